// Copyright (c) 2024, Jay Shah, Ganesh Bikshandi, Ying Zhang, Vijay Thakkar, Pradeep Ramani, Tri Dao.
// Splitting the different template instantiations to different files to speed up compilation.
// This file is auto-generated. See "generate_kernels.py"

#include "flash_fwd_launch_template.h"

#ifndef FLASHATTENTION_DISABLE_HDIM128
template void run_mha_fwd_<90, cutlass::bfloat16_t, 128, 128, false, false, false, true>(Flash_fwd_params &params, cudaStream_t stream);
#endif


// ===== COMPILED SASS (sm_90a) =====

	.target	sm_90a

	.elftype	@"ET_EXEC"


//--------------------- .note.nv.tkinfo           --------------------------
	.section	.note.nv.tkinfo,"",@"SHT_NOTE"
	.sectionflags	@"SHF_NOTE_NV_TKINFO"
	.tkinfo
        /*0018*/ 	.word	0x00000002
        /*0030*/ 	.string	""
        /*0030*/ 	.string	"ptxas"
        /*0030*/ 	.string	"Cuda compilation tools, release 13.0, V13.0.88"
        /*0030*/ 	.string	"Build cuda_13.0.r13.0/compiler.36424714_0"
        /*0030*/ 	.string	"-arch sm_90a -m 64 "



//--------------------- .note.nv.cuinfo           --------------------------
	.section	.note.nv.cuinfo,"",@"SHT_NOTE"
	.sectionflags	@"SHF_NOTE_NV_CUINFO"
        /*0018*/ 	.short	0x0002
        /*001a*/ 	.short	0x005a
        /*001c*/ 	.short	0x0082
	.zero		2


//--------------------- .nv.info                  --------------------------
	.section	.nv.info,"",@"SHT_CUDA_INFO"
	.align	4


	//----- nvinfo : EIATTR_REGCOUNT
	.align		4
        /*0000*/ 	.byte	0x04, 0x2f
        /*0002*/ 	.short	(.L_22 - .L_21)
	.align		4
.L_21:
        /*0004*/ 	.word	index@(_ZN7cutlass13device_kernelIN5flash11enable_sm90INS1_16FlashAttnFwdSm90INS1_25CollectiveMainloopFwdSm90ILi2EN4cute5tupleIJNS5_1CILi1EEES8_S8_EEENS6_IJNS7_ILi128EEESA_SA_EEELi128ENS_10bfloat16_tEfNS_4arch4Sm90ELb1ELb0ELb0ELb1ELb0ELb1ELb0ELb1ELb1ELb1ELb0ELb0EEENS1_21CollectiveEpilogueFwdISB_S9_SC_SE_Li256ELb1ELb1ELb0ELb0EEENS1_36VarlenDynamicPersistentTileSchedulerILi128ELi128ELi256ELi128ELb0ELb1ELb1ELb1ELb1ELb1EEEEEEEEEvNT_6ParamsE)
        /*0008*/ 	.word	0x000000a8


	//----- nvinfo : EIATTR_FRAME_SIZE
	.align		4
.L_22:
        /*000c*/ 	.byte	0x04, 0x11
        /*000e*/ 	.short	(.L_24 - .L_23)
	.align		4
.L_23:
        /*0010*/ 	.word	index@(_ZN7cutlass13device_kernelIN5flash11enable_sm90INS1_16FlashAttnFwdSm90INS1_25CollectiveMainloopFwdSm90ILi2EN4cute5tupleIJNS5_1CILi1EEES8_S8_EEENS6_IJNS7_ILi128EEESA_SA_EEELi128ENS_10bfloat16_tEfNS_4arch4Sm90ELb1ELb0ELb0ELb1ELb0ELb1ELb0ELb1ELb1ELb1ELb0ELb0EEENS1_21CollectiveEpilogueFwdISB_S9_SC_SE_Li256ELb1ELb1ELb0ELb0EEENS1_36VarlenDynamicPersistentTileSchedulerILi128ELi128ELi256ELi128ELb0ELb1ELb1ELb1ELb1ELb1EEEEEEEEEvNT_6ParamsE)
        /*0014*/ 	.word	0x00000060


	//----- nvinfo : EIATTR_REGCOUNT
	.align		4
.L_24:
        /*0018*/ 	.byte	0x04, 0x2f
        /*001a*/ 	.short	(.L_26 - .L_25)
	.align		4
.L_25:
        /*001c*/ 	.word	index@(_ZN7cutlass13device_kernelIN5flash11enable_sm90INS1_16FlashAttnFwdSm90INS1_25CollectiveMainloopFwdSm90ILi2EN4cute5tupleIJNS5_1CILi1EEES8_S8_EEENS6_IJNS7_ILi128EEESA_SA_EEELi128ENS_10bfloat16_tEfNS_4arch4Sm90ELb1ELb0ELb0ELb1ELb0ELb0ELb0ELb1ELb1ELb1ELb0ELb0EEENS1_21CollectiveEpilogueFwdISB_S9_SC_SE_Li256ELb1ELb1ELb0ELb0EEENS1_36VarlenDynamicPersistentTileSchedulerILi128ELi128ELi256ELi128ELb0ELb1ELb1ELb1ELb1ELb1EEEEEEEEEvNT_6ParamsE)
        /*0020*/ 	.word	0x000000a8


	//----- nvinfo : EIATTR_FRAME_SIZE
	.align		4
.L_26:
        /*0024*/ 	.byte	0x04, 0x11
        /*0026*/ 	.short	(.L_28 - .L_27)
	.align		4
.L_27:
        /*0028*/ 	.word	index@(_ZN7cutlass13device_kernelIN5flash11enable_sm90INS1_16FlashAttnFwdSm90INS1_25CollectiveMainloopFwdSm90ILi2EN4cute5tupleIJNS5_1CILi1EEES8_S8_EEENS6_IJNS7_ILi128EEESA_SA_EEELi128ENS_10bfloat16_tEfNS_4arch4Sm90ELb1ELb0ELb0ELb1ELb0ELb0ELb0ELb1ELb1ELb1ELb0ELb0EEENS1_21CollectiveEpilogueFwdISB_S9_SC_SE_Li256ELb1ELb1ELb0ELb0EEENS1_36VarlenDynamicPersistentTileSchedulerILi128ELi128ELi256ELi128ELb0ELb1ELb1ELb1ELb1ELb1EEEEEEEEEvNT_6ParamsE)
        /*002c*/ 	.word	0x00000058


	//----- nvinfo : EIATTR_REGCOUNT
	.align		4
.L_28:
        /*0030*/ 	.byte	0x04, 0x2f
        /*0032*/ 	.short	(.L_30 - .L_29)
	.align		4
.L_29:
        /*0034*/ 	.word	index@(_ZN7cutlass13device_kernelIN5flash11enable_sm90INS1_16FlashAttnFwdSm90INS1_25CollectiveMainloopFwdSm90ILi2EN4cute5tupleIJNS5_1CILi1EEES8_S8_EEENS6_IJNS7_ILi128EEESA_SA_EEELi128ENS_10bfloat16_tEfNS_4arch4Sm90ELb1ELb0ELb0ELb0ELb0ELb0ELb0ELb1ELb1ELb1ELb0ELb0EEENS1_21CollectiveEpilogueFwdISB_S9_SC_SE_Li256ELb0ELb1ELb0ELb0EEENS1_30DynamicPersistentTileSchedulerILi256ELi128ELb0ELb1ELb1EEEEEEEEEvNT_6ParamsE)
        /*0038*/ 	.word	0x000000a8


	//----- nvinfo : EIATTR_FRAME_SIZE
	.align		4
.L_30:
        /*003c*/ 	.byte	0x04, 0x11
        /*003e*/ 	.short	(.L_32 - .L_31)
	.align		4
.L_31:
        /*0040*/ 	.word	index@(_ZN7cutlass13device_kernelIN5flash11enable_sm90INS1_16FlashAttnFwdSm90INS1_25CollectiveMainloopFwdSm90ILi2EN4cute5tupleIJNS5_1CILi1EEES8_S8_EEENS6_IJNS7_ILi128EEESA_SA_EEELi128ENS_10bfloat16_tEfNS_4arch4Sm90ELb1ELb0ELb0ELb0ELb0ELb0ELb0ELb1ELb1ELb1ELb0ELb0EEENS1_21CollectiveEpilogueFwdISB_S9_SC_SE_Li256ELb0ELb1ELb0ELb0EEENS1_30DynamicPersistentTileSchedulerILi256ELi128ELb0ELb1ELb1EEEEEEEEEvNT_6ParamsE)
        /*0044*/ 	.word	0x00000028


	//----- nvinfo : EIATTR_REGCOUNT
	.align		4
.L_32:
        /*0048*/ 	.byte	0x04, 0x2f
        /*004a*/ 	.short	(.L_34 - .L_33)
	.align		4
.L_33:
        /*004c*/ 	.word	index@(_ZN7cutlass13device_kernelIN5flash11enable_sm90INS1_16FlashAttnFwdSm90INS1_25CollectiveMainloopFwdSm90ILi2EN4cute5tupleIJNS5_1CILi1EEES8_S8_EEENS6_IJNS7_ILi128EEESA_SA_EEELi128ENS_10bfloat16_tEfNS_4arch4Sm90ELb0ELb1ELb0ELb1ELb0ELb1ELb0ELb1ELb1ELb1ELb0ELb0EEENS1_21CollectiveEpilogueFwdISB_S9_SC_SE_Li256ELb1ELb1ELb0ELb0EEENS1_36VarlenDynamicPersistentTileSchedulerILi128ELi128ELi256ELi128ELb0ELb1ELb1ELb1ELb0ELb1EEEEEEEEEvNT_6ParamsE)
        /*0050*/ 	.word	0x000000a8


	//----- nvinfo : EIATTR_FRAME_SIZE
	.align		4
.L_34:
        /*0054*/ 	.byte	0x04, 0x11
        /*0056*/ 	.short	(.L_36 - .L_35)
	.align		4
.L_35:
        /*0058*/ 	.word	index@(_ZN7cutlass13device_kernelIN5flash11enable_sm90INS1_16FlashAttnFwdSm90INS1_25CollectiveMainloopFwdSm90ILi2EN4cute5tupleIJNS5_1CILi1EEES8_S8_EEENS6_IJNS7_ILi128EEESA_SA_EEELi128ENS_10bfloat16_tEfNS_4arch4Sm90ELb0ELb1ELb0ELb1ELb0ELb1ELb0ELb1ELb1ELb1ELb0ELb0EEENS1_21CollectiveEpilogueFwdISB_S9_SC_SE_Li256ELb1ELb1ELb0ELb0EEENS1_36VarlenDynamicPersistentTileSchedulerILi128ELi128ELi256ELi128ELb0ELb1ELb1ELb1ELb0ELb1EEEEEEEEEvNT_6ParamsE)
        /*005c*/ 	.word	0x00000058


	//----- nvinfo : EIATTR_REGCOUNT
	.align		4
.L_36:
        /*0060*/ 	.byte	0x04, 0x2f
        /*0062*/ 	.short	(.L_38 - .L_37)
	.align		4
.L_37:
        /*0064*/ 	.word	index@(_ZN7cutlass13device_kernelIN5flash11enable_sm90INS1_16FlashAttnFwdSm90INS1_25CollectiveMainloopFwdSm90ILi2EN4cute5tupleIJNS5_1CILi1EEES8_S8_EEENS6_IJNS7_ILi128EEESA_SA_EEELi128ENS_10bfloat16_tEfNS_4arch4Sm90ELb0ELb1ELb0ELb1ELb0ELb0ELb0ELb1ELb1ELb1ELb0ELb0EEENS1_21CollectiveEpilogueFwdISB_S9_SC_SE_Li256ELb1ELb1ELb0ELb0EEENS1_36VarlenDynamicPersistentTileSchedulerILi128ELi128ELi256ELi128ELb0ELb1ELb1ELb1ELb0ELb1EEEEEEEEEvNT_6ParamsE)
        /*0068*/ 	.word	0x000000a8


	//----- nvinfo : EIATTR_FRAME_SIZE
	.align		4
.L_38:
        /*006c*/ 	.byte	0x04, 0x11
        /*006e*/ 	.short	(.L_40 - .L_39)
	.align		4
.L_39:
        /*0070*/ 	.word	index@(_ZN7cutlass13device_kernelIN5flash11enable_sm90INS1_16FlashAttnFwdSm90INS1_25CollectiveMainloopFwdSm90ILi2EN4cute5tupleIJNS5_1CILi1EEES8_S8_EEENS6_IJNS7_ILi128EEESA_SA_EEELi128ENS_10bfloat16_tEfNS_4arch4Sm90ELb0ELb1ELb0ELb1ELb0ELb0ELb0ELb1ELb1ELb1ELb0ELb0EEENS1_21CollectiveEpilogueFwdISB_S9_SC_SE_Li256ELb1ELb1ELb0ELb0EEENS1_36VarlenDynamicPersistentTileSchedulerILi128ELi128ELi256ELi128ELb0ELb1ELb1ELb1ELb0ELb1EEEEEEEEEvNT_6ParamsE)
        /*0074*/ 	.word	0x00000048


	//----- nvinfo : EIATTR_REGCOUNT
	.align		4
.L_40:
        /*0078*/ 	.byte	0x04, 0x2f
        /*007a*/ 	.short	(.L_42 - .L_41)
	.align		4
.L_41:
        /*007c*/ 	.word	index@(_ZN7cutlass13device_kernelIN5flash11enable_sm90INS1_16FlashAttnFwdSm90INS1_25CollectiveMainloopFwdSm90ILi2EN4cute5tupleIJNS5_1CILi1EEES8_S8_EEENS6_IJNS7_ILi128EEESA_SA_EEELi128ENS_10bfloat16_tEfNS_4arch4Sm90ELb0ELb1ELb0ELb0ELb0ELb0ELb0ELb1ELb1ELb1ELb0ELb0EEENS1_21CollectiveEpilogueFwdISB_S9_SC_SE_Li256ELb0ELb1ELb0ELb0EEENS1_30DynamicPersistentTileSchedulerILi256ELi128ELb0ELb1ELb1EEEEEEEEEvNT_6ParamsE)
        /*0080*/ 	.word	0x000000a8


	//----- nvinfo : EIATTR_FRAME_SIZE
	.align		4
.L_42:
        /*0084*/ 	.byte	0x04, 0x11
        /*0086*/ 	.short	(.L_44 - .L_43)
	.align		4
.L_43:
        /*0088*/ 	.word	index@(_ZN7cutlass13device_kernelIN5flash11enable_sm90INS1_16FlashAttnFwdSm90INS1_25CollectiveMainloopFwdSm90ILi2EN4cute5tupleIJNS5_1CILi1EEES8_S8_EEENS6_IJNS7_ILi128EEESA_SA_EEELi128ENS_10bfloat16_tEfNS_4arch4Sm90ELb0ELb1ELb0ELb0ELb0ELb0ELb0ELb1ELb1ELb1ELb0ELb0EEENS1_21CollectiveEpilogueFwdISB_S9_SC_SE_Li256ELb0ELb1ELb0ELb0EEENS1_30DynamicPersistentTileSchedulerILi256ELi128ELb0ELb1ELb1EEEEEEEEEvNT_6ParamsE)
        /*008c*/ 	.word	0x00000020


	//----- nvinfo : EIATTR_REGCOUNT
	.align		4
.L_44:
        /*0090*/ 	.byte	0x04, 0x2f
        /*0092*/ 	.short	(.L_46 - .L_45)
	.align		4
.L_45:
        /*0094*/ 	.word	index@(_ZN7cutlass13device_kernelIN5flash11enable_sm90INS1_16FlashAttnFwdSm90INS1_25CollectiveMainloopFwdSm90ILi2EN4cute5tupleIJNS5_1CILi1EEES8_S8_EEENS6_IJNS7_ILi128EEENS7_ILi176EEESA_EEELi128ENS_10bfloat16_tEfNS_4arch4Sm90ELb0ELb0ELb0ELb1ELb0ELb1ELb0ELb1ELb1ELb1ELb0ELb0EEENS1_21CollectiveEpilogueFwdINS6_IJSA_SA_SB_EEES9_SD_SF_Li256ELb1ELb1ELb0ELb0EEENS1_36VarlenDynamicPersistentTileSchedulerILi128ELi176ELi256ELi128ELb0ELb1ELb1ELb0ELb1ELb1EEEEEEEEEvNT_6ParamsE)
        /*0098*/ 	.word	0x000000a8


	//----- nvinfo : EIATTR_FRAME_SIZE
	.align		4
.L_46:
        /*009c*/ 	.byte	0x04, 0x11
        /*009e*/ 	.short	(.L_48 - .L_47)
	.align		4
.L_47:
        /*00a0*/ 	.word	index@(_ZN7cutlass13device_kernelIN5flash11enable_sm90INS1_16FlashAttnFwdSm90INS1_25CollectiveMainloopFwdSm90ILi2EN4cute5tupleIJNS5_1CILi1EEES8_S8_EEENS6_IJNS7_ILi128EEENS7_ILi176EEESA_EEELi128ENS_10bfloat16_tEfNS_4arch4Sm90ELb0ELb0ELb0ELb1ELb0ELb1ELb0ELb1ELb1ELb1ELb0ELb0EEENS1_21CollectiveEpilogueFwdINS6_IJSA_SA_SB_EEES9_SD_SF_Li256ELb1ELb1ELb0ELb0EEENS1_36VarlenDynamicPersistentTileSchedulerILi128ELi176ELi256ELi128ELb0ELb1ELb1ELb0ELb1ELb1EEEEEEEEEvNT_6ParamsE)
        /*00a4*/ 	.word	0x000000a0


	//----- nvinfo : EIATTR_REGCOUNT
	.align		4
.L_48:
        /*00a8*/ 	.byte	0x04, 0x2f
        /*00aa*/ 	.short	(.L_50 - .L_49)
	.align		4
.L_49:
        /*00ac*/ 	.word	index@(_ZN7cutlass13device_kernelIN5flash11enable_sm90INS1_16FlashAttnFwdSm90INS1_25CollectiveMainloopFwdSm90ILi2EN4cute5tupleIJNS5_1CILi1EEES8_S8_EEENS6_IJNS7_ILi128EEENS7_ILi176EEESA_EEELi128ENS_10bfloat16_tEfNS_4arch4Sm90ELb0ELb0ELb0ELb1ELb0ELb0ELb0ELb1ELb1ELb1ELb0ELb0EEENS1_21CollectiveEpilogueFwdINS6_IJSA_SA_SB_EEES9_SD_SF_Li256ELb1ELb1ELb0ELb0EEENS1_36VarlenDynamicPersistentTileSchedulerILi128ELi176ELi256ELi128ELb0ELb1ELb1ELb0ELb1ELb1EEEEEEEEEvNT_6ParamsE)
        /*00b0*/ 	.word	0x000000a8


	//----- nvinfo : EIATTR_FRAME_SIZE
	.align		4
.L_50:
        /*00b4*/ 	.byte	0x04, 0x11
        /*00b6*/ 	.short	(.L_52 - .L_51)
	.align		4
.L_51:
        /*00b8*/ 	.word	index@(_ZN7cutlass13device_kernelIN5flash11enable_sm90INS1_16FlashAttnFwdSm90INS1_25CollectiveMainloopFwdSm90ILi2EN4cute5tupleIJNS5_1CILi1EEES8_S8_EEENS6_IJNS7_ILi128EEENS7_ILi176EEESA_EEELi128ENS_10bfloat16_tEfNS_4arch4Sm90ELb0ELb0ELb0ELb1ELb0ELb0ELb0ELb1ELb1ELb1ELb0ELb0EEENS1_21CollectiveEpilogueFwdINS6_IJSA_SA_SB_EEES9_SD_SF_Li256ELb1ELb1ELb0ELb0EEENS1_36VarlenDynamicPersistentTileSchedulerILi128ELi176ELi256ELi128ELb0ELb1ELb1ELb0ELb1ELb1EEEEEEEEEvNT_6ParamsE)
        /*00bc*/ 	.word	0x00000060


	//----- nvinfo : EIATTR_REGCOUNT
	.align		4
.L_52:
        /*00c0*/ 	.byte	0x04, 0x2f
        /*00c2*/ 	.short	(.L_54 - .L_53)
	.align		4
.L_53:
        /*00c4*/ 	.word	index@(_ZN7cutlass13device_kernelIN5flash11enable_sm90INS1_16FlashAttnFwdSm90INS1_25CollectiveMainloopFwdSm90ILi2EN4cute5tupleIJNS5_1CILi2EEENS7_ILi1EEES9_EEENS6_IJNS7_ILi128EEENS7_ILi176EEESB_EEELi128ENS_10bfloat16_tEfNS_4arch4Sm90ELb0ELb0ELb0ELb0ELb0ELb0ELb0ELb1ELb1ELb1ELb0ELb0EEENS1_21CollectiveEpilogueFwdINS6_IJSB_SB_SC_EEESA_SE_SG_Li256ELb0ELb1ELb0ELb0EEENS1_29StaticPersistentTileSchedulerILb0EEEEEEEEEvNT_6ParamsE)
        /*00c8*/ 	.word	0x000000a8


	//----- nvinfo : EIATTR_FRAME_SIZE
	.align		4
.L_54:
        /*00cc*/ 	.byte	0x04, 0x11
        /*00ce*/ 	.short	(.L_56 - .L_55)
	.align		4
.L_55:
        /*00d0*/ 	.word	index@(_ZN7cutlass13device_kernelIN5flash11enable_sm90INS1_16FlashAttnFwdSm90INS1_25CollectiveMainloopFwdSm90ILi2EN4cute5tupleIJNS5_1CILi2EEENS7_ILi1EEES9_EEENS6_IJNS7_ILi128EEENS7_ILi176EEESB_EEELi128ENS_10bfloat16_tEfNS_4arch4Sm90ELb0ELb0ELb0ELb0ELb0ELb0ELb0ELb1ELb1ELb1ELb0ELb0EEENS1_21CollectiveEpilogueFwdINS6_IJSB_SB_SC_EEESA_SE_SG_Li256ELb0ELb1ELb0ELb0EEENS1_29StaticPersistentTileSchedulerILb0EEEEEEEEEvNT_6ParamsE)
        /*00d4*/ 	.word	0x00000038


	//----- nvinfo : EIATTR_REGCOUNT
	.align		4
.L_56:
        /*00d8*/ 	.byte	0x04, 0x2f
        /*00da*/ 	.short	(.L_58 - .L_57)
	.align		4
.L_57:
        /*00dc*/ 	.word	index@(_ZN7cutlass13device_kernelIN5flash11enable_sm90INS1_16FlashAttnFwdSm90INS1_25CollectiveMainloopFwdSm90ILi2EN4cute5tupleIJNS5_1CILi1EEES8_S8_EEENS6_IJNS7_ILi128EEENS7_ILi176EEESA_EEELi128ENS_10bfloat16_tEfNS_4arch4Sm90ELb0ELb0ELb0ELb0ELb0ELb0ELb0ELb1ELb1ELb1ELb0ELb0EEENS1_21CollectiveEpilogueFwdINS6_IJSA_SA_SB_EEES9_SD_SF_Li256ELb0ELb1ELb0ELb0EEENS1_29StaticPersistentTileSchedulerILb0EEEEEEEEEvNT_6ParamsE)
        /*00e0*/ 	.word	0x000000a8


	//----- nvinfo : EIATTR_FRAME_SIZE
	.align		4
.L_58:
        /*00e4*/ 	.byte	0x04, 0x11
        /*00e6*/ 	.short	(.L_60 - .L_59)
	.align		4
.L_59:
        /*00e8*/ 	.word	index@(_ZN7cutlass13device_kernelIN5flash11enable_sm90INS1_16FlashAttnFwdSm90INS1_25CollectiveMainloopFwdSm90ILi2EN4cute5tupleIJNS5_1CILi1EEES8_S8_EEENS6_IJNS7_ILi128EEENS7_ILi176EEESA_EEELi128ENS_10bfloat16_tEfNS_4arch4Sm90ELb0ELb0ELb0ELb0ELb0ELb0ELb0ELb1ELb1ELb1ELb0ELb0EEENS1_21CollectiveEpilogueFwdINS6_IJSA_SA_SB_EEES9_SD_SF_Li256ELb0ELb1ELb0ELb0EEENS1_29StaticPersistentTileSchedulerILb0EEEEEEEEEvNT_6ParamsE)
        /*00ec*/ 	.word	0x00000038


	//----- nvinfo : EIATTR_MIN_STACK_SIZE
	.align		4
.L_60:
        /*00f0*/ 	.byte	0x04, 0x12
        /*00f2*/ 	.short	(.L_62 - .L_61)
	.align		4
.L_61:
        /*00f4*/ 	.word	index@(_ZN7cutlass13device_kernelIN5flash11enable_sm90INS1_16FlashAttnFwdSm90INS1_25CollectiveMainloopFwdSm90ILi2EN4cute5tupleIJNS5_1CILi1EEES8_S8_EEENS6_IJNS7_ILi128EEENS7_ILi176EEESA_EEELi128ENS_10bfloat16_tEfNS_4arch4Sm90ELb0ELb0ELb0ELb0ELb0ELb0ELb0ELb1ELb1ELb1ELb0ELb0EEENS1_21CollectiveEpilogueFwdINS6_IJSA_SA_SB_EEES9_SD_SF_Li256ELb0ELb1ELb0ELb0EEENS1_29StaticPersistentTileSchedulerILb0EEEEEEEEEvNT_6ParamsE)
        /*00f8*/ 	.word	0x00000038


	//----- nvinfo : EIATTR_MIN_STACK_SIZE
	.align		4
.L_62:
        /*00fc*/ 	.byte	0x04, 0x12
        /*00fe*/ 	.short	(.L_64 - .L_63)
	.align		4
.L_63:
        /*0100*/ 	.word	index@(_ZN7cutlass13device_kernelIN5flash11enable_sm90INS1_16FlashAttnFwdSm90INS1_25CollectiveMainloopFwdSm90ILi2EN4cute5tupleIJNS5_1CILi2EEENS7_ILi1EEES9_EEENS6_IJNS7_ILi128EEENS7_ILi176EEESB_EEELi128ENS_10bfloat16_tEfNS_4arch4Sm90ELb0ELb0ELb0ELb0ELb0ELb0ELb0ELb1ELb1ELb1ELb0ELb0EEENS1_21CollectiveEpilogueFwdINS6_IJSB_SB_SC_EEESA_SE_SG_Li256ELb0ELb1ELb0ELb0EEENS1_29StaticPersistentTileSchedulerILb0EEEEEEEEEvNT_6ParamsE)
        /*0104*/ 	.word	0x00000038


	//----- nvinfo : EIATTR_MIN_STACK_SIZE
	.align		4
.L_64:
        /*0108*/ 	.byte	0x04, 0x12
        /*010a*/ 	.short	(.L_66 - .L_65)
	.align		4
.L_65:
        /*010c*/ 	.word	index@(_ZN7cutlass13device_kernelIN5flash11enable_sm90INS1_16FlashAttnFwdSm90INS1_25CollectiveMainloopFwdSm90ILi2EN4cute5tupleIJNS5_1CILi1EEES8_S8_EEENS6_IJNS7_ILi128EEENS7_ILi176EEESA_EEELi128ENS_10bfloat16_tEfNS_4arch4Sm90ELb0ELb0ELb0ELb1ELb0ELb0ELb0ELb1ELb1ELb1ELb0ELb0EEENS1_21CollectiveEpilogueFwdINS6_IJSA_SA_SB_EEES9_SD_SF_Li256ELb1ELb1ELb0ELb0EEENS1_36VarlenDynamicPersistentTileSchedulerILi128ELi176ELi256ELi128ELb0ELb1ELb1ELb0ELb1ELb1EEEEEEEEEvNT_6ParamsE)
        /*0110*/ 	.word	0x00000060


	//----- nvinfo : EIATTR_MIN_STACK_SIZE
	.align		4
.L_66:
        /*0114*/ 	.byte	0x04, 0x12
        /*0116*/ 	.short	(.L_68 - .L_67)
	.align		4
.L_67:
        /*0118*/ 	.word	index@(_ZN7cutlass13device_kernelIN5flash11enable_sm90INS1_16FlashAttnFwdSm90INS1_25CollectiveMainloopFwdSm90ILi2EN4cute5tupleIJNS5_1CILi1EEES8_S8_EEENS6_IJNS7_ILi128EEENS7_ILi176EEESA_EEELi128ENS_10bfloat16_tEfNS_4arch4Sm90ELb0ELb0ELb0ELb1ELb0ELb1ELb0ELb1ELb1ELb1ELb0ELb0EEENS1_21CollectiveEpilogueFwdINS6_IJSA_SA_SB_EEES9_SD_SF_Li256ELb1ELb1ELb0ELb0EEENS1_36VarlenDynamicPersistentTileSchedulerILi128ELi176ELi256ELi128ELb0ELb1ELb1ELb0ELb1ELb1EEEEEEEEEvNT_6ParamsE)
        /*011c*/ 	.word	0x000000a0


	//----- nvinfo : EIATTR_MIN_STACK_SIZE
	.align		4
.L_68:
        /*0120*/ 	.byte	0x04, 0x12
        /*0122*/ 	.short	(.L_70 - .L_69)
	.align		4
.L_69:
        /*0124*/ 	.word	index@(_ZN7cutlass13device_kernelIN5flash11enable_sm90INS1_16FlashAttnFwdSm90INS1_25CollectiveMainloopFwdSm90ILi2EN4cute5tupleIJNS5_1CILi1EEES8_S8_EEENS6_IJNS7_ILi128EEESA_SA_EEELi128ENS_10bfloat16_tEfNS_4arch4Sm90ELb0ELb1ELb0ELb0ELb0ELb0ELb0ELb1ELb1ELb1ELb0ELb0EEENS1_21CollectiveEpilogueFwdISB_S9_SC_SE_Li256ELb0ELb1ELb0ELb0EEENS1_30DynamicPersistentTileSchedulerILi256ELi128ELb0ELb1ELb1EEEEEEEEEvNT_6ParamsE)
        /*0128*/ 	.word	0x00000020


	//----- nvinfo : EIATTR_MIN_STACK_SIZE
	.align		4
.L_70:
        /*012c*/ 	.byte	0x04, 0x12
        /*012e*/ 	.short	(.L_72 - .L_71)
	.align		4
.L_71:
        /*0130*/ 	.word	index@(_ZN7cutlass13device_kernelIN5flash11enable_sm90INS1_16FlashAttnFwdSm90INS1_25CollectiveMainloopFwdSm90ILi2EN4cute5tupleIJNS5_1CILi1EEES8_S8_EEENS6_IJNS7_ILi128EEESA_SA_EEELi128ENS_10bfloat16_tEfNS_4arch4Sm90ELb0ELb1ELb0ELb1ELb0ELb0ELb0ELb1ELb1ELb1ELb0ELb0EEENS1_21CollectiveEpilogueFwdISB_S9_SC_SE_Li256ELb1ELb1ELb0ELb0EEENS1_36VarlenDynamicPersistentTileSchedulerILi128ELi128ELi256ELi128ELb0ELb1ELb1ELb1ELb0ELb1EEEEEEEEEvNT_6ParamsE)
        /*0134*/ 	.word	0x00000048


	//----- nvinfo : EIATTR_MIN_STACK_SIZE
	.align		4
.L_72:
        /*0138*/ 	.byte	0x04, 0x12
        /*013a*/ 	.short	(.L_74 - .L_73)
	.align		4
.L_73:
        /*013c*/ 	.word	index@(_ZN7cutlass13device_kernelIN5flash11enable_sm90INS1_16FlashAttnFwdSm90INS1_25CollectiveMainloopFwdSm90ILi2EN4cute5tupleIJNS5_1CILi1EEES8_S8_EEENS6_IJNS7_ILi128EEESA_SA_EEELi128ENS_10bfloat16_tEfNS_4arch4Sm90ELb0ELb1ELb0ELb1ELb0ELb1ELb0ELb1ELb1ELb1ELb0ELb0EEENS1_21CollectiveEpilogueFwdISB_S9_SC_SE_Li256ELb1ELb1ELb0ELb0EEENS1_36VarlenDynamicPersistentTileSchedulerILi128ELi128ELi256ELi128ELb0ELb1ELb1ELb1ELb0ELb1EEEEEEEEEvNT_6ParamsE)
        /*0140*/ 	.word	0x00000058


	//----- nvinfo : EIATTR_MIN_STACK_SIZE
	.align		4
.L_74:
        /*0144*/ 	.byte	0x04, 0x12
        /*0146*/ 	.short	(.L_76 - .L_75)
	.align		4
.L_75:
        /*0148*/ 	.word	index@(_ZN7cutlass13device_kernelIN5flash11enable_sm90INS1_16FlashAttnFwdSm90INS1_25CollectiveMainloopFwdSm90ILi2EN4cute5tupleIJNS5_1CILi1EEES8_S8_EEENS6_IJNS7_ILi128EEESA_SA_EEELi128ENS_10bfloat16_tEfNS_4arch4Sm90ELb1ELb0ELb0ELb0ELb0ELb0ELb0ELb1ELb1ELb1ELb0ELb0EEENS1_21CollectiveEpilogueFwdISB_S9_SC_SE_Li256ELb0ELb1ELb0ELb0EEENS1_30DynamicPersistentTileSchedulerILi256ELi128ELb0ELb1ELb1EEEEEEEEEvNT_6ParamsE)
        /*014c*/ 	.word	0x00000028


	//----- nvinfo : EIATTR_MIN_STACK_SIZE
	.align		4
.L_76:
        /*0150*/ 	.byte	0x04, 0x12
        /*0152*/ 	.short	(.L_78 - .L_77)
	.align		4
.L_77:
        /*0154*/ 	.word	index@(_ZN7cutlass13device_kernelIN5flash11enable_sm90INS1_16FlashAttnFwdSm90INS1_25CollectiveMainloopFwdSm90ILi2EN4cute5tupleIJNS5_1CILi1EEES8_S8_EEENS6_IJNS7_ILi128EEESA_SA_EEELi128ENS_10bfloat16_tEfNS_4arch4Sm90ELb1ELb0ELb0ELb1ELb0ELb0ELb0ELb1ELb1ELb1ELb0ELb0EEENS1_21CollectiveEpilogueFwdISB_S9_SC_SE_Li256ELb1ELb1ELb0ELb0EEENS1_36VarlenDynamicPersistentTileSchedulerILi128ELi128ELi256ELi128ELb0ELb1ELb1ELb1ELb1ELb1EEEEEEEEEvNT_6ParamsE)
        /*0158*/ 	.word	0x00000058


	//----- nvinfo : EIATTR_MIN_STACK_SIZE
	.align		4
.L_78:
        /*015c*/ 	.byte	0x04, 0x12
        /*015e*/ 	.short	(.L_80 - .L_79)
	.align		4
.L_79:
        /*0160*/ 	.word	index@(_ZN7cutlass13device_kernelIN5flash11enable_sm90INS1_16FlashAttnFwdSm90INS1_25CollectiveMainloopFwdSm90ILi2EN4cute5tupleIJNS5_1CILi1EEES8_S8_EEENS6_IJNS7_ILi128EEESA_SA_EEELi128ENS_10bfloat16_tEfNS_4arch4Sm90ELb1ELb0ELb0ELb1ELb0ELb1ELb0ELb1ELb1ELb1ELb0ELb0EEENS1_21CollectiveEpilogueFwdISB_S9_SC_SE_Li256ELb1ELb1ELb0ELb0EEENS1_36VarlenDynamicPersistentTileSchedulerILi128ELi128ELi256ELi128ELb0ELb1ELb1ELb1ELb1ELb1EEEEEEEEEvNT_6ParamsE)
        /*0164*/ 	.word	0x00000060
.L_80:


//--------------------- .nv.compat                --------------------------
	.section	.nv.compat,"",@"SHT_CUDA_COMPAT_INFO"
	.align	4
        /*0000*/ 	.byte	0x02, 0x09, 0x01, 0x00, 0x02, 0x02, 0x04, 0x00, 0x02, 0x05, 0x05, 0x00, 0x03, 0x07, 0x01, 0x01
        /*0010*/ 	.byte	0x02, 0x03, 0x01, 0x00, 0x02, 0x06, 0x01, 0x00, 0x04, 0x0b, 0x08, 0x00, 0x00, 0x00, 0x00, 0x00
        /*0020*/ 	.byte	0x00, 0x00, 0x00, 0x00


//--------------------- .nv.info._ZN7cutlass13device_kernelIN5flash11enable_sm90INS1_16FlashAttnFwdSm90INS1_25CollectiveMainloopFwdSm90ILi2EN4cute5tupleIJNS5_1CILi1EEES8_S8_EEENS6_IJNS7_ILi128EEENS7_ILi176EEESA_EEELi128ENS_10bfloat16_tEfNS_4arch4Sm90ELb0ELb0ELb0ELb0ELb0ELb0ELb0ELb1ELb1ELb1ELb0ELb0EEENS1_21CollectiveEpilogueFwdINS6_IJSA_SA_SB_EEES9_SD_SF_Li256ELb0ELb1ELb0ELb0EEENS1_29StaticPersistentTileSchedulerILb0EEEEEEEEEvNT_6ParamsE --------------------------
	.section	.nv.info._ZN7cutlass13device_kernelIN5flash11enable_sm90INS1_16FlashAttnFwdSm90INS1_25CollectiveMainloopFwdSm90ILi2EN4cute5tupleIJNS5_1CILi1EEES8_S8_EEENS6_IJNS7_ILi128EEENS7_ILi176EEESA_EEELi128ENS_10bfloat16_tEfNS_4arch4Sm90ELb0ELb0ELb0ELb0ELb0ELb0ELb0ELb1ELb1ELb1ELb0ELb0EEENS1_21CollectiveEpilogueFwdINS6_IJSA_SA_SB_EEES9_SD_SF_Li256ELb0ELb1ELb0ELb0EEENS1_29StaticPersistentTileSchedulerILb0EEEEEEEEEvNT_6ParamsE,"",@"SHT_CUDA_INFO"
	.sectionflags	@""
	.align	4


	//----- nvinfo : EIATTR_CUDA_API_VERSION
	.align		4
        /*0000*/ 	.byte	0x04, 0x37
        /*0002*/ 	.short	(.L_82 - .L_81)
.L_81:
        /*0004*/ 	.word	0x00000082


	//----- nvinfo : EIATTR_KPARAM_INFO
	.align		4
.L_82:
        /*0008*/ 	.byte	0x04, 0x17
        /*000a*/ 	.short	(.L_84 - .L_83)
.L_83:
        /*000c*/ 	.word	0x00000000
        /*0010*/ 	.short	0x0000
        /*0012*/ 	.short	0x0070
        /*0014*/ 	.byte	0x00, 0xf0, 0x01, 0x28


	//----- nvinfo : EIATTR_SPARSE_MMA_MASK
	.align		4
.L_84:
        /*0018*/ 	.byte	0x03, 0x50
        /*001a*/ 	.short	0x0000


	//----- nvinfo : EIATTR_MAXREG_COUNT
	.align		4
        /*001c*/ 	.byte	0x03, 0x1b
        /*001e*/ 	.short	0x00a8


	//----- nvinfo : EIATTR_NUM_BARRIERS
	.align		4
        /*0020*/ 	.byte	0x02, 0x4c
        /*0022*/ 	.byte	0x10
	.zero		1


	//----- nvinfo : EIATTR_EXTERNS
	.align		4
        /*0024*/ 	.byte	0x04, 0x0f
        /*0026*/ 	.short	(.L_86 - .L_85)


	//   ....[0]....
	.align		4
.L_85:
        /*0028*/ 	.word	index@(__assertfail)


	//----- nvinfo : EIATTR_ANNOTATIONS
	.align		4
.L_86:
        /*002c*/ 	.byte	0x04, 0x55
        /*002e*/ 	.short	(.L_88 - .L_87)


	//   ....[0]....
.L_87:
        /*0030*/ 	.word	0x00000001
        /*0034*/ 	.byte	0x20, 0x09, 0x00, 0x00, 0x01, 0x00, 0x00, 0x00, 0x10, 0x0a, 0x00, 0x00, 0x01, 0x00, 0x00, 0x00
        /* <DEDUP_REMOVED lines=27> */
        /*01f4*/ 	.byte	0x80, 0x09, 0x01, 0x00, 0x01, 0x00, 0x00, 0x00, 0xd0, 0x09, 0x01, 0x00


	//----- nvinfo : EIATTR_MERCURY_ISA_VERSION
	.align		4
.L_88:
        /*0200*/ 	.byte	0x03, 0x5f
        /*0202*/ 	.short	0x0101


	//----- nvinfo : EIATTR_INT_WARP_WIDE_INSTR_OFFSETS
	.align		4
        /*0204*/ 	.byte	0x04, 0x31
        /*0206*/ 	.short	(.L_90 - .L_89)


	//   ....[0]....
.L_89:
        /*0208*/ 	.word	0x00000120


	//   ....[1]....
        /*020c*/ 	.word	0x000001c0


	//   ....[2]....
        /*0210*/ 	.word	0x00000230


	//----- nvinfo : EIATTR_COOP_GROUP_MASK_REGIDS
	.align		4
.L_90:
        /*0214*/ 	.byte	0x04, 0x29
        /*0216*/ 	.short	(.L_92 - .L_91)


	//   ....[0]....
.L_91:
        /*0218*/ 	.word	0xffffffff


	//   ....[1]....
        /*021c*/ 	.word	0xffffffff


	//   ....[2]....
        /*0220*/ 	.word	0xffffffff


	//   ....[3]....
        /*0224*/ 	.word	0xffffffff


	//   ....[4]....
        /*0228*/ 	.word	0xffffffff


	//   ....[5]....
        /*022c*/ 	.word	0xffffffff


	//   ....[6]....
        /*0230*/ 	.word	0xffffffff


	//   ....[7]....
        /*0234*/ 	.word	0xffffffff


	//   ....[8]....
        /*0238*/ 	.word	0xffffffff


	//   ....[9]....
        /*023c*/ 	.word	0xffffffff


	//   ....[10]....
        /*0240*/ 	.word	0xffffffff


	//   ....[11]....
        /*0244*/ 	.word	0xffffffff


	//   ....[12]....
        /*0248*/ 	.word	0xffffffff


	//   ....[13]....
        /*024c*/ 	.word	0xffffffff


	//   ....[14]....
        /*0250*/ 	.word	0xffffffff


	//   ....[15]....
        /*0254*/ 	.word	0xffffffff


	//   ....[16]....
        /*0258*/ 	.word	0xffffffff


	//   ....[17]....
        /*025c*/ 	.word	0xffffffff


	//   ....[18]....
        /*0260*/ 	.word	0xffffffff


	//   ....[19]....
        /*0264*/ 	.word	0xffffffff


	//   ....[20]....
        /*0268*/ 	.word	0xffffffff


	//   ....[21]....
        /*026c*/ 	.word	0xffffffff


	//   ....[22]....
        /*0270*/ 	.word	0xffffffff


	//   ....[23]....
        /*0274*/ 	.word	0xffffffff


	//   ....[24]....
        /*0278*/ 	.word	0xffffffff


	//   ....[25]....
        /*027c*/ 	.word	0xffffffff


	//   ....[26]....
        /*0280*/ 	.word	0xffffffff


	//   ....[27]....
        /*0284*/ 	.word	0xffffffff


	//   ....[28]....
        /*0288*/ 	.word	0xffffffff


	//   ....[29]....
        /*028c*/ 	.word	0xffffffff


	//   ....[30]....
        /*0290*/ 	.word	0xffffffff


	//   ....[31]....
        /*0294*/ 	.word	0xffffffff


	//   ....[32]....
        /*0298*/ 	.word	0xffffffff


	//   ....[33]....
        /*029c*/ 	.word	0xffffffff


	//   ....[34]....
        /*02a0*/ 	.word	0xffffffff


	//   ....[35]....
        /*02a4*/ 	.word	0xffffffff


	//   ....[36]....
        /*02a8*/ 	.word	0xffffffff


	//   ....[37]....
        /*02ac*/ 	.word	0xffffffff


	//   ....[38]....
        /*02b0*/ 	.word	0xffffffff


	//   ....[39]....
        /*02b4*/ 	.word	0xffffffff


	//   ....[40]....
        /*02b8*/ 	.word	0xffffffff


	//   ....[41]....
        /*02bc*/ 	.word	0xffffffff


	//   ....[42]....
        /*02c0*/ 	.word	0xffffffff


	//   ....[43]....
        /*02c4*/ 	.word	0xffffffff


	//   ....[44]....
        /*02c8*/ 	.word	0xffffffff


	//   ....[45]....
        /*02cc*/ 	.word	0xffffffff


	//   ....[46]....
        /*02d0*/ 	.word	0xffffffff


	//   ....[47]....
        /*02d4*/ 	.word	0xffffffff


	//   ....[48]....
        /*02d8*/ 	.word	0xffffffff


	//   ....[49]....
        /*02dc*/ 	.word	0xffffffff


	//   ....[50]....
        /*02e0*/ 	.word	0x0500000f


	//   ....[51]....
        /*02e4*/ 	.word	0x0500000f


	//   ....[52]....
        /*02e8*/ 	.word	0x0500000f


	//   ....[53]....
        /*02ec*/ 	.word	0x0500000f


	//   ....[54]....
        /*02f0*/ 	.word	0x0500000f


	//   ....[55]....
        /*02f4*/ 	.word	0x0500000f


	//   ....[56]....
        /*02f8*/ 	.word	0x0500000f


	//   ....[57]....
        /*02fc*/ 	.word	0x0500000f


	//   ....[58]....
        /*0300*/ 	.word	0x0500000f


	//   ....[59]....
        /*0304*/ 	.word	0x0500000f


	//   ....[60]....
        /*0308*/ 	.word	0x0500000f


	//   ....[61]....
        /*030c*/ 	.word	0x0500000f


	//   ....[62]....
        /*0310*/ 	.word	0x0500000f


	//   ....[63]....
        /*0314*/ 	.word	0x0500000f


	//   ....[64]....
        /*0318*/ 	.word	0x0500000f


	//   ....[65]....
        /*031c*/ 	.word	0x0500000f


	//   ....[66]....
        /*0320*/ 	.word	0x0500000f


	//   ....[67]....
        /*0324*/ 	.word	0x0500000f


	//----- nvinfo : EIATTR_COOP_GROUP_INSTR_OFFSETS
	.align		4
.L_92:
        /*0328*/ 	.byte	0x04, 0x28
        /*032a*/ 	.short	(.L_94 - .L_93)


	//   ....[0]....
.L_93:
        /*032c*/ 	.word	0x00000060


	//   ....[1]....
        /*0330*/ 	.word	0x00000130


	//   ....[2]....
        /*0334*/ 	.word	0x000001e0


	//   ....[3]....
        /*0338*/ 	.word	0x000003a0


	//   ....[4]....
        /*033c*/ 	.word	0x00000500


	//   ....[5]....
        /*0340*/ 	.word	0x00000620


	//   ....[6]....
        /*0344*/ 	.word	0x00000780


	//   ....[7]....
        /*0348*/ 	.word	0x00000da0


	//   ....[8]....
        /*034c*/ 	.word	0x000044c0


	//   ....[9]....
        /*0350*/ 	.word	0x00004550


	//   ....[10]....
        /*0354*/ 	.word	0x00004cd0


	//   ....[11]....
        /*0358*/ 	.word	0x00004d60


	//   ....[12]....
        /*035c*/ 	.word	0x00008ea0


	//   ....[13]....
        /*0360*/ 	.word	0x00008ec0


	//   ....[14]....
        /*0364*/ 	.word	0x00009950


	//   ....[15]....
        /*0368*/ 	.word	0x000099b0


	//   ....[16]....
        /*036c*/ 	.word	0x0000aeb0


	//   ....[17]....
        /*0370*/ 	.word	0x0000aef0


	//   ....[18]....
        /*0374*/ 	.word	0x0000b000


	//   ....[19]....
        /*0378*/ 	.word	0x0000b020


	//   ....[20]....
        /*037c*/ 	.word	0x0000c320


	//   ....[21]....
        /*0380*/ 	.word	0x0000c380


	//   ....[22]....
        /*0384*/ 	.word	0x0000c3c0


	//   ....[23]....
        /*0388*/ 	.word	0x0000c3f0


	//   ....[24]....
        /*038c*/ 	.word	0x0000c880


	//   ....[25]....
        /*0390*/ 	.word	0x0000c8c0


	//   ....[26]....
        /*0394*/ 	.word	0x0000c9a0


	//   ....[27]....
        /*0398*/ 	.word	0x0000c9c0


	//   ....[28]....
        /*039c*/ 	.word	0x0000ca80


	//   ....[29]....
        /*03a0*/ 	.word	0x0000caa0


	//   ....[30]....
        /*03a4*/ 	.word	0x0000cb70


	//   ....[31]....
        /*03a8*/ 	.word	0x0000cbb0


	//   ....[32]....
        /*03ac*/ 	.word	0x0000d600


	//   ....[33]....
        /*03b0*/ 	.word	0x0000e030


	//   ....[34]....
        /*03b4*/ 	.word	0x0000e040


	//   ....[35]....
        /*03b8*/ 	.word	0x0000e080


	//   ....[36]....
        /*03bc*/ 	.word	0x0000e0c0


	//   ....[37]....
        /*03c0*/ 	.word	0x0000e190


	//   ....[38]....
        /*03c4*/ 	.word	0x0000e1a0


	//   ....[39]....
        /*03c8*/ 	.word	0x0000e220


	//   ....[40]....
        /*03cc*/ 	.word	0x0000e230


	//   ....[41]....
        /*03d0*/ 	.word	0x0000e2b0


	//   ....[42]....
        /*03d4*/ 	.word	0x0000e2c0


	//   ....[43]....
        /*03d8*/ 	.word	0x0000e340


	//   ....[44]....
        /*03dc*/ 	.word	0x0000e350


	//   ....[45]....
        /*03e0*/ 	.word	0x0000e3d0


	//   ....[46]....
        /*03e4*/ 	.word	0x0000e3e0


	//   ....[47]....
        /*03e8*/ 	.word	0x0000e3f0


	//   ....[48]....
        /*03ec*/ 	.word	0x0000e430


	//   ....[49]....
        /*03f0*/ 	.word	0x00010900


	//   ....[50]....
        /*03f4*/ 	.word	0x00010df0


	//   ....[51]....
        /*03f8*/ 	.word	0x00010f60


	//   ....[52]....
        /*03fc*/ 	.word	0x00010fc0


	//   ....[53]....
        /*0400*/ 	.word	0x00011110


	//   ....[54]....
        /*0404*/ 	.word	0x00011160


	//   ....[55]....
        /*0408*/ 	.word	0x00011290


	//   ....[56]....
        /*040c*/ 	.word	0x000112e0


	//   ....[57]....
        /*0410*/ 	.word	0x000113f0


	//   ....[58]....
        /*0414*/ 	.word	0x00011440


	//   ....[59]....
        /*0418*/ 	.word	0x00011550


	//   ....[60]....
        /*041c*/ 	.word	0x000115a0


	//   ....[61]....
        /*0420*/ 	.word	0x000116b0


	//   ....[62]....
        /*0424*/ 	.word	0x00011700


	//   ....[63]....
        /*0428*/ 	.word	0x00011800


	//   ....[64]....
        /*042c*/ 	.word	0x00011850


	//   ....[65]....
        /*0430*/ 	.word	0x00011940


	//   ....[66]....
        /*0434*/ 	.word	0x00011990


	//   ....[67]....
        /*0438*/ 	.word	0x00011d30


	//----- nvinfo : EIATTR_REG_RECONFIG
	.align		4
.L_94:
        /*043c*/ 	.byte	0x01, 0x54
	.zero		2


	//----- nvinfo : EIATTR_SYSCALL_OFFSETS
	.align		4
        /*0440*/ 	.byte	0x04, 0x46
        /*0442*/ 	.short	(.L_96 - .L_95)


	//   ....[0]....
.L_95:
        /*0444*/ 	.word	0x00001160


	//   ....[1]....
        /*0448*/ 	.word	0x0000d210


	//   ....[2]....
        /*044c*/ 	.word	0x0000d350


	//   ....[3]....
        /*0450*/ 	.word	0x0000d440


	//   ....[4]....
        /*0454*/ 	.word	0x0000dbf0


	//----- nvinfo : EIATTR_MBARRIER_INSTR_OFFSETS
	.align		4
.L_96:
        /*0458*/ 	.byte	0x04, 0x39
        /*045a*/ 	.short	(.L_98 - .L_97)


	//   ....[0]....
.L_97:
        /*045c*/ 	.word	0x00000250
        /*0460*/ 	.word	0x000000ff
        /*0464*/ 	.word	0x00034800
        /*0468*/ 	.short	0x0100
        /*046a*/ 	.byte	0x08
	.zero		1


	//   ....[1]....
        /*046c*/ 	.word	0x00000260
        /*0470*/ 	.word	0x000000ff
        /*0474*/ 	.word	0x00034820
        /*0478*/ 	.short	0x0100
        /*047a*/ 	.byte	0x08
	.zero		1


	//   ....[2]....
        /*047c*/ 	.word	0x00000350
        /*0480*/ 	.word	0x000000ff
        /*0484*/ 	.word	0x00034830
        /*0488*/ 	.short	0x0100
        /*048a*/ 	.byte	0x08
	.zero		1


	//   ....[3]....
        /*048c*/ 	.word	0x00000360
        /*0490*/ 	.word	0x000000ff
        /*0494*/ 	.word	0x00034840
        /*0498*/ 	.short	0x0100
        /*049a*/ 	.byte	0x08
	.zero		1


	//   ....[4]....
        /*049c*/ 	.word	0x00000370
        /*04a0*/ 	.word	0x000000ff
        /*04a4*/ 	.word	0x00034838
        /*04a8*/ 	.short	0x0100
        /*04aa*/ 	.byte	0x08
	.zero		1


	//   ....[5]....
        /*04ac*/ 	.word	0x00000380
        /*04b0*/ 	.word	0x000000ff
        /*04b4*/ 	.word	0x00034848
        /*04b8*/ 	.short	0x0100
        /*04ba*/ 	.byte	0x08
	.zero		1


	//   ....[6]....
        /*04bc*/ 	.word	0x000004b0
        /*04c0*/ 	.word	0x000000ff
        /*04c4*/ 	.word	0x00034850
        /*04c8*/ 	.short	0x0100
        /*04ca*/ 	.byte	0x08
	.zero		1


	//   ....[7]....
        /*04cc*/ 	.word	0x000004c0
        /*04d0*/ 	.word	0x000000ff
        /*04d4*/ 	.word	0x00034860
        /*04d8*/ 	.short	0x0100
        /*04da*/ 	.byte	0x08
	.zero		1


	//   ....[8]....
        /*04dc*/ 	.word	0x000004d0
        /*04e0*/ 	.word	0x000000ff
        /*04e4*/ 	.word	0x00034858
        /*04e8*/ 	.short	0x0100
        /*04ea*/ 	.byte	0x08
	.zero		1


	//   ....[9]....
        /*04ec*/ 	.word	0x000004e0
        /*04f0*/ 	.word	0x000000ff
        /*04f4*/ 	.word	0x00034868
        /*04f8*/ 	.short	0x0100
        /*04fa*/ 	.byte	0x08
	.zero		1


	//   ....[10]....
        /*04fc*/ 	.word	0x000005d0
        /*0500*/ 	.word	0x000000ff
        /*0504*/ 	.word	0x00034870
        /*0508*/ 	.short	0x0100
        /*050a*/ 	.byte	0x06
	.zero		1


	//   ....[11]....
        /*050c*/ 	.word	0x000005e0
        /*0510*/ 	.word	0x000000ff
        /*0514*/ 	.word	0x00034880
        /*0518*/ 	.short	0x0100
        /*051a*/ 	.byte	0x06
	.zero		1


	//   ....[12]....
        /*051c*/ 	.word	0x000005f0
        /*0520*/ 	.word	0x000000ff
        /*0524*/ 	.word	0x00034878
        /*0528*/ 	.short	0x0100
        /*052a*/ 	.byte	0x06
	.zero		1


	//   ....[13]....
        /*052c*/ 	.word	0x00000600
        /*0530*/ 	.word	0x000000ff
        /*0534*/ 	.word	0x00034888
        /*0538*/ 	.short	0x0100
        /*053a*/ 	.byte	0x06
	.zero		1


	//   ....[14]....
        /*053c*/ 	.word	0x00000730
        /*0540*/ 	.word	0x000000ff
        /*0544*/ 	.word	0x00034890
        /*0548*/ 	.short	0x0100
        /*054a*/ 	.byte	0x08
	.zero		1


	//   ....[15]....
        /*054c*/ 	.word	0x00000740
        /*0550*/ 	.word	0x000000ff
        /*0554*/ 	.word	0x000348a0
        /*0558*/ 	.short	0x0100
        /*055a*/ 	.byte	0x08
	.zero		1


	//   ....[16]....
        /*055c*/ 	.word	0x00000750
        /*0560*/ 	.word	0x000000ff
        /*0564*/ 	.word	0x00034898
        /*0568*/ 	.short	0x0100
        /*056a*/ 	.byte	0x08
	.zero		1


	//   ....[17]....
        /*056c*/ 	.word	0x00000760
        /*0570*/ 	.word	0x000000ff
        /*0574*/ 	.word	0x000348a8
        /*0578*/ 	.short	0x0100
        /*057a*/ 	.byte	0x08
	.zero		1


	//   ....[18]....
        /*057c*/ 	.word	0x00000890
        /*0580*/ 	.word	0x000000ff
        /*0584*/ 	.word	0x000348b0
        /*0588*/ 	.short	0x0100
        /*058a*/ 	.byte	0x08
	.zero		1


	//   ....[19]....
        /*058c*/ 	.word	0x000008a0
        /*0590*/ 	.word	0x000000ff
        /*0594*/ 	.word	0x000348c0
        /*0598*/ 	.short	0x0100
        /*059a*/ 	.byte	0x08
	.zero		1


	//   ....[20]....
        /*059c*/ 	.word	0x000008b0
        /*05a0*/ 	.word	0x000000ff
        /*05a4*/ 	.word	0x000348b8
        /*05a8*/ 	.short	0x0100
        /*05aa*/ 	.byte	0x08
	.zero		1


	//   ....[21]....
        /*05ac*/ 	.word	0x000008c0
        /*05b0*/ 	.word	0x000000ff
        /*05b4*/ 	.word	0x000348c8
        /*05b8*/ 	.short	0x0100
        /*05ba*/ 	.byte	0x08
	.zero		1


	//   ....[22]....
        /*05bc*/ 	.word	0x000011a0
        /*05c0*/ 	.word	0x000000ff
        /*05c4*/ 	.word	0x00034800
        /*05c8*/ 	.short	0x010a
        /*05ca*/ 	.byte	0x3d
	.zero		1


	//   ....[23]....
        /*05cc*/ 	.word	0x00001230
        /*05d0*/ 	.word	0x0000000b
        /*05d4*/ 	.word	0x00034830
        /*05d8*/ 	.short	0x010a
        /*05da*/ 	.byte	0x3f
	.zero		1


	//   ....[24]....
        /*05dc*/ 	.word	0x000012b0
        /*05e0*/ 	.word	0x0000000b
        /*05e4*/ 	.word	0x00034830
        /*05e8*/ 	.short	0x010a
        /*05ea*/ 	.byte	0x3f
	.zero		1


	//   ....[25]....
        /*05ec*/ 	.word	0x00004560
        /*05f0*/ 	.word	0x0000000b
        /*05f4*/ 	.word	0x00000000
        /*05f8*/ 	.short	0x0101
        /*05fa*/ 	.byte	0x3f
	.zero		1


	//   ....[26]....
        /*05fc*/ 	.word	0x00006320
        /*0600*/ 	.word	0x000000ff
        /*0604*/ 	.word	0x00034830
        /*0608*/ 	.short	0x010a
        /*060a*/ 	.byte	0x06
	.zero		1


	//   ....[27]....
        /*060c*/ 	.word	0x00006360
        /*0610*/ 	.word	0x000000ff
        /*0614*/ 	.word	0x00034830
        /*0618*/ 	.short	0x010a
        /*061a*/ 	.byte	0x06
	.zero		1


	//   ....[28]....
        /*061c*/ 	.word	0x00008a30
        /*0620*/ 	.word	0x000000ff
        /*0624*/ 	.word	0x00034850
        /*0628*/ 	.short	0x010a
        /*062a*/ 	.byte	0x06
	.zero		1


	//   ....[29]....
        /*062c*/ 	.word	0x00008a70
        /*0630*/ 	.word	0x000000ff
        /*0634*/ 	.word	0x00034850
        /*0638*/ 	.short	0x010a
        /*063a*/ 	.byte	0x06
	.zero		1


	//   ....[30]....
        /*063c*/ 	.word	0x0000a120
        /*0640*/ 	.word	0x00000083
        /*0644*/ 	.word	0x00000000
        /*0648*/ 	.short	0x0101
        /*064a*/ 	.byte	0x3f
	.zero		1


	//   ....[31]....
        /*064c*/ 	.word	0x0000a200
        /*0650*/ 	.word	0x0000007b
        /*0654*/ 	.word	0x00000000
        /*0658*/ 	.short	0x0101
        /*065a*/ 	.byte	0x3f
	.zero		1


	//   ....[32]....
        /*065c*/ 	.word	0x0000ae00
        /*0660*/ 	.word	0x000000ff
        /*0664*/ 	.word	0x00034850
        /*0668*/ 	.short	0x010a
        /*066a*/ 	.byte	0x08
	.zero		1


	//   ....[33]....
        /*066c*/ 	.word	0x0000ae40
        /*0670*/ 	.word	0x000000ff
        /*0674*/ 	.word	0x00034850
        /*0678*/ 	.short	0x010a
        /*067a*/ 	.byte	0x08
	.zero		1


	//   ....[34]....
        /*067c*/ 	.word	0x0000bc70
        /*0680*/ 	.word	0x00000068
        /*0684*/ 	.word	0x00000000
        /*0688*/ 	.short	0x0101
        /*068a*/ 	.byte	0x3f
	.zero		1


	//   ....[35]....
        /*068c*/ 	.word	0x0000c8a0
        /*0690*/ 	.word	0x000000ff
        /*0694*/ 	.word	0x00000000
        /*0698*/ 	.short	0x0101
        /*069a*/ 	.byte	0x3d
	.zero		1


	//   ....[36]....
        /*069c*/ 	.word	0x0000d840
        /*06a0*/ 	.word	0x00000000
        /*06a4*/ 	.word	0x00034840
        /*06a8*/ 	.short	0x010a
        /*06aa*/ 	.byte	0x3f
	.zero		1


	//   ....[37]....
        /*06ac*/ 	.word	0x0000e540
        /*06b0*/ 	.word	0x000000ff
        /*06b4*/ 	.word	0x00034800
        /*06b8*/ 	.short	0x0107
        /*06ba*/ 	.byte	0x24
	.zero		1


	//   ....[38]....
        /*06bc*/ 	.word	0x0000e5b0
        /*06c0*/ 	.word	0x000000ff
        /*06c4*/ 	.word	0x00034800
        /*06c8*/ 	.short	0x0101
        /*06ca*/ 	.byte	0x24
	.zero		1


	//   ....[39]....
        /*06cc*/ 	.word	0x0000e5e0
        /*06d0*/ 	.word	0x000000ff
        /*06d4*/ 	.word	0x00034820
        /*06d8*/ 	.short	0x010a
        /*06da*/ 	.byte	0x24
	.zero		1


	//   ....[40]....
        /*06dc*/ 	.word	0x0000e910
        /*06e0*/ 	.word	0x00000003
        /*06e4*/ 	.word	0x00034840
        /*06e8*/ 	.short	0x010a
        /*06ea*/ 	.byte	0x3f
	.zero		1


	//   ....[41]....
        /*06ec*/ 	.word	0x0000eca0
        /*06f0*/ 	.word	0x00000003
        /*06f4*/ 	.word	0x00000060
        /*06f8*/ 	.short	0x010a
        /*06fa*/ 	.byte	0x3f
	.zero		1


	//   ....[42]....
        /*06fc*/ 	.word	0x0000f300
        /*0700*/ 	.word	0x00000003
        /*0704*/ 	.word	0x00034840
        /*0708*/ 	.short	0x010a
        /*070a*/ 	.byte	0x3f
	.zero		1


	//   ....[43]....
        /*070c*/ 	.word	0x0000f690
        /*0710*/ 	.word	0x00000002
        /*0714*/ 	.word	0x00000060
        /*0718*/ 	.short	0x010a
        /*071a*/ 	.byte	0x3f
	.zero		1


	//   ....[44]....
        /*071c*/ 	.word	0x0000fc30
        /*0720*/ 	.word	0x00000002
        /*0724*/ 	.word	0x00034840
        /*0728*/ 	.short	0x010a
        /*072a*/ 	.byte	0x3f
	.zero		1


	//   ....[45]....
        /*072c*/ 	.word	0x0000ffc0
        /*0730*/ 	.word	0x00000002
        /*0734*/ 	.word	0x00000060
        /*0738*/ 	.short	0x010a
        /*073a*/ 	.byte	0x3f
	.zero		1


	//   ....[46]....
        /*073c*/ 	.word	0x00010400
        /*0740*/ 	.word	0x00000000
        /*0744*/ 	.word	0x00034860
        /*0748*/ 	.short	0x010a
        /*074a*/ 	.byte	0x3f
	.zero		1


	//   ....[47]....
        /*074c*/ 	.word	0x00010880
        /*0750*/ 	.word	0x00000000
        /*0754*/ 	.word	0x00034820
        /*0758*/ 	.short	0x010a
        /*075a*/ 	.byte	0x3f
	.zero		1


	//   ....[48]....
        /*075c*/ 	.word	0x00010a50
        /*0760*/ 	.word	0x00000006
        /*0764*/ 	.word	0x00000000
        /*0768*/ 	.short	0x010a
        /*076a*/ 	.byte	0x3f
	.zero		1


	//   ....[49]....
        /*076c*/ 	.word	0x00010aa0
        /*0770*/ 	.word	0x00000003
        /*0774*/ 	.word	0x00000000
        /*0778*/ 	.short	0x010a
        /*077a*/ 	.byte	0x3f
	.zero		1


	//   ....[50]....
        /*077c*/ 	.word	0x00010b00
        /*0780*/ 	.word	0x00000012
        /*0784*/ 	.word	0x00000000
        /*0788*/ 	.short	0x010a
        /*078a*/ 	.byte	0x3f
	.zero		1


	//   ....[51]....
        /*078c*/ 	.word	0x00010b30
        /*0790*/ 	.word	0x00000003
        /*0794*/ 	.word	0x00000000
        /*0798*/ 	.short	0x010a
        /*079a*/ 	.byte	0x3f
	.zero		1


	//   ....[52]....
        /*079c*/ 	.word	0x00010ba0
        /*07a0*/ 	.word	0x00000003
        /*07a4*/ 	.word	0x00034800
        /*07a8*/ 	.short	0x010a
        /*07aa*/ 	.byte	0x3f
	.zero		1


	//   ....[53]....
        /*07ac*/ 	.word	0x00010bf0
        /*07b0*/ 	.word	0x0000000b
        /*07b4*/ 	.word	0x00034830
        /*07b8*/ 	.short	0x010a
        /*07ba*/ 	.byte	0x3f
	.zero		1


	//   ....[54]....
        /*07bc*/ 	.word	0x00010c50
        /*07c0*/ 	.word	0x0000000a
        /*07c4*/ 	.word	0x00034830
        /*07c8*/ 	.short	0x010a
        /*07ca*/ 	.byte	0x3f
	.zero		1


	//   ....[55]....
        /*07cc*/ 	.word	0x00010cb0
        /*07d0*/ 	.word	0x0000000a
        /*07d4*/ 	.word	0x00034850
        /*07d8*/ 	.short	0x010a
        /*07da*/ 	.byte	0x3f
	.zero		1


	//   ....[56]....
        /*07dc*/ 	.word	0x00010d10
        /*07e0*/ 	.word	0x00000005
        /*07e4*/ 	.word	0x00034850
        /*07e8*/ 	.short	0x010a
        /*07ea*/ 	.byte	0x3f
	.zero		1


	//   ....[57]....
        /*07ec*/ 	.word	0x00010eb0
        /*07f0*/ 	.word	0x00000000
        /*07f4*/ 	.word	0x00034840
        /*07f8*/ 	.short	0x010a
        /*07fa*/ 	.byte	0x3f
	.zero		1


	//   ....[58]....
        /*07fc*/ 	.word	0x000119d0
        /*0800*/ 	.word	0x0000000b
        /*0804*/ 	.word	0x00034820
        /*0808*/ 	.short	0x010a
        /*080a*/ 	.byte	0x3f
	.zero		1


	//   ....[59]....
        /*080c*/ 	.word	0x00011a20
        /*0810*/ 	.word	0x00000003
        /*0814*/ 	.word	0x00034840
        /*0818*/ 	.short	0x010a
        /*081a*/ 	.byte	0x3f
	.zero		1


	//   ....[60]....
        /*081c*/ 	.word	0x00011a70
        /*0820*/ 	.word	0x00000003
        /*0824*/ 	.word	0x00000060
        /*0828*/ 	.short	0x010a
        /*082a*/ 	.byte	0x3f
	.zero		1


	//   ....[61]....
        /*082c*/ 	.word	0x00011ac0
        /*0830*/ 	.word	0x00000003
        /*0834*/ 	.word	0x00034840
        /*0838*/ 	.short	0x010a
        /*083a*/ 	.byte	0x3f
	.zero		1


	//   ....[62]....
        /*083c*/ 	.word	0x00011b10
        /*0840*/ 	.word	0x00000002
        /*0844*/ 	.word	0x00000060
        /*0848*/ 	.short	0x010a
        /*084a*/ 	.byte	0x3f
	.zero		1


	//   ....[63]....
        /*084c*/ 	.word	0x00011b60
        /*0850*/ 	.word	0x00000002
        /*0854*/ 	.word	0x00034840
        /*0858*/ 	.short	0x010a
        /*085a*/ 	.byte	0x3f
	.zero		1


	//   ....[64]....
        /*085c*/ 	.word	0x00011bb0
        /*0860*/ 	.word	0x00000002
        /*0864*/ 	.word	0x00000060
        /*0868*/ 	.short	0x010a
        /*086a*/ 	.byte	0x3f
	.zero		1


	//   ....[65]....
        /*086c*/ 	.word	0x00011c00
        /*0870*/ 	.word	0x00000000
        /*0874*/ 	.word	0x00034860
        /*0878*/ 	.short	0x010a
        /*087a*/ 	.byte	0x3f
	.zero		1


	//   ....[66]....
        /*087c*/ 	.word	0x00011c50
        /*0880*/ 	.word	0x00000000
        /*0884*/ 	.word	0x00034820
        /*0888*/ 	.short	0x010a
        /*088a*/ 	.byte	0x3f
	.zero		1


	//   ....[67]....
        /*088c*/ 	.word	0x00011df0
        /*0890*/ 	.word	0x00000006
        /*0894*/ 	.word	0x00000000
        /*0898*/ 	.short	0x010a
        /*089a*/ 	.byte	0x3f
	.zero		1


	//   ....[68]....
        /*089c*/ 	.word	0x00011e40
        /*08a0*/ 	.word	0x00000003
        /*08a4*/ 	.word	0x00000000
        /*08a8*/ 	.short	0x010a
        /*08aa*/ 	.byte	0x3f
	.zero		1


	//   ....[69]....
        /*08ac*/ 	.word	0x00011e90
        /*08b0*/ 	.word	0x00000012
        /*08b4*/ 	.word	0x00000000
        /*08b8*/ 	.short	0x010a
        /*08ba*/ 	.byte	0x3f
	.zero		1


	//----- nvinfo : EIATTR_NUM_MBARRIERS
	.align		4
.L_98:
        /*08bc*/ 	.byte	0x03, 0x38
        /*08be*/ 	.short	0x0016


	//----- nvinfo : EIATTR_EXIT_INSTR_OFFSETS
	.align		4
        /*08c0*/ 	.byte	0x04, 0x1c
        /*08c2*/ 	.short	(.L_100 - .L_99)


	//   ....[0]....
.L_99:
        /*08c4*/ 	.word	0x00000a00


	//   ....[1]....
        /*08c8*/ 	.word	0x0000ccb0


	//   ....[2]....
        /*08cc*/ 	.word	0x00010b80


	//----- nvinfo : EIATTR_MAX_THREADS
	.align		4
.L_100:
        /*08d0*/ 	.byte	0x04, 0x05
        /*08d2*/ 	.short	(.L_102 - .L_101)
.L_101:
        /*08d4*/ 	.word	0x00000180
        /*08d8*/ 	.word	0x00000001
        /*08dc*/ 	.word	0x00000001


	//----- nvinfo : EIATTR_CRS_STACK_SIZE
	.align		4
.L_102:
        /*08e0*/ 	.byte	0x04, 0x1e
        /*08e2*/ 	.short	(.L_104 - .L_103)
.L_103:
        /*08e4*/ 	.word	0x00000000


	//----- nvinfo : EIATTR_CBANK_PARAM_SIZE
	.align		4
.L_104:
        /*08e8*/ 	.byte	0x03, 0x19
        /*08ea*/ 	.short	0x0a70


	//----- nvinfo : EIATTR_PARAM_CBANK
	.align		4
        /*08ec*/ 	.byte	0x04, 0x0a
        /*08ee*/ 	.short	(.L_106 - .L_105)
	.align		4
.L_105:
        /*08f0*/ 	.word	index@(.nv.constant0._ZN7cutlass13device_kernelIN5flash11enable_sm90INS1_16FlashAttnFwdSm90INS1_25CollectiveMainloopFwdSm90ILi2EN4cute5tupleIJNS5_1CILi1EEES8_S8_EEENS6_IJNS7_ILi128EEENS7_ILi176EEESA_EEELi128ENS_10bfloat16_tEfNS_4arch4Sm90ELb0ELb0ELb0ELb0ELb0ELb0ELb0ELb1ELb1ELb1ELb0ELb0EEENS1_21CollectiveEpilogueFwdINS6_IJSA_SA_SB_EEES9_SD_SF_Li256ELb0ELb1ELb0ELb0EEENS1_29StaticPersistentTileSchedulerILb0EEEEEEEEEvNT_6ParamsE)
        /*08f4*/ 	.short	0x0210
        /*08f6*/ 	.short	0x0a70


	//----- nvinfo : EIATTR_SW_WAR
	.align		4
.L_106:
        /*08f8*/ 	.byte	0x04, 0x36
        /*08fa*/ 	.short	(.L_108 - .L_107)
.L_107:
        /*08fc*/ 	.word	0x00000008
.L_108:


//--------------------- .nv.info._ZN7cutlass13device_kernelIN5flash11enable_sm90INS1_16FlashAttnFwdSm90INS1_25CollectiveMainloopFwdSm90ILi2EN4cute5tupleIJNS5_1CILi2EEENS7_ILi1EEES9_EEENS6_IJNS7_ILi128EEENS7_ILi176EEESB_EEELi128ENS_10bfloat16_tEfNS_4arch4Sm90ELb0ELb0ELb0ELb0ELb0ELb0ELb0ELb1ELb1ELb1ELb0ELb0EEENS1_21CollectiveEpilogueFwdINS6_IJSB_SB_SC_EEESA_SE_SG_Li256ELb0ELb1ELb0ELb0EEENS1_29StaticPersistentTileSchedulerILb0EEEEEEEEEvNT_6ParamsE --------------------------
	.section	.nv.info._ZN7cutlass13device_kernelIN5flash11enable_sm90INS1_16FlashAttnFwdSm90INS1_25CollectiveMainloopFwdSm90ILi2EN4cute5tupleIJNS5_1CILi2EEENS7_ILi1EEES9_EEENS6_IJNS7_ILi128EEENS7_ILi176EEESB_EEELi128ENS_10bfloat16_tEfNS_4arch4Sm90ELb0ELb0ELb0ELb0ELb0ELb0ELb0ELb1ELb1ELb1ELb0ELb0EEENS1_21CollectiveEpilogueFwdINS6_IJSB_SB_SC_EEESA_SE_SG_Li256ELb0ELb1ELb0ELb0EEENS1_29StaticPersistentTileSchedulerILb0EEEEEEEEEvNT_6ParamsE,"",@"SHT_CUDA_INFO"
	.sectionflags	@""
	.align	4


	//----- nvinfo : EIATTR_CUDA_API_VERSION
	.align		4
        /*0000*/ 	.byte	0x04, 0x37
        /*0002*/ 	.short	(.L_110 - .L_109)
.L_109:
        /*0004*/ 	.word	0x00000082


	//----- nvinfo : EIATTR_KPARAM_INFO
	.align		4
.L_110:
        /*0008*/ 	.byte	0x04, 0x17
        /*000a*/ 	.short	(.L_112 - .L_111)
.L_111:
        /*000c*/ 	.word	0x00000000
        /*0010*/ 	.short	0x0000
        /*0012*/ 	.short	0x0070
        /*0014*/ 	.byte	0x00, 0xf0, 0x01, 0x28


	//----- nvinfo : EIATTR_SPARSE_MMA_MASK
	.align		4
.L_112:
        /*0018*/ 	.byte	0x03, 0x50
        /*001a*/ 	.short	0x0000


	//----- nvinfo : EIATTR_MAXREG_COUNT
	.align		4
        /*001c*/ 	.byte	0x03, 0x1b
        /*001e*/ 	.short	0x00a8


	//----- nvinfo : EIATTR_NUM_BARRIERS
	.align		4
        /*0020*/ 	.byte	0x02, 0x4c
        /*0022*/ 	.byte	0x10
	.zero		1


	//----- nvinfo : EIATTR_EXTERNS
	.align		4
        /*0024*/ 	.byte	0x04, 0x0f
        /*0026*/ 	.short	(.L_114 - .L_113)


	//   ....[0]....
	.align		4
.L_113:
        /*0028*/ 	.word	index@(__assertfail)


	//----- nvinfo : EIATTR_ANNOTATIONS
	.align		4
.L_114:
        /*002c*/ 	.byte	0x04, 0x55
        /*002e*/ 	.short	(.L_116 - .L_115)


	//   ....[0]....
.L_115:
        /* <DEDUP_REMOVED lines=33> */
        /*0234*/ 	.byte	0xe0, 0x12, 0x01, 0x00


	//----- nvinfo : EIATTR_MERCURY_ISA_VERSION
	.align		4
.L_116:
        /*0238*/ 	.byte	0x03, 0x5f
        /*023a*/ 	.short	0x0101


	//----- nvinfo : EIATTR_INT_WARP_WIDE_INSTR_OFFSETS
	.align		4
        /*023c*/ 	.byte	0x04, 0x31
        /*023e*/ 	.short	(.L_118 - .L_117)


	//   ....[0]....
.L_117:
        /*0240*/ 	.word	0x00000120


	//   ....[1]....
        /*0244*/ 	.word	0x000001c0


	//   ....[2]....
        /*0248*/ 	.word	0x00000230


	//----- nvinfo : EIATTR_COOP_GROUP_MASK_REGIDS
	.align		4
.L_118:
        /*024c*/ 	.byte	0x04, 0x29
        /*024e*/ 	.short	(.L_120 - .L_119)


	//   ....[0]....
.L_119:
        /*0250*/ 	.word	0xffffffff


	//   ....[1]....
        /*0254*/ 	.word	0xffffffff


	//   ....[2]....
        /*0258*/ 	.word	0xffffffff


	//   ....[3]....
        /*025c*/ 	.word	0xffffffff


	//   ....[4]....
        /*0260*/ 	.word	0xffffffff


	//   ....[5]....
        /*0264*/ 	.word	0xffffffff


	//   ....[6]....
        /*0268*/ 	.word	0xffffffff


	//   ....[7]....
        /*026c*/ 	.word	0xffffffff


	//   ....[8]....
        /*0270*/ 	.word	0xffffffff


	//   ....[9]....
        /*0274*/ 	.word	0xffffffff


	//   ....[10]....
        /*0278*/ 	.word	0xffffffff


	//   ....[11]....
        /*027c*/ 	.word	0xffffffff


	//   ....[12]....
        /*0280*/ 	.word	0xffffffff


	//   ....[13]....
        /*0284*/ 	.word	0xffffffff


	//   ....[14]....
        /*0288*/ 	.word	0xffffffff


	//   ....[15]....
        /*028c*/ 	.word	0xffffffff


	//   ....[16]....
        /*0290*/ 	.word	0xffffffff


	//   ....[17]....
        /*0294*/ 	.word	0xffffffff


	//   ....[18]....
        /*0298*/ 	.word	0xffffffff


	//   ....[19]....
        /*029c*/ 	.word	0xffffffff


	//   ....[20]....
        /*02a0*/ 	.word	0xffffffff


	//   ....[21]....
        /*02a4*/ 	.word	0xffffffff


	//   ....[22]....
        /*02a8*/ 	.word	0xffffffff


	//   ....[23]....
        /*02ac*/ 	.word	0xffffffff


	//   ....[24]....
        /*02b0*/ 	.word	0xffffffff


	//   ....[25]....
        /*02b4*/ 	.word	0xffffffff


	//   ....[26]....
        /*02b8*/ 	.word	0xffffffff


	//   ....[27]....
        /*02bc*/ 	.word	0xffffffff


	//   ....[28]....
        /*02c0*/ 	.word	0xffffffff


	//   ....[29]....
        /*02c4*/ 	.word	0xffffffff


	//   ....[30]....
        /*02c8*/ 	.word	0xffffffff


	//   ....[31]....
        /*02cc*/ 	.word	0xffffffff


	//   ....[32]....
        /*02d0*/ 	.word	0xffffffff


	//   ....[33]....
        /*02d4*/ 	.word	0xffffffff


	//   ....[34]....
        /*02d8*/ 	.word	0xffffffff


	//   ....[35]....
        /*02dc*/ 	.word	0xffffffff


	//   ....[36]....
        /*02e0*/ 	.word	0xffffffff


	//   ....[37]....
        /*02e4*/ 	.word	0xffffffff


	//   ....[38]....
        /*02e8*/ 	.word	0xffffffff


	//   ....[39]....
        /*02ec*/ 	.word	0xffffffff


	//   ....[40]....
        /*02f0*/ 	.word	0xffffffff


	//   ....[41]....
        /*02f4*/ 	.word	0xffffffff


	//   ....[42]....
        /*02f8*/ 	.word	0xffffffff


	//   ....[43]....
        /*02fc*/ 	.word	0xffffffff


	//   ....[44]....
        /*0300*/ 	.word	0xffffffff


	//   ....[45]....
        /*0304*/ 	.word	0xffffffff


	//   ....[46]....
        /*0308*/ 	.word	0xffffffff


	//   ....[47]....
        /*030c*/ 	.word	0xffffffff


	//   ....[48]....
        /*0310*/ 	.word	0xffffffff


	//   ....[49]....
        /*0314*/ 	.word	0xffffffff


	//   ....[50]....
        /*0318*/ 	.word	0xffffffff


	//   ....[51]....
        /*031c*/ 	.word	0x0500000f


	//   ....[52]....
        /*0320*/ 	.word	0x0500000f


	//   ....[53]....
        /*0324*/ 	.word	0x0500000f


	//   ....[54]....
        /*0328*/ 	.word	0x0500000f


	//   ....[55]....
        /*032c*/ 	.word	0x0500000f


	//   ....[56]....
        /*0330*/ 	.word	0x0500000f


	//   ....[57]....
        /*0334*/ 	.word	0x0500000f


	//   ....[58]....
        /*0338*/ 	.word	0x0500000f


	//   ....[59]....
        /*033c*/ 	.word	0x0500000f


	//   ....[60]....
        /*0340*/ 	.word	0x0500000f


	//   ....[61]....
        /*0344*/ 	.word	0x0500000f


	//   ....[62]....
        /*0348*/ 	.word	0x0500000f


	//   ....[63]....
        /*034c*/ 	.word	0x0500000f


	//   ....[64]....
        /*0350*/ 	.word	0x0500000f


	//   ....[65]....
        /*0354*/ 	.word	0x0500000f


	//   ....[66]....
        /*0358*/ 	.word	0x0500000f


	//   ....[67]....
        /*035c*/ 	.word	0x0500000f


	//   ....[68]....
        /*0360*/ 	.word	0x0500000f


	//----- nvinfo : EIATTR_COOP_GROUP_INSTR_OFFSETS
	.align		4
.L_120:
        /*0364*/ 	.byte	0x04, 0x28
        /*0366*/ 	.short	(.L_122 - .L_121)


	//   ....[0]....
.L_121:
        /*0368*/ 	.word	0x00000060


	//   ....[1]....
        /*036c*/ 	.word	0x00000130


	//   ....[2]....
        /*0370*/ 	.word	0x000001d0


	//   ....[3]....
        /*0374*/ 	.word	0x000003b0


	//   ....[4]....
        /*0378*/ 	.word	0x000005e0


	//   ....[5]....
        /*037c*/ 	.word	0x00000810


	//   ....[6]....
        /*0380*/ 	.word	0x00000aa0


	//   ....[7]....
        /*0384*/ 	.word	0x00000dc0


	//   ....[8]....
        /*0388*/ 	.word	0x000012b0


	//   ....[9]....
        /*038c*/ 	.word	0x000049c0


	//   ....[10]....
        /*0390*/ 	.word	0x00004a80


	//   ....[11]....
        /*0394*/ 	.word	0x00005200


	//   ....[12]....
        /*0398*/ 	.word	0x00005260


	//   ....[13]....
        /*039c*/ 	.word	0x000096a0


	//   ....[14]....
        /*03a0*/ 	.word	0x000096b0


	//   ....[15]....
        /*03a4*/ 	.word	0x000096f0


	//   ....[16]....
        /*03a8*/ 	.word	0x00009700


	//   ....[17]....
        /*03ac*/ 	.word	0x0000b140


	//   ....[18]....
        /*03b0*/ 	.word	0x0000b170


	//   ....[19]....
        /*03b4*/ 	.word	0x0000b240


	//   ....[20]....
        /*03b8*/ 	.word	0x0000b250


	//   ....[21]....
        /*03bc*/ 	.word	0x0000c490


	//   ....[22]....
        /*03c0*/ 	.word	0x0000c4c0


	//   ....[23]....
        /*03c4*/ 	.word	0x0000c4f0


	//   ....[24]....
        /*03c8*/ 	.word	0x0000c520


	//   ....[25]....
        /*03cc*/ 	.word	0x0000cbb0


	//   ....[26]....
        /*03d0*/ 	.word	0x0000cbe0


	//   ....[27]....
        /*03d4*/ 	.word	0x0000ccc0


	//   ....[28]....
        /*03d8*/ 	.word	0x0000cce0


	//   ....[29]....
        /*03dc*/ 	.word	0x0000cda0


	//   ....[30]....
        /*03e0*/ 	.word	0x0000cdc0


	//   ....[31]....
        /*03e4*/ 	.word	0x0000ce90


	//   ....[32]....
        /*03e8*/ 	.word	0x0000ced0


	//   ....[33]....
        /*03ec*/ 	.word	0x0000d9c0


	//   ....[34]....
        /*03f0*/ 	.word	0x0000e490


	//   ....[35]....
        /*03f4*/ 	.word	0x0000e4c0


	//   ....[36]....
        /*03f8*/ 	.word	0x0000e590


	//   ....[37]....
        /*03fc*/ 	.word	0x0000e5a0


	//   ....[38]....
        /*0400*/ 	.word	0x0000e630


	//   ....[39]....
        /*0404*/ 	.word	0x0000e640


	//   ....[40]....
        /*0408*/ 	.word	0x0000e6d0


	//   ....[41]....
        /*040c*/ 	.word	0x0000e6e0


	//   ....[42]....
        /*0410*/ 	.word	0x0000e770


	//   ....[43]....
        /*0414*/ 	.word	0x0000e780


	//   ....[44]....
        /*0418*/ 	.word	0x0000e810


	//   ....[45]....
        /*041c*/ 	.word	0x0000e820


	//   ....[46]....
        /*0420*/ 	.word	0x0000e8b0


	//   ....[47]....
        /*0424*/ 	.word	0x0000e8c0


	//   ....[48]....
        /*0428*/ 	.word	0x0000e8d0


	//   ....[49]....
        /*042c*/ 	.word	0x0000e920


	//   ....[50]....
        /*0430*/ 	.word	0x00011210


	//   ....[51]....
        /*0434*/ 	.word	0x00011700


	//   ....[52]....
        /*0438*/ 	.word	0x00011870


	//   ....[53]....
        /*043c*/ 	.word	0x000118d0


	//   ....[54]....
        /*0440*/ 	.word	0x00011a50


	//   ....[55]....
        /*0444*/ 	.word	0x00011aa0


	//   ....[56]....
        /*0448*/ 	.word	0x00011bc0


	//   ....[57]....
        /*044c*/ 	.word	0x00011c10


	//   ....[58]....
        /*0450*/ 	.word	0x00011d30


	//   ....[59]....
        /*0454*/ 	.word	0x00011d80


	//   ....[60]....
        /*0458*/ 	.word	0x00011ea0


	//   ....[61]....
        /*045c*/ 	.word	0x00011ef0


	//   ....[62]....
        /*0460*/ 	.word	0x00012010


	//   ....[63]....
        /*0464*/ 	.word	0x00012060


	//   ....[64]....
        /*0468*/ 	.word	0x00012180


	//   ....[65]....
        /*046c*/ 	.word	0x000121d0


	//   ....[66]....
        /*0470*/ 	.word	0x000122d0


	//   ....[67]....
        /*0474*/ 	.word	0x00012320


	//   ....[68]....
        /*0478*/ 	.word	0x000126d0


	//----- nvinfo : EIATTR_REG_RECONFIG
	.align		4
.L_122:
        /*047c*/ 	.byte	0x01, 0x54
	.zero		2


	//----- nvinfo : EIATTR_SYSCALL_OFFSETS
	.align		4
        /*0480*/ 	.byte	0x04, 0x46
        /*0482*/ 	.short	(.L_124 - .L_123)


	//   ....[0]....
.L_123:
        /*0484*/ 	.word	0x00001670


	//   ....[1]....
        /*0488*/ 	.word	0x0000d5e0


	//   ....[2]....
        /*048c*/ 	.word	0x0000d720


	//   ....[3]....
        /*0490*/ 	.word	0x0000d810


	//   ....[4]....
        /*0494*/ 	.word	0x0000e050


	//----- nvinfo : EIATTR_MBARRIER_INSTR_OFFSETS
	.align		4
.L_124:
        /*0498*/ 	.byte	0x04, 0x39
        /*049a*/ 	.short	(.L_126 - .L_125)


	//   ....[0]....
.L_125:
        /*049c*/ 	.word	0x00000250
        /*04a0*/ 	.word	0x000000ff
        /*04a4*/ 	.word	0x00034800
        /*04a8*/ 	.short	0x0100
        /*04aa*/ 	.byte	0x08
	.zero		1


	//   ....[1]....
        /*04ac*/ 	.word	0x00000260
        /*04b0*/ 	.word	0x000000ff
        /*04b4*/ 	.word	0x00034820
        /*04b8*/ 	.short	0x0100
        /*04ba*/ 	.byte	0x08
	.zero		1


	//   ....[2]....
        /*04bc*/ 	.word	0x00000350
        /*04c0*/ 	.word	0x000000ff
        /*04c4*/ 	.word	0x00034830
        /*04c8*/ 	.short	0x0100
        /*04ca*/ 	.byte	0x08
	.zero		1


	//   ....[3]....
        /*04cc*/ 	.word	0x00000360
        /*04d0*/ 	.word	0x000000ff
        /*04d4*/ 	.word	0x00034840
        /*04d8*/ 	.short	0x0100
        /*04da*/ 	.byte	0x08
	.zero		1


	//   ....[4]....
        /*04dc*/ 	.word	0x00000370
        /*04e0*/ 	.word	0x000000ff
        /*04e4*/ 	.word	0x00034838
        /*04e8*/ 	.short	0x0100
        /*04ea*/ 	.byte	0x08
	.zero		1


	//   ....[5]....
        /*04ec*/ 	.word	0x00000380
        /*04f0*/ 	.word	0x000000ff
        /*04f4*/ 	.word	0x00034848
        /*04f8*/ 	.short	0x0100
        /*04fa*/ 	.byte	0x08
	.zero		1


	//   ....[6]....
        /*04fc*/ 	.word	0x00000590
        /*0500*/ 	.word	0x000000ff
        /*0504*/ 	.word	0x00034850
        /*0508*/ 	.short	0x0100
        /*050a*/ 	.byte	0x08
	.zero		1


	//   ....[7]....
        /*050c*/ 	.word	0x000005a0
        /*0510*/ 	.word	0x000000ff
        /*0514*/ 	.word	0x00034860
        /*0518*/ 	.short	0x0100
        /*051a*/ 	.byte	0x08
	.zero		1


	//   ....[8]....
        /*051c*/ 	.word	0x000005b0
        /*0520*/ 	.word	0x000000ff
        /*0524*/ 	.word	0x00034858
        /*0528*/ 	.short	0x0100
        /*052a*/ 	.byte	0x08
	.zero		1


	//   ....[9]....
        /*052c*/ 	.word	0x000005c0
        /*0530*/ 	.word	0x000000ff
        /*0534*/ 	.word	0x00034868
        /*0538*/ 	.short	0x0100
        /*053a*/ 	.byte	0x08
	.zero		1


	//   ....[10]....
        /*053c*/ 	.word	0x000007c0
        /*0540*/ 	.word	0x000000ff
        /*0544*/ 	.word	0x00034870
        /*0548*/ 	.short	0x0100
        /*054a*/ 	.byte	0x08
	.zero		1


	//   ....[11]....
        /*054c*/ 	.word	0x000007d0
        /*0550*/ 	.word	0x000000ff
        /*0554*/ 	.word	0x00034880
        /*0558*/ 	.short	0x0100
        /*055a*/ 	.byte	0x08
	.zero		1


	//   ....[12]....
        /*055c*/ 	.word	0x000007e0
        /*0560*/ 	.word	0x000000ff
        /*0564*/ 	.word	0x00034878
        /*0568*/ 	.short	0x0100
        /*056a*/ 	.byte	0x08
	.zero		1


	//   ....[13]....
        /*056c*/ 	.word	0x000007f0
        /*0570*/ 	.word	0x000000ff
        /*0574*/ 	.word	0x00034888
        /*0578*/ 	.short	0x0100
        /*057a*/ 	.byte	0x08
	.zero		1


	//   ....[14]....
        /*057c*/ 	.word	0x00000a50
        /*0580*/ 	.word	0x000000ff
        /*0584*/ 	.word	0x00034890
        /*0588*/ 	.short	0x0100
        /*058a*/ 	.byte	0x08
	.zero		1


	//   ....[15]....
        /*058c*/ 	.word	0x00000a60
        /*0590*/ 	.word	0x000000ff
        /*0594*/ 	.word	0x000348a0
        /*0598*/ 	.short	0x0100
        /*059a*/ 	.byte	0x08
	.zero		1


	//   ....[16]....
        /*059c*/ 	.word	0x00000a70
        /*05a0*/ 	.word	0x000000ff
        /*05a4*/ 	.word	0x00034898
        /*05a8*/ 	.short	0x0100
        /*05aa*/ 	.byte	0x08
	.zero		1


	//   ....[17]....
        /*05ac*/ 	.word	0x00000a80
        /*05b0*/ 	.word	0x000000ff
        /*05b4*/ 	.word	0x000348a8
        /*05b8*/ 	.short	0x0100
        /*05ba*/ 	.byte	0x08
	.zero		1


	//   ....[18]....
        /*05bc*/ 	.word	0x00000d20
        /*05c0*/ 	.word	0x000000ff
        /*05c4*/ 	.word	0x000348b0
        /*05c8*/ 	.short	0x0100
        /*05ca*/ 	.byte	0x08
	.zero		1


	//   ....[19]....
        /*05cc*/ 	.word	0x00000d30
        /*05d0*/ 	.word	0x000000ff
        /*05d4*/ 	.word	0x000348c0
        /*05d8*/ 	.short	0x0100
        /*05da*/ 	.byte	0x08
	.zero		1


	//   ....[20]....
        /*05dc*/ 	.word	0x00000d40
        /*05e0*/ 	.word	0x000000ff
        /*05e4*/ 	.word	0x000348b8
        /*05e8*/ 	.short	0x0100
        /*05ea*/ 	.byte	0x08
	.zero		1


	//   ....[21]....
        /*05ec*/ 	.word	0x00000d50
        /*05f0*/ 	.word	0x000000ff
        /*05f4*/ 	.word	0x000348c8
        /*05f8*/ 	.short	0x0100
        /*05fa*/ 	.byte	0x08
	.zero		1


	//   ....[22]....
        /*05fc*/ 	.word	0x000016b0
        /*0600*/ 	.word	0x000000ff
        /*0604*/ 	.word	0x00034800
        /*0608*/ 	.short	0x010a
        /*060a*/ 	.byte	0x3d
	.zero		1


	//   ....[23]....
        /*060c*/ 	.word	0x00001740
        /*0610*/ 	.word	0x0000000c
        /*0614*/ 	.word	0x00034830
        /*0618*/ 	.short	0x010a
        /*061a*/ 	.byte	0x3f
	.zero		1


	//   ....[24]....
        /*061c*/ 	.word	0x00001780
        /*0620*/ 	.word	0x0000000c
        /*0624*/ 	.word	0x00034830
        /*0628*/ 	.short	0x010a
        /*062a*/ 	.byte	0x3f
	.zero		1


	//   ....[25]....
        /*062c*/ 	.word	0x000059b0
        /*0630*/ 	.word	0x0000000d
        /*0634*/ 	.word	0x00000000
        /*0638*/ 	.short	0x0101
        /*063a*/ 	.byte	0x3f
	.zero		1


	//   ....[26]....
        /*063c*/ 	.word	0x00006570
        /*0640*/ 	.word	0x000000ff
        /*0644*/ 	.word	0x00034830
        /*0648*/ 	.short	0x010a
        /*064a*/ 	.byte	0x06
	.zero		1


	//   ....[27]....
        /*064c*/ 	.word	0x000065b0
        /*0650*/ 	.word	0x000000ff
        /*0654*/ 	.word	0x00034830
        /*0658*/ 	.short	0x010a
        /*065a*/ 	.byte	0x06
	.zero		1


	//   ....[28]....
        /*065c*/ 	.word	0x00008c80
        /*0660*/ 	.word	0x000000ff
        /*0664*/ 	.word	0x00034850
        /*0668*/ 	.short	0x010a
        /*066a*/ 	.byte	0x06
	.zero		1


	//   ....[29]....
        /*066c*/ 	.word	0x00008cc0
        /*0670*/ 	.word	0x000000ff
        /*0674*/ 	.word	0x00034850
        /*0678*/ 	.short	0x010a
        /*067a*/ 	.byte	0x06
	.zero		1


	//   ....[30]....
        /*067c*/ 	.word	0x0000a6f0
        /*0680*/ 	.word	0x0000000c
        /*0684*/ 	.word	0x00000000
        /*0688*/ 	.short	0x0101
        /*068a*/ 	.byte	0x3f
	.zero		1


	//   ....[31]....
        /*068c*/ 	.word	0x0000aa50
        /*0690*/ 	.word	0x0000005b
        /*0694*/ 	.word	0x00000000
        /*0698*/ 	.short	0x0101
        /*069a*/ 	.byte	0x3f
	.zero		1


	//   ....[32]....
        /*069c*/ 	.word	0x0000b0b0
        /*06a0*/ 	.word	0x000000ff
        /*06a4*/ 	.word	0x00034850
        /*06a8*/ 	.short	0x010a
        /*06aa*/ 	.byte	0x07
	.zero		1


	//   ....[33]....
        /*06ac*/ 	.word	0x0000b0f0
        /*06b0*/ 	.word	0x000000ff
        /*06b4*/ 	.word	0x00034850
        /*06b8*/ 	.short	0x010a
        /*06ba*/ 	.byte	0x07
	.zero		1


	//   ....[34]....
        /*06bc*/ 	.word	0x0000b9e0
        /*06c0*/ 	.word	0x00000003
        /*06c4*/ 	.word	0x00000000
        /*06c8*/ 	.short	0x0101
        /*06ca*/ 	.byte	0x3f
	.zero		1


	//   ....[35]....
        /*06cc*/ 	.word	0x0000cb80
        /*06d0*/ 	.word	0x000000ff
        /*06d4*/ 	.word	0x00000000
        /*06d8*/ 	.short	0x0101
        /*06da*/ 	.byte	0x04
	.zero		1


	//   ....[36]....
        /*06dc*/ 	.word	0x0000cbf0
        /*06e0*/ 	.word	0x000000ff
        /*06e4*/ 	.word	0x00000000
        /*06e8*/ 	.short	0x0101
        /*06ea*/ 	.byte	0x3d
	.zero		1


	//   ....[37]....
        /*06ec*/ 	.word	0x0000dbe0
        /*06f0*/ 	.word	0x00000002
        /*06f4*/ 	.word	0x00034840
        /*06f8*/ 	.short	0x010a
        /*06fa*/ 	.byte	0x3f
	.zero		1


	//   ....[38]....
        /*06fc*/ 	.word	0x0000ea30
        /*0700*/ 	.word	0x000000ff
        /*0704*/ 	.word	0x00034800
        /*0708*/ 	.short	0x0107
        /*070a*/ 	.byte	0x24
	.zero		1


	//   ....[39]....
        /*070c*/ 	.word	0x0000eaa0
        /*0710*/ 	.word	0x000000ff
        /*0714*/ 	.word	0x00034800
        /*0718*/ 	.short	0x0101
        /*071a*/ 	.byte	0x24
	.zero		1


	//   ....[40]....
        /*071c*/ 	.word	0x0000eac0
        /*0720*/ 	.word	0x000000ff
        /*0724*/ 	.word	0x00034820
        /*0728*/ 	.short	0x010a
        /*072a*/ 	.byte	0x24
	.zero		1


	//   ....[41]....
        /*072c*/ 	.word	0x0000ede0
        /*0730*/ 	.word	0x00000003
        /*0734*/ 	.word	0x00034840
        /*0738*/ 	.short	0x010a
        /*073a*/ 	.byte	0x3f
	.zero		1


	//   ....[42]....
        /*073c*/ 	.word	0x0000f220
        /*0740*/ 	.word	0x00000002
        /*0744*/ 	.word	0x00034860
        /*0748*/ 	.short	0x010a
        /*074a*/ 	.byte	0x3f
	.zero		1


	//   ....[43]....
        /*074c*/ 	.word	0x0000f8f0
        /*0750*/ 	.word	0x00000003
        /*0754*/ 	.word	0x00034840
        /*0758*/ 	.short	0x010a
        /*075a*/ 	.byte	0x3f
	.zero		1


	//   ....[44]....
        /*075c*/ 	.word	0x0000fd30
        /*0760*/ 	.word	0x00000002
        /*0764*/ 	.word	0x00034860
        /*0768*/ 	.short	0x010a
        /*076a*/ 	.byte	0x3f
	.zero		1


	//   ....[45]....
        /*076c*/ 	.word	0x00010360
        /*0770*/ 	.word	0x00000003
        /*0774*/ 	.word	0x00034840
        /*0778*/ 	.short	0x010a
        /*077a*/ 	.byte	0x3f
	.zero		1


	//   ....[46]....
        /*077c*/ 	.word	0x00010790
        /*0780*/ 	.word	0x00000002
        /*0784*/ 	.word	0x00034860
        /*0788*/ 	.short	0x010a
        /*078a*/ 	.byte	0x3f
	.zero		1


	//   ....[47]....
        /*078c*/ 	.word	0x00010c30
        /*0790*/ 	.word	0x00000000
        /*0794*/ 	.word	0x00034860
        /*0798*/ 	.short	0x010a
        /*079a*/ 	.byte	0x3f
	.zero		1


	//   ....[48]....
        /*079c*/ 	.word	0x00011190
        /*07a0*/ 	.word	0x00000000
        /*07a4*/ 	.word	0x00034820
        /*07a8*/ 	.short	0x010a
        /*07aa*/ 	.byte	0x3f
	.zero		1


	//   ....[49]....
        /*07ac*/ 	.word	0x00011380
        /*07b0*/ 	.word	0x00000006
        /*07b4*/ 	.word	0x00000000
        /*07b8*/ 	.short	0x010a
        /*07ba*/ 	.byte	0x3f
	.zero		1


	//   ....[50]....
        /*07bc*/ 	.word	0x000113b0
        /*07c0*/ 	.word	0x00000007
        /*07c4*/ 	.word	0x00000000
        /*07c8*/ 	.short	0x010a
        /*07ca*/ 	.byte	0x3f
	.zero		1


	//   ....[51]....
        /*07cc*/ 	.word	0x00011410
        /*07d0*/ 	.word	0x00000004
        /*07d4*/ 	.word	0x00000000
        /*07d8*/ 	.short	0x010a
        /*07da*/ 	.byte	0x3f
	.zero		1


	//   ....[52]....
        /*07dc*/ 	.word	0x00011440
        /*07e0*/ 	.word	0x00000003
        /*07e4*/ 	.word	0x00000000
        /*07e8*/ 	.short	0x010a
        /*07ea*/ 	.byte	0x3f
	.zero		1


	//   ....[53]....
        /*07ec*/ 	.word	0x000114b0
        /*07f0*/ 	.word	0x00000003
        /*07f4*/ 	.word	0x00034800
        /*07f8*/ 	.short	0x010a
        /*07fa*/ 	.byte	0x3f
	.zero		1


	//   ....[54]....
        /*07fc*/ 	.word	0x00011500
        /*0800*/ 	.word	0x0000000c
        /*0804*/ 	.word	0x00034830
        /*0808*/ 	.short	0x010a
        /*080a*/ 	.byte	0x3f
	.zero		1


	//   ....[55]....
        /*080c*/ 	.word	0x00011560
        /*0810*/ 	.word	0x0000000a
        /*0814*/ 	.word	0x00034830
        /*0818*/ 	.short	0x010a
        /*081a*/ 	.byte	0x3f
	.zero		1


	//   ....[56]....
        /*081c*/ 	.word	0x000115c0
        /*0820*/ 	.word	0x0000000a
        /*0824*/ 	.word	0x00034850
        /*0828*/ 	.short	0x010a
        /*082a*/ 	.byte	0x3f
	.zero		1


	//   ....[57]....
        /*082c*/ 	.word	0x00011620
        /*0830*/ 	.word	0x00000005
        /*0834*/ 	.word	0x00034850
        /*0838*/ 	.short	0x010a
        /*083a*/ 	.byte	0x3f
	.zero		1


	//   ....[58]....
        /*083c*/ 	.word	0x000117c0
        /*0840*/ 	.word	0x00000002
        /*0844*/ 	.word	0x00034840
        /*0848*/ 	.short	0x010a
        /*084a*/ 	.byte	0x3f
	.zero		1


	//   ....[59]....
        /*084c*/ 	.word	0x00012370
        /*0850*/ 	.word	0x00000003
        /*0854*/ 	.word	0x00034820
        /*0858*/ 	.short	0x010a
        /*085a*/ 	.byte	0x3f
	.zero		1


	//   ....[60]....
        /*085c*/ 	.word	0x000123c0
        /*0860*/ 	.word	0x00000003
        /*0864*/ 	.word	0x00034840
        /*0868*/ 	.short	0x010a
        /*086a*/ 	.byte	0x3f
	.zero		1


	//   ....[61]....
        /*086c*/ 	.word	0x00012410
        /*0870*/ 	.word	0x00000002
        /*0874*/ 	.word	0x00034860
        /*0878*/ 	.short	0x010a
        /*087a*/ 	.byte	0x3f
	.zero		1


	//   ....[62]....
        /*087c*/ 	.word	0x00012460
        /*0880*/ 	.word	0x00000003
        /*0884*/ 	.word	0x00034840
        /*0888*/ 	.short	0x010a
        /*088a*/ 	.byte	0x3f
	.zero		1


	//   ....[63]....
        /*088c*/ 	.word	0x000124b0
        /*0890*/ 	.word	0x00000002
        /*0894*/ 	.word	0x00034860
        /*0898*/ 	.short	0x010a
        /*089a*/ 	.byte	0x3f
	.zero		1


	//   ....[64]....
        /*089c*/ 	.word	0x00012500
        /*08a0*/ 	.word	0x00000003
        /*08a4*/ 	.word	0x00034840
        /*08a8*/ 	.short	0x010a
        /*08aa*/ 	.byte	0x3f
	.zero		1


	//   ....[65]....
        /*08ac*/ 	.word	0x00012550
        /*08b0*/ 	.word	0x00000002
        /*08b4*/ 	.word	0x00034860
        /*08b8*/ 	.short	0x010a
        /*08ba*/ 	.byte	0x3f
	.zero		1


	//   ....[66]....
        /*08bc*/ 	.word	0x000125a0
        /*08c0*/ 	.word	0x00000000
        /*08c4*/ 	.word	0x00034860
        /*08c8*/ 	.short	0x010a
        /*08ca*/ 	.byte	0x3f
	.zero		1


	//   ....[67]....
        /*08cc*/ 	.word	0x000125f0
        /*08d0*/ 	.word	0x00000000
        /*08d4*/ 	.word	0x00034820
        /*08d8*/ 	.short	0x010a
        /*08da*/ 	.byte	0x3f
	.zero		1


	//   ....[68]....
        /*08dc*/ 	.word	0x00012790
        /*08e0*/ 	.word	0x00000006
        /*08e4*/ 	.word	0x00000000
        /*08e8*/ 	.short	0x010a
        /*08ea*/ 	.byte	0x3f
	.zero		1


	//   ....[69]....
        /*08ec*/ 	.word	0x000127e0
        /*08f0*/ 	.word	0x00000007
        /*08f4*/ 	.word	0x00000000
        /*08f8*/ 	.short	0x010a
        /*08fa*/ 	.byte	0x3f
	.zero		1


	//   ....[70]....
        /*08fc*/ 	.word	0x00012830
        /*0900*/ 	.word	0x00000004
        /*0904*/ 	.word	0x00000000
        /*0908*/ 	.short	0x010a
        /*090a*/ 	.byte	0x3f
	.zero		1


	//----- nvinfo : EIATTR_NUM_MBARRIERS
	.align		4
.L_126:
        /*090c*/ 	.byte	0x03, 0x38
        /*090e*/ 	.short	0x0016


	//----- nvinfo : EIATTR_EXIT_INSTR_OFFSETS
	.align		4
        /*0910*/ 	.byte	0x04, 0x1c
        /*0912*/ 	.short	(.L_128 - .L_127)


	//   ....[0]....
.L_127:
        /*0914*/ 	.word	0x00000f10


	//   ....[1]....
        /*0918*/ 	.word	0x0000cfd0


	//   ....[2]....
        /*091c*/ 	.word	0x00011490


	//----- nvinfo : EIATTR_MAX_THREADS
	.align		4
.L_128:
        /*0920*/ 	.byte	0x04, 0x05
        /*0922*/ 	.short	(.L_130 - .L_129)
.L_129:
        /*0924*/ 	.word	0x00000180
        /*0928*/ 	.word	0x00000001
        /*092c*/ 	.word	0x00000001


	//----- nvinfo : EIATTR_CRS_STACK_SIZE
	.align		4
.L_130:
        /*0930*/ 	.byte	0x04, 0x1e
        /*0932*/ 	.short	(.L_132 - .L_131)
.L_131:
        /*0934*/ 	.word	0x00000000


	//----- nvinfo : EIATTR_CBANK_PARAM_SIZE
	.align		4
.L_132:
        /*0938*/ 	.byte	0x03, 0x19
        /*093a*/ 	.short	0x0a70


	//----- nvinfo : EIATTR_PARAM_CBANK
	.align		4
        /*093c*/ 	.byte	0x04, 0x0a
        /*093e*/ 	.short	(.L_134 - .L_133)
	.align		4
.L_133:
        /*0940*/ 	.word	index@(.nv.constant0._ZN7cutlass13device_kernelIN5flash11enable_sm90INS1_16FlashAttnFwdSm90INS1_25CollectiveMainloopFwdSm90ILi2EN4cute5tupleIJNS5_1CILi2EEENS7_ILi1EEES9_EEENS6_IJNS7_ILi128EEENS7_ILi176EEESB_EEELi128ENS_10bfloat16_tEfNS_4arch4Sm90ELb0ELb0ELb0ELb0ELb0ELb0ELb0ELb1ELb1ELb1ELb0ELb0EEENS1_21CollectiveEpilogueFwdINS6_IJSB_SB_SC_EEESA_SE_SG_Li256ELb0ELb1ELb0ELb0EEENS1_29StaticPersistentTileSchedulerILb0EEEEEEEEEvNT_6ParamsE)
        /*0944*/ 	.short	0x0210
        /*0946*/ 	.short	0x0a70


	//----- nvinfo : EIATTR_SW_WAR
	.align		4
.L_134:
        /*0948*/ 	.byte	0x04, 0x36
        /*094a*/ 	.short	(.L_136 - .L_135)
.L_135:
        /*094c*/ 	.word	0x00000008
.L_136:


//--------------------- .nv.info._ZN7cutlass13device_kernelIN5flash11enable_sm90INS1_16FlashAttnFwdSm90INS1_25CollectiveMainloopFwdSm90ILi2EN4cute5tupleIJNS5_1CILi1EEES8_S8_EEENS6_IJNS7_ILi128EEENS7_ILi176EEESA_EEELi128ENS_10bfloat16_tEfNS_4arch4Sm90ELb0ELb0ELb0ELb1ELb0ELb0ELb0ELb1ELb1ELb1ELb0ELb0EEENS1_21CollectiveEpilogueFwdINS6_IJSA_SA_SB_EEES9_SD_SF_Li256ELb1ELb1ELb0ELb0EEENS1_36VarlenDynamicPersistentTileSchedulerILi128ELi176ELi256ELi128ELb0ELb1ELb1ELb0ELb1ELb1EEEEEEEEEvNT_6ParamsE --------------------------
	.section	.nv.info._ZN7cutlass13device_kernelIN5flash11enable_sm90INS1_16FlashAttnFwdSm90INS1_25CollectiveMainloopFwdSm90ILi2EN4cute5tupleIJNS5_1CILi1EEES8_S8_EEENS6_IJNS7_ILi128EEENS7_ILi176EEESA_EEELi128ENS_10bfloat16_tEfNS_4arch4Sm90ELb0ELb0ELb0ELb1ELb0ELb0ELb0ELb1ELb1ELb1ELb0ELb0EEENS1_21CollectiveEpilogueFwdINS6_IJSA_SA_SB_EEES9_SD_SF_Li256ELb1ELb1ELb0ELb0EEENS1_36VarlenDynamicPersistentTileSchedulerILi128ELi176ELi256ELi128ELb0ELb1ELb1ELb0ELb1ELb1EEEEEEEEEvNT_6ParamsE,"",@"SHT_CUDA_INFO"
	.sectionflags	@""
	.align	4


	//----- nvinfo : EIATTR_CUDA_API_VERSION
	.align		4
        /*0000*/ 	.byte	0x04, 0x37
        /*0002*/ 	.short	(.L_138 - .L_137)
.L_137:
        /*0004*/ 	.word	0x00000082


	//----- nvinfo : EIATTR_KPARAM_INFO
	.align		4
.L_138:
        /*0008*/ 	.byte	0x04, 0x17
        /*000a*/ 	.short	(.L_140 - .L_139)
.L_139:
        /*000c*/ 	.word	0x00000000
        /*0010*/ 	.short	0x0000
        /*0012*/ 	.short	0x0070
        /*0014*/ 	.byte	0x00, 0xf0, 0x01, 0x2a


	//----- nvinfo : EIATTR_SPARSE_MMA_MASK
	.align		4
.L_140:
        /*0018*/ 	.byte	0x03, 0x50
        /*001a*/ 	.short	0x0000


	//----- nvinfo : EIATTR_MAXREG_COUNT
	.align		4
        /*001c*/ 	.byte	0x03, 0x1b
        /*001e*/ 	.short	0x00a8


	//----- nvinfo : EIATTR_NUM_BARRIERS
	.align		4
        /*0020*/ 	.byte	0x02, 0x4c
        /*0022*/ 	.byte	0x10
	.zero		1


	//----- nvinfo : EIATTR_EXTERNS
	.align		4
        /*0024*/ 	.byte	0x04, 0x0f
        /*0026*/ 	.short	(.L_142 - .L_141)


	//   ....[0]....
	.align		4
.L_141:
        /*0028*/ 	.word	index@(__assertfail)


	//----- nvinfo : EIATTR_ANNOTATIONS
	.align		4
.L_142:
        /*002c*/ 	.byte	0x04, 0x55
        /*002e*/ 	.short	(.L_144 - .L_143)


	//   ....[0]....
.L_143:
        /* <DEDUP_REMOVED lines=78> */


	//----- nvinfo : EIATTR_MERCURY_ISA_VERSION
	.align		4
.L_144:
        /*04f8*/ 	.byte	0x03, 0x5f
        /*04fa*/ 	.short	0x0101


	//----- nvinfo : EIATTR_UNUSED_LOAD_BYTE_OFFSET
	.align		4
        /*04fc*/ 	.byte	0x04, 0x44
        /*04fe*/ 	.short	(.L_146 - .L_145)


	//   ....[0]....
.L_145:
        /*0500*/ 	.word	0x00000a30
        /*0504*/ 	.word	0x0000fff0


	//   ....[1]....
        /*0508*/ 	.word	0x0000be00
        /*050c*/ 	.word	0x0000fff0


	//----- nvinfo : EIATTR_INT_WARP_WIDE_INSTR_OFFSETS
	.align		4
.L_146:
        /*0510*/ 	.byte	0x04, 0x31
        /*0512*/ 	.short	(.L_148 - .L_147)


	//   ....[0]....
.L_147:
        /*0514*/ 	.word	0x00000120


	//   ....[1]....
        /*0518*/ 	.word	0x000001c0


	//   ....[2]....
        /*051c*/ 	.word	0x00000230


	//   ....[3]....
        /*0520*/ 	.word	0x0000ede0


	//   ....[4]....
        /*0524*/ 	.word	0x0000ee70


	//   ....[5]....
        /*0528*/ 	.word	0x000126f0


	//   ....[6]....
        /*052c*/ 	.word	0x00012780


	//----- nvinfo : EIATTR_COOP_GROUP_MASK_REGIDS
	.align		4
.L_148:
        /*0530*/ 	.byte	0x04, 0x29
        /*0532*/ 	.short	(.L_150 - .L_149)


	//   ....[0]....
.L_149:
        /*0534*/ 	.word	0xffffffff


	//   ....[1]....
        /*0538*/ 	.word	0xffffffff


	//   ....[2]....
        /*053c*/ 	.word	0xffffffff


	//   ....[3]....
        /*0540*/ 	.word	0xffffffff


	//   ....[4]....
        /*0544*/ 	.word	0xffffffff


	//   ....[5]....
        /*0548*/ 	.word	0xffffffff


	//   ....[6]....
        /*054c*/ 	.word	0xffffffff


	//   ....[7]....
        /*0550*/ 	.word	0xffffffff


	//   ....[8]....
        /*0554*/ 	.word	0xffffffff


	//   ....[9]....
        /*0558*/ 	.word	0xffffffff


	//   ....[10]....
        /*055c*/ 	.word	0xffffffff


	//   ....[11]....
        /*0560*/ 	.word	0xffffffff


	//   ....[12]....
        /*0564*/ 	.word	0xffffffff


	//   ....[13]....
        /*0568*/ 	.word	0xffffffff


	//   ....[14]....
        /*056c*/ 	.word	0xffffffff


	//   ....[15]....
        /*0570*/ 	.word	0xffffffff


	//   ....[16]....
        /*0574*/ 	.word	0xffffffff


	//   ....[17]....
        /*0578*/ 	.word	0xffffffff


	//   ....[18]....
        /*057c*/ 	.word	0xffffffff


	//   ....[19]....
        /*0580*/ 	.word	0xffffffff


	//   ....[20]....
        /*0584*/ 	.word	0xffffffff


	//   ....[21]....
        /*0588*/ 	.word	0xffffffff


	//   ....[22]....
        /*058c*/ 	.word	0xffffffff


	//   ....[23]....
        /*0590*/ 	.word	0xffffffff


	//   ....[24]....
        /*0594*/ 	.word	0xffffffff


	//   ....[25]....
        /*0598*/ 	.word	0xffffffff


	//   ....[26]....
        /*059c*/ 	.word	0xffffffff


	//   ....[27]....
        /*05a0*/ 	.word	0xffffffff


	//   ....[28]....
        /*05a4*/ 	.word	0xffffffff


	//   ....[29]....
        /*05a8*/ 	.word	0xffffffff


	//   ....[30]....
        /*05ac*/ 	.word	0xffffffff


	//   ....[31]....
        /*05b0*/ 	.word	0xffffffff


	//   ....[32]....
        /*05b4*/ 	.word	0xffffffff


	//   ....[33]....
        /*05b8*/ 	.word	0xffffffff


	//   ....[34]....
        /*05bc*/ 	.word	0xffffffff


	//   ....[35]....
        /*05c0*/ 	.word	0xffffffff


	//   ....[36]....
        /*05c4*/ 	.word	0xffffffff


	//   ....[37]....
        /*05c8*/ 	.word	0xffffffff


	//   ....[38]....
        /*05cc*/ 	.word	0xffffffff


	//   ....[39]....
        /*05d0*/ 	.word	0xffffffff


	//   ....[40]....
        /*05d4*/ 	.word	0xffffffff


	//   ....[41]....
        /*05d8*/ 	.word	0xffffffff


	//   ....[42]....
        /*05dc*/ 	.word	0xffffffff


	//   ....[43]....
        /*05e0*/ 	.word	0xffffffff


	//   ....[44]....
        /*05e4*/ 	.word	0xffffffff


	//   ....[45]....
        /*05e8*/ 	.word	0xffffffff


	//   ....[46]....
        /*05ec*/ 	.word	0xffffffff


	//   ....[47]....
        /*05f0*/ 	.word	0xffffffff


	//   ....[48]....
        /*05f4*/ 	.word	0xffffffff


	//   ....[49]....
        /*05f8*/ 	.word	0xffffffff


	//   ....[50]....
        /*05fc*/ 	.word	0xffffffff


	//   ....[51]....
        /*0600*/ 	.word	0xffffffff


	//   ....[52]....
        /*0604*/ 	.word	0xffffffff


	//   ....[53]....
        /*0608*/ 	.word	0xffffffff


	//   ....[54]....
        /*060c*/ 	.word	0xffffffff


	//   ....[55]....
        /*0610*/ 	.word	0xffffffff


	//   ....[56]....
        /*0614*/ 	.word	0xffffffff


	//   ....[57]....
        /*0618*/ 	.word	0xffffffff


	//   ....[58]....
        /*061c*/ 	.word	0xffffffff


	//   ....[59]....
        /*0620*/ 	.word	0xffffffff


	//   ....[60]....
        /*0624*/ 	.word	0xffffffff


	//   ....[61]....
        /*0628*/ 	.word	0xffffffff


	//   ....[62]....
        /*062c*/ 	.word	0xffffffff


	//   ....[63]....
        /*0630*/ 	.word	0xffffffff


	//   ....[64]....
        /*0634*/ 	.word	0xffffffff


	//   ....[65]....
        /*0638*/ 	.word	0xffffffff


	//   ....[66]....
        /*063c*/ 	.word	0xffffffff


	//   ....[67]....
        /*0640*/ 	.word	0xffffffff


	//   ....[68]....
        /*0644*/ 	.word	0xffffffff


	//   ....[69]....
        /*0648*/ 	.word	0xffffffff


	//   ....[70]....
        /*064c*/ 	.word	0xffffffff


	//   ....[71]....
        /*0650*/ 	.word	0xffffffff


	//   ....[72]....
        /*0654*/ 	.word	0xffffffff


	//   ....[73]....
        /*0658*/ 	.word	0xffffffff


	//   ....[74]....
        /*065c*/ 	.word	0xffffffff


	//   ....[75]....
        /*0660*/ 	.word	0xffffffff


	//   ....[76]....
        /*0664*/ 	.word	0xffffffff


	//   ....[77]....
        /*0668*/ 	.word	0xffffffff


	//   ....[78]....
        /*066c*/ 	.word	0xffffffff


	//   ....[79]....
        /*0670*/ 	.word	0xffffffff


	//   ....[80]....
        /*0674*/ 	.word	0xffffffff


	//   ....[81]....
        /*0678*/ 	.word	0xffffffff


	//   ....[82]....
        /*067c*/ 	.word	0xffffffff


	//   ....[83]....
        /*0680*/ 	.word	0xffffffff


	//   ....[84]....
        /*0684*/ 	.word	0xffffffff


	//   ....[85]....
        /*0688*/ 	.word	0xffffffff


	//   ....[86]....
        /*068c*/ 	.word	0xffffffff


	//   ....[87]....
        /*0690*/ 	.word	0xffffffff


	//   ....[88]....
        /*0694*/ 	.word	0xffffffff


	//   ....[89]....
        /*0698*/ 	.word	0xffffffff


	//   ....[90]....
        /*069c*/ 	.word	0xffffffff


	//   ....[91]....
        /*06a0*/ 	.word	0x0500000f


	//   ....[92]....
        /*06a4*/ 	.word	0x0500000f


	//   ....[93]....
        /*06a8*/ 	.word	0x0500000f


	//   ....[94]....
        /*06ac*/ 	.word	0x0500000f


	//   ....[95]....
        /*06b0*/ 	.word	0x0500000f


	//   ....[96]....
        /*06b4*/ 	.word	0x0500000f


	//   ....[97]....
        /*06b8*/ 	.word	0x0500000f


	//   ....[98]....
        /*06bc*/ 	.word	0x0500000f


	//   ....[99]....
        /*06c0*/ 	.word	0x0500000f


	//   ....[100]....
        /*06c4*/ 	.word	0x0500000f


	//   ....[101]....
        /*06c8*/ 	.word	0x0500000f


	//   ....[102]....
        /*06cc*/ 	.word	0x0500000f


	//   ....[103]....
        /*06d0*/ 	.word	0x0500000f


	//   ....[104]....
        /*06d4*/ 	.word	0x0500000f


	//   ....[105]....
        /*06d8*/ 	.word	0x0500000f


	//   ....[106]....
        /*06dc*/ 	.word	0x0500000f


	//   ....[107]....
        /*06e0*/ 	.word	0x0500000f


	//   ....[108]....
        /*06e4*/ 	.word	0x0500000f


	//   ....[109]....
        /*06e8*/ 	.word	0x0500000f


	//   ....[110]....
        /*06ec*/ 	.word	0x0500000f


	//   ....[111]....
        /*06f0*/ 	.word	0x0500000f


	//   ....[112]....
        /*06f4*/ 	.word	0x0500000f


	//   ....[113]....
        /*06f8*/ 	.word	0x0500000f


	//   ....[114]....
        /*06fc*/ 	.word	0x0500000f


	//   ....[115]....
        /*0700*/ 	.word	0x0500000f


	//   ....[116]....
        /*0704*/ 	.word	0x0500000f


	//   ....[117]....
        /*0708*/ 	.word	0x0500000f


	//   ....[118]....
        /*070c*/ 	.word	0x0500000f


	//   ....[119]....
        /*0710*/ 	.word	0x0500000f


	//   ....[120]....
        /*0714*/ 	.word	0x0500000f


	//   ....[121]....
        /*0718*/ 	.word	0x0500000f


	//   ....[122]....
        /*071c*/ 	.word	0x0500000f


	//   ....[123]....
        /*0720*/ 	.word	0x0500000f


	//   ....[124]....
        /*0724*/ 	.word	0x0500000f


	//   ....[125]....
        /*0728*/ 	.word	0x0500000f


	//----- nvinfo : EIATTR_COOP_GROUP_INSTR_OFFSETS
	.align		4
.L_150:
        /*072c*/ 	.byte	0x04, 0x28
        /*072e*/ 	.short	(.L_152 - .L_151)


	//   ....[0]....
.L_151:
        /*0730*/ 	.word	0x00000060


	//   ....[1]....
        /*0734*/ 	.word	0x00000130


	//   ....[2]....
        /*0738*/ 	.word	0x000001e0


	//   ....[3]....
        /*073c*/ 	.word	0x000003a0


	//   ....[4]....
        /*0740*/ 	.word	0x00000500


	//   ....[5]....
        /*0744*/ 	.word	0x00000620


	//   ....[6]....
        /*0748*/ 	.word	0x00000780


	//   ....[7]....
        /*074c*/ 	.word	0x00001320


	//   ....[8]....
        /*0750*/ 	.word	0x000048e0


	//   ....[9]....
        /*0754*/ 	.word	0x00004960


	//   ....[10]....
        /*0758*/ 	.word	0x000050b0


	//   ....[11]....
        /*075c*/ 	.word	0x00005150


	//   ....[12]....
        /*0760*/ 	.word	0x000092e0


	//   ....[13]....
        /*0764*/ 	.word	0x00009310


	//   ....[14]....
        /*0768*/ 	.word	0x00009da0


	//   ....[15]....
        /*076c*/ 	.word	0x00009e00


	//   ....[16]....
        /*0770*/ 	.word	0x0000b2b0


	//   ....[17]....
        /*0774*/ 	.word	0x0000b330


	//   ....[18]....
        /*0778*/ 	.word	0x0000b7f0


	//   ....[19]....
        /*077c*/ 	.word	0x0000b800


	//   ....[20]....
        /*0780*/ 	.word	0x0000c860


	//   ....[21]....
        /*0784*/ 	.word	0x0000c8a0


	//   ....[22]....
        /*0788*/ 	.word	0x0000c8e0


	//   ....[23]....
        /*078c*/ 	.word	0x0000c910


	//   ....[24]....
        /*0790*/ 	.word	0x0000ce80


	//   ....[25]....
        /*0794*/ 	.word	0x0000cec0


	//   ....[26]....
        /*0798*/ 	.word	0x0000cf80


	//   ....[27]....
        /*079c*/ 	.word	0x0000cfa0


	//   ....[28]....
        /*07a0*/ 	.word	0x0000d060


	//   ....[29]....
        /*07a4*/ 	.word	0x0000d080


	//   ....[30]....
        /*07a8*/ 	.word	0x0000d150


	//   ....[31]....
        /*07ac*/ 	.word	0x0000d170


	//   ....[32]....
        /*07b0*/ 	.word	0x0000d980


	//   ....[33]....
        /*07b4*/ 	.word	0x0000d9a0


	//   ....[34]....
        /*07b8*/ 	.word	0x0000da60


	//   ....[35]....
        /*07bc*/ 	.word	0x0000da80


	//   ....[36]....
        /*07c0*/ 	.word	0x0000db40


	//   ....[37]....
        /*07c4*/ 	.word	0x0000db60


	//   ....[38]....
        /*07c8*/ 	.word	0x0000dc30


	//   ....[39]....
        /*07cc*/ 	.word	0x0000dc50


	//   ....[40]....
        /*07d0*/ 	.word	0x0000dd90


	//   ....[41]....
        /*07d4*/ 	.word	0x0000df80


	//   ....[42]....
        /*07d8*/ 	.word	0x0000dfb0


	//   ....[43]....
        /*07dc*/ 	.word	0x0000dfe0


	//   ....[44]....
        /*07e0*/ 	.word	0x0000e010


	//   ....[45]....
        /*07e4*/ 	.word	0x0000e040


	//   ....[46]....
        /*07e8*/ 	.word	0x0000e070


	//   ....[47]....
        /*07ec*/ 	.word	0x0000e1e0


	//   ....[48]....
        /*07f0*/ 	.word	0x0000e210


	//   ....[49]....
        /*07f4*/ 	.word	0x0000e240


	//   ....[50]....
        /*07f8*/ 	.word	0x0000e270


	//   ....[51]....
        /*07fc*/ 	.word	0x0000e2a0


	//   ....[52]....
        /*0800*/ 	.word	0x0000e2d0


	//   ....[53]....
        /*0804*/ 	.word	0x0000e370


	//   ....[54]....
        /*0808*/ 	.word	0x0000e3a0


	//   ....[55]....
        /*080c*/ 	.word	0x0000e430


	//   ....[56]....
        /*0810*/ 	.word	0x0000f3f0


	//   ....[57]....
        /*0814*/ 	.word	0x00010030


	//   ....[58]....
        /*0818*/ 	.word	0x00010040


	//   ....[59]....
        /*081c*/ 	.word	0x00010060


	//   ....[60]....
        /*0820*/ 	.word	0x000100a0


	//   ....[61]....
        /*0824*/ 	.word	0x000101b0


	//   ....[62]....
        /*0828*/ 	.word	0x000101c0


	//   ....[63]....
        /*082c*/ 	.word	0x00010250


	//   ....[64]....
        /*0830*/ 	.word	0x00010260


	//   ....[65]....
        /*0834*/ 	.word	0x000102f0


	//   ....[66]....
        /*0838*/ 	.word	0x00010300


	//   ....[67]....
        /*083c*/ 	.word	0x00010390


	//   ....[68]....
        /*0840*/ 	.word	0x000103a0


	//   ....[69]....
        /*0844*/ 	.word	0x00010430


	//   ....[70]....
        /*0848*/ 	.word	0x00010440


	//   ....[71]....
        /*084c*/ 	.word	0x00010450


	//   ....[72]....
        /*0850*/ 	.word	0x00010460


	//   ....[73]....
        /*0854*/ 	.word	0x00012e10


	//   ....[74]....
        /*0858*/ 	.word	0x00012e70


	//   ....[75]....
        /*085c*/ 	.word	0x00012ea0


	//   ....[76]....
        /*0860*/ 	.word	0x00012ed0


	//   ....[77]....
        /*0864*/ 	.word	0x00012f00


	//   ....[78]....
        /*0868*/ 	.word	0x00012f30


	//   ....[79]....
        /*086c*/ 	.word	0x00012f60


	//   ....[80]....
        /*0870*/ 	.word	0x00012f70


	//   ....[81]....
        /*0874*/ 	.word	0x000130f0


	//   ....[82]....
        /*0878*/ 	.word	0x00013120


	//   ....[83]....
        /*087c*/ 	.word	0x00013150


	//   ....[84]....
        /*0880*/ 	.word	0x00013180


	//   ....[85]....
        /*0884*/ 	.word	0x000131b0


	//   ....[86]....
        /*0888*/ 	.word	0x000131e0


	//   ....[87]....
        /*088c*/ 	.word	0x000132a0


	//   ....[88]....
        /*0890*/ 	.word	0x000132c0


	//   ....[89]....
        /*0894*/ 	.word	0x00013330


	//   ....[90]....
        /*0898*/ 	.word	0x000137c0


	//   ....[91]....
        /*089c*/ 	.word	0x00013ca0


	//   ....[92]....
        /*08a0*/ 	.word	0x00013e70


	//   ....[93]....
        /*08a4*/ 	.word	0x00013ec0


	//   ....[94]....
        /*08a8*/ 	.word	0x00013f20


	//   ....[95]....
        /*08ac*/ 	.word	0x00013fc0


	//   ....[96]....
        /*08b0*/ 	.word	0x00014080


	//   ....[97]....
        /*08b4*/ 	.word	0x000141a0


	//   ....[98]....
        /*08b8*/ 	.word	0x00014200


	//   ....[99]....
        /*08bc*/ 	.word	0x00014300


	//   ....[100]....
        /*08c0*/ 	.word	0x00014360


	//   ....[101]....
        /*08c4*/ 	.word	0x00014460


	//   ....[102]....
        /*08c8*/ 	.word	0x000144c0


	//   ....[103]....
        /*08cc*/ 	.word	0x000145c0


	//   ....[104]....
        /*08d0*/ 	.word	0x00014620


	//   ....[105]....
        /*08d4*/ 	.word	0x00014710


	//   ....[106]....
        /*08d8*/ 	.word	0x00014770


	//   ....[107]....
        /*08dc*/ 	.word	0x00014850


	//   ....[108]....
        /*08e0*/ 	.word	0x00014b80


	//   ....[109]....
        /*08e4*/ 	.word	0x00014c20


	//   ....[110]....
        /*08e8*/ 	.word	0x00014d40


	//   ....[111]....
        /*08ec*/ 	.word	0x00014db0


	//   ....[112]....
        /*08f0*/ 	.word	0x00014e30


	//   ....[113]....
        /*08f4*/ 	.word	0x00014eb0


	//   ....[114]....
        /*08f8*/ 	.word	0x00014f30


	//   ....[115]....
        /*08fc*/ 	.word	0x00014fc0


	//   ....[116]....
        /*0900*/ 	.word	0x00015060


	//   ....[117]....
        /*0904*/ 	.word	0x00015100


	//   ....[118]....
        /*0908*/ 	.word	0x00015170


	//   ....[119]....
        /*090c*/ 	.word	0x000151e0


	//   ....[120]....
        /*0910*/ 	.word	0x00015250


	//   ....[121]....
        /*0914*/ 	.word	0x000152d0


	//   ....[122]....
        /*0918*/ 	.word	0x00015350


	//   ....[123]....
        /*091c*/ 	.word	0x000153f0


	//   ....[124]....
        /*0920*/ 	.word	0x00015480


	//   ....[125]....
        /*0924*/ 	.word	0x000155b0


	//----- nvinfo : EIATTR_REG_RECONFIG
	.align		4
.L_152:
        /*0928*/ 	.byte	0x01, 0x54
	.zero		2


	//----- nvinfo : EIATTR_SYSCALL_OFFSETS
	.align		4
        /*092c*/ 	.byte	0x04, 0x46
        /*092e*/ 	.short	(.L_154 - .L_153)


	//   ....[0]....
.L_153:
        /*0930*/ 	.word	0x00001510


	//   ....[1]....
        /*0934*/ 	.word	0x0000efe0


	//   ....[2]....
        /*0938*/ 	.word	0x0000f140


	//   ....[3]....
        /*093c*/ 	.word	0x0000f240


	//   ....[4]....
        /*0940*/ 	.word	0x0000fc00


	//----- nvinfo : EIATTR_MBARRIER_INSTR_OFFSETS
	.align		4
.L_154:
        /*0944*/ 	.byte	0x04, 0x39
        /*0946*/ 	.short	(.L_156 - .L_155)


	//   ....[0]....
.L_155:
        /*0948*/ 	.word	0x00000250
        /*094c*/ 	.word	0x000000ff
        /*0950*/ 	.word	0x00034800
        /*0954*/ 	.short	0x0100
        /*0956*/ 	.byte	0x08
	.zero		1


	//   ....[1]....
        /*0958*/ 	.word	0x00000260
        /*095c*/ 	.word	0x000000ff
        /*0960*/ 	.word	0x00034820
        /*0964*/ 	.short	0x0100
        /*0966*/ 	.byte	0x08
	.zero		1


	//   ....[2]....
        /*0968*/ 	.word	0x00000350
        /*096c*/ 	.word	0x000000ff
        /*0970*/ 	.word	0x00034830
        /*0974*/ 	.short	0x0100
        /*0976*/ 	.byte	0x08
	.zero		1


	//   ....[3]....
        /*0978*/ 	.word	0x00000360
        /*097c*/ 	.word	0x000000ff
        /*0980*/ 	.word	0x00034840
        /*0984*/ 	.short	0x0100
        /*0986*/ 	.byte	0x08
	.zero		1


	//   ....[4]....
        /*0988*/ 	.word	0x00000370
        /*098c*/ 	.word	0x000000ff
        /*0990*/ 	.word	0x00034838
        /*0994*/ 	.short	0x0100
        /*0996*/ 	.byte	0x08
	.zero		1


	//   ....[5]....
        /*0998*/ 	.word	0x00000380
        /*099c*/ 	.word	0x000000ff
        /*09a0*/ 	.word	0x00034848
        /*09a4*/ 	.short	0x0100
        /*09a6*/ 	.byte	0x08
	.zero		1


	//   ....[6]....
        /*09a8*/ 	.word	0x000004b0
        /*09ac*/ 	.word	0x000000ff
        /*09b0*/ 	.word	0x00034850
        /*09b4*/ 	.short	0x0100
        /*09b6*/ 	.byte	0x08
	.zero		1


	//   ....[7]....
        /*09b8*/ 	.word	0x000004c0
        /*09bc*/ 	.word	0x000000ff
        /*09c0*/ 	.word	0x00034860
        /*09c4*/ 	.short	0x0100
        /*09c6*/ 	.byte	0x08
	.zero		1


	//   ....[8]....
        /*09c8*/ 	.word	0x000004d0
        /*09cc*/ 	.word	0x000000ff
        /*09d0*/ 	.word	0x00034858
        /*09d4*/ 	.short	0x0100
        /*09d6*/ 	.byte	0x08
	.zero		1


	//   ....[9]....
        /*09d8*/ 	.word	0x000004e0
        /*09dc*/ 	.word	0x000000ff
        /*09e0*/ 	.word	0x00034868
        /*09e4*/ 	.short	0x0100
        /*09e6*/ 	.byte	0x08
	.zero		1


	//   ....[10]....
        /*09e8*/ 	.word	0x000005d0
        /*09ec*/ 	.word	0x000000ff
        /*09f0*/ 	.word	0x00034870
        /*09f4*/ 	.short	0x0100
        /*09f6*/ 	.byte	0x06
	.zero		1


	//   ....[11]....
        /*09f8*/ 	.word	0x000005e0
        /*09fc*/ 	.word	0x000000ff
        /*0a00*/ 	.word	0x00034880
        /*0a04*/ 	.short	0x0100
        /*0a06*/ 	.byte	0x06
	.zero		1


	//   ....[12]....
        /*0a08*/ 	.word	0x000005f0
        /*0a0c*/ 	.word	0x000000ff
        /*0a10*/ 	.word	0x00034878
        /*0a14*/ 	.short	0x0100
        /*0a16*/ 	.byte	0x06
	.zero		1


	//   ....[13]....
        /*0a18*/ 	.word	0x00000600
        /*0a1c*/ 	.word	0x000000ff
        /*0a20*/ 	.word	0x00034888
        /*0a24*/ 	.short	0x0100
        /*0a26*/ 	.byte	0x06
	.zero		1


	//   ....[14]....
        /*0a28*/ 	.word	0x00000730
        /*0a2c*/ 	.word	0x000000ff
        /*0a30*/ 	.word	0x00034890
        /*0a34*/ 	.short	0x0100
        /*0a36*/ 	.byte	0x08
	.zero		1


	//   ....[15]....
        /*0a38*/ 	.word	0x00000740
        /*0a3c*/ 	.word	0x000000ff
        /*0a40*/ 	.word	0x000348a0
        /*0a44*/ 	.short	0x0100
        /*0a46*/ 	.byte	0x08
	.zero		1


	//   ....[16]....
        /*0a48*/ 	.word	0x00000750
        /*0a4c*/ 	.word	0x000000ff
        /*0a50*/ 	.word	0x00034898
        /*0a54*/ 	.short	0x0100
        /*0a56*/ 	.byte	0x08
	.zero		1


	//   ....[17]....
        /*0a58*/ 	.word	0x00000760
        /*0a5c*/ 	.word	0x000000ff
        /*0a60*/ 	.word	0x000348a8
        /*0a64*/ 	.short	0x0100
        /*0a66*/ 	.byte	0x08
	.zero		1


	//   ....[18]....
        /*0a68*/ 	.word	0x00000890
        /*0a6c*/ 	.word	0x000000ff
        /*0a70*/ 	.word	0x000348b0
        /*0a74*/ 	.short	0x0100
        /*0a76*/ 	.byte	0x08
	.zero		1


	//   ....[19]....
        /*0a78*/ 	.word	0x000008a0
        /*0a7c*/ 	.word	0x000000ff
        /*0a80*/ 	.word	0x000348c0
        /*0a84*/ 	.short	0x0100
        /*0a86*/ 	.byte	0x08
	.zero		1


	//   ....[20]....
        /*0a88*/ 	.word	0x000008b0
        /*0a8c*/ 	.word	0x000000ff
        /*0a90*/ 	.word	0x000348b8
        /*0a94*/ 	.short	0x0100
        /*0a96*/ 	.byte	0x08
	.zero		1


	//   ....[21]....
        /*0a98*/ 	.word	0x000008c0
        /*0a9c*/ 	.word	0x000000ff
        /*0aa0*/ 	.word	0x000348c8
        /*0aa4*/ 	.short	0x0100
        /*0aa6*/ 	.byte	0x08
	.zero		1


	//   ....[22]....
        /*0aa8*/ 	.word	0x000015c0
        /*0aac*/ 	.word	0x00000000
        /*0ab0*/ 	.word	0x00034800
        /*0ab4*/ 	.short	0x010a
        /*0ab6*/ 	.byte	0x3f
	.zero		1


	//   ....[23]....
        /*0ab8*/ 	.word	0x00001630
        /*0abc*/ 	.word	0x0000000c
        /*0ac0*/ 	.word	0x00034830
        /*0ac4*/ 	.short	0x010a
        /*0ac6*/ 	.byte	0x3f
	.zero		1


	//   ....[24]....
        /*0ac8*/ 	.word	0x000016a0
        /*0acc*/ 	.word	0x0000000c
        /*0ad0*/ 	.word	0x00034830
        /*0ad4*/ 	.short	0x010a
        /*0ad6*/ 	.byte	0x3f
	.zero		1


	//   ....[25]....
        /*0ad8*/ 	.word	0x000054f0
        /*0adc*/ 	.word	0x00000028
        /*0ae0*/ 	.word	0x00000000
        /*0ae4*/ 	.short	0x0101
        /*0ae6*/ 	.byte	0x3f
	.zero		1


	//   ....[26]....
        /*0ae8*/ 	.word	0x00006720
        /*0aec*/ 	.word	0x00000000
        /*0af0*/ 	.word	0x00034830
        /*0af4*/ 	.short	0x010a
        /*0af6*/ 	.byte	0x3f
	.zero		1


	//   ....[27]....
        /*0af8*/ 	.word	0x00006760
        /*0afc*/ 	.word	0x00000000
        /*0b00*/ 	.word	0x00034830
        /*0b04*/ 	.short	0x010a
        /*0b06*/ 	.byte	0x3f
	.zero		1


	//   ....[28]....
        /*0b08*/ 	.word	0x00008e30
        /*0b0c*/ 	.word	0x000000ff
        /*0b10*/ 	.word	0x00034850
        /*0b14*/ 	.short	0x010a
        /*0b16*/ 	.byte	0x06
	.zero		1


	//   ....[29]....
        /*0b18*/ 	.word	0x00008e70
        /*0b1c*/ 	.word	0x000000ff
        /*0b20*/ 	.word	0x00034850
        /*0b24*/ 	.short	0x010a
        /*0b26*/ 	.byte	0x06
	.zero		1


	//   ....[30]....
        /*0b28*/ 	.word	0x0000a910
        /*0b2c*/ 	.word	0x00000085
        /*0b30*/ 	.word	0x00000000
        /*0b34*/ 	.short	0x0101
        /*0b36*/ 	.byte	0x3f
	.zero		1


	//   ....[31]....
        /*0b38*/ 	.word	0x0000aaa0
        /*0b3c*/ 	.word	0x00000083
        /*0b40*/ 	.word	0x00000000
        /*0b44*/ 	.short	0x0101
        /*0b46*/ 	.byte	0x3f
	.zero		1


	//   ....[32]....
        /*0b48*/ 	.word	0x0000b210
        /*0b4c*/ 	.word	0x00000008
        /*0b50*/ 	.word	0x00034850
        /*0b54*/ 	.short	0x010a
        /*0b56*/ 	.byte	0x3f
	.zero		1


	//   ....[33]....
        /*0b58*/ 	.word	0x0000b250
        /*0b5c*/ 	.word	0x00000008
        /*0b60*/ 	.word	0x00034850
        /*0b64*/ 	.short	0x010a
        /*0b66*/ 	.byte	0x3f
	.zero		1


	//   ....[34]....
        /*0b68*/ 	.word	0x0000ba20
        /*0b6c*/ 	.word	0x00000008
        /*0b70*/ 	.word	0x00000000
        /*0b74*/ 	.short	0x0101
        /*0b76*/ 	.byte	0x3f
	.zero		1


	//   ....[35]....
        /*0b78*/ 	.word	0x0000ceb0
        /*0b7c*/ 	.word	0x00000012
        /*0b80*/ 	.word	0x00000000
        /*0b84*/ 	.short	0x0101
        /*0b86*/ 	.byte	0x3f
	.zero		1


	//   ....[36]....
        /*0b88*/ 	.word	0x0000f690
        /*0b8c*/ 	.word	0x00000000
        /*0b90*/ 	.word	0x00034840
        /*0b94*/ 	.short	0x010a
        /*0b96*/ 	.byte	0x3f
	.zero		1


	//   ....[37]....
        /*0b98*/ 	.word	0x000105b0
        /*0b9c*/ 	.word	0x00000009
        /*0ba0*/ 	.word	0x00034800
        /*0ba4*/ 	.short	0x0107
        /*0ba6*/ 	.byte	0x3f
	.zero		1


	//   ....[38]....
        /*0ba8*/ 	.word	0x000106c0
        /*0bac*/ 	.word	0x00000002
        /*0bb0*/ 	.word	0x00034800
        /*0bb4*/ 	.short	0x0101
        /*0bb6*/ 	.byte	0x3f
	.zero		1


	//   ....[39]....
        /*0bb8*/ 	.word	0x000106e0
        /*0bbc*/ 	.word	0x00000002
        /*0bc0*/ 	.word	0x00034820
        /*0bc4*/ 	.short	0x010a
        /*0bc6*/ 	.byte	0x3f
	.zero		1


	//   ....[40]....
        /*0bc8*/ 	.word	0x00010a60
        /*0bcc*/ 	.word	0x00000003
        /*0bd0*/ 	.word	0x00034840
        /*0bd4*/ 	.short	0x010a
        /*0bd6*/ 	.byte	0x3f
	.zero		1


	//   ....[41]....
        /*0bd8*/ 	.word	0x00010e20
        /*0bdc*/ 	.word	0x00000003
        /*0be0*/ 	.word	0x00000060
        /*0be4*/ 	.short	0x010a
        /*0be6*/ 	.byte	0x3f
	.zero		1


	//   ....[42]....
        /*0be8*/ 	.word	0x00011510
        /*0bec*/ 	.word	0x00000003
        /*0bf0*/ 	.word	0x00034840
        /*0bf4*/ 	.short	0x010a
        /*0bf6*/ 	.byte	0x3f
	.zero		1


	//   ....[43]....
        /*0bf8*/ 	.word	0x000118d0
        /*0bfc*/ 	.word	0x00000002
        /*0c00*/ 	.word	0x00000060
        /*0c04*/ 	.short	0x010a
        /*0c06*/ 	.byte	0x3f
	.zero		1


	//   ....[44]....
        /*0c08*/ 	.word	0x00011ef0
        /*0c0c*/ 	.word	0x00000002
        /*0c10*/ 	.word	0x00034840
        /*0c14*/ 	.short	0x010a
        /*0c16*/ 	.byte	0x3f
	.zero		1


	//   ....[45]....
        /*0c18*/ 	.word	0x000122b0
        /*0c1c*/ 	.word	0x00000002
        /*0c20*/ 	.word	0x00000060
        /*0c24*/ 	.short	0x010a
        /*0c26*/ 	.byte	0x3f
	.zero		1


	//   ....[46]....
        /*0c28*/ 	.word	0x00012860
        /*0c2c*/ 	.word	0x00000002
        /*0c30*/ 	.word	0x00034860
        /*0c34*/ 	.short	0x010a
        /*0c36*/ 	.byte	0x3f
	.zero		1


	//   ....[47]....
        /*0c38*/ 	.word	0x00013740
        /*0c3c*/ 	.word	0x00000000
        /*0c40*/ 	.word	0x00034820
        /*0c44*/ 	.short	0x010a
        /*0c46*/ 	.byte	0x3f
	.zero		1


	//   ....[48]....
        /*0c48*/ 	.word	0x00013900
        /*0c4c*/ 	.word	0x00000006
        /*0c50*/ 	.word	0x00000000
        /*0c54*/ 	.short	0x010a
        /*0c56*/ 	.byte	0x3f
	.zero		1


	//   ....[49]....
        /*0c58*/ 	.word	0x00013970
        /*0c5c*/ 	.word	0x00000007
        /*0c60*/ 	.word	0x00000000
        /*0c64*/ 	.short	0x010a
        /*0c66*/ 	.byte	0x3f
	.zero		1


	//   ....[50]....
        /*0c68*/ 	.word	0x000139e0
        /*0c6c*/ 	.word	0x00000004
        /*0c70*/ 	.word	0x00000000
        /*0c74*/ 	.short	0x010a
        /*0c76*/ 	.byte	0x3f
	.zero		1


	//   ....[51]....
        /*0c78*/ 	.word	0x00013a10
        /*0c7c*/ 	.word	0x00000003
        /*0c80*/ 	.word	0x00000000
        /*0c84*/ 	.short	0x010a
        /*0c86*/ 	.byte	0x3f
	.zero		1


	//   ....[52]....
        /*0c88*/ 	.word	0x00013a70
        /*0c8c*/ 	.word	0x00000000
        /*0c90*/ 	.word	0x00034800
        /*0c94*/ 	.short	0x010a
        /*0c96*/ 	.byte	0x3f
	.zero		1


	//   ....[53]....
        /*0c98*/ 	.word	0x00013ac0
        /*0c9c*/ 	.word	0x0000000c
        /*0ca0*/ 	.word	0x00034830
        /*0ca4*/ 	.short	0x010a
        /*0ca6*/ 	.byte	0x3f
	.zero		1


	//   ....[54]....
        /*0ca8*/ 	.word	0x00013b10
        /*0cac*/ 	.word	0x00000000
        /*0cb0*/ 	.word	0x00034830
        /*0cb4*/ 	.short	0x010a
        /*0cb6*/ 	.byte	0x3f
	.zero		1


	//   ....[55]....
        /*0cb8*/ 	.word	0x00013b70
        /*0cbc*/ 	.word	0x0000000b
        /*0cc0*/ 	.word	0x00034850
        /*0cc4*/ 	.short	0x010a
        /*0cc6*/ 	.byte	0x3f
	.zero		1


	//   ....[56]....
        /*0cc8*/ 	.word	0x00013bc0
        /*0ccc*/ 	.word	0x00000008
        /*0cd0*/ 	.word	0x00034850
        /*0cd4*/ 	.short	0x010a
        /*0cd6*/ 	.byte	0x3f
	.zero		1


	//   ....[57]....
        /*0cd8*/ 	.word	0x00013d60
        /*0cdc*/ 	.word	0x00000000
        /*0ce0*/ 	.word	0x00034840
        /*0ce4*/ 	.short	0x010a
        /*0ce6*/ 	.byte	0x3f
	.zero		1


	//   ....[58]....
        /*0ce8*/ 	.word	0x000148a0
        /*0cec*/ 	.word	0x00000002
        /*0cf0*/ 	.word	0x00034820
        /*0cf4*/ 	.short	0x010a
        /*0cf6*/ 	.byte	0x3f
	.zero		1


	//   ....[59]....
        /*0cf8*/ 	.word	0x000148f0
        /*0cfc*/ 	.word	0x00000003
        /*0d00*/ 	.word	0x00034840
        /*0d04*/ 	.short	0x010a
        /*0d06*/ 	.byte	0x3f
	.zero		1


	//   ....[60]....
        /*0d08*/ 	.word	0x00014940
        /*0d0c*/ 	.word	0x00000003
        /*0d10*/ 	.word	0x00000060
        /*0d14*/ 	.short	0x010a
        /*0d16*/ 	.byte	0x3f
	.zero		1


	//   ....[61]....
        /*0d18*/ 	.word	0x00014990
        /*0d1c*/ 	.word	0x00000003
        /*0d20*/ 	.word	0x00034840
        /*0d24*/ 	.short	0x010a
        /*0d26*/ 	.byte	0x3f
	.zero		1


	//   ....[62]....
        /*0d28*/ 	.word	0x000149e0
        /*0d2c*/ 	.word	0x00000002
        /*0d30*/ 	.word	0x00000060
        /*0d34*/ 	.short	0x010a
        /*0d36*/ 	.byte	0x3f
	.zero		1


	//   ....[63]....
        /*0d38*/ 	.word	0x00014a30
        /*0d3c*/ 	.word	0x00000002
        /*0d40*/ 	.word	0x00034840
        /*0d44*/ 	.short	0x010a
        /*0d46*/ 	.byte	0x3f
	.zero		1


	//   ....[64]....
        /*0d48*/ 	.word	0x00014a80
        /*0d4c*/ 	.word	0x00000002
        /*0d50*/ 	.word	0x00000060
        /*0d54*/ 	.short	0x010a
        /*0d56*/ 	.byte	0x3f
	.zero		1


	//   ....[65]....
        /*0d58*/ 	.word	0x00014ad0
        /*0d5c*/ 	.word	0x00000002
        /*0d60*/ 	.word	0x00034860
        /*0d64*/ 	.short	0x010a
        /*0d66*/ 	.byte	0x3f
	.zero		1


	//   ....[66]....
        /*0d68*/ 	.word	0x000154d0
        /*0d6c*/ 	.word	0x00000000
        /*0d70*/ 	.word	0x00034820
        /*0d74*/ 	.short	0x010a
        /*0d76*/ 	.byte	0x3f
	.zero		1


	//   ....[67]....
        /*0d78*/ 	.word	0x00015670
        /*0d7c*/ 	.word	0x00000006
        /*0d80*/ 	.word	0x00000000
        /*0d84*/ 	.short	0x010a
        /*0d86*/ 	.byte	0x3f
	.zero		1


	//   ....[68]....
        /*0d88*/ 	.word	0x000156c0
        /*0d8c*/ 	.word	0x00000007
        /*0d90*/ 	.word	0x00000000
        /*0d94*/ 	.short	0x010a
        /*0d96*/ 	.byte	0x3f
	.zero		1


	//   ....[69]....
        /*0d98*/ 	.word	0x00015710
        /*0d9c*/ 	.word	0x00000004
        /*0da0*/ 	.word	0x00000000
        /*0da4*/ 	.short	0x010a
        /*0da6*/ 	.byte	0x3f
	.zero		1


	//----- nvinfo : EIATTR_NUM_MBARRIERS
	.align		4
.L_156:
        /*0da8*/ 	.byte	0x03, 0x38
        /*0daa*/ 	.short	0x0016


	//----- nvinfo : EIATTR_EXIT_INSTR_OFFSETS
	.align		4
        /*0dac*/ 	.byte	0x04, 0x1c
        /*0dae*/ 	.short	(.L_158 - .L_157)


	//   ....[0]....
.L_157:
        /*0db0*/ 	.word	0x00000a70


	//   ....[1]....
        /*0db4*/ 	.word	0x0000dd40


	//   ....[2]....
        /*0db8*/ 	.word	0x00013a60


	//----- nvinfo : EIATTR_MAX_THREADS
	.align		4
.L_158:
        /*0dbc*/ 	.byte	0x04, 0x05
        /*0dbe*/ 	.short	(.L_160 - .L_159)
.L_159:
        /*0dc0*/ 	.word	0x00000180
        /*0dc4*/ 	.word	0x00000001
        /*0dc8*/ 	.word	0x00000001


	//----- nvinfo : EIATTR_CRS_STACK_SIZE
	.align		4
.L_160:
        /*0dcc*/ 	.byte	0x04, 0x1e
        /*0dce*/ 	.short	(.L_162 - .L_161)
.L_161:
        /*0dd0*/ 	.word	0x00000000


	//----- nvinfo : EIATTR_CBANK_PARAM_SIZE
	.align		4
.L_162:
        /*0dd4*/ 	.byte	0x03, 0x19
        /*0dd6*/ 	.short	0x0af0


	//----- nvinfo : EIATTR_PARAM_CBANK
	.align		4
        /*0dd8*/ 	.byte	0x04, 0x0a
        /*0dda*/ 	.short	(.L_164 - .L_163)
	.align		4
.L_163:
        /*0ddc*/ 	.word	index@(.nv.constant0._ZN7cutlass13device_kernelIN5flash11enable_sm90INS1_16FlashAttnFwdSm90INS1_25CollectiveMainloopFwdSm90ILi2EN4cute5tupleIJNS5_1CILi1EEES8_S8_EEENS6_IJNS7_ILi128EEENS7_ILi176EEESA_EEELi128ENS_10bfloat16_tEfNS_4arch4Sm90ELb0ELb0ELb0ELb1ELb0ELb0ELb0ELb1ELb1ELb1ELb0ELb0EEENS1_21CollectiveEpilogueFwdINS6_IJSA_SA_SB_EEES9_SD_SF_Li256ELb1ELb1ELb0ELb0EEENS1_36VarlenDynamicPersistentTileSchedulerILi128ELi176ELi256ELi128ELb0ELb1ELb1ELb0ELb1ELb1EEEEEEEEEvNT_6ParamsE)
        /*0de0*/ 	.short	0x0210
        /*0de2*/ 	.short	0x0af0


	//----- nvinfo : EIATTR_SW_WAR
	.align		4
.L_164:
        /*0de4*/ 	.byte	0x04, 0x36
        /*0de6*/ 	.short	(.L_166 - .L_165)
.L_165:
        /*0de8*/ 	.word	0x00000008
.L_166:


//--------------------- .nv.info._ZN7cutlass13device_kernelIN5flash11enable_sm90INS1_16FlashAttnFwdSm90INS1_25CollectiveMainloopFwdSm90ILi2EN4cute5tupleIJNS5_1CILi1EEES8_S8_EEENS6_IJNS7_ILi128EEENS7_ILi176EEESA_EEELi128ENS_10bfloat16_tEfNS_4arch4Sm90ELb0ELb0ELb0ELb1ELb0ELb1ELb0ELb1ELb1ELb1ELb0ELb0EEENS1_21CollectiveEpilogueFwdINS6_IJSA_SA_SB_EEES9_SD_SF_Li256ELb1ELb1ELb0ELb0EEENS1_36VarlenDynamicPersistentTileSchedulerILi128ELi176ELi256ELi128ELb0ELb1ELb1ELb0ELb1ELb1EEEEEEEEEvNT_6ParamsE --------------------------
	.section	.nv.info._ZN7cutlass13device_kernelIN5flash11enable_sm90INS1_16FlashAttnFwdSm90INS1_25CollectiveMainloopFwdSm90ILi2EN4cute5tupleIJNS5_1CILi1EEES8_S8_EEENS6_IJNS7_ILi128EEENS7_ILi176EEESA_EEELi128ENS_10bfloat16_tEfNS_4arch4Sm90ELb0ELb0ELb0ELb1ELb0ELb1ELb0ELb1ELb1ELb1ELb0ELb0EEENS1_21CollectiveEpilogueFwdINS6_IJSA_SA_SB_EEES9_SD_SF_Li256ELb1ELb1ELb0ELb0EEENS1_36VarlenDynamicPersistentTileSchedulerILi128ELi176ELi256ELi128ELb0ELb1ELb1ELb0ELb1ELb1EEEEEEEEEvNT_6ParamsE,"",@"SHT_CUDA_INFO"
	.sectionflags	@""
	.align	4


	//----- nvinfo : EIATTR_CUDA_API_VERSION
	.align		4
        /*0000*/ 	.byte	0x04, 0x37
        /*0002*/ 	.short	(.L_168 - .L_167)
.L_167:
        /*0004*/ 	.word	0x00000082


	//----- nvinfo : EIATTR_KPARAM_INFO
	.align		4
.L_168:
        /*0008*/ 	.byte	0x04, 0x17
        /*000a*/ 	.short	(.L_170 - .L_169)
.L_169:
        /*000c*/ 	.word	0x00000000
        /*0010*/ 	.short	0x0000
        /*0012*/ 	.short	0x0070
        /*0014*/ 	.byte	0x00, 0xf0, 0x01, 0x2a


	//----- nvinfo : EIATTR_SPARSE_MMA_MASK
	.align		4
.L_170:
        /*0018*/ 	.byte	0x03, 0x50
        /*001a*/ 	.short	0x0000


	//----- nvinfo : EIATTR_MAXREG_COUNT
	.align		4
        /*001c*/ 	.byte	0x03, 0x1b
        /*001e*/ 	.short	0x00a8


	//----- nvinfo : EIATTR_NUM_BARRIERS
	.align		4
        /*0020*/ 	.byte	0x02, 0x4c
        /*0022*/ 	.byte	0x10
	.zero		1


	//----- nvinfo : EIATTR_EXTERNS
	.align		4
        /*0024*/ 	.byte	0x04, 0x0f
        /*0026*/ 	.short	(.L_172 - .L_171)


	//   ....[0]....
	.align		4
.L_171:
        /*0028*/ 	.word	index@(__assertfail)


	//----- nvinfo : EIATTR_ANNOTATIONS
	.align		4
.L_172:
        /*002c*/ 	.byte	0x04, 0x55
        /*002e*/ 	.short	(.L_174 - .L_173)


	//   ....[0]....
.L_173:
        /* <DEDUP_REMOVED lines=132> */


	//----- nvinfo : EIATTR_MERCURY_ISA_VERSION
	.align		4
.L_174:
        /*0860*/ 	.byte	0x03, 0x5f
        /*0862*/ 	.short	0x0101


	//----- nvinfo : EIATTR_UNUSED_LOAD_BYTE_OFFSET
	.align		4
        /*0864*/ 	.byte	0x04, 0x44
        /*0866*/ 	.short	(.L_176 - .L_175)


	//   ....[0]....
.L_175:
        /*0868*/ 	.word	0x00000ab0
        /*086c*/ 	.word	0x0000fff0


	//   ....[1]....
        /*0870*/ 	.word	0x0001d190
        /*0874*/ 	.word	0x0000fff0


	//----- nvinfo : EIATTR_INT_WARP_WIDE_INSTR_OFFSETS
	.align		4
.L_176:
        /*0878*/ 	.byte	0x04, 0x31
        /*087a*/ 	.short	(.L_178 - .L_177)


	//   ....[0]....
.L_177:
        /*087c*/ 	.word	0x00000180


	//   ....[1]....
        /*0880*/ 	.word	0x00000220


	//   ....[2]....
        /*0884*/ 	.word	0x00000290


	//   ....[3]....
        /*0888*/ 	.word	0x00021860


	//   ....[4]....
        /*088c*/ 	.word	0x00021900


	//   ....[5]....
        /*0890*/ 	.word	0x00025200


	//   ....[6]....
        /*0894*/ 	.word	0x00025270


	//----- nvinfo : EIATTR_COOP_GROUP_MASK_REGIDS
	.align		4
.L_178:
        /*0898*/ 	.byte	0x04, 0x29
        /*089a*/ 	.short	(.L_180 - .L_179)


	//   ....[0]....
.L_179:
        /*089c*/ 	.word	0xffffffff


	//   ....[1]....
        /*08a0*/ 	.word	0xffffffff


	//   ....[2]....
        /*08a4*/ 	.word	0xffffffff


	//   ....[3]....
        /*08a8*/ 	.word	0xffffffff


	//   ....[4]....
        /*08ac*/ 	.word	0xffffffff


	//   ....[5]....
        /*08b0*/ 	.word	0xffffffff


	//   ....[6]....
        /*08b4*/ 	.word	0xffffffff


	//   ....[7]....
        /*08b8*/ 	.word	0xffffffff


	//   ....[8]....
        /*08bc*/ 	.word	0xffffffff


	//   ....[9]....
        /*08c0*/ 	.word	0xffffffff


	//   ....[10]....
        /*08c4*/ 	.word	0xffffffff


	//   ....[11]....
        /*08c8*/ 	.word	0xffffffff


	//   ....[12]....
        /*08cc*/ 	.word	0xffffffff


	//   ....[13]....
        /*08d0*/ 	.word	0xffffffff


	//   ....[14]....
        /*08d4*/ 	.word	0xffffffff


	//   ....[15]....
        /*08d8*/ 	.word	0xffffffff


	//   ....[16]....
        /*08dc*/ 	.word	0xffffffff


	//   ....[17]....
        /*08e0*/ 	.word	0xffffffff


	//   ....[18]....
        /*08e4*/ 	.word	0xffffffff


	//   ....[19]....
        /*08e8*/ 	.word	0xffffffff


	//   ....[20]....
        /*08ec*/ 	.word	0xffffffff


	//   ....[21]....
        /*08f0*/ 	.word	0xffffffff


	//   ....[22]....
        /*08f4*/ 	.word	0xffffffff


	//   ....[23]....
        /*08f8*/ 	.word	0xffffffff


	//   ....[24]....
        /*08fc*/ 	.word	0xffffffff


	//   ....[25]....
        /*0900*/ 	.word	0xffffffff


	//   ....[26]....
        /*0904*/ 	.word	0xffffffff


	//   ....[27]....
        /*0908*/ 	.word	0xffffffff


	//   ....[28]....
        /*090c*/ 	.word	0xffffffff


	//   ....[29]....
        /*0910*/ 	.word	0xffffffff


	//   ....[30]....
        /*0914*/ 	.word	0xffffffff


	//   ....[31]....
        /*0918*/ 	.word	0xffffffff


	//   ....[32]....
        /*091c*/ 	.word	0xffffffff


	//   ....[33]....
        /*0920*/ 	.word	0xffffffff


	//   ....[34]....
        /*0924*/ 	.word	0xffffffff


	//   ....[35]....
        /*0928*/ 	.word	0xffffffff


	//   ....[36]....
        /*092c*/ 	.word	0xffffffff


	//   ....[37]....
        /*0930*/ 	.word	0xffffffff


	//   ....[38]....
        /*0934*/ 	.word	0xffffffff


	//   ....[39]....
        /*0938*/ 	.word	0xffffffff


	//   ....[40]....
        /*093c*/ 	.word	0xffffffff


	//   ....[41]....
        /*0940*/ 	.word	0xffffffff


	//   ....[42]....
        /*0944*/ 	.word	0xffffffff


	//   ....[43]....
        /*0948*/ 	.word	0xffffffff


	//   ....[44]....
        /*094c*/ 	.word	0xffffffff


	//   ....[45]....
        /*0950*/ 	.word	0xffffffff


	//   ....[46]....
        /*0954*/ 	.word	0xffffffff


	//   ....[47]....
        /*0958*/ 	.word	0xffffffff


	//   ....[48]....
        /*095c*/ 	.word	0xffffffff


	//   ....[49]....
        /*0960*/ 	.word	0xffffffff


	//   ....[50]....
        /*0964*/ 	.word	0xffffffff


	//   ....[51]....
        /*0968*/ 	.word	0xffffffff


	//   ....[52]....
        /*096c*/ 	.word	0xffffffff


	//   ....[53]....
        /*0970*/ 	.word	0xffffffff


	//   ....[54]....
        /*0974*/ 	.word	0xffffffff


	//   ....[55]....
        /*0978*/ 	.word	0xffffffff


	//   ....[56]....
        /*097c*/ 	.word	0xffffffff


	//   ....[57]....
        /*0980*/ 	.word	0xffffffff


	//   ....[58]....
        /*0984*/ 	.word	0xffffffff


	//   ....[59]....
        /*0988*/ 	.word	0xffffffff


	//   ....[60]....
        /*098c*/ 	.word	0xffffffff


	//   ....[61]....
        /*0990*/ 	.word	0xffffffff


	//   ....[62]....
        /*0994*/ 	.word	0xffffffff


	//   ....[63]....
        /*0998*/ 	.word	0xffffffff


	//   ....[64]....
        /*099c*/ 	.word	0xffffffff


	//   ....[65]....
        /*09a0*/ 	.word	0xffffffff


	//   ....[66]....
        /*09a4*/ 	.word	0xffffffff


	//   ....[67]....
        /*09a8*/ 	.word	0xffffffff


	//   ....[68]....
        /*09ac*/ 	.word	0xffffffff


	//   ....[69]....
        /*09b0*/ 	.word	0xffffffff


	//   ....[70]....
        /*09b4*/ 	.word	0xffffffff


	//   ....[71]....
        /*09b8*/ 	.word	0xffffffff


	//   ....[72]....
        /*09bc*/ 	.word	0xffffffff


	//   ....[73]....
        /*09c0*/ 	.word	0xffffffff


	//   ....[74]....
        /*09c4*/ 	.word	0xffffffff


	//   ....[75]....
        /*09c8*/ 	.word	0xffffffff


	//   ....[76]....
        /*09cc*/ 	.word	0xffffffff


	//   ....[77]....
        /*09d0*/ 	.word	0xffffffff


	//   ....[78]....
        /*09d4*/ 	.word	0xffffffff


	//   ....[79]....
        /*09d8*/ 	.word	0xffffffff


	//   ....[80]....
        /*09dc*/ 	.word	0xffffffff


	//   ....[81]....
        /*09e0*/ 	.word	0xffffffff


	//   ....[82]....
        /*09e4*/ 	.word	0xffffffff


	//   ....[83]....
        /*09e8*/ 	.word	0xffffffff


	//   ....[84]....
        /*09ec*/ 	.word	0xffffffff


	//   ....[85]....
        /*09f0*/ 	.word	0xffffffff


	//   ....[86]....
        /*09f4*/ 	.word	0xffffffff


	//   ....[87]....
        /*09f8*/ 	.word	0xffffffff


	//   ....[88]....
        /*09fc*/ 	.word	0xffffffff


	//   ....[89]....
        /*0a00*/ 	.word	0xffffffff


	//   ....[90]....
        /*0a04*/ 	.word	0xffffffff


	//   ....[91]....
        /*0a08*/ 	.word	0xffffffff


	//   ....[92]....
        /*0a0c*/ 	.word	0xffffffff


	//   ....[93]....
        /*0a10*/ 	.word	0xffffffff


	//   ....[94]....
        /*0a14*/ 	.word	0xffffffff


	//   ....[95]....
        /*0a18*/ 	.word	0xffffffff


	//   ....[96]....
        /*0a1c*/ 	.word	0xffffffff


	//   ....[97]....
        /*0a20*/ 	.word	0xffffffff


	//   ....[98]....
        /*0a24*/ 	.word	0xffffffff


	//   ....[99]....
        /*0a28*/ 	.word	0xffffffff


	//   ....[100]....
        /*0a2c*/ 	.word	0x0500000f


	//   ....[101]....
        /*0a30*/ 	.word	0x0500000f


	//   ....[102]....
        /*0a34*/ 	.word	0x0500000f


	//   ....[103]....
        /*0a38*/ 	.word	0x0500000f


	//   ....[104]....
        /*0a3c*/ 	.word	0x0500000f


	//   ....[105]....
        /*0a40*/ 	.word	0x0500000f


	//   ....[106]....
        /*0a44*/ 	.word	0x0500000f


	//   ....[107]....
        /*0a48*/ 	.word	0x0500000f


	//   ....[108]....
        /*0a4c*/ 	.word	0x0500000f


	//   ....[109]....
        /*0a50*/ 	.word	0x0500000f


	//   ....[110]....
        /*0a54*/ 	.word	0x0500000f


	//   ....[111]....
        /*0a58*/ 	.word	0x0500000f


	//   ....[112]....
        /*0a5c*/ 	.word	0x0500000f


	//   ....[113]....
        /*0a60*/ 	.word	0x0500000f


	//   ....[114]....
        /*0a64*/ 	.word	0x0500000f


	//   ....[115]....
        /*0a68*/ 	.word	0x0500000f


	//   ....[116]....
        /*0a6c*/ 	.word	0x0500000f


	//   ....[117]....
        /*0a70*/ 	.word	0x0500000f


	//   ....[118]....
        /*0a74*/ 	.word	0x0500000f


	//   ....[119]....
        /*0a78*/ 	.word	0x0500000f


	//   ....[120]....
        /*0a7c*/ 	.word	0x0500000f


	//   ....[121]....
        /*0a80*/ 	.word	0x0500000f


	//   ....[122]....
        /*0a84*/ 	.word	0x0500000f


	//   ....[123]....
        /*0a88*/ 	.word	0x0500000f


	//   ....[124]....
        /*0a8c*/ 	.word	0x0500000f


	//   ....[125]....
        /*0a90*/ 	.word	0x0500000f


	//   ....[126]....
        /*0a94*/ 	.word	0x0500000f


	//   ....[127]....
        /*0a98*/ 	.word	0x0500000f


	//   ....[128]....
        /*0a9c*/ 	.word	0x0500000f


	//   ....[129]....
        /*0aa0*/ 	.word	0x0500000f


	//   ....[130]....
        /*0aa4*/ 	.word	0x0500000f


	//   ....[131]....
        /*0aa8*/ 	.word	0x0500000f


	//   ....[132]....
        /*0aac*/ 	.word	0x0500000f


	//   ....[133]....
        /*0ab0*/ 	.word	0x0500000f


	//   ....[134]....
        /*0ab4*/ 	.word	0x0500000f


	//   ....[135]....
        /*0ab8*/ 	.word	0x0500000f


	//   ....[136]....
        /*0abc*/ 	.word	0x0500000f


	//   ....[137]....
        /*0ac0*/ 	.word	0x0500000f


	//   ....[138]....
        /*0ac4*/ 	.word	0x0500000f


	//   ....[139]....
        /*0ac8*/ 	.word	0x0500000f


	//   ....[140]....
        /*0acc*/ 	.word	0x0500000f


	//   ....[141]....
        /*0ad0*/ 	.word	0x0500000f


	//   ....[142]....
        /*0ad4*/ 	.word	0x0500000f


	//   ....[143]....
        /*0ad8*/ 	.word	0x0500000f


	//   ....[144]....
        /*0adc*/ 	.word	0x0500000f


	//   ....[145]....
        /*0ae0*/ 	.word	0x0500000f


	//   ....[146]....
        /*0ae4*/ 	.word	0x0500000f


	//   ....[147]....
        /*0ae8*/ 	.word	0x0500000f


	//   ....[148]....
        /*0aec*/ 	.word	0x0500000f


	//   ....[149]....
        /*0af0*/ 	.word	0x0500000f


	//   ....[150]....
        /*0af4*/ 	.word	0x0500000f


	//   ....[151]....
        /*0af8*/ 	.word	0x0500000f


	//   ....[152]....
        /*0afc*/ 	.word	0x0500000f


	//----- nvinfo : EIATTR_COOP_GROUP_INSTR_OFFSETS
	.align		4
.L_180:
        /*0b00*/ 	.byte	0x04, 0x28
        /*0b02*/ 	.short	(.L_182 - .L_181)


	//   ....[0]....
.L_181:
        /*0b04*/ 	.word	0x00000060


	//   ....[1]....
        /*0b08*/ 	.word	0x00000190


	//   ....[2]....
        /*0b0c*/ 	.word	0x00000240


	//   ....[3]....
        /*0b10*/ 	.word	0x00000400


	//   ....[4]....
        /*0b14*/ 	.word	0x00000560


	//   ....[5]....
        /*0b18*/ 	.word	0x00000680


	//   ....[6]....
        /*0b1c*/ 	.word	0x000007e0


	//   ....[7]....
        /*0b20*/ 	.word	0x0000cb70


	//   ....[8]....
        /*0b24*/ 	.word	0x0000d130


	//   ....[9]....
        /*0b28*/ 	.word	0x0000d140


	//   ....[10]....
        /*0b2c*/ 	.word	0x0000d150


	//   ....[11]....
        /*0b30*/ 	.word	0x0000d160


	//   ....[12]....
        /*0b34*/ 	.word	0x0000ebe0


	//   ....[13]....
        /*0b38*/ 	.word	0x0000ebf0


	//   ....[14]....
        /*0b3c*/ 	.word	0x0000ec00


	//   ....[15]....
        /*0b40*/ 	.word	0x0000ec10


	//   ....[16]....
        /*0b44*/ 	.word	0x00014950


	//   ....[17]....
        /*0b48*/ 	.word	0x00014970


	//   ....[18]....
        /*0b4c*/ 	.word	0x00014d80


	//   ....[19]....
        /*0b50*/ 	.word	0x00014dc0


	//   ....[20]....
        /*0b54*/ 	.word	0x0001a5a0


	//   ....[21]....
        /*0b58*/ 	.word	0x0001a5c0


	//   ....[22]....
        /*0b5c*/ 	.word	0x0001af80


	//   ....[23]....
        /*0b60*/ 	.word	0x0001b000


	//   ....[24]....
        /*0b64*/ 	.word	0x0001c660


	//   ....[25]....
        /*0b68*/ 	.word	0x0001cb40


	//   ....[26]....
        /*0b6c*/ 	.word	0x0001cb50


	//   ....[27]....
        /*0b70*/ 	.word	0x0001cb80


	//   ....[28]....
        /*0b74*/ 	.word	0x0001dd70


	//   ....[29]....
        /*0b78*/ 	.word	0x0001dda0


	//   ....[30]....
        /*0b7c*/ 	.word	0x0001de00


	//   ....[31]....
        /*0b80*/ 	.word	0x0001de40


	//   ....[32]....
        /*0b84*/ 	.word	0x0001e3a0


	//   ....[33]....
        /*0b88*/ 	.word	0x0001e3c0


	//   ....[34]....
        /*0b8c*/ 	.word	0x0001e490


	//   ....[35]....
        /*0b90*/ 	.word	0x0001e4b0


	//   ....[36]....
        /*0b94*/ 	.word	0x0001e580


	//   ....[37]....
        /*0b98*/ 	.word	0x0001e5a0


	//   ....[38]....
        /*0b9c*/ 	.word	0x0001e680


	//   ....[39]....
        /*0ba0*/ 	.word	0x0001e6a0


	//   ....[40]....
        /*0ba4*/ 	.word	0x0001ef40


	//   ....[41]....
        /*0ba8*/ 	.word	0x0001ef50


	//   ....[42]....
        /*0bac*/ 	.word	0x0001f070


	//   ....[43]....
        /*0bb0*/ 	.word	0x0001f080


	//   ....[44]....
        /*0bb4*/ 	.word	0x0001f1a0


	//   ....[45]....
        /*0bb8*/ 	.word	0x0001f1b0


	//   ....[46]....
        /*0bbc*/ 	.word	0x0001f2d0


	//   ....[47]....
        /*0bc0*/ 	.word	0x0001f2e0


	//   ....[48]....
        /*0bc4*/ 	.word	0x0001f460


	//   ....[49]....
        /*0bc8*/ 	.word	0x0001f640


	//   ....[50]....
        /*0bcc*/ 	.word	0x0001f670


	//   ....[51]....
        /*0bd0*/ 	.word	0x0001f6a0


	//   ....[52]....
        /*0bd4*/ 	.word	0x0001f6d0


	//   ....[53]....
        /*0bd8*/ 	.word	0x0001f700


	//   ....[54]....
        /*0bdc*/ 	.word	0x0001f730


	//   ....[55]....
        /*0be0*/ 	.word	0x0001f8b0


	//   ....[56]....
        /*0be4*/ 	.word	0x0001f8e0


	//   ....[57]....
        /*0be8*/ 	.word	0x0001f910


	//   ....[58]....
        /*0bec*/ 	.word	0x0001f940


	//   ....[59]....
        /*0bf0*/ 	.word	0x0001f970


	//   ....[60]....
        /*0bf4*/ 	.word	0x0001f9a0


	//   ....[61]....
        /*0bf8*/ 	.word	0x0001fa30


	//   ....[62]....
        /*0bfc*/ 	.word	0x0001fa60


	//   ....[63]....
        /*0c00*/ 	.word	0x0001faf0


	//   ....[64]....
        /*0c04*/ 	.word	0x000206b0


	//   ....[65]....
        /*0c08*/ 	.word	0x00021e90


	//   ....[66]....
        /*0c0c*/ 	.word	0x00022b00


	//   ....[67]....
        /*0c10*/ 	.word	0x00022b30


	//   ....[68]....
        /*0c14*/ 	.word	0x00022b50


	//   ....[69]....
        /*0c18*/ 	.word	0x00022b70


	//   ....[70]....
        /*0c1c*/ 	.word	0x00022c80


	//   ....[71]....
        /*0c20*/ 	.word	0x00022c90


	//   ....[72]....
        /*0c24*/ 	.word	0x00022d20


	//   ....[73]....
        /*0c28*/ 	.word	0x00022d30


	//   ....[74]....
        /*0c2c*/ 	.word	0x00022dc0


	//   ....[75]....
        /*0c30*/ 	.word	0x00022dd0


	//   ....[76]....
        /*0c34*/ 	.word	0x00022e60


	//   ....[77]....
        /*0c38*/ 	.word	0x00022e70


	//   ....[78]....
        /*0c3c*/ 	.word	0x00022f00


	//   ....[79]....
        /*0c40*/ 	.word	0x00022f10


	//   ....[80]....
        /*0c44*/ 	.word	0x00022f60


	//   ....[81]....
        /*0c48*/ 	.word	0x00022f90


	//   ....[82]....
        /*0c4c*/ 	.word	0x00025940


	//   ....[83]....
        /*0c50*/ 	.word	0x00025970


	//   ....[84]....
        /*0c54*/ 	.word	0x000259b0


	//   ....[85]....
        /*0c58*/ 	.word	0x000259e0


	//   ....[86]....
        /*0c5c*/ 	.word	0x00025a10


	//   ....[87]....
        /*0c60*/ 	.word	0x00025a40


	//   ....[88]....
        /*0c64*/ 	.word	0x00025a70


	//   ....[89]....
        /*0c68*/ 	.word	0x00025aa0


	//   ....[90]....
        /*0c6c*/ 	.word	0x00025c30


	//   ....[91]....
        /*0c70*/ 	.word	0x00025c60


	//   ....[92]....
        /*0c74*/ 	.word	0x00025c90


	//   ....[93]....
        /*0c78*/ 	.word	0x00025cc0


	//   ....[94]....
        /*0c7c*/ 	.word	0x00025cf0


	//   ....[95]....
        /*0c80*/ 	.word	0x00025d20


	//   ....[96]....
        /*0c84*/ 	.word	0x00025de0


	//   ....[97]....
        /*0c88*/ 	.word	0x00025e00


	//   ....[98]....
        /*0c8c*/ 	.word	0x00025e70


	//   ....[99]....
        /*0c90*/ 	.word	0x00026300


	//   ....[100]....
        /*0c94*/ 	.word	0x00026790


	//   ....[101]....
        /*0c98*/ 	.word	0x00026840


	//   ....[102]....
        /*0c9c*/ 	.word	0x000268d0


	//   ....[103]....
        /*0ca0*/ 	.word	0x00026920


	//   ....[104]....
        /*0ca4*/ 	.word	0x00026970


	//   ....[105]....
        /*0ca8*/ 	.word	0x00026a50


	//   ....[106]....
        /*0cac*/ 	.word	0x00026ae0


	//   ....[107]....
        /*0cb0*/ 	.word	0x00026b30


	//   ....[108]....
        /*0cb4*/ 	.word	0x00026b80


	//   ....[109]....
        /*0cb8*/ 	.word	0x00026d90


	//   ....[110]....
        /*0cbc*/ 	.word	0x00026de0


	//   ....[111]....
        /*0cc0*/ 	.word	0x00026e70


	//   ....[112]....
        /*0cc4*/ 	.word	0x00026f00


	//   ....[113]....
        /*0cc8*/ 	.word	0x00026f90


	//   ....[114]....
        /*0ccc*/ 	.word	0x00027020


	//   ....[115]....
        /*0cd0*/ 	.word	0x000270b0


	//   ....[116]....
        /*0cd4*/ 	.word	0x00027140


	//   ....[117]....
        /*0cd8*/ 	.word	0x00027200


	//   ....[118]....
        /*0cdc*/ 	.word	0x000274f0


	//   ....[119]....
        /*0ce0*/ 	.word	0x00027660


	//   ....[120]....
        /*0ce4*/ 	.word	0x000276b0


	//   ....[121]....
        /*0ce8*/ 	.word	0x00027840


	//   ....[122]....
        /*0cec*/ 	.word	0x00027890


	//   ....[123]....
        /*0cf0*/ 	.word	0x000279c0


	//   ....[124]....
        /*0cf4*/ 	.word	0x00027a10


	//   ....[125]....
        /*0cf8*/ 	.word	0x00027b30


	//   ....[126]....
        /*0cfc*/ 	.word	0x00027b80


	//   ....[127]....
        /*0d00*/ 	.word	0x00027ca0


	//   ....[128]....
        /*0d04*/ 	.word	0x00027cf0


	//   ....[129]....
        /*0d08*/ 	.word	0x00027e10


	//   ....[130]....
        /*0d0c*/ 	.word	0x00027e60


	//   ....[131]....
        /*0d10*/ 	.word	0x00027f60


	//   ....[132]....
        /*0d14*/ 	.word	0x00027fd0


	//   ....[133]....
        /*0d18*/ 	.word	0x000280d0


	//   ....[134]....
        /*0d1c*/ 	.word	0x00028120


	//   ....[135]....
        /*0d20*/ 	.word	0x00028450


	//   ....[136]....
        /*0d24*/ 	.word	0x000284f0


	//   ....[137]....
        /*0d28*/ 	.word	0x00028620


	//   ....[138]....
        /*0d2c*/ 	.word	0x000286a0


	//   ....[139]....
        /*0d30*/ 	.word	0x00028720


	//   ....[140]....
        /*0d34*/ 	.word	0x000287a0


	//   ....[141]....
        /*0d38*/ 	.word	0x00028820


	//   ....[142]....
        /*0d3c*/ 	.word	0x000288b0


	//   ....[143]....
        /*0d40*/ 	.word	0x00028950


	//   ....[144]....
        /*0d44*/ 	.word	0x00028a00


	//   ....[145]....
        /*0d48*/ 	.word	0x00028a80


	//   ....[146]....
        /*0d4c*/ 	.word	0x00028b00


	//   ....[147]....
        /*0d50*/ 	.word	0x00028b80


	//   ....[148]....
        /*0d54*/ 	.word	0x00028c10


	//   ....[149]....
        /*0d58*/ 	.word	0x00028c90


	//   ....[150]....
        /*0d5c*/ 	.word	0x00028d30


	//   ....[151]....
        /*0d60*/ 	.word	0x00028dc0


	//   ....[152]....
        /*0d64*/ 	.word	0x00028ef0


	//----- nvinfo : EIATTR_REG_RECONFIG
	.align		4
.L_182:
        /*0d68*/ 	.byte	0x01, 0x54
	.zero		2


	//----- nvinfo : EIATTR_SYSCALL_OFFSETS
	.align		4
        /*0d6c*/ 	.byte	0x04, 0x46
        /*0d6e*/ 	.short	(.L_184 - .L_183)


	//   ....[0]....
.L_183:
        /*0d70*/ 	.word	0x00001b10


	//   ....[1]....
        /*0d74*/ 	.word	0x00001c60


	//   ....[2]....
        /*0d78*/ 	.word	0x0000cd20


	//   ....[3]....
        /*0d7c*/ 	.word	0x0000d090


	//   ....[4]....
        /*0d80*/ 	.word	0x00021a70


	//   ....[5]....
        /*0d84*/ 	.word	0x00021bd0


	//   ....[6]....
        /*0d88*/ 	.word	0x00021cd0


	//   ....[7]....
        /*0d8c*/ 	.word	0x000226b0


	//----- nvinfo : EIATTR_MBARRIER_INSTR_OFFSETS
	.align		4
.L_184:
        /*0d90*/ 	.byte	0x04, 0x39
        /*0d92*/ 	.short	(.L_186 - .L_185)


	//   ....[0]....
.L_185:
        /*0d94*/ 	.word	0x000002b0
        /*0d98*/ 	.word	0x000000ff
        /*0d9c*/ 	.word	0x00034800
        /*0da0*/ 	.short	0x0100
        /*0da2*/ 	.byte	0x08
	.zero		1


	//   ....[1]....
        /*0da4*/ 	.word	0x000002c0
        /*0da8*/ 	.word	0x000000ff
        /*0dac*/ 	.word	0x00034820
        /*0db0*/ 	.short	0x0100
        /*0db2*/ 	.byte	0x08
	.zero		1


	//   ....[2]....
        /*0db4*/ 	.word	0x000003b0
        /*0db8*/ 	.word	0x000000ff
        /*0dbc*/ 	.word	0x00034830
        /*0dc0*/ 	.short	0x0100
        /*0dc2*/ 	.byte	0x08
	.zero		1


	//   ....[3]....
        /*0dc4*/ 	.word	0x000003c0
        /*0dc8*/ 	.word	0x000000ff
        /*0dcc*/ 	.word	0x00034840
        /*0dd0*/ 	.short	0x0100
        /*0dd2*/ 	.byte	0x08
	.zero		1


	//   ....[4]....
        /*0dd4*/ 	.word	0x000003d0
        /*0dd8*/ 	.word	0x000000ff
        /*0ddc*/ 	.word	0x00034838
        /*0de0*/ 	.short	0x0100
        /*0de2*/ 	.byte	0x08
	.zero		1


	//   ....[5]....
        /*0de4*/ 	.word	0x000003e0
        /*0de8*/ 	.word	0x000000ff
        /*0dec*/ 	.word	0x00034848
        /*0df0*/ 	.short	0x0100
        /*0df2*/ 	.byte	0x08
	.zero		1


	//   ....[6]....
        /*0df4*/ 	.word	0x00000510
        /*0df8*/ 	.word	0x000000ff
        /*0dfc*/ 	.word	0x00034850
        /*0e00*/ 	.short	0x0100
        /*0e02*/ 	.byte	0x08
	.zero		1


	//   ....[7]....
        /*0e04*/ 	.word	0x00000520
        /*0e08*/ 	.word	0x000000ff
        /*0e0c*/ 	.word	0x00034860
        /*0e10*/ 	.short	0x0100
        /*0e12*/ 	.byte	0x08
	.zero		1


	//   ....[8]....
        /*0e14*/ 	.word	0x00000530
        /*0e18*/ 	.word	0x000000ff
        /*0e1c*/ 	.word	0x00034858
        /*0e20*/ 	.short	0x0100
        /*0e22*/ 	.byte	0x08
	.zero		1


	//   ....[9]....
        /*0e24*/ 	.word	0x00000540
        /*0e28*/ 	.word	0x000000ff
        /*0e2c*/ 	.word	0x00034868
        /*0e30*/ 	.short	0x0100
        /*0e32*/ 	.byte	0x08
	.zero		1


	//   ....[10]....
        /*0e34*/ 	.word	0x00000630
        /*0e38*/ 	.word	0x000000ff
        /*0e3c*/ 	.word	0x00034870
        /*0e40*/ 	.short	0x0100
        /*0e42*/ 	.byte	0x06
	.zero		1


	//   ....[11]....
        /*0e44*/ 	.word	0x00000640
        /*0e48*/ 	.word	0x000000ff
        /*0e4c*/ 	.word	0x00034880
        /*0e50*/ 	.short	0x0100
        /*0e52*/ 	.byte	0x06
	.zero		1


	//   ....[12]....
        /*0e54*/ 	.word	0x00000650
        /*0e58*/ 	.word	0x000000ff
        /*0e5c*/ 	.word	0x00034878
        /*0e60*/ 	.short	0x0100
        /*0e62*/ 	.byte	0x06
	.zero		1


	//   ....[13]....
        /*0e64*/ 	.word	0x00000660
        /*0e68*/ 	.word	0x000000ff
        /*0e6c*/ 	.word	0x00034888
        /*0e70*/ 	.short	0x0100
        /*0e72*/ 	.byte	0x06
	.zero		1


	//   ....[14]....
        /*0e74*/ 	.word	0x00000790
        /*0e78*/ 	.word	0x000000ff
        /*0e7c*/ 	.word	0x00034890
        /*0e80*/ 	.short	0x0100
        /*0e82*/ 	.byte	0x08
	.zero		1


	//   ....[15]....
        /*0e84*/ 	.word	0x000007a0
        /*0e88*/ 	.word	0x000000ff
        /*0e8c*/ 	.word	0x000348a0
        /*0e90*/ 	.short	0x0100
        /*0e92*/ 	.byte	0x08
	.zero		1


	//   ....[16]....
        /*0e94*/ 	.word	0x000007b0
        /*0e98*/ 	.word	0x000000ff
        /*0e9c*/ 	.word	0x00034898
        /*0ea0*/ 	.short	0x0100
        /*0ea2*/ 	.byte	0x08
	.zero		1


	//   ....[17]....
        /*0ea4*/ 	.word	0x000007c0
        /*0ea8*/ 	.word	0x000000ff
        /*0eac*/ 	.word	0x000348a8
        /*0eb0*/ 	.short	0x0100
        /*0eb2*/ 	.byte	0x08
	.zero		1


	//   ....[18]....
        /*0eb4*/ 	.word	0x000008f0
        /*0eb8*/ 	.word	0x000000ff
        /*0ebc*/ 	.word	0x000348b0
        /*0ec0*/ 	.short	0x0100
        /*0ec2*/ 	.byte	0x08
	.zero		1


	//   ....[19]....
        /*0ec4*/ 	.word	0x00000900
        /*0ec8*/ 	.word	0x000000ff
        /*0ecc*/ 	.word	0x000348c0
        /*0ed0*/ 	.short	0x0100
        /*0ed2*/ 	.byte	0x08
	.zero		1


	//   ....[20]....
        /*0ed4*/ 	.word	0x00000910
        /*0ed8*/ 	.word	0x000000ff
        /*0edc*/ 	.word	0x000348b8
        /*0ee0*/ 	.short	0x0100
        /*0ee2*/ 	.byte	0x08
	.zero		1


	//   ....[21]....
        /*0ee4*/ 	.word	0x00000920
        /*0ee8*/ 	.word	0x000000ff
        /*0eec*/ 	.word	0x000348c8
        /*0ef0*/ 	.short	0x0100
        /*0ef2*/ 	.byte	0x08
	.zero		1


	//   ....[22]....
        /*0ef4*/ 	.word	0x00003fb0
        /*0ef8*/ 	.word	0x00000003
        /*0efc*/ 	.word	0x00034890
        /*0f00*/ 	.short	0x010a
        /*0f02*/ 	.byte	0x3f
	.zero		1


	//   ....[23]....
        /*0f04*/ 	.word	0x00007cd0
        /*0f08*/ 	.word	0x00000003
        /*0f0c*/ 	.word	0x00034890
        /*0f10*/ 	.short	0x010a
        /*0f12*/ 	.byte	0x3f
	.zero		1


	//   ....[24]....
        /*0f14*/ 	.word	0x0000b410
        /*0f18*/ 	.word	0x00000003
        /*0f1c*/ 	.word	0x00034890
        /*0f20*/ 	.short	0x010a
        /*0f22*/ 	.byte	0x3f
	.zero		1


	//   ....[25]....
        /*0f24*/ 	.word	0x0000bde0
        /*0f28*/ 	.word	0x0000002c
        /*0f2c*/ 	.word	0x00000000
        /*0f30*/ 	.short	0x0101
        /*0f32*/ 	.byte	0x3f
	.zero		1


	//   ....[26]....
        /*0f34*/ 	.word	0x0000be20
        /*0f38*/ 	.word	0x00000003
        /*0f3c*/ 	.word	0x000348b0
        /*0f40*/ 	.short	0x010a
        /*0f42*/ 	.byte	0x3f
	.zero		1


	//   ....[27]....
        /*0f44*/ 	.word	0x0000c780
        /*0f48*/ 	.word	0x00000003
        /*0f4c*/ 	.word	0x00000000
        /*0f50*/ 	.short	0x0101
        /*0f52*/ 	.byte	0x3f
	.zero		1


	//   ....[28]....
        /*0f54*/ 	.word	0x0000cdb0
        /*0f58*/ 	.word	0x00000002
        /*0f5c*/ 	.word	0x00034800
        /*0f60*/ 	.short	0x010a
        /*0f62*/ 	.byte	0x3f
	.zero		1


	//   ....[29]....
        /*0f64*/ 	.word	0x0000ce00
        /*0f68*/ 	.word	0x00000002
        /*0f6c*/ 	.word	0x00034800
        /*0f70*/ 	.short	0x010a
        /*0f72*/ 	.byte	0x3f
	.zero		1


	//   ....[30]....
        /*0f74*/ 	.word	0x0000d400
        /*0f78*/ 	.word	0x00000002
        /*0f7c*/ 	.word	0x00034800
        /*0f80*/ 	.short	0x010a
        /*0f82*/ 	.byte	0x3f
	.zero		1


	//   ....[31]....
        /*0f84*/ 	.word	0x0000edf0
        /*0f88*/ 	.word	0x00000002
        /*0f8c*/ 	.word	0x00034800
        /*0f90*/ 	.short	0x010a
        /*0f92*/ 	.byte	0x3f
	.zero		1


	//   ....[32]....
        /*0f94*/ 	.word	0x00010b30
        /*0f98*/ 	.word	0x00000000
        /*0f9c*/ 	.word	0x00034830
        /*0fa0*/ 	.short	0x010a
        /*0fa2*/ 	.byte	0x3f
	.zero		1


	//   ....[33]....
        /*0fa4*/ 	.word	0x00010bb0
        /*0fa8*/ 	.word	0x00000000
        /*0fac*/ 	.word	0x00034830
        /*0fb0*/ 	.short	0x010a
        /*0fb2*/ 	.byte	0x3f
	.zero		1


	//   ....[34]....
        /*0fb4*/ 	.word	0x000156a0
        /*0fb8*/ 	.word	0x00000032
        /*0fbc*/ 	.word	0x00000000
        /*0fc0*/ 	.short	0x0101
        /*0fc2*/ 	.byte	0x3f
	.zero		1


	//   ....[35]....
        /*0fc4*/ 	.word	0x000168a0
        /*0fc8*/ 	.word	0x00000007
        /*0fcc*/ 	.word	0x00034830
        /*0fd0*/ 	.short	0x010a
        /*0fd2*/ 	.byte	0x3f
	.zero		1


	//   ....[36]....
        /*0fd4*/ 	.word	0x000168f0
        /*0fd8*/ 	.word	0x00000007
        /*0fdc*/ 	.word	0x00034830
        /*0fe0*/ 	.short	0x010a
        /*0fe2*/ 	.byte	0x3f
	.zero		1


	//   ....[37]....
        /*0fe4*/ 	.word	0x0001a060
        /*0fe8*/ 	.word	0x00000007
        /*0fec*/ 	.word	0x00034850
        /*0ff0*/ 	.short	0x010a
        /*0ff2*/ 	.byte	0x3f
	.zero		1


	//   ....[38]....
        /*0ff4*/ 	.word	0x0001a0a0
        /*0ff8*/ 	.word	0x00000007
        /*0ffc*/ 	.word	0x00034850
        /*1000*/ 	.short	0x010a
        /*1002*/ 	.byte	0x3f
	.zero		1


	//   ....[39]....
        /*1004*/ 	.word	0x0001b860
        /*1008*/ 	.word	0x00000082
        /*100c*/ 	.word	0x00000000
        /*1010*/ 	.short	0x0101
        /*1012*/ 	.byte	0x3f
	.zero		1


	//   ....[40]....
        /*1014*/ 	.word	0x0001b9b0
        /*1018*/ 	.word	0x00000082
        /*101c*/ 	.word	0x00000000
        /*1020*/ 	.short	0x0101
        /*1022*/ 	.byte	0x3f
	.zero		1


	//   ....[41]....
        /*1024*/ 	.word	0x0001c540
        /*1028*/ 	.word	0x0000000b
        /*102c*/ 	.word	0x00034850
        /*1030*/ 	.short	0x010a
        /*1032*/ 	.byte	0x3f
	.zero		1


	//   ....[42]....
        /*1034*/ 	.word	0x0001c5c0
        /*1038*/ 	.word	0x0000000b
        /*103c*/ 	.word	0x00034850
        /*1040*/ 	.short	0x010a
        /*1042*/ 	.byte	0x3f
	.zero		1


	//   ....[43]....
        /*1044*/ 	.word	0x0001ce80
        /*1048*/ 	.word	0x0000000a
        /*104c*/ 	.word	0x00000000
        /*1050*/ 	.short	0x0101
        /*1052*/ 	.byte	0x3f
	.zero		1


	//   ....[44]....
        /*1054*/ 	.word	0x0001e3b0
        /*1058*/ 	.word	0x00000000
        /*105c*/ 	.word	0x00000000
        /*1060*/ 	.short	0x0101
        /*1062*/ 	.byte	0x3f
	.zero		1


	//   ....[45]....
        /*1064*/ 	.word	0x000207a0
        /*1068*/ 	.word	0x00000004
        /*106c*/ 	.word	0x00034820
        /*1070*/ 	.short	0x010a
        /*1072*/ 	.byte	0x3f
	.zero		1


	//   ....[46]....
        /*1074*/ 	.word	0x00020880
        /*1078*/ 	.word	0x00000004
        /*107c*/ 	.word	0x000348a0
        /*1080*/ 	.short	0x010a
        /*1082*/ 	.byte	0x3f
	.zero		1


	//   ....[47]....
        /*1084*/ 	.word	0x00020bd0
        /*1088*/ 	.word	0x00000004
        /*108c*/ 	.word	0x000348c0
        /*1090*/ 	.short	0x010a
        /*1092*/ 	.byte	0x3f
	.zero		1


	//   ....[48]....
        /*1094*/ 	.word	0x00021080
        /*1098*/ 	.word	0x00000006
        /*109c*/ 	.word	0x000348a0
        /*10a0*/ 	.short	0x010a
        /*10a2*/ 	.byte	0x3f
	.zero		1


	//   ....[49]....
        /*10a4*/ 	.word	0x000213c0
        /*10a8*/ 	.word	0x00000006
        /*10ac*/ 	.word	0x000348c0
        /*10b0*/ 	.short	0x010a
        /*10b2*/ 	.byte	0x3f
	.zero		1


	//   ....[50]....
        /*10b4*/ 	.word	0x00022140
        /*10b8*/ 	.word	0x00000000
        /*10bc*/ 	.word	0x00034840
        /*10c0*/ 	.short	0x010a
        /*10c2*/ 	.byte	0x3f
	.zero		1


	//   ....[51]....
        /*10c4*/ 	.word	0x00023090
        /*10c8*/ 	.word	0x00000009
        /*10cc*/ 	.word	0x00034800
        /*10d0*/ 	.short	0x0107
        /*10d2*/ 	.byte	0x3f
	.zero		1


	//   ....[52]....
        /*10d4*/ 	.word	0x000231a0
        /*10d8*/ 	.word	0x00000002
        /*10dc*/ 	.word	0x00034800
        /*10e0*/ 	.short	0x0101
        /*10e2*/ 	.byte	0x3f
	.zero		1


	//   ....[53]....
        /*10e4*/ 	.word	0x000231c0
        /*10e8*/ 	.word	0x00000002
        /*10ec*/ 	.word	0x00034820
        /*10f0*/ 	.short	0x010a
        /*10f2*/ 	.byte	0x3f
	.zero		1


	//   ....[54]....
        /*10f4*/ 	.word	0x00023550
        /*10f8*/ 	.word	0x00000003
        /*10fc*/ 	.word	0x00034840
        /*1100*/ 	.short	0x010a
        /*1102*/ 	.byte	0x3f
	.zero		1


	//   ....[55]....
        /*1104*/ 	.word	0x00023910
        /*1108*/ 	.word	0x00000003
        /*110c*/ 	.word	0x00000060
        /*1110*/ 	.short	0x010a
        /*1112*/ 	.byte	0x3f
	.zero		1


	//   ....[56]....
        /*1114*/ 	.word	0x00024010
        /*1118*/ 	.word	0x00000003
        /*111c*/ 	.word	0x00034840
        /*1120*/ 	.short	0x010a
        /*1122*/ 	.byte	0x3f
	.zero		1


	//   ....[57]....
        /*1124*/ 	.word	0x000243d0
        /*1128*/ 	.word	0x00000002
        /*112c*/ 	.word	0x00000060
        /*1130*/ 	.short	0x010a
        /*1132*/ 	.byte	0x3f
	.zero		1


	//   ....[58]....
        /*1134*/ 	.word	0x00024a00
        /*1138*/ 	.word	0x00000002
        /*113c*/ 	.word	0x00034840
        /*1140*/ 	.short	0x010a
        /*1142*/ 	.byte	0x3f
	.zero		1


	//   ....[59]....
        /*1144*/ 	.word	0x00024dc0
        /*1148*/ 	.word	0x00000002
        /*114c*/ 	.word	0x00000060
        /*1150*/ 	.short	0x010a
        /*1152*/ 	.byte	0x3f
	.zero		1


	//   ....[60]....
        /*1154*/ 	.word	0x00025380
        /*1158*/ 	.word	0x00000002
        /*115c*/ 	.word	0x00034860
        /*1160*/ 	.short	0x010a
        /*1162*/ 	.byte	0x3f
	.zero		1


	//   ....[61]....
        /*1164*/ 	.word	0x00026280
        /*1168*/ 	.word	0x00000000
        /*116c*/ 	.word	0x00034820
        /*1170*/ 	.short	0x010a
        /*1172*/ 	.byte	0x3f
	.zero		1


	//   ....[62]....
        /*1174*/ 	.word	0x00026430
        /*1178*/ 	.word	0x00000006
        /*117c*/ 	.word	0x00000000
        /*1180*/ 	.short	0x010a
        /*1182*/ 	.byte	0x3f
	.zero		1


	//   ....[63]....
        /*1184*/ 	.word	0x000264a0
        /*1188*/ 	.word	0x00000007
        /*118c*/ 	.word	0x00000000
        /*1190*/ 	.short	0x010a
        /*1192*/ 	.byte	0x3f
	.zero		1


	//   ....[64]....
        /*1194*/ 	.word	0x00026510
        /*1198*/ 	.word	0x00000004
        /*119c*/ 	.word	0x00000000
        /*11a0*/ 	.short	0x010a
        /*11a2*/ 	.byte	0x3f
	.zero		1


	//   ....[65]....
        /*11a4*/ 	.word	0x00026540
        /*11a8*/ 	.word	0x00000003
        /*11ac*/ 	.word	0x00000000
        /*11b0*/ 	.short	0x010a
        /*11b2*/ 	.byte	0x3f
	.zero		1


	//   ....[66]....
        /*11b4*/ 	.word	0x000265a0
        /*11b8*/ 	.word	0x00000003
        /*11bc*/ 	.word	0x00034890
        /*11c0*/ 	.short	0x010a
        /*11c2*/ 	.byte	0x3f
	.zero		1


	//   ....[67]....
        /*11c4*/ 	.word	0x000265f0
        /*11c8*/ 	.word	0x00000003
        /*11cc*/ 	.word	0x00034890
        /*11d0*/ 	.short	0x010a
        /*11d2*/ 	.byte	0x3f
	.zero		1


	//   ....[68]....
        /*11d4*/ 	.word	0x00026640
        /*11d8*/ 	.word	0x00000003
        /*11dc*/ 	.word	0x00034890
        /*11e0*/ 	.short	0x010a
        /*11e2*/ 	.byte	0x3f
	.zero		1


	//   ....[69]....
        /*11e4*/ 	.word	0x00026690
        /*11e8*/ 	.word	0x00000003
        /*11ec*/ 	.word	0x000348b0
        /*11f0*/ 	.short	0x010a
        /*11f2*/ 	.byte	0x3f
	.zero		1


	//   ....[70]....
        /*11f4*/ 	.word	0x000269a0
        /*11f8*/ 	.word	0x00000002
        /*11fc*/ 	.word	0x00034800
        /*1200*/ 	.short	0x010a
        /*1202*/ 	.byte	0x3f
	.zero		1


	//   ....[71]....
        /*1204*/ 	.word	0x00026bb0
        /*1208*/ 	.word	0x00000002
        /*120c*/ 	.word	0x00034800
        /*1210*/ 	.short	0x010a
        /*1212*/ 	.byte	0x3f
	.zero		1


	//   ....[72]....
        /*1214*/ 	.word	0x00026c00
        /*1218*/ 	.word	0x00000000
        /*121c*/ 	.word	0x00034830
        /*1220*/ 	.short	0x010a
        /*1222*/ 	.byte	0x3f
	.zero		1


	//   ....[73]....
        /*1224*/ 	.word	0x00026c50
        /*1228*/ 	.word	0x00000007
        /*122c*/ 	.word	0x00034830
        /*1230*/ 	.short	0x010a
        /*1232*/ 	.byte	0x3f
	.zero		1


	//   ....[74]....
        /*1234*/ 	.word	0x00026ca0
        /*1238*/ 	.word	0x00000007
        /*123c*/ 	.word	0x00034850
        /*1240*/ 	.short	0x010a
        /*1242*/ 	.byte	0x3f
	.zero		1


	//   ....[75]....
        /*1244*/ 	.word	0x00026cf0
        /*1248*/ 	.word	0x0000000b
        /*124c*/ 	.word	0x00034850
        /*1250*/ 	.short	0x010a
        /*1252*/ 	.byte	0x3f
	.zero		1


	//   ....[76]....
        /*1254*/ 	.word	0x000272d0
        /*1258*/ 	.word	0x00000003
        /*125c*/ 	.word	0x00034820
        /*1260*/ 	.short	0x010a
        /*1262*/ 	.byte	0x3f
	.zero		1


	//   ....[77]....
        /*1264*/ 	.word	0x00027320
        /*1268*/ 	.word	0x00000004
        /*126c*/ 	.word	0x000348a0
        /*1270*/ 	.short	0x010a
        /*1272*/ 	.byte	0x3f
	.zero		1


	//   ....[78]....
        /*1274*/ 	.word	0x00027370
        /*1278*/ 	.word	0x00000004
        /*127c*/ 	.word	0x000348c0
        /*1280*/ 	.short	0x010a
        /*1282*/ 	.byte	0x3f
	.zero		1


	//   ....[79]....
        /*1284*/ 	.word	0x000273c0
        /*1288*/ 	.word	0x00000006
        /*128c*/ 	.word	0x000348a0
        /*1290*/ 	.short	0x010a
        /*1292*/ 	.byte	0x3f
	.zero		1


	//   ....[80]....
        /*1294*/ 	.word	0x00027410
        /*1298*/ 	.word	0x00000006
        /*129c*/ 	.word	0x000348c0
        /*12a0*/ 	.short	0x010a
        /*12a2*/ 	.byte	0x3f
	.zero		1


	//   ....[81]....
        /*12a4*/ 	.word	0x000275b0
        /*12a8*/ 	.word	0x00000000
        /*12ac*/ 	.word	0x00034840
        /*12b0*/ 	.short	0x010a
        /*12b2*/ 	.byte	0x3f
	.zero		1


	//   ....[82]....
        /*12b4*/ 	.word	0x00028170
        /*12b8*/ 	.word	0x00000002
        /*12bc*/ 	.word	0x00034820
        /*12c0*/ 	.short	0x010a
        /*12c2*/ 	.byte	0x3f
	.zero		1


	//   ....[83]....
        /*12c4*/ 	.word	0x000281c0
        /*12c8*/ 	.word	0x00000003
        /*12cc*/ 	.word	0x00034840
        /*12d0*/ 	.short	0x010a
        /*12d2*/ 	.byte	0x3f
	.zero		1


	//   ....[84]....
        /*12d4*/ 	.word	0x00028210
        /*12d8*/ 	.word	0x00000003
        /*12dc*/ 	.word	0x00000060
        /*12e0*/ 	.short	0x010a
        /*12e2*/ 	.byte	0x3f
	.zero		1


	//   ....[85]....
        /*12e4*/ 	.word	0x00028260
        /*12e8*/ 	.word	0x00000003
        /*12ec*/ 	.word	0x00034840
        /*12f0*/ 	.short	0x010a
        /*12f2*/ 	.byte	0x3f
	.zero		1


	//   ....[86]....
        /*12f4*/ 	.word	0x000282b0
        /*12f8*/ 	.word	0x00000002
        /*12fc*/ 	.word	0x00000060
        /*1300*/ 	.short	0x010a
        /*1302*/ 	.byte	0x3f
	.zero		1


	//   ....[87]....
        /*1304*/ 	.word	0x00028300
        /*1308*/ 	.word	0x00000002
        /*130c*/ 	.word	0x00034840
        /*1310*/ 	.short	0x010a
        /*1312*/ 	.byte	0x3f
	.zero		1


	//   ....[88]....
        /*1314*/ 	.word	0x00028350
        /*1318*/ 	.word	0x00000002
        /*131c*/ 	.word	0x00000060
        /*1320*/ 	.short	0x010a
        /*1322*/ 	.byte	0x3f
	.zero		1


	//   ....[89]....
        /*1324*/ 	.word	0x000283a0
        /*1328*/ 	.word	0x00000002
        /*132c*/ 	.word	0x00034860
        /*1330*/ 	.short	0x010a
        /*1332*/ 	.byte	0x3f
	.zero		1


	//   ....[90]....
        /*1334*/ 	.word	0x00028e10
        /*1338*/ 	.word	0x00000000
        /*133c*/ 	.word	0x00034820
        /*1340*/ 	.short	0x010a
        /*1342*/ 	.byte	0x3f
	.zero		1


	//   ....[91]....
        /*1344*/ 	.word	0x00028fb0
        /*1348*/ 	.word	0x00000006
        /*134c*/ 	.word	0x00000000
        /*1350*/ 	.short	0x010a
        /*1352*/ 	.byte	0x3f
	.zero		1


	//   ....[92]....
        /*1354*/ 	.word	0x00029000
        /*1358*/ 	.word	0x00000007
        /*135c*/ 	.word	0x00000000
        /*1360*/ 	.short	0x010a
        /*1362*/ 	.byte	0x3f
	.zero		1


	//   ....[93]....
        /*1364*/ 	.word	0x00029050
        /*1368*/ 	.word	0x00000004
        /*136c*/ 	.word	0x00000000
        /*1370*/ 	.short	0x010a
        /*1372*/ 	.byte	0x3f
	.zero		1


	//----- nvinfo : EIATTR_NUM_MBARRIERS
	.align		4
.L_186:
        /*1374*/ 	.byte	0x03, 0x38
        /*1376*/ 	.short	0x0016


	//----- nvinfo : EIATTR_EXIT_INSTR_OFFSETS
	.align		4
        /*1378*/ 	.byte	0x04, 0x1c
        /*137a*/ 	.short	(.L_188 - .L_187)


	//   ....[0]....
.L_187:
        /*137c*/ 	.word	0x00026590


	//----- nvinfo : EIATTR_MAX_THREADS
	.align		4
.L_188:
        /*1380*/ 	.byte	0x04, 0x05
        /*1382*/ 	.short	(.L_190 - .L_189)
.L_189:
        /*1384*/ 	.word	0x00000180
        /*1388*/ 	.word	0x00000001
        /*138c*/ 	.word	0x00000001


	//----- nvinfo : EIATTR_CRS_STACK_SIZE
	.align		4
.L_190:
        /*1390*/ 	.byte	0x04, 0x1e
        /*1392*/ 	.short	(.L_192 - .L_191)
.L_191:
        /*1394*/ 	.word	0x00000000


	//----- nvinfo : EIATTR_CBANK_PARAM_SIZE
	.align		4
.L_192:
        /*1398*/ 	.byte	0x03, 0x19
        /*139a*/ 	.short	0x0af0


	//----- nvinfo : EIATTR_PARAM_CBANK
	.align		4
        /*139c*/ 	.byte	0x04, 0x0a
        /*139e*/ 	.short	(.L_194 - .L_193)
	.align		4
.L_193:
        /*13a0*/ 	.word	index@(.nv.constant0._ZN7cutlass13device_kernelIN5flash11enable_sm90INS1_16FlashAttnFwdSm90INS1_25CollectiveMainloopFwdSm90ILi2EN4cute5tupleIJNS5_1CILi1EEES8_S8_EEENS6_IJNS7_ILi128EEENS7_ILi176EEESA_EEELi128ENS_10bfloat16_tEfNS_4arch4Sm90ELb0ELb0ELb0ELb1ELb0ELb1ELb0ELb1ELb1ELb1ELb0ELb0EEENS1_21CollectiveEpilogueFwdINS6_IJSA_SA_SB_EEES9_SD_SF_Li256ELb1ELb1ELb0ELb0EEENS1_36VarlenDynamicPersistentTileSchedulerILi128ELi176ELi256ELi128ELb0ELb1ELb1ELb0ELb1ELb1EEEEEEEEEvNT_6ParamsE)
        /*13a4*/ 	.short	0x0210
        /*13a6*/ 	.short	0x0af0


	//----- nvinfo : EIATTR_SW_WAR
	.align		4
.L_194:
        /*13a8*/ 	.byte	0x04, 0x36
        /*13aa*/ 	.short	(.L_196 - .L_195)
.L_195:
        /*13ac*/ 	.word	0x00000008
.L_196:


//--------------------- .nv.info._ZN7cutlass13device_kernelIN5flash11enable_sm90INS1_16FlashAttnFwdSm90INS1_25CollectiveMainloopFwdSm90ILi2EN4cute5tupleIJNS5_1CILi1EEES8_S8_EEENS6_IJNS7_ILi128EEESA_SA_EEELi128ENS_10bfloat16_tEfNS_4arch4Sm90ELb0ELb1ELb0ELb0ELb0ELb0ELb0ELb1ELb1ELb1ELb0ELb0EEENS1_21CollectiveEpilogueFwdISB_S9_SC_SE_Li256ELb0ELb1ELb0ELb0EEENS1_30DynamicPersistentTileSchedulerILi256ELi128ELb0ELb1ELb1EEEEEEEEEvNT_6ParamsE --------------------------
	.section	.nv.info._ZN7cutlass13device_kernelIN5flash11enable_sm90INS1_16FlashAttnFwdSm90INS1_25CollectiveMainloopFwdSm90ILi2EN4cute5tupleIJNS5_1CILi1EEES8_S8_EEENS6_IJNS7_ILi128EEESA_SA_EEELi128ENS_10bfloat16_tEfNS_4arch4Sm90ELb0ELb1ELb0ELb0ELb0ELb0ELb0ELb1ELb1ELb1ELb0ELb0EEENS1_21CollectiveEpilogueFwdISB_S9_SC_SE_Li256ELb0ELb1ELb0ELb0EEENS1_30DynamicPersistentTileSchedulerILi256ELi128ELb0ELb1ELb1EEEEEEEEEvNT_6ParamsE,"",@"SHT_CUDA_INFO"
	.sectionflags	@""
	.align	4


	//----- nvinfo : EIATTR_CUDA_API_VERSION
	.align		4
        /*0000*/ 	.byte	0x04, 0x37
        /*0002*/ 	.short	(.L_198 - .L_197)
.L_197:
        /*0004*/ 	.word	0x00000082


	//----- nvinfo : EIATTR_KPARAM_INFO
	.align		4
.L_198:
        /*0008*/ 	.byte	0x04, 0x17
        /*000a*/ 	.short	(.L_200 - .L_199)
.L_199:
        /*000c*/ 	.word	0x00000000
        /*0010*/ 	.short	0x0000
        /*0012*/ 	.short	0x0070
        /*0014*/ 	.byte	0x00, 0xf0, 0x01, 0x2a


	//----- nvinfo : EIATTR_SPARSE_MMA_MASK
	.align		4
.L_200:
        /*0018*/ 	.byte	0x03, 0x50
        /*001a*/ 	.short	0x0000


	//----- nvinfo : EIATTR_MAXREG_COUNT
	.align		4
        /*001c*/ 	.byte	0x03, 0x1b
        /*001e*/ 	.short	0x00a8


	//----- nvinfo : EIATTR_NUM_BARRIERS
	.align		4
        /*0020*/ 	.byte	0x02, 0x4c
        /*0022*/ 	.byte	0x10
	.zero		1


	//----- nvinfo : EIATTR_EXTERNS
	.align		4
        /*0024*/ 	.byte	0x04, 0x0f
        /*0026*/ 	.short	(.L_202 - .L_201)


	//   ....[0]....
	.align		4
.L_201:
        /*0028*/ 	.word	index@(__assertfail)


	//----- nvinfo : EIATTR_ANNOTATIONS
	.align		4
.L_202:
        /*002c*/ 	.byte	0x04, 0x55
        /*002e*/ 	.short	(.L_204 - .L_203)


	//   ....[0]....
.L_203:
        /* <DEDUP_REMOVED lines=24> */


	//----- nvinfo : EIATTR_MERCURY_ISA_VERSION
	.align		4
.L_204:
        /*01a0*/ 	.byte	0x03, 0x5f
        /*01a2*/ 	.short	0x0101


	//----- nvinfo : EIATTR_INT_WARP_WIDE_INSTR_OFFSETS
	.align		4
        /*01a4*/ 	.byte	0x04, 0x31
        /*01a6*/ 	.short	(.L_206 - .L_205)


	//   ....[0]....
.L_205:
        /*01a8*/ 	.word	0x00000130


	//   ....[1]....
        /*01ac*/ 	.word	0x00000170


	//   ....[2]....
        /*01b0*/ 	.word	0x000001e0


	//   ....[3]....
        /*01b4*/ 	.word	0x00010290


	//   ....[4]....
        /*01b8*/ 	.word	0x00010320


	//   ....[5]....
        /*01bc*/ 	.word	0x00013680


	//   ....[6]....
        /*01c0*/ 	.word	0x00013710


	//----- nvinfo : EIATTR_COOP_GROUP_MASK_REGIDS
	.align		4
.L_206:
        /*01c4*/ 	.byte	0x04, 0x29
        /*01c6*/ 	.short	(.L_208 - .L_207)


	//   ....[0]....
.L_207:
        /*01c8*/ 	.word	0xffffffff


	//   ....[1]....
        /*01cc*/ 	.word	0xffffffff


	//   ....[2]....
        /*01d0*/ 	.word	0xffffffff


	//   ....[3]....
        /*01d4*/ 	.word	0xffffffff


	//   ....[4]....
        /*01d8*/ 	.word	0xffffffff


	//   ....[5]....
        /*01dc*/ 	.word	0xffffffff


	//   ....[6]....
        /*01e0*/ 	.word	0xffffffff


	//   ....[7]....
        /*01e4*/ 	.word	0xffffffff


	//   ....[8]....
        /*01e8*/ 	.word	0xffffffff


	//   ....[9]....
        /*01ec*/ 	.word	0xffffffff


	//   ....[10]....
        /*01f0*/ 	.word	0xffffffff


	//   ....[11]....
        /*01f4*/ 	.word	0xffffffff


	//   ....[12]....
        /*01f8*/ 	.word	0xffffffff


	//   ....[13]....
        /*01fc*/ 	.word	0xffffffff


	//   ....[14]....
        /*0200*/ 	.word	0xffffffff


	//   ....[15]....
        /*0204*/ 	.word	0xffffffff


	//   ....[16]....
        /*0208*/ 	.word	0xffffffff


	//   ....[17]....
        /*020c*/ 	.word	0xffffffff


	//   ....[18]....
        /*0210*/ 	.word	0xffffffff


	//   ....[19]....
        /*0214*/ 	.word	0xffffffff


	//   ....[20]....
        /*0218*/ 	.word	0xffffffff


	//   ....[21]....
        /*021c*/ 	.word	0xffffffff


	//   ....[22]....
        /*0220*/ 	.word	0xffffffff


	//   ....[23]....
        /*0224*/ 	.word	0xffffffff


	//   ....[24]....
        /*0228*/ 	.word	0xffffffff


	//   ....[25]....
        /*022c*/ 	.word	0xffffffff


	//   ....[26]....
        /*0230*/ 	.word	0xffffffff


	//   ....[27]....
        /*0234*/ 	.word	0xffffffff


	//   ....[28]....
        /*0238*/ 	.word	0xffffffff


	//   ....[29]....
        /*023c*/ 	.word	0xffffffff


	//   ....[30]....
        /*0240*/ 	.word	0xffffffff


	//   ....[31]....
        /*0244*/ 	.word	0xffffffff


	//   ....[32]....
        /*0248*/ 	.word	0xffffffff


	//   ....[33]....
        /*024c*/ 	.word	0xffffffff


	//   ....[34]....
        /*0250*/ 	.word	0xffffffff


	//   ....[35]....
        /*0254*/ 	.word	0xffffffff


	//   ....[36]....
        /*0258*/ 	.word	0xffffffff


	//   ....[37]....
        /*025c*/ 	.word	0xffffffff


	//   ....[38]....
        /*0260*/ 	.word	0xffffffff


	//   ....[39]....
        /*0264*/ 	.word	0xffffffff


	//   ....[40]....
        /*0268*/ 	.word	0xffffffff


	//   ....[41]....
        /*026c*/ 	.word	0xffffffff


	//   ....[42]....
        /*0270*/ 	.word	0xffffffff


	//   ....[43]....
        /*0274*/ 	.word	0xffffffff


	//   ....[44]....
        /*0278*/ 	.word	0xffffffff


	//   ....[45]....
        /*027c*/ 	.word	0xffffffff


	//   ....[46]....
        /*0280*/ 	.word	0xffffffff


	//   ....[47]....
        /*0284*/ 	.word	0xffffffff


	//   ....[48]....
        /*0288*/ 	.word	0xffffffff


	//   ....[49]....
        /*028c*/ 	.word	0xffffffff


	//   ....[50]....
        /*0290*/ 	.word	0xffffffff


	//   ....[51]....
        /*0294*/ 	.word	0xffffffff


	//   ....[52]....
        /*0298*/ 	.word	0xffffffff


	//   ....[53]....
        /*029c*/ 	.word	0xffffffff


	//   ....[54]....
        /*02a0*/ 	.word	0xffffffff


	//   ....[55]....
        /*02a4*/ 	.word	0xffffffff


	//   ....[56]....
        /*02a8*/ 	.word	0xffffffff


	//   ....[57]....
        /*02ac*/ 	.word	0xffffffff


	//   ....[58]....
        /*02b0*/ 	.word	0xffffffff


	//   ....[59]....
        /*02b4*/ 	.word	0xffffffff


	//   ....[60]....
        /*02b8*/ 	.word	0xffffffff


	//   ....[61]....
        /*02bc*/ 	.word	0xffffffff


	//   ....[62]....
        /*02c0*/ 	.word	0xffffffff


	//   ....[63]....
        /*02c4*/ 	.word	0xffffffff


	//   ....[64]....
        /*02c8*/ 	.word	0xffffffff


	//   ....[65]....
        /*02cc*/ 	.word	0xffffffff


	//   ....[66]....
        /*02d0*/ 	.word	0xffffffff


	//   ....[67]....
        /*02d4*/ 	.word	0xffffffff


	//   ....[68]....
        /*02d8*/ 	.word	0xffffffff


	//   ....[69]....
        /*02dc*/ 	.word	0xffffffff


	//   ....[70]....
        /*02e0*/ 	.word	0xffffffff


	//   ....[71]....
        /*02e4*/ 	.word	0xffffffff


	//   ....[72]....
        /*02e8*/ 	.word	0xffffffff


	//   ....[73]....
        /*02ec*/ 	.word	0xffffffff


	//   ....[74]....
        /*02f0*/ 	.word	0x0500000f


	//   ....[75]....
        /*02f4*/ 	.word	0x0500000f


	//   ....[76]....
        /*02f8*/ 	.word	0x0500000f


	//   ....[77]....
        /*02fc*/ 	.word	0x0500000f


	//   ....[78]....
        /*0300*/ 	.word	0x0500000f


	//   ....[79]....
        /*0304*/ 	.word	0x0500000f


	//   ....[80]....
        /*0308*/ 	.word	0x0500000f


	//   ....[81]....
        /*030c*/ 	.word	0x0500000f


	//   ....[82]....
        /*0310*/ 	.word	0x0500000f


	//   ....[83]....
        /*0314*/ 	.word	0x0500000f


	//   ....[84]....
        /*0318*/ 	.word	0x0500000f


	//   ....[85]....
        /*031c*/ 	.word	0x0500000f


	//   ....[86]....
        /*0320*/ 	.word	0x0500000f


	//   ....[87]....
        /*0324*/ 	.word	0x0500000f


	//   ....[88]....
        /*0328*/ 	.word	0x0500000f


	//   ....[89]....
        /*032c*/ 	.word	0x0500000f


	//   ....[90]....
        /*0330*/ 	.word	0x0500000f


	//   ....[91]....
        /*0334*/ 	.word	0x0500000f


	//   ....[92]....
        /*0338*/ 	.word	0x0500000f


	//----- nvinfo : EIATTR_COOP_GROUP_INSTR_OFFSETS
	.align		4
.L_208:
        /*033c*/ 	.byte	0x04, 0x28
        /*033e*/ 	.short	(.L_210 - .L_209)


	//   ....[0]....
.L_209:
        /*0340*/ 	.word	0x00000070


	//   ....[1]....
        /*0344*/ 	.word	0x00000140


	//   ....[2]....
        /*0348*/ 	.word	0x00000190


	//   ....[3]....
        /*034c*/ 	.word	0x000003c0


	//   ....[4]....
        /*0350*/ 	.word	0x00000520


	//   ....[5]....
        /*0354*/ 	.word	0x00000640


	//   ....[6]....
        /*0358*/ 	.word	0x000007a0


	//   ....[7]....
        /*035c*/ 	.word	0x000017b0


	//   ....[8]....
        /*0360*/ 	.word	0x00001f10


	//   ....[9]....
        /*0364*/ 	.word	0x00002c30


	//   ....[10]....
        /*0368*/ 	.word	0x000033a0


	//   ....[11]....
        /*036c*/ 	.word	0x000037b0


	//   ....[12]....
        /*0370*/ 	.word	0x00003dd0


	//   ....[13]....
        /*0374*/ 	.word	0x00003e40


	//   ....[14]....
        /*0378*/ 	.word	0x000055a0


	//   ....[15]....
        /*037c*/ 	.word	0x000057a0


	//   ....[16]....
        /*0380*/ 	.word	0x00006300


	//   ....[17]....
        /*0384*/ 	.word	0x00006320


	//   ....[18]....
        /*0388*/ 	.word	0x00006d90


	//   ....[19]....
        /*038c*/ 	.word	0x00006e20


	//   ....[20]....
        /*0390*/ 	.word	0x000087c0


	//   ....[21]....
        /*0394*/ 	.word	0x00008800


	//   ....[22]....
        /*0398*/ 	.word	0x00008cc0


	//   ....[23]....
        /*039c*/ 	.word	0x00008d90


	//   ....[24]....
        /*03a0*/ 	.word	0x0000a660


	//   ....[25]....
        /*03a4*/ 	.word	0x0000aaf0


	//   ....[26]....
        /*03a8*/ 	.word	0x0000b6e0


	//   ....[27]....
        /*03ac*/ 	.word	0x0000b7e0


	//   ....[28]....
        /*03b0*/ 	.word	0x0000c040


	//   ....[29]....
        /*03b4*/ 	.word	0x0000c0d0


	//   ....[30]....
        /*03b8*/ 	.word	0x0000d1c0


	//   ....[31]....
        /*03bc*/ 	.word	0x0000d200


	//   ....[32]....
        /*03c0*/ 	.word	0x0000d2f0


	//   ....[33]....
        /*03c4*/ 	.word	0x0000d300


	//   ....[34]....
        /*03c8*/ 	.word	0x0000e440


	//   ....[35]....
        /*03cc*/ 	.word	0x0000e4a0


	//   ....[36]....
        /*03d0*/ 	.word	0x0000e4f0


	//   ....[37]....
        /*03d4*/ 	.word	0x0000e550


	//   ....[38]....
        /*03d8*/ 	.word	0x0000ea30


	//   ....[39]....
        /*03dc*/ 	.word	0x0000ea40


	//   ....[40]....
        /*03e0*/ 	.word	0x0000eb00


	//   ....[41]....
        /*03e4*/ 	.word	0x0000eb20


	//   ....[42]....
        /*03e8*/ 	.word	0x0000ebe0


	//   ....[43]....
        /*03ec*/ 	.word	0x0000ec00


	//   ....[44]....
        /*03f0*/ 	.word	0x0000ecd0


	//   ....[45]....
        /*03f4*/ 	.word	0x0000ecf0


	//   ....[46]....
        /*03f8*/ 	.word	0x0000f390


	//   ....[47]....
        /*03fc*/ 	.word	0x0000f3b0


	//   ....[48]....
        /*0400*/ 	.word	0x0000f470


	//   ....[49]....
        /*0404*/ 	.word	0x0000f490


	//   ....[50]....
        /*0408*/ 	.word	0x0000f550


	//   ....[51]....
        /*040c*/ 	.word	0x0000f570


	//   ....[52]....
        /*0410*/ 	.word	0x0000f640


	//   ....[53]....
        /*0414*/ 	.word	0x0000f660


	//   ....[54]....
        /*0418*/ 	.word	0x0000f7e0


	//   ....[55]....
        /*041c*/ 	.word	0x00010890


	//   ....[56]....
        /*0420*/ 	.word	0x00011280


	//   ....[57]....
        /*0424*/ 	.word	0x00011290


	//   ....[58]....
        /*0428*/ 	.word	0x00011300


	//   ....[59]....
        /*042c*/ 	.word	0x00011340


	//   ....[60]....
        /*0430*/ 	.word	0x000113e0


	//   ....[61]....
        /*0434*/ 	.word	0x000113f0


	//   ....[62]....
        /*0438*/ 	.word	0x00011470


	//   ....[63]....
        /*043c*/ 	.word	0x00011480


	//   ....[64]....
        /*0440*/ 	.word	0x00011500


	//   ....[65]....
        /*0444*/ 	.word	0x00011510


	//   ....[66]....
        /*0448*/ 	.word	0x00011590


	//   ....[67]....
        /*044c*/ 	.word	0x000115a0


	//   ....[68]....
        /*0450*/ 	.word	0x00011620


	//   ....[69]....
        /*0454*/ 	.word	0x00011630


	//   ....[70]....
        /*0458*/ 	.word	0x00011640


	//   ....[71]....
        /*045c*/ 	.word	0x00011650


	//   ....[72]....
        /*0460*/ 	.word	0x00013c60


	//   ....[73]....
        /*0464*/ 	.word	0x00013e50


	//   ....[74]....
        /*0468*/ 	.word	0x00014480


	//   ....[75]....
        /*046c*/ 	.word	0x00014600


	//   ....[76]....
        /*0470*/ 	.word	0x00014650


	//   ....[77]....
        /*0474*/ 	.word	0x000146e0


	//   ....[78]....
        /*0478*/ 	.word	0x000147c0


	//   ....[79]....
        /*047c*/ 	.word	0x00014820


	//   ....[80]....
        /*0480*/ 	.word	0x00014930


	//   ....[81]....
        /*0484*/ 	.word	0x00014990


	//   ....[82]....
        /*0488*/ 	.word	0x00014a80


	//   ....[83]....
        /*048c*/ 	.word	0x00014ae0


	//   ....[84]....
        /*0490*/ 	.word	0x00014bd0


	//   ....[85]....
        /*0494*/ 	.word	0x00014c30


	//   ....[86]....
        /*0498*/ 	.word	0x00014d20


	//   ....[87]....
        /*049c*/ 	.word	0x00014d80


	//   ....[88]....
        /*04a0*/ 	.word	0x00014e60


	//   ....[89]....
        /*04a4*/ 	.word	0x00014ec0


	//   ....[90]....
        /*04a8*/ 	.word	0x00014f90


	//   ....[91]....
        /*04ac*/ 	.word	0x000152b0


	//   ....[92]....
        /*04b0*/ 	.word	0x000153d0


	//----- nvinfo : EIATTR_REG_RECONFIG
	.align		4
.L_210:
        /*04b4*/ 	.byte	0x01, 0x54
	.zero		2


	//----- nvinfo : EIATTR_SYSCALL_OFFSETS
	.align		4
        /*04b8*/ 	.byte	0x04, 0x46
        /*04ba*/ 	.short	(.L_212 - .L_211)


	//   ....[0]....
.L_211:
        /*04bc*/ 	.word	0x00001990


	//   ....[1]....
        /*04c0*/ 	.word	0x00010490


	//   ....[2]....
        /*04c4*/ 	.word	0x000105e0


	//   ....[3]....
        /*04c8*/ 	.word	0x000106d0


	//   ....[4]....
        /*04cc*/ 	.word	0x00010e80


	//----- nvinfo : EIATTR_MBARRIER_INSTR_OFFSETS
	.align		4
.L_212:
        /*04d0*/ 	.byte	0x04, 0x39
        /*04d2*/ 	.short	(.L_214 - .L_213)


	//   ....[0]....
.L_213:
        /*04d4*/ 	.word	0x00000270
        /*04d8*/ 	.word	0x000000ff
        /*04dc*/ 	.word	0x00028800
        /*04e0*/ 	.short	0x0100
        /*04e2*/ 	.byte	0x08
	.zero		1


	//   ....[1]....
        /*04e4*/ 	.word	0x00000280
        /*04e8*/ 	.word	0x000000ff
        /*04ec*/ 	.word	0x00028820
        /*04f0*/ 	.short	0x0100
        /*04f2*/ 	.byte	0x08
	.zero		1


	//   ....[2]....
        /*04f4*/ 	.word	0x00000370
        /*04f8*/ 	.word	0x000000ff
        /*04fc*/ 	.word	0x00028830
        /*0500*/ 	.short	0x0100
        /*0502*/ 	.byte	0x08
	.zero		1


	//   ....[3]....
        /*0504*/ 	.word	0x00000380
        /*0508*/ 	.word	0x000000ff
        /*050c*/ 	.word	0x00028840
        /*0510*/ 	.short	0x0100
        /*0512*/ 	.byte	0x08
	.zero		1


	//   ....[4]....
        /*0514*/ 	.word	0x00000390
        /*0518*/ 	.word	0x000000ff
        /*051c*/ 	.word	0x00028838
        /*0520*/ 	.short	0x0100
        /*0522*/ 	.byte	0x08
	.zero		1


	//   ....[5]....
        /*0524*/ 	.word	0x000003a0
        /*0528*/ 	.word	0x000000ff
        /*052c*/ 	.word	0x00028848
        /*0530*/ 	.short	0x0100
        /*0532*/ 	.byte	0x08
	.zero		1


	//   ....[6]....
        /*0534*/ 	.word	0x000004d0
        /*0538*/ 	.word	0x000000ff
        /*053c*/ 	.word	0x00028850
        /*0540*/ 	.short	0x0100
        /*0542*/ 	.byte	0x08
	.zero		1


	//   ....[7]....
        /*0544*/ 	.word	0x000004e0
        /*0548*/ 	.word	0x000000ff
        /*054c*/ 	.word	0x00028860
        /*0550*/ 	.short	0x0100
        /*0552*/ 	.byte	0x08
	.zero		1


	//   ....[8]....
        /*0554*/ 	.word	0x000004f0
        /*0558*/ 	.word	0x000000ff
        /*055c*/ 	.word	0x00028858
        /*0560*/ 	.short	0x0100
        /*0562*/ 	.byte	0x08
	.zero		1


	//   ....[9]....
        /*0564*/ 	.word	0x00000500
        /*0568*/ 	.word	0x000000ff
        /*056c*/ 	.word	0x00028868
        /*0570*/ 	.short	0x0100
        /*0572*/ 	.byte	0x08
	.zero		1


	//   ....[10]....
        /*0574*/ 	.word	0x000005f0
        /*0578*/ 	.word	0x000000ff
        /*057c*/ 	.word	0x00028870
        /*0580*/ 	.short	0x0100
        /*0582*/ 	.byte	0x06
	.zero		1


	//   ....[11]....
        /*0584*/ 	.word	0x00000600
        /*0588*/ 	.word	0x000000ff
        /*058c*/ 	.word	0x00028880
        /*0590*/ 	.short	0x0100
        /*0592*/ 	.byte	0x06
	.zero		1


	//   ....[12]....
        /*0594*/ 	.word	0x00000610
        /*0598*/ 	.word	0x000000ff
        /*059c*/ 	.word	0x00028878
        /*05a0*/ 	.short	0x0100
        /*05a2*/ 	.byte	0x06
	.zero		1


	//   ....[13]....
        /*05a4*/ 	.word	0x00000620
        /*05a8*/ 	.word	0x000000ff
        /*05ac*/ 	.word	0x00028888
        /*05b0*/ 	.short	0x0100
        /*05b2*/ 	.byte	0x06
	.zero		1


	//   ....[14]....
        /*05b4*/ 	.word	0x00000750
        /*05b8*/ 	.word	0x000000ff
        /*05bc*/ 	.word	0x00028890
        /*05c0*/ 	.short	0x0100
        /*05c2*/ 	.byte	0x08
	.zero		1


	//   ....[15]....
        /*05c4*/ 	.word	0x00000760
        /*05c8*/ 	.word	0x000000ff
        /*05cc*/ 	.word	0x000288a0
        /*05d0*/ 	.short	0x0100
        /*05d2*/ 	.byte	0x08
	.zero		1


	//   ....[16]....
        /*05d4*/ 	.word	0x00000770
        /*05d8*/ 	.word	0x000000ff
        /*05dc*/ 	.word	0x00028898
        /*05e0*/ 	.short	0x0100
        /*05e2*/ 	.byte	0x08
	.zero		1


	//   ....[17]....
        /*05e4*/ 	.word	0x00000780
        /*05e8*/ 	.word	0x000000ff
        /*05ec*/ 	.word	0x000288a8
        /*05f0*/ 	.short	0x0100
        /*05f2*/ 	.byte	0x08
	.zero		1


	//   ....[18]....
        /*05f4*/ 	.word	0x000008b0
        /*05f8*/ 	.word	0x000000ff
        /*05fc*/ 	.word	0x000288b0
        /*0600*/ 	.short	0x0100
        /*0602*/ 	.byte	0x08
	.zero		1


	//   ....[19]....
        /*0604*/ 	.word	0x000008c0
        /*0608*/ 	.word	0x000000ff
        /*060c*/ 	.word	0x000288c0
        /*0610*/ 	.short	0x0100
        /*0612*/ 	.byte	0x08
	.zero		1


	//   ....[20]....
        /*0614*/ 	.word	0x000008d0
        /*0618*/ 	.word	0x000000ff
        /*061c*/ 	.word	0x000288b8
        /*0620*/ 	.short	0x0100
        /*0622*/ 	.byte	0x08
	.zero		1


	//   ....[21]....
        /*0624*/ 	.word	0x000008e0
        /*0628*/ 	.word	0x000000ff
        /*062c*/ 	.word	0x000288c8
        /*0630*/ 	.short	0x0100
        /*0632*/ 	.byte	0x08
	.zero		1


	//   ....[22]....
        /*0634*/ 	.word	0x00001a10
        /*0638*/ 	.word	0x000000ff
        /*063c*/ 	.word	0x00028800
        /*0640*/ 	.short	0x010a
        /*0642*/ 	.byte	0x29
	.zero		1


	//   ....[23]....
        /*0644*/ 	.word	0x00001a90
        /*0648*/ 	.word	0x00000009
        /*064c*/ 	.word	0x00028830
        /*0650*/ 	.short	0x010a
        /*0652*/ 	.byte	0x3f
	.zero		1


	//   ....[24]....
        /*0654*/ 	.word	0x00001af0
        /*0658*/ 	.word	0x00000009
        /*065c*/ 	.word	0x00028830
        /*0660*/ 	.short	0x010a
        /*0662*/ 	.byte	0x3f
	.zero		1


	//   ....[25]....
        /*0664*/ 	.word	0x00002070
        /*0668*/ 	.word	0x00000000
        /*066c*/ 	.word	0x00000000
        /*0670*/ 	.short	0x0101
        /*0672*/ 	.byte	0x3f
	.zero		1


	//   ....[26]....
        /*0674*/ 	.word	0x00004dc0
        /*0678*/ 	.word	0x000000ff
        /*067c*/ 	.word	0x00028830
        /*0680*/ 	.short	0x010a
        /*0682*/ 	.byte	0x06
	.zero		1


	//   ....[27]....
        /*0684*/ 	.word	0x00004e00
        /*0688*/ 	.word	0x000000ff
        /*068c*/ 	.word	0x00028830
        /*0690*/ 	.short	0x010a
        /*0692*/ 	.byte	0x06
	.zero		1


	//   ....[28]....
        /*0694*/ 	.word	0x00005120
        /*0698*/ 	.word	0x000000ff
        /*069c*/ 	.word	0x00028850
        /*06a0*/ 	.short	0x010a
        /*06a2*/ 	.byte	0x06
	.zero		1


	//   ....[29]....
        /*06a4*/ 	.word	0x00005160
        /*06a8*/ 	.word	0x000000ff
        /*06ac*/ 	.word	0x00028850
        /*06b0*/ 	.short	0x010a
        /*06b2*/ 	.byte	0x06
	.zero		1


	//   ....[30]....
        /*06b4*/ 	.word	0x000055e0
        /*06b8*/ 	.word	0x00000009
        /*06bc*/ 	.word	0x00000000
        /*06c0*/ 	.short	0x0101
        /*06c2*/ 	.byte	0x3f
	.zero		1


	//   ....[31]....
        /*06c4*/ 	.word	0x00007250
        /*06c8*/ 	.word	0x0000001f
        /*06cc*/ 	.word	0x00000000
        /*06d0*/ 	.short	0x0101
        /*06d2*/ 	.byte	0x3f
	.zero		1


	//   ....[32]....
        /*06d4*/ 	.word	0x00008120
        /*06d8*/ 	.word	0x000000ff
        /*06dc*/ 	.word	0x00028830
        /*06e0*/ 	.short	0x010a
        /*06e2*/ 	.byte	0x06
	.zero		1


	//   ....[33]....
        /*06e4*/ 	.word	0x00008160
        /*06e8*/ 	.word	0x000000ff
        /*06ec*/ 	.word	0x00028830
        /*06f0*/ 	.short	0x010a
        /*06f2*/ 	.byte	0x06
	.zero		1


	//   ....[34]....
        /*06f4*/ 	.word	0x00008480
        /*06f8*/ 	.word	0x000000ff
        /*06fc*/ 	.word	0x00028850
        /*0700*/ 	.short	0x010a
        /*0702*/ 	.byte	0x06
	.zero		1


	//   ....[35]....
        /*0704*/ 	.word	0x000084c0
        /*0708*/ 	.word	0x000000ff
        /*070c*/ 	.word	0x00028850
        /*0710*/ 	.short	0x010a
        /*0712*/ 	.byte	0x06
	.zero		1


	//   ....[36]....
        /*0714*/ 	.word	0x00009870
        /*0718*/ 	.word	0x0000001b
        /*071c*/ 	.word	0x00000000
        /*0720*/ 	.short	0x0101
        /*0722*/ 	.byte	0x3f
	.zero		1


	//   ....[37]....
        /*0724*/ 	.word	0x00009a20
        /*0728*/ 	.word	0x0000001f
        /*072c*/ 	.word	0x00000000
        /*0730*/ 	.short	0x0101
        /*0732*/ 	.byte	0x3f
	.zero		1


	//   ....[38]....
        /*0734*/ 	.word	0x0000a150
        /*0738*/ 	.word	0x000000ff
        /*073c*/ 	.word	0x00028830
        /*0740*/ 	.short	0x010a
        /*0742*/ 	.byte	0x06
	.zero		1


	//   ....[39]....
        /*0744*/ 	.word	0x0000a190
        /*0748*/ 	.word	0x000000ff
        /*074c*/ 	.word	0x00028830
        /*0750*/ 	.short	0x010a
        /*0752*/ 	.byte	0x06
	.zero		1


	//   ....[40]....
        /*0754*/ 	.word	0x0000a4b0
        /*0758*/ 	.word	0x000000ff
        /*075c*/ 	.word	0x00028850
        /*0760*/ 	.short	0x010a
        /*0762*/ 	.byte	0x06
	.zero		1


	//   ....[41]....
        /*0764*/ 	.word	0x0000a4f0
        /*0768*/ 	.word	0x000000ff
        /*076c*/ 	.word	0x00028850
        /*0770*/ 	.short	0x010a
        /*0772*/ 	.byte	0x06
	.zero		1


	//   ....[42]....
        /*0774*/ 	.word	0x0000a8f0
        /*0778*/ 	.word	0x00000009
        /*077c*/ 	.word	0x00000000
        /*0780*/ 	.short	0x0101
        /*0782*/ 	.byte	0x3f
	.zero		1


	//   ....[43]....
        /*0784*/ 	.word	0x0000c4a0
        /*0788*/ 	.word	0x00000033
        /*078c*/ 	.word	0x00000000
        /*0790*/ 	.short	0x0101
        /*0792*/ 	.byte	0x3f
	.zero		1


	//   ....[44]....
        /*0794*/ 	.word	0x0000d130
        /*0798*/ 	.word	0x000000ff
        /*079c*/ 	.word	0x00028850
        /*07a0*/ 	.short	0x010a
        /*07a2*/ 	.byte	0x05
	.zero		1


	//   ....[45]....
        /*07a4*/ 	.word	0x0000d170
        /*07a8*/ 	.word	0x000000ff
        /*07ac*/ 	.word	0x00028850
        /*07b0*/ 	.short	0x010a
        /*07b2*/ 	.byte	0x05
	.zero		1


	//   ....[46]....
        /*07b4*/ 	.word	0x0000d690
        /*07b8*/ 	.word	0x00000000
        /*07bc*/ 	.word	0x00000000
        /*07c0*/ 	.short	0x0101
        /*07c2*/ 	.byte	0x3f
	.zero		1


	//   ....[47]....
        /*07c4*/ 	.word	0x0000ea20
        /*07c8*/ 	.word	0x00000000
        /*07cc*/ 	.word	0x00000000
        /*07d0*/ 	.short	0x0101
        /*07d2*/ 	.byte	0x3f
	.zero		1


	//   ....[48]....
        /*07d4*/ 	.word	0x00010ac0
        /*07d8*/ 	.word	0x00000003
        /*07dc*/ 	.word	0x00028840
        /*07e0*/ 	.short	0x010a
        /*07e2*/ 	.byte	0x3f
	.zero		1


	//   ....[49]....
        /*07e4*/ 	.word	0x00011770
        /*07e8*/ 	.word	0x00000011
        /*07ec*/ 	.word	0x00028800
        /*07f0*/ 	.short	0x0107
        /*07f2*/ 	.byte	0x3f
	.zero		1


	//   ....[50]....
        /*07f4*/ 	.word	0x00011880
        /*07f8*/ 	.word	0x00000011
        /*07fc*/ 	.word	0x00028800
        /*0800*/ 	.short	0x0101
        /*0802*/ 	.byte	0x3f
	.zero		1


	//   ....[51]....
        /*0804*/ 	.word	0x000118a0
        /*0808*/ 	.word	0x00000011
        /*080c*/ 	.word	0x00028820
        /*0810*/ 	.short	0x010a
        /*0812*/ 	.byte	0x3f
	.zero		1


	//   ....[52]....
        /*0814*/ 	.word	0x00011bd0
        /*0818*/ 	.word	0x00000007
        /*081c*/ 	.word	0x00028840
        /*0820*/ 	.short	0x010a
        /*0822*/ 	.byte	0x3f
	.zero		1


	//   ....[53]....
        /*0824*/ 	.word	0x00011f60
        /*0828*/ 	.word	0x00000007
        /*082c*/ 	.word	0x00000060
        /*0830*/ 	.short	0x010a
        /*0832*/ 	.byte	0x3f
	.zero		1


	//   ....[54]....
        /*0834*/ 	.word	0x000125c0
        /*0838*/ 	.word	0x00000003
        /*083c*/ 	.word	0x00028840
        /*0840*/ 	.short	0x010a
        /*0842*/ 	.byte	0x3f
	.zero		1


	//   ....[55]....
        /*0844*/ 	.word	0x00012950
        /*0848*/ 	.word	0x00000002
        /*084c*/ 	.word	0x00000060
        /*0850*/ 	.short	0x010a
        /*0852*/ 	.byte	0x3f
	.zero		1


	//   ....[56]....
        /*0854*/ 	.word	0x00012ef0
        /*0858*/ 	.word	0x00000002
        /*085c*/ 	.word	0x00028840
        /*0860*/ 	.short	0x010a
        /*0862*/ 	.byte	0x3f
	.zero		1


	//   ....[57]....
        /*0864*/ 	.word	0x00013280
        /*0868*/ 	.word	0x00000002
        /*086c*/ 	.word	0x00000060
        /*0870*/ 	.short	0x010a
        /*0872*/ 	.byte	0x3f
	.zero		1


	//   ....[58]....
        /*0874*/ 	.word	0x000137d0
        /*0878*/ 	.word	0x00000003
        /*087c*/ 	.word	0x00028860
        /*0880*/ 	.short	0x010a
        /*0882*/ 	.byte	0x3f
	.zero		1


	//   ....[59]....
        /*0884*/ 	.word	0x00013dd0
        /*0888*/ 	.word	0x00000000
        /*088c*/ 	.word	0x00028820
        /*0890*/ 	.short	0x010a
        /*0892*/ 	.byte	0x3f
	.zero		1


	//   ....[60]....
        /*0894*/ 	.word	0x00013fa0
        /*0898*/ 	.word	0x00000006
        /*089c*/ 	.word	0x00000000
        /*08a0*/ 	.short	0x010a
        /*08a2*/ 	.byte	0x3f
	.zero		1


	//   ....[61]....
        /*08a4*/ 	.word	0x00013ff0
        /*08a8*/ 	.word	0x00000003
        /*08ac*/ 	.word	0x00000000
        /*08b0*/ 	.short	0x010a
        /*08b2*/ 	.byte	0x3f
	.zero		1


	//   ....[62]....
        /*08b4*/ 	.word	0x00014050
        /*08b8*/ 	.word	0x00000012
        /*08bc*/ 	.word	0x00000000
        /*08c0*/ 	.short	0x010a
        /*08c2*/ 	.byte	0x3f
	.zero		1


	//   ....[63]....
        /*08c4*/ 	.word	0x00014080
        /*08c8*/ 	.word	0x00000003
        /*08cc*/ 	.word	0x00000000
        /*08d0*/ 	.short	0x010a
        /*08d2*/ 	.byte	0x3f
	.zero		1


	//   ....[64]....
        /*08d4*/ 	.word	0x000140f0
        /*08d8*/ 	.word	0x00000003
        /*08dc*/ 	.word	0x00028800
        /*08e0*/ 	.short	0x010a
        /*08e2*/ 	.byte	0x3f
	.zero		1


	//   ....[65]....
        /*08e4*/ 	.word	0x00014140
        /*08e8*/ 	.word	0x00000009
        /*08ec*/ 	.word	0x00028830
        /*08f0*/ 	.short	0x010a
        /*08f2*/ 	.byte	0x3f
	.zero		1


	//   ....[66]....
        /*08f4*/ 	.word	0x000141a0
        /*08f8*/ 	.word	0x00000005
        /*08fc*/ 	.word	0x00028830
        /*0900*/ 	.short	0x010a
        /*0902*/ 	.byte	0x3f
	.zero		1


	//   ....[67]....
        /*0904*/ 	.word	0x00014200
        /*0908*/ 	.word	0x00000005
        /*090c*/ 	.word	0x00028850
        /*0910*/ 	.short	0x010a
        /*0912*/ 	.byte	0x3f
	.zero		1


	//   ....[68]....
        /*0914*/ 	.word	0x00014260
        /*0918*/ 	.word	0x00000007
        /*091c*/ 	.word	0x00028830
        /*0920*/ 	.short	0x010a
        /*0922*/ 	.byte	0x3f
	.zero		1


	//   ....[69]....
        /*0924*/ 	.word	0x000142c0
        /*0928*/ 	.word	0x00000007
        /*092c*/ 	.word	0x00028850
        /*0930*/ 	.short	0x010a
        /*0932*/ 	.byte	0x3f
	.zero		1


	//   ....[70]....
        /*0934*/ 	.word	0x00014320
        /*0938*/ 	.word	0x00000007
        /*093c*/ 	.word	0x00028830
        /*0940*/ 	.short	0x010a
        /*0942*/ 	.byte	0x3f
	.zero		1


	//   ....[71]....
        /*0944*/ 	.word	0x00014380
        /*0948*/ 	.word	0x00000007
        /*094c*/ 	.word	0x00028850
        /*0950*/ 	.short	0x010a
        /*0952*/ 	.byte	0x3f
	.zero		1


	//   ....[72]....
        /*0954*/ 	.word	0x000143e0
        /*0958*/ 	.word	0x00000005
        /*095c*/ 	.word	0x00028850
        /*0960*/ 	.short	0x010a
        /*0962*/ 	.byte	0x3f
	.zero		1


	//   ....[73]....
        /*0964*/ 	.word	0x00014530
        /*0968*/ 	.word	0x00000003
        /*096c*/ 	.word	0x00028840
        /*0970*/ 	.short	0x010a
        /*0972*/ 	.byte	0x3f
	.zero		1


	//   ....[74]....
        /*0974*/ 	.word	0x00014fd0
        /*0978*/ 	.word	0x00000011
        /*097c*/ 	.word	0x00028820
        /*0980*/ 	.short	0x010a
        /*0982*/ 	.byte	0x3f
	.zero		1


	//   ....[75]....
        /*0984*/ 	.word	0x00015020
        /*0988*/ 	.word	0x00000007
        /*098c*/ 	.word	0x00028840
        /*0990*/ 	.short	0x010a
        /*0992*/ 	.byte	0x3f
	.zero		1


	//   ....[76]....
        /*0994*/ 	.word	0x00015070
        /*0998*/ 	.word	0x00000007
        /*099c*/ 	.word	0x00000060
        /*09a0*/ 	.short	0x010a
        /*09a2*/ 	.byte	0x3f
	.zero		1


	//   ....[77]....
        /*09a4*/ 	.word	0x000150c0
        /*09a8*/ 	.word	0x00000003
        /*09ac*/ 	.word	0x00028840
        /*09b0*/ 	.short	0x010a
        /*09b2*/ 	.byte	0x3f
	.zero		1


	//   ....[78]....
        /*09b4*/ 	.word	0x00015110
        /*09b8*/ 	.word	0x00000002
        /*09bc*/ 	.word	0x00000060
        /*09c0*/ 	.short	0x010a
        /*09c2*/ 	.byte	0x3f
	.zero		1


	//   ....[79]....
        /*09c4*/ 	.word	0x00015160
        /*09c8*/ 	.word	0x00000002
        /*09cc*/ 	.word	0x00028840
        /*09d0*/ 	.short	0x010a
        /*09d2*/ 	.byte	0x3f
	.zero		1


	//   ....[80]....
        /*09d4*/ 	.word	0x000151b0
        /*09d8*/ 	.word	0x00000002
        /*09dc*/ 	.word	0x00000060
        /*09e0*/ 	.short	0x010a
        /*09e2*/ 	.byte	0x3f
	.zero		1


	//   ....[81]....
        /*09e4*/ 	.word	0x00015200
        /*09e8*/ 	.word	0x00000003
        /*09ec*/ 	.word	0x00028860
        /*09f0*/ 	.short	0x010a
        /*09f2*/ 	.byte	0x3f
	.zero		1


	//   ....[82]....
        /*09f4*/ 	.word	0x000152f0
        /*09f8*/ 	.word	0x00000000
        /*09fc*/ 	.word	0x00028820
        /*0a00*/ 	.short	0x010a
        /*0a02*/ 	.byte	0x3f
	.zero		1


	//   ....[83]....
        /*0a04*/ 	.word	0x00015490
        /*0a08*/ 	.word	0x00000006
        /*0a0c*/ 	.word	0x00000000
        /*0a10*/ 	.short	0x010a
        /*0a12*/ 	.byte	0x3f
	.zero		1


	//   ....[84]....
        /*0a14*/ 	.word	0x000154e0
        /*0a18*/ 	.word	0x00000003
        /*0a1c*/ 	.word	0x00000000
        /*0a20*/ 	.short	0x010a
        /*0a22*/ 	.byte	0x3f
	.zero		1


	//   ....[85]....
        /*0a24*/ 	.word	0x00015530
        /*0a28*/ 	.word	0x00000012
        /*0a2c*/ 	.word	0x00000000
        /*0a30*/ 	.short	0x010a
        /*0a32*/ 	.byte	0x3f
	.zero		1


	//----- nvinfo : EIATTR_NUM_MBARRIERS
	.align		4
.L_214:
        /*0a34*/ 	.byte	0x03, 0x38
        /*0a36*/ 	.short	0x0016


	//----- nvinfo : EIATTR_EXIT_INSTR_OFFSETS
	.align		4
        /*0a38*/ 	.byte	0x04, 0x1c
        /*0a3a*/ 	.short	(.L_216 - .L_215)


	//   ....[0]....
.L_215:
        /*0a3c*/ 	.word	0x00000a40


	//   ....[1]....
        /*0a40*/ 	.word	0x0000f760


	//   ....[2]....
        /*0a44*/ 	.word	0x000140d0


	//----- nvinfo : EIATTR_MAX_THREADS
	.align		4
.L_216:
        /*0a48*/ 	.byte	0x04, 0x05
        /*0a4a*/ 	.short	(.L_218 - .L_217)
.L_217:
        /*0a4c*/ 	.word	0x00000180
        /*0a50*/ 	.word	0x00000001
        /*0a54*/ 	.word	0x00000001


	//----- nvinfo : EIATTR_CRS_STACK_SIZE
	.align		4
.L_218:
        /*0a58*/ 	.byte	0x04, 0x1e
        /*0a5a*/ 	.short	(.L_220 - .L_219)
.L_219:
        /*0a5c*/ 	.word	0x00000000


	//----- nvinfo : EIATTR_CBANK_PARAM_SIZE
	.align		4
.L_220:
        /*0a60*/ 	.byte	0x03, 0x19
        /*0a62*/ 	.short	0x0af0


	//----- nvinfo : EIATTR_PARAM_CBANK
	.align		4
        /*0a64*/ 	.byte	0x04, 0x0a
        /*0a66*/ 	.short	(.L_222 - .L_221)
	.align		4
.L_221:
        /*0a68*/ 	.word	index@(.nv.constant0._ZN7cutlass13device_kernelIN5flash11enable_sm90INS1_16FlashAttnFwdSm90INS1_25CollectiveMainloopFwdSm90ILi2EN4cute5tupleIJNS5_1CILi1EEES8_S8_EEENS6_IJNS7_ILi128EEESA_SA_EEELi128ENS_10bfloat16_tEfNS_4arch4Sm90ELb0ELb1ELb0ELb0ELb0ELb0ELb0ELb1ELb1ELb1ELb0ELb0EEENS1_21CollectiveEpilogueFwdISB_S9_SC_SE_Li256ELb0ELb1ELb0ELb0EEENS1_30DynamicPersistentTileSchedulerILi256ELi128ELb0ELb1ELb1EEEEEEEEEvNT_6ParamsE)
        /*0a6c*/ 	.short	0x0210
        /*0a6e*/ 	.short	0x0af0


	//----- nvinfo : EIATTR_SW_WAR
	.align		4
.L_222:
        /*0a70*/ 	.byte	0x04, 0x36
        /*0a72*/ 	.short	(.L_224 - .L_223)
.L_223:
        /*0a74*/ 	.word	0x00000008
.L_224:


//--------------------- .nv.info._ZN7cutlass13device_kernelIN5flash11enable_sm90INS1_16FlashAttnFwdSm90INS1_25CollectiveMainloopFwdSm90ILi2EN4cute5tupleIJNS5_1CILi1EEES8_S8_EEENS6_IJNS7_ILi128EEESA_SA_EEELi128ENS_10bfloat16_tEfNS_4arch4Sm90ELb0ELb1ELb0ELb1ELb0ELb0ELb0ELb1ELb1ELb1ELb0ELb0EEENS1_21CollectiveEpilogueFwdISB_S9_SC_SE_Li256ELb1ELb1ELb0ELb0EEENS1_36VarlenDynamicPersistentTileSchedulerILi128ELi128ELi256ELi128ELb0ELb1ELb1ELb1ELb0ELb1EEEEEEEEEvNT_6ParamsE --------------------------
	.section	.nv.info._ZN7cutlass13device_kernelIN5flash11enable_sm90INS1_16FlashAttnFwdSm90INS1_25CollectiveMainloopFwdSm90ILi2EN4cute5tupleIJNS5_1CILi1EEES8_S8_EEENS6_IJNS7_ILi128EEESA_SA_EEELi128ENS_10bfloat16_tEfNS_4arch4Sm90ELb0ELb1ELb0ELb1ELb0ELb0ELb0ELb1ELb1ELb1ELb0ELb0EEENS1_21CollectiveEpilogueFwdISB_S9_SC_SE_Li256ELb1ELb1ELb0ELb0EEENS1_36VarlenDynamicPersistentTileSchedulerILi128ELi128ELi256ELi128ELb0ELb1ELb1ELb1ELb0ELb1EEEEEEEEEvNT_6ParamsE,"",@"SHT_CUDA_INFO"
	.sectionflags	@""
	.align	4


	//----- nvinfo : EIATTR_CUDA_API_VERSION
	.align		4
        /*0000*/ 	.byte	0x04, 0x37
        /*0002*/ 	.short	(.L_226 - .L_225)
.L_225:
        /*0004*/ 	.word	0x00000082


	//----- nvinfo : EIATTR_KPARAM_INFO
	.align		4
.L_226:
        /*0008*/ 	.byte	0x04, 0x17
        /*000a*/ 	.short	(.L_228 - .L_227)
.L_227:
        /*000c*/ 	.word	0x00000000
        /*0010*/ 	.short	0x0000
        /*0012*/ 	.short	0x0070
        /*0014*/ 	.byte	0x00, 0xf0, 0x01, 0x2a


	//----- nvinfo : EIATTR_SPARSE_MMA_MASK
	.align		4
.L_228:
        /*0018*/ 	.byte	0x03, 0x50
        /*001a*/ 	.short	0x0000


	//----- nvinfo : EIATTR_MAXREG_COUNT
	.align		4
        /*001c*/ 	.byte	0x03, 0x1b
        /*001e*/ 	.short	0x00a8


	//----- nvinfo : EIATTR_NUM_BARRIERS
	.align		4
        /*0020*/ 	.byte	0x02, 0x4c
        /*0022*/ 	.byte	0x10
	.zero		1


	//----- nvinfo : EIATTR_EXTERNS
	.align		4
        /*0024*/ 	.byte	0x04, 0x0f
        /*0026*/ 	.short	(.L_230 - .L_229)


	//   ....[0]....
	.align		4
.L_229:
        /*0028*/ 	.word	index@(__assertfail)


	//----- nvinfo : EIATTR_ANNOTATIONS
	.align		4
.L_230:
        /*002c*/ 	.byte	0x04, 0x55
        /*002e*/ 	.short	(.L_232 - .L_231)


	//   ....[0]....
.L_231:
        /* <DEDUP_REMOVED lines=62> */


	//----- nvinfo : EIATTR_MERCURY_ISA_VERSION
	.align		4
.L_232:
        /*03f8*/ 	.byte	0x03, 0x5f
        /*03fa*/ 	.short	0x0101


	//----- nvinfo : EIATTR_UNUSED_LOAD_BYTE_OFFSET
	.align		4
        /*03fc*/ 	.byte	0x04, 0x44
        /*03fe*/ 	.short	(.L_234 - .L_233)


	//   ....[0]....
.L_233:
        /*0400*/ 	.word	0x00000a40
        /*0404*/ 	.word	0x0000fff0


	//   ....[1]....
        /*0408*/ 	.word	0x0000dc60
        /*040c*/ 	.word	0x0000fff0


	//----- nvinfo : EIATTR_INT_WARP_WIDE_INSTR_OFFSETS
	.align		4
.L_234:
        /*0410*/ 	.byte	0x04, 0x31
        /*0412*/ 	.short	(.L_236 - .L_235)


	//   ....[0]....
.L_235:
        /*0414*/ 	.word	0x00000130


	//   ....[1]....
        /*0418*/ 	.word	0x00000170


	//   ....[2]....
        /*041c*/ 	.word	0x000001e0


	//   ....[3]....
        /*0420*/ 	.word	0x00011390


	//   ....[4]....
        /*0424*/ 	.word	0x00011420


	//   ....[5]....
        /*0428*/ 	.word	0x00014bc0


	//   ....[6]....
        /*042c*/ 	.word	0x00014c50


	//----- nvinfo : EIATTR_COOP_GROUP_MASK_REGIDS
	.align		4
.L_236:
        /*0430*/ 	.byte	0x04, 0x29
        /*0432*/ 	.short	(.L_238 - .L_237)


	//   ....[0]....
.L_237:
        /*0434*/ 	.word	0xffffffff


	//   ....[1]....
        /*0438*/ 	.word	0xffffffff


	//   ....[2]....
        /*043c*/ 	.word	0xffffffff


	//   ....[3]....
        /*0440*/ 	.word	0xffffffff


	//   ....[4]....
        /*0444*/ 	.word	0xffffffff


	//   ....[5]....
        /*0448*/ 	.word	0xffffffff


	//   ....[6]....
        /*044c*/ 	.word	0xffffffff


	//   ....[7]....
        /*0450*/ 	.word	0xffffffff


	//   ....[8]....
        /*0454*/ 	.word	0xffffffff


	//   ....[9]....
        /*0458*/ 	.word	0xffffffff


	//   ....[10]....
        /*045c*/ 	.word	0xffffffff


	//   ....[11]....
        /*0460*/ 	.word	0xffffffff


	//   ....[12]....
        /*0464*/ 	.word	0xffffffff


	//   ....[13]....
        /*0468*/ 	.word	0xffffffff


	//   ....[14]....
        /*046c*/ 	.word	0xffffffff


	//   ....[15]....
        /*0470*/ 	.word	0xffffffff


	//   ....[16]....
        /*0474*/ 	.word	0xffffffff


	//   ....[17]....
        /*0478*/ 	.word	0xffffffff


	//   ....[18]....
        /*047c*/ 	.word	0xffffffff


	//   ....[19]....
        /*0480*/ 	.word	0xffffffff


	//   ....[20]....
        /*0484*/ 	.word	0xffffffff


	//   ....[21]....
        /*0488*/ 	.word	0xffffffff


	//   ....[22]....
        /*048c*/ 	.word	0xffffffff


	//   ....[23]....
        /*0490*/ 	.word	0xffffffff


	//   ....[24]....
        /*0494*/ 	.word	0xffffffff


	//   ....[25]....
        /*0498*/ 	.word	0xffffffff


	//   ....[26]....
        /*049c*/ 	.word	0xffffffff


	//   ....[27]....
        /*04a0*/ 	.word	0xffffffff


	//   ....[28]....
        /*04a4*/ 	.word	0xffffffff


	//   ....[29]....
        /*04a8*/ 	.word	0xffffffff


	//   ....[30]....
        /*04ac*/ 	.word	0xffffffff


	//   ....[31]....
        /*04b0*/ 	.word	0xffffffff


	//   ....[32]....
        /*04b4*/ 	.word	0xffffffff


	//   ....[33]....
        /*04b8*/ 	.word	0xffffffff


	//   ....[34]....
        /*04bc*/ 	.word	0xffffffff


	//   ....[35]....
        /*04c0*/ 	.word	0xffffffff


	//   ....[36]....
        /*04c4*/ 	.word	0xffffffff


	//   ....[37]....
        /*04c8*/ 	.word	0xffffffff


	//   ....[38]....
        /*04cc*/ 	.word	0xffffffff


	//   ....[39]....
        /*04d0*/ 	.word	0xffffffff


	//   ....[40]....
        /*04d4*/ 	.word	0xffffffff


	//   ....[41]....
        /*04d8*/ 	.word	0xffffffff


	//   ....[42]....
        /*04dc*/ 	.word	0xffffffff


	//   ....[43]....
        /*04e0*/ 	.word	0xffffffff


	//   ....[44]....
        /*04e4*/ 	.word	0xffffffff


	//   ....[45]....
        /*04e8*/ 	.word	0xffffffff


	//   ....[46]....
        /*04ec*/ 	.word	0xffffffff


	//   ....[47]....
        /*04f0*/ 	.word	0xffffffff


	//   ....[48]....
        /*04f4*/ 	.word	0xffffffff


	//   ....[49]....
        /*04f8*/ 	.word	0xffffffff


	//   ....[50]....
        /*04fc*/ 	.word	0xffffffff


	//   ....[51]....
        /*0500*/ 	.word	0xffffffff


	//   ....[52]....
        /*0504*/ 	.word	0xffffffff


	//   ....[53]....
        /*0508*/ 	.word	0xffffffff


	//   ....[54]....
        /*050c*/ 	.word	0xffffffff


	//   ....[55]....
        /*0510*/ 	.word	0xffffffff


	//   ....[56]....
        /*0514*/ 	.word	0xffffffff


	//   ....[57]....
        /*0518*/ 	.word	0xffffffff


	//   ....[58]....
        /*051c*/ 	.word	0xffffffff


	//   ....[59]....
        /*0520*/ 	.word	0xffffffff


	//   ....[60]....
        /*0524*/ 	.word	0xffffffff


	//   ....[61]....
        /*0528*/ 	.word	0xffffffff


	//   ....[62]....
        /*052c*/ 	.word	0xffffffff


	//   ....[63]....
        /*0530*/ 	.word	0xffffffff


	//   ....[64]....
        /*0534*/ 	.word	0xffffffff


	//   ....[65]....
        /*0538*/ 	.word	0xffffffff


	//   ....[66]....
        /*053c*/ 	.word	0xffffffff


	//   ....[67]....
        /*0540*/ 	.word	0xffffffff


	//   ....[68]....
        /*0544*/ 	.word	0xffffffff


	//   ....[69]....
        /*0548*/ 	.word	0xffffffff


	//   ....[70]....
        /*054c*/ 	.word	0xffffffff


	//   ....[71]....
        /*0550*/ 	.word	0xffffffff


	//   ....[72]....
        /*0554*/ 	.word	0xffffffff


	//   ....[73]....
        /*0558*/ 	.word	0xffffffff


	//   ....[74]....
        /*055c*/ 	.word	0xffffffff


	//   ....[75]....
        /*0560*/ 	.word	0xffffffff


	//   ....[76]....
        /*0564*/ 	.word	0xffffffff


	//   ....[77]....
        /*0568*/ 	.word	0xffffffff


	//   ....[78]....
        /*056c*/ 	.word	0xffffffff


	//   ....[79]....
        /*0570*/ 	.word	0xffffffff


	//   ....[80]....
        /*0574*/ 	.word	0xffffffff


	//   ....[81]....
        /*0578*/ 	.word	0xffffffff


	//   ....[82]....
        /*057c*/ 	.word	0xffffffff


	//   ....[83]....
        /*0580*/ 	.word	0xffffffff


	//   ....[84]....
        /*0584*/ 	.word	0xffffffff


	//   ....[85]....
        /*0588*/ 	.word	0xffffffff


	//   ....[86]....
        /*058c*/ 	.word	0xffffffff


	//   ....[87]....
        /*0590*/ 	.word	0xffffffff


	//   ....[88]....
        /*0594*/ 	.word	0xffffffff


	//   ....[89]....
        /*0598*/ 	.word	0xffffffff


	//   ....[90]....
        /*059c*/ 	.word	0xffffffff


	//   ....[91]....
        /*05a0*/ 	.word	0xffffffff


	//   ....[92]....
        /*05a4*/ 	.word	0xffffffff


	//   ....[93]....
        /*05a8*/ 	.word	0xffffffff


	//   ....[94]....
        /*05ac*/ 	.word	0xffffffff


	//   ....[95]....
        /*05b0*/ 	.word	0xffffffff


	//   ....[96]....
        /*05b4*/ 	.word	0xffffffff


	//   ....[97]....
        /*05b8*/ 	.word	0xffffffff


	//   ....[98]....
        /*05bc*/ 	.word	0xffffffff


	//   ....[99]....
        /*05c0*/ 	.word	0xffffffff


	//   ....[100]....
        /*05c4*/ 	.word	0xffffffff


	//   ....[101]....
        /*05c8*/ 	.word	0xffffffff


	//   ....[102]....
        /*05cc*/ 	.word	0xffffffff


	//   ....[103]....
        /*05d0*/ 	.word	0xffffffff


	//   ....[104]....
        /*05d4*/ 	.word	0xffffffff


	//   ....[105]....
        /*05d8*/ 	.word	0x0500000f


	//   ....[106]....
        /*05dc*/ 	.word	0x0500000f


	//   ....[107]....
        /*05e0*/ 	.word	0x0500000f


	//   ....[108]....
        /*05e4*/ 	.word	0x0500000f


	//   ....[109]....
        /*05e8*/ 	.word	0x0500000f


	//   ....[110]....
        /*05ec*/ 	.word	0x0500000f


	//   ....[111]....
        /*05f0*/ 	.word	0x0500000f


	//   ....[112]....
        /*05f4*/ 	.word	0x0500000f


	//   ....[113]....
        /*05f8*/ 	.word	0x0500000f


	//   ....[114]....
        /*05fc*/ 	.word	0x0500000f


	//   ....[115]....
        /*0600*/ 	.word	0x0500000f


	//   ....[116]....
        /*0604*/ 	.word	0x0500000f


	//   ....[117]....
        /*0608*/ 	.word	0x0500000f


	//   ....[118]....
        /*060c*/ 	.word	0x0500000f


	//   ....[119]....
        /*0610*/ 	.word	0x0500000f


	//   ....[120]....
        /*0614*/ 	.word	0x0500000f


	//   ....[121]....
        /*0618*/ 	.word	0x0500000f


	//   ....[122]....
        /*061c*/ 	.word	0x0500000f


	//   ....[123]....
        /*0620*/ 	.word	0x0500000f


	//   ....[124]....
        /*0624*/ 	.word	0x0500000f


	//   ....[125]....
        /*0628*/ 	.word	0x0500000f


	//   ....[126]....
        /*062c*/ 	.word	0x0500000f


	//   ....[127]....
        /*0630*/ 	.word	0x0500000f


	//   ....[128]....
        /*0634*/ 	.word	0x0500000f


	//   ....[129]....
        /*0638*/ 	.word	0x0500000f


	//   ....[130]....
        /*063c*/ 	.word	0x0500000f


	//   ....[131]....
        /*0640*/ 	.word	0x0500000f


	//   ....[132]....
        /*0644*/ 	.word	0x0500000f


	//   ....[133]....
        /*0648*/ 	.word	0x0500000f


	//   ....[134]....
        /*064c*/ 	.word	0x0500000f


	//   ....[135]....
        /*0650*/ 	.word	0x0500000f


	//   ....[136]....
        /*0654*/ 	.word	0x0500000f


	//   ....[137]....
        /*0658*/ 	.word	0x0500000f


	//   ....[138]....
        /*065c*/ 	.word	0x0500000f


	//   ....[139]....
        /*0660*/ 	.word	0x0500000f


	//----- nvinfo : EIATTR_COOP_GROUP_INSTR_OFFSETS
	.align		4
.L_238:
        /*0664*/ 	.byte	0x04, 0x28
        /*0666*/ 	.short	(.L_240 - .L_239)


	//   ....[0]....
.L_239:
        /*0668*/ 	.word	0x00000070


	//   ....[1]....
        /*066c*/ 	.word	0x00000140


	//   ....[2]....
        /*0670*/ 	.word	0x00000190


	//   ....[3]....
        /*0674*/ 	.word	0x000003c0


	//   ....[4]....
        /*0678*/ 	.word	0x00000520


	//   ....[5]....
        /*067c*/ 	.word	0x00000640


	//   ....[6]....
        /*0680*/ 	.word	0x000007a0


	//   ....[7]....
        /*0684*/ 	.word	0x00001950


	//   ....[8]....
        /*0688*/ 	.word	0x00002090


	//   ....[9]....
        /*068c*/ 	.word	0x00002410


	//   ....[10]....
        /*0690*/ 	.word	0x00003820


	//   ....[11]....
        /*0694*/ 	.word	0x000038c0


	//   ....[12]....
        /*0698*/ 	.word	0x00003f40


	//   ....[13]....
        /*069c*/ 	.word	0x00003fa0


	//   ....[14]....
        /*06a0*/ 	.word	0x000056d0


	//   ....[15]....
        /*06a4*/ 	.word	0x00005900


	//   ....[16]....
        /*06a8*/ 	.word	0x00006460


	//   ....[17]....
        /*06ac*/ 	.word	0x00006480


	//   ....[18]....
        /*06b0*/ 	.word	0x00006ef0


	//   ....[19]....
        /*06b4*/ 	.word	0x00006f60


	//   ....[20]....
        /*06b8*/ 	.word	0x00008950


	//   ....[21]....
        /*06bc*/ 	.word	0x00008970


	//   ....[22]....
        /*06c0*/ 	.word	0x00008c30


	//   ....[23]....
        /*06c4*/ 	.word	0x00008c80


	//   ....[24]....
        /*06c8*/ 	.word	0x0000aa20


	//   ....[25]....
        /*06cc*/ 	.word	0x0000ac60


	//   ....[26]....
        /*06d0*/ 	.word	0x0000b820


	//   ....[27]....
        /*06d4*/ 	.word	0x0000b840


	//   ....[28]....
        /*06d8*/ 	.word	0x0000c240


	//   ....[29]....
        /*06dc*/ 	.word	0x0000c310


	//   ....[30]....
        /*06e0*/ 	.word	0x0000d330


	//   ....[31]....
        /*06e4*/ 	.word	0x0000d370


	//   ....[32]....
        /*06e8*/ 	.word	0x0000d450


	//   ....[33]....
        /*06ec*/ 	.word	0x0000d470


	//   ....[34]....
        /*06f0*/ 	.word	0x0000e780


	//   ....[35]....
        /*06f4*/ 	.word	0x0000e7c0


	//   ....[36]....
        /*06f8*/ 	.word	0x0000e800


	//   ....[37]....
        /*06fc*/ 	.word	0x0000e840


	//   ....[38]....
        /*0700*/ 	.word	0x0000edf0


	//   ....[39]....
        /*0704*/ 	.word	0x0000ee00


	//   ....[40]....
        /*0708*/ 	.word	0x0000eec0


	//   ....[41]....
        /*070c*/ 	.word	0x0000eee0


	//   ....[42]....
        /*0710*/ 	.word	0x0000efa0


	//   ....[43]....
        /*0714*/ 	.word	0x0000efc0


	//   ....[44]....
        /*0718*/ 	.word	0x0000f090


	//   ....[45]....
        /*071c*/ 	.word	0x0000f0b0


	//   ....[46]....
        /*0720*/ 	.word	0x0000f980


	//   ....[47]....
        /*0724*/ 	.word	0x0000f9a0


	//   ....[48]....
        /*0728*/ 	.word	0x0000fa60


	//   ....[49]....
        /*072c*/ 	.word	0x0000fa80


	//   ....[50]....
        /*0730*/ 	.word	0x0000fb40


	//   ....[51]....
        /*0734*/ 	.word	0x0000fb60


	//   ....[52]....
        /*0738*/ 	.word	0x0000fc30


	//   ....[53]....
        /*073c*/ 	.word	0x0000fc50


	//   ....[54]....
        /*0740*/ 	.word	0x0000fdb0


	//   ....[55]....
        /*0744*/ 	.word	0x0000ff90


	//   ....[56]....
        /*0748*/ 	.word	0x0000ffc0


	//   ....[57]....
        /*074c*/ 	.word	0x0000fff0


	//   ....[58]....
        /*0750*/ 	.word	0x00010020


	//   ....[59]....
        /*0754*/ 	.word	0x00010050


	//   ....[60]....
        /*0758*/ 	.word	0x00010080


	//   ....[61]....
        /*075c*/ 	.word	0x000101f0


	//   ....[62]....
        /*0760*/ 	.word	0x00010220


	//   ....[63]....
        /*0764*/ 	.word	0x00010250


	//   ....[64]....
        /*0768*/ 	.word	0x00010280


	//   ....[65]....
        /*076c*/ 	.word	0x000102b0


	//   ....[66]....
        /*0770*/ 	.word	0x000102e0


	//   ....[67]....
        /*0774*/ 	.word	0x00010380


	//   ....[68]....
        /*0778*/ 	.word	0x000103e0


	//   ....[69]....
        /*077c*/ 	.word	0x00010470


	//   ....[70]....
        /*0780*/ 	.word	0x00011950


	//   ....[71]....
        /*0784*/ 	.word	0x00012520


	//   ....[72]....
        /*0788*/ 	.word	0x00012540


	//   ....[73]....
        /*078c*/ 	.word	0x00012580


	//   ....[74]....
        /*0790*/ 	.word	0x00012590


	//   ....[75]....
        /*0794*/ 	.word	0x000126a0


	//   ....[76]....
        /*0798*/ 	.word	0x000126b0


	//   ....[77]....
        /*079c*/ 	.word	0x00012740


	//   ....[78]....
        /*07a0*/ 	.word	0x00012750


	//   ....[79]....
        /*07a4*/ 	.word	0x000127e0


	//   ....[80]....
        /*07a8*/ 	.word	0x000127f0


	//   ....[81]....
        /*07ac*/ 	.word	0x00012880


	//   ....[82]....
        /*07b0*/ 	.word	0x00012890


	//   ....[83]....
        /*07b4*/ 	.word	0x00012920


	//   ....[84]....
        /*07b8*/ 	.word	0x00012930


	//   ....[85]....
        /*07bc*/ 	.word	0x00012980


	//   ....[86]....
        /*07c0*/ 	.word	0x000129b0


	//   ....[87]....
        /*07c4*/ 	.word	0x000152c0


	//   ....[88]....
        /*07c8*/ 	.word	0x00015320


	//   ....[89]....
        /*07cc*/ 	.word	0x00015350


	//   ....[90]....
        /*07d0*/ 	.word	0x00015360


	//   ....[91]....
        /*07d4*/ 	.word	0x00015390


	//   ....[92]....
        /*07d8*/ 	.word	0x000153c0


	//   ....[93]....
        /*07dc*/ 	.word	0x000153f0


	//   ....[94]....
        /*07e0*/ 	.word	0x00015420


	//   ....[95]....
        /*07e4*/ 	.word	0x000155a0


	//   ....[96]....
        /*07e8*/ 	.word	0x000155d0


	//   ....[97]....
        /*07ec*/ 	.word	0x00015600


	//   ....[98]....
        /*07f0*/ 	.word	0x00015630


	//   ....[99]....
        /*07f4*/ 	.word	0x00015660


	//   ....[100]....
        /*07f8*/ 	.word	0x00015690


	//   ....[101]....
        /*07fc*/ 	.word	0x00015750


	//   ....[102]....
        /*0800*/ 	.word	0x00015770


	//   ....[103]....
        /*0804*/ 	.word	0x000157e0


	//   ....[104]....
        /*0808*/ 	.word	0x00015ea0


	//   ....[105]....
        /*080c*/ 	.word	0x00016530


	//   ....[106]....
        /*0810*/ 	.word	0x00016700


	//   ....[107]....
        /*0814*/ 	.word	0x00016750


	//   ....[108]....
        /*0818*/ 	.word	0x000167b0


	//   ....[109]....
        /*081c*/ 	.word	0x00016850


	//   ....[110]....
        /*0820*/ 	.word	0x00016910


	//   ....[111]....
        /*0824*/ 	.word	0x00016a20


	//   ....[112]....
        /*0828*/ 	.word	0x00016a80


	//   ....[113]....
        /*082c*/ 	.word	0x00016b80


	//   ....[114]....
        /*0830*/ 	.word	0x00016be0


	//   ....[115]....
        /*0834*/ 	.word	0x00016ce0


	//   ....[116]....
        /*0838*/ 	.word	0x00016d40


	//   ....[117]....
        /*083c*/ 	.word	0x00016e40


	//   ....[118]....
        /*0840*/ 	.word	0x00016ea0


	//   ....[119]....
        /*0844*/ 	.word	0x00016f80


	//   ....[120]....
        /*0848*/ 	.word	0x00017000


	//   ....[121]....
        /*084c*/ 	.word	0x000170e0


	//   ....[122]....
        /*0850*/ 	.word	0x00017410


	//   ....[123]....
        /*0854*/ 	.word	0x000174b0


	//   ....[124]....
        /*0858*/ 	.word	0x000175d0


	//   ....[125]....
        /*085c*/ 	.word	0x00017640


	//   ....[126]....
        /*0860*/ 	.word	0x000176b0


	//   ....[127]....
        /*0864*/ 	.word	0x00017720


	//   ....[128]....
        /*0868*/ 	.word	0x00017790


	//   ....[129]....
        /*086c*/ 	.word	0x00017810


	//   ....[130]....
        /*0870*/ 	.word	0x000178a0


	//   ....[131]....
        /*0874*/ 	.word	0x00017940


	//   ....[132]....
        /*0878*/ 	.word	0x000179b0


	//   ....[133]....
        /*087c*/ 	.word	0x00017a20


	//   ....[134]....
        /*0880*/ 	.word	0x00017a90


	//   ....[135]....
        /*0884*/ 	.word	0x00017b10


	//   ....[136]....
        /*0888*/ 	.word	0x00017b80


	//   ....[137]....
        /*088c*/ 	.word	0x00017c20


	//   ....[138]....
        /*0890*/ 	.word	0x00017cb0


	//   ....[139]....
        /*0894*/ 	.word	0x00017de0


	//----- nvinfo : EIATTR_REG_RECONFIG
	.align		4
.L_240:
        /*0898*/ 	.byte	0x01, 0x54
	.zero		2


	//----- nvinfo : EIATTR_SYSCALL_OFFSETS
	.align		4
        /*089c*/ 	.byte	0x04, 0x46
        /*089e*/ 	.short	(.L_242 - .L_241)


	//   ....[0]....
.L_241:
        /*08a0*/ 	.word	0x00001b30


	//   ....[1]....
        /*08a4*/ 	.word	0x00011590


	//   ....[2]....
        /*08a8*/ 	.word	0x000116e0


	//   ....[3]....
        /*08ac*/ 	.word	0x000117d0


	//   ....[4]....
        /*08b0*/ 	.word	0x00012090


	//----- nvinfo : EIATTR_MBARRIER_INSTR_OFFSETS
	.align		4
.L_242:
        /*08b4*/ 	.byte	0x04, 0x39
        /*08b6*/ 	.short	(.L_244 - .L_243)


	//   ....[0]....
.L_243:
        /*08b8*/ 	.word	0x00000270
        /*08bc*/ 	.word	0x000000ff
        /*08c0*/ 	.word	0x00028800
        /*08c4*/ 	.short	0x0100
        /*08c6*/ 	.byte	0x08
	.zero		1


	//   ....[1]....
        /*08c8*/ 	.word	0x00000280
        /*08cc*/ 	.word	0x000000ff
        /*08d0*/ 	.word	0x00028820
        /*08d4*/ 	.short	0x0100
        /*08d6*/ 	.byte	0x08
	.zero		1


	//   ....[2]....
        /*08d8*/ 	.word	0x00000370
        /*08dc*/ 	.word	0x000000ff
        /*08e0*/ 	.word	0x00028830
        /*08e4*/ 	.short	0x0100
        /*08e6*/ 	.byte	0x08
	.zero		1


	//   ....[3]....
        /*08e8*/ 	.word	0x00000380
        /*08ec*/ 	.word	0x000000ff
        /*08f0*/ 	.word	0x00028840
        /*08f4*/ 	.short	0x0100
        /*08f6*/ 	.byte	0x08
	.zero		1


	//   ....[4]....
        /*08f8*/ 	.word	0x00000390
        /*08fc*/ 	.word	0x000000ff
        /*0900*/ 	.word	0x00028838
        /*0904*/ 	.short	0x0100
        /*0906*/ 	.byte	0x08
	.zero		1


	//   ....[5]....
        /*0908*/ 	.word	0x000003a0
        /*090c*/ 	.word	0x000000ff
        /*0910*/ 	.word	0x00028848
        /*0914*/ 	.short	0x0100
        /*0916*/ 	.byte	0x08
	.zero		1


	//   ....[6]....
        /*0918*/ 	.word	0x000004d0
        /*091c*/ 	.word	0x000000ff
        /*0920*/ 	.word	0x00028850
        /*0924*/ 	.short	0x0100
        /*0926*/ 	.byte	0x08
	.zero		1


	//   ....[7]....
        /*0928*/ 	.word	0x000004e0
        /*092c*/ 	.word	0x000000ff
        /*0930*/ 	.word	0x00028860
        /*0934*/ 	.short	0x0100
        /*0936*/ 	.byte	0x08
	.zero		1


	//   ....[8]....
        /*0938*/ 	.word	0x000004f0
        /*093c*/ 	.word	0x000000ff
        /*0940*/ 	.word	0x00028858
        /*0944*/ 	.short	0x0100
        /*0946*/ 	.byte	0x08
	.zero		1


	//   ....[9]....
        /*0948*/ 	.word	0x00000500
        /*094c*/ 	.word	0x000000ff
        /*0950*/ 	.word	0x00028868
        /*0954*/ 	.short	0x0100
        /*0956*/ 	.byte	0x08
	.zero		1


	//   ....[10]....
        /*0958*/ 	.word	0x000005f0
        /*095c*/ 	.word	0x000000ff
        /*0960*/ 	.word	0x00028870
        /*0964*/ 	.short	0x0100
        /*0966*/ 	.byte	0x06
	.zero		1


	//   ....[11]....
        /*0968*/ 	.word	0x00000600
        /*096c*/ 	.word	0x000000ff
        /*0970*/ 	.word	0x00028880
        /*0974*/ 	.short	0x0100
        /*0976*/ 	.byte	0x06
	.zero		1


	//   ....[12]....
        /*0978*/ 	.word	0x00000610
        /*097c*/ 	.word	0x000000ff
        /*0980*/ 	.word	0x00028878
        /*0984*/ 	.short	0x0100
        /*0986*/ 	.byte	0x06
	.zero		1


	//   ....[13]....
        /*0988*/ 	.word	0x00000620
        /*098c*/ 	.word	0x000000ff
        /*0990*/ 	.word	0x00028888
        /*0994*/ 	.short	0x0100
        /*0996*/ 	.byte	0x06
	.zero		1


	//   ....[14]....
        /*0998*/ 	.word	0x00000750
        /*099c*/ 	.word	0x000000ff
        /*09a0*/ 	.word	0x00028890
        /*09a4*/ 	.short	0x0100
        /*09a6*/ 	.byte	0x08
	.zero		1


	//   ....[15]....
        /*09a8*/ 	.word	0x00000760
        /*09ac*/ 	.word	0x000000ff
        /*09b0*/ 	.word	0x000288a0
        /*09b4*/ 	.short	0x0100
        /*09b6*/ 	.byte	0x08
	.zero		1


	//   ....[16]....
        /*09b8*/ 	.word	0x00000770
        /*09bc*/ 	.word	0x000000ff
        /*09c0*/ 	.word	0x00028898
        /*09c4*/ 	.short	0x0100
        /*09c6*/ 	.byte	0x08
	.zero		1


	//   ....[17]....
        /*09c8*/ 	.word	0x00000780
        /*09cc*/ 	.word	0x000000ff
        /*09d0*/ 	.word	0x000288a8
        /*09d4*/ 	.short	0x0100
        /*09d6*/ 	.byte	0x08
	.zero		1


	//   ....[18]....
        /*09d8*/ 	.word	0x000008b0
        /*09dc*/ 	.word	0x000000ff
        /*09e0*/ 	.word	0x000288b0
        /*09e4*/ 	.short	0x0100
        /*09e6*/ 	.byte	0x08
	.zero		1


	//   ....[19]....
        /*09e8*/ 	.word	0x000008c0
        /*09ec*/ 	.word	0x000000ff
        /*09f0*/ 	.word	0x000288c0
        /*09f4*/ 	.short	0x0100
        /*09f6*/ 	.byte	0x08
	.zero		1


	//   ....[20]....
        /*09f8*/ 	.word	0x000008d0
        /*09fc*/ 	.word	0x000000ff
        /*0a00*/ 	.word	0x000288b8
        /*0a04*/ 	.short	0x0100
        /*0a06*/ 	.byte	0x08
	.zero		1


	//   ....[21]....
        /*0a08*/ 	.word	0x000008e0
        /*0a0c*/ 	.word	0x000000ff
        /*0a10*/ 	.word	0x000288c8
        /*0a14*/ 	.short	0x0100
        /*0a16*/ 	.byte	0x08
	.zero		1


	//   ....[22]....
        /*0a18*/ 	.word	0x00001bb0
        /*0a1c*/ 	.word	0x000000ff
        /*0a20*/ 	.word	0x00028800
        /*0a24*/ 	.short	0x010a
        /*0a26*/ 	.byte	0x29
	.zero		1


	//   ....[23]....
        /*0a28*/ 	.word	0x00001c30
        /*0a2c*/ 	.word	0x00000005
        /*0a30*/ 	.word	0x00028830
        /*0a34*/ 	.short	0x010a
        /*0a36*/ 	.byte	0x3f
	.zero		1


	//   ....[24]....
        /*0a38*/ 	.word	0x00001c90
        /*0a3c*/ 	.word	0x00000005
        /*0a40*/ 	.word	0x00028830
        /*0a44*/ 	.short	0x010a
        /*0a46*/ 	.byte	0x3f
	.zero		1


	//   ....[25]....
        /*0a48*/ 	.word	0x000021f0
        /*0a4c*/ 	.word	0x00000000
        /*0a50*/ 	.word	0x00000000
        /*0a54*/ 	.short	0x0101
        /*0a56*/ 	.byte	0x3f
	.zero		1


	//   ....[26]....
        /*0a58*/ 	.word	0x00004f40
        /*0a5c*/ 	.word	0x000000ff
        /*0a60*/ 	.word	0x00028830
        /*0a64*/ 	.short	0x010a
        /*0a66*/ 	.byte	0x06
	.zero		1


	//   ....[27]....
        /*0a68*/ 	.word	0x00004f80
        /*0a6c*/ 	.word	0x000000ff
        /*0a70*/ 	.word	0x00028830
        /*0a74*/ 	.short	0x010a
        /*0a76*/ 	.byte	0x06
	.zero		1


	//   ....[28]....
        /*0a78*/ 	.word	0x000052a0
        /*0a7c*/ 	.word	0x000000ff
        /*0a80*/ 	.word	0x00028850
        /*0a84*/ 	.short	0x010a
        /*0a86*/ 	.byte	0x06
	.zero		1


	//   ....[29]....
        /*0a88*/ 	.word	0x000052e0
        /*0a8c*/ 	.word	0x000000ff
        /*0a90*/ 	.word	0x00028850
        /*0a94*/ 	.short	0x010a
        /*0a96*/ 	.byte	0x06
	.zero		1


	//   ....[30]....
        /*0a98*/ 	.word	0x00005700
        /*0a9c*/ 	.word	0x00000006
        /*0aa0*/ 	.word	0x00000000
        /*0aa4*/ 	.short	0x0101
        /*0aa6*/ 	.byte	0x3f
	.zero		1


	//   ....[31]....
        /*0aa8*/ 	.word	0x00007420
        /*0aac*/ 	.word	0x0000001c
        /*0ab0*/ 	.word	0x00000000
        /*0ab4*/ 	.short	0x0101
        /*0ab6*/ 	.byte	0x3f
	.zero		1


	//   ....[32]....
        /*0ab8*/ 	.word	0x000082a0
        /*0abc*/ 	.word	0x000000ff
        /*0ac0*/ 	.word	0x00028830
        /*0ac4*/ 	.short	0x010a
        /*0ac6*/ 	.byte	0x06
	.zero		1


	//   ....[33]....
        /*0ac8*/ 	.word	0x000082e0
        /*0acc*/ 	.word	0x000000ff
        /*0ad0*/ 	.word	0x00028830
        /*0ad4*/ 	.short	0x010a
        /*0ad6*/ 	.byte	0x06
	.zero		1


	//   ....[34]....
        /*0ad8*/ 	.word	0x00008600
        /*0adc*/ 	.word	0x000000ff
        /*0ae0*/ 	.word	0x00028850
        /*0ae4*/ 	.short	0x010a
        /*0ae6*/ 	.byte	0x06
	.zero		1


	//   ....[35]....
        /*0ae8*/ 	.word	0x00008640
        /*0aec*/ 	.word	0x000000ff
        /*0af0*/ 	.word	0x00028850
        /*0af4*/ 	.short	0x010a
        /*0af6*/ 	.byte	0x06
	.zero		1


	//   ....[36]....
        /*0af8*/ 	.word	0x000099c0
        /*0afc*/ 	.word	0x0000001b
        /*0b00*/ 	.word	0x00000000
        /*0b04*/ 	.short	0x0101
        /*0b06*/ 	.byte	0x3f
	.zero		1


	//   ....[37]....
        /*0b08*/ 	.word	0x00009b70
        /*0b0c*/ 	.word	0x0000001f
        /*0b10*/ 	.word	0x00000000
        /*0b14*/ 	.short	0x0101
        /*0b16*/ 	.byte	0x3f
	.zero		1


	//   ....[38]....
        /*0b18*/ 	.word	0x0000a2c0
        /*0b1c*/ 	.word	0x000000ff
        /*0b20*/ 	.word	0x00028830
        /*0b24*/ 	.short	0x010a
        /*0b26*/ 	.byte	0x06
	.zero		1


	//   ....[39]....
        /*0b28*/ 	.word	0x0000a300
        /*0b2c*/ 	.word	0x000000ff
        /*0b30*/ 	.word	0x00028830
        /*0b34*/ 	.short	0x010a
        /*0b36*/ 	.byte	0x06
	.zero		1


	//   ....[40]....
        /*0b38*/ 	.word	0x0000a620
        /*0b3c*/ 	.word	0x000000ff
        /*0b40*/ 	.word	0x00028850
        /*0b44*/ 	.short	0x010a
        /*0b46*/ 	.byte	0x06
	.zero		1


	//   ....[41]....
        /*0b48*/ 	.word	0x0000a660
        /*0b4c*/ 	.word	0x000000ff
        /*0b50*/ 	.word	0x00028850
        /*0b54*/ 	.short	0x010a
        /*0b56*/ 	.byte	0x06
	.zero		1


	//   ....[42]....
        /*0b58*/ 	.word	0x0000aa60
        /*0b5c*/ 	.word	0x00000004
        /*0b60*/ 	.word	0x00000000
        /*0b64*/ 	.short	0x0101
        /*0b66*/ 	.byte	0x3f
	.zero		1


	//   ....[43]....
        /*0b68*/ 	.word	0x0000c760
        /*0b6c*/ 	.word	0x0000001e
        /*0b70*/ 	.word	0x00000000
        /*0b74*/ 	.short	0x0101
        /*0b76*/ 	.byte	0x3f
	.zero		1


	//   ....[44]....
        /*0b78*/ 	.word	0x0000d2a0
        /*0b7c*/ 	.word	0x000000ff
        /*0b80*/ 	.word	0x00028850
        /*0b84*/ 	.short	0x010a
        /*0b86*/ 	.byte	0x05
	.zero		1


	//   ....[45]....
        /*0b88*/ 	.word	0x0000d2e0
        /*0b8c*/ 	.word	0x000000ff
        /*0b90*/ 	.word	0x00028850
        /*0b94*/ 	.short	0x010a
        /*0b96*/ 	.byte	0x05
	.zero		1


	//   ....[46]....
        /*0b98*/ 	.word	0x0000d800
        /*0b9c*/ 	.word	0x00000004
        /*0ba0*/ 	.word	0x00000000
        /*0ba4*/ 	.short	0x0101
        /*0ba6*/ 	.byte	0x3f
	.zero		1


	//   ....[47]....
        /*0ba8*/ 	.word	0x0000ede0
        /*0bac*/ 	.word	0x00000000
        /*0bb0*/ 	.word	0x00000000
        /*0bb4*/ 	.short	0x0101
        /*0bb6*/ 	.byte	0x3f
	.zero		1


	//   ....[48]....
        /*0bb8*/ 	.word	0x00011be0
        /*0bbc*/ 	.word	0x00000000
        /*0bc0*/ 	.word	0x00028840
        /*0bc4*/ 	.short	0x010a
        /*0bc6*/ 	.byte	0x3f
	.zero		1


	//   ....[49]....
        /*0bc8*/ 	.word	0x00012aa0
        /*0bcc*/ 	.word	0x00000009
        /*0bd0*/ 	.word	0x00028800
        /*0bd4*/ 	.short	0x0107
        /*0bd6*/ 	.byte	0x3f
	.zero		1


	//   ....[50]....
        /*0bd8*/ 	.word	0x00012bb0
        /*0bdc*/ 	.word	0x00000002
        /*0be0*/ 	.word	0x00028800
        /*0be4*/ 	.short	0x0101
        /*0be6*/ 	.byte	0x3f
	.zero		1


	//   ....[51]....
        /*0be8*/ 	.word	0x00012bd0
        /*0bec*/ 	.word	0x00000002
        /*0bf0*/ 	.word	0x00028820
        /*0bf4*/ 	.short	0x010a
        /*0bf6*/ 	.byte	0x3f
	.zero		1


	//   ....[52]....
        /*0bf8*/ 	.word	0x00012f50
        /*0bfc*/ 	.word	0x00000003
        /*0c00*/ 	.word	0x00028840
        /*0c04*/ 	.short	0x010a
        /*0c06*/ 	.byte	0x3f
	.zero		1


	//   ....[53]....
        /*0c08*/ 	.word	0x00013310
        /*0c0c*/ 	.word	0x00000003
        /*0c10*/ 	.word	0x00000060
        /*0c14*/ 	.short	0x010a
        /*0c16*/ 	.byte	0x3f
	.zero		1


	//   ....[54]....
        /*0c18*/ 	.word	0x00013a00
        /*0c1c*/ 	.word	0x00000003
        /*0c20*/ 	.word	0x00028840
        /*0c24*/ 	.short	0x010a
        /*0c26*/ 	.byte	0x3f
	.zero		1


	//   ....[55]....
        /*0c28*/ 	.word	0x00013dc0
        /*0c2c*/ 	.word	0x00000002
        /*0c30*/ 	.word	0x00000060
        /*0c34*/ 	.short	0x010a
        /*0c36*/ 	.byte	0x3f
	.zero		1


	//   ....[56]....
        /*0c38*/ 	.word	0x000143d0
        /*0c3c*/ 	.word	0x00000002
        /*0c40*/ 	.word	0x00028840
        /*0c44*/ 	.short	0x010a
        /*0c46*/ 	.byte	0x3f
	.zero		1


	//   ....[57]....
        /*0c48*/ 	.word	0x00014790
        /*0c4c*/ 	.word	0x00000002
        /*0c50*/ 	.word	0x00000060
        /*0c54*/ 	.short	0x010a
        /*0c56*/ 	.byte	0x3f
	.zero		1


	//   ....[58]....
        /*0c58*/ 	.word	0x00014d30
        /*0c5c*/ 	.word	0x00000000
        /*0c60*/ 	.word	0x00028860
        /*0c64*/ 	.short	0x010a
        /*0c66*/ 	.byte	0x3f
	.zero		1


	//   ....[59]....
        /*0c68*/ 	.word	0x00015e20
        /*0c6c*/ 	.word	0x00000000
        /*0c70*/ 	.word	0x00028820
        /*0c74*/ 	.short	0x010a
        /*0c76*/ 	.byte	0x3f
	.zero		1


	//   ....[60]....
        /*0c78*/ 	.word	0x00015fe0
        /*0c7c*/ 	.word	0x00000006
        /*0c80*/ 	.word	0x00000000
        /*0c84*/ 	.short	0x010a
        /*0c86*/ 	.byte	0x3f
	.zero		1


	//   ....[61]....
        /*0c88*/ 	.word	0x00016050
        /*0c8c*/ 	.word	0x00000007
        /*0c90*/ 	.word	0x00000000
        /*0c94*/ 	.short	0x010a
        /*0c96*/ 	.byte	0x3f
	.zero		1


	//   ....[62]....
        /*0c98*/ 	.word	0x000160c0
        /*0c9c*/ 	.word	0x00000004
        /*0ca0*/ 	.word	0x00000000
        /*0ca4*/ 	.short	0x010a
        /*0ca6*/ 	.byte	0x3f
	.zero		1


	//   ....[63]....
        /*0ca8*/ 	.word	0x000160f0
        /*0cac*/ 	.word	0x00000003
        /*0cb0*/ 	.word	0x00000000
        /*0cb4*/ 	.short	0x010a
        /*0cb6*/ 	.byte	0x3f
	.zero		1


	//   ....[64]....
        /*0cb8*/ 	.word	0x00016160
        /*0cbc*/ 	.word	0x00000003
        /*0cc0*/ 	.word	0x00028800
        /*0cc4*/ 	.short	0x010a
        /*0cc6*/ 	.byte	0x3f
	.zero		1


	//   ....[65]....
        /*0cc8*/ 	.word	0x000161b0
        /*0ccc*/ 	.word	0x00000005
        /*0cd0*/ 	.word	0x00028830
        /*0cd4*/ 	.short	0x010a
        /*0cd6*/ 	.byte	0x3f
	.zero		1


	//   ....[66]....
        /*0cd8*/ 	.word	0x00016210
        /*0cdc*/ 	.word	0x00000009
        /*0ce0*/ 	.word	0x00028830
        /*0ce4*/ 	.short	0x010a
        /*0ce6*/ 	.byte	0x3f
	.zero		1


	//   ....[67]....
        /*0ce8*/ 	.word	0x00016270
        /*0cec*/ 	.word	0x00000009
        /*0cf0*/ 	.word	0x00028850
        /*0cf4*/ 	.short	0x010a
        /*0cf6*/ 	.byte	0x3f
	.zero		1


	//   ....[68]....
        /*0cf8*/ 	.word	0x000162d0
        /*0cfc*/ 	.word	0x00000007
        /*0d00*/ 	.word	0x00028830
        /*0d04*/ 	.short	0x010a
        /*0d06*/ 	.byte	0x3f
	.zero		1


	//   ....[69]....
        /*0d08*/ 	.word	0x00016330
        /*0d0c*/ 	.word	0x00000007
        /*0d10*/ 	.word	0x00028850
        /*0d14*/ 	.short	0x010a
        /*0d16*/ 	.byte	0x3f
	.zero		1


	//   ....[70]....
        /*0d18*/ 	.word	0x00016390
        /*0d1c*/ 	.word	0x00000007
        /*0d20*/ 	.word	0x00028830
        /*0d24*/ 	.short	0x010a
        /*0d26*/ 	.byte	0x3f
	.zero		1


	//   ....[71]....
        /*0d28*/ 	.word	0x000163f0
        /*0d2c*/ 	.word	0x00000007
        /*0d30*/ 	.word	0x00028850
        /*0d34*/ 	.short	0x010a
        /*0d36*/ 	.byte	0x3f
	.zero		1


	//   ....[72]....
        /*0d38*/ 	.word	0x00016450
        /*0d3c*/ 	.word	0x00000006
        /*0d40*/ 	.word	0x00028850
        /*0d44*/ 	.short	0x010a
        /*0d46*/ 	.byte	0x3f
	.zero		1


	//   ....[73]....
        /*0d48*/ 	.word	0x000165f0
        /*0d4c*/ 	.word	0x00000000
        /*0d50*/ 	.word	0x00028840
        /*0d54*/ 	.short	0x010a
        /*0d56*/ 	.byte	0x3f
	.zero		1


	//   ....[74]....
        /*0d58*/ 	.word	0x00017130
        /*0d5c*/ 	.word	0x00000002
        /*0d60*/ 	.word	0x00028820
        /*0d64*/ 	.short	0x010a
        /*0d66*/ 	.byte	0x3f
	.zero		1


	//   ....[75]....
        /*0d68*/ 	.word	0x00017180
        /*0d6c*/ 	.word	0x00000003
        /*0d70*/ 	.word	0x00028840
        /*0d74*/ 	.short	0x010a
        /*0d76*/ 	.byte	0x3f
	.zero		1


	//   ....[76]....
        /*0d78*/ 	.word	0x000171d0
        /*0d7c*/ 	.word	0x00000003
        /*0d80*/ 	.word	0x00000060
        /*0d84*/ 	.short	0x010a
        /*0d86*/ 	.byte	0x3f
	.zero		1


	//   ....[77]....
        /*0d88*/ 	.word	0x00017220
        /*0d8c*/ 	.word	0x00000003
        /*0d90*/ 	.word	0x00028840
        /*0d94*/ 	.short	0x010a
        /*0d96*/ 	.byte	0x3f
	.zero		1


	//   ....[78]....
        /*0d98*/ 	.word	0x00017270
        /*0d9c*/ 	.word	0x00000002
        /*0da0*/ 	.word	0x00000060
        /*0da4*/ 	.short	0x010a
        /*0da6*/ 	.byte	0x3f
	.zero		1


	//   ....[79]....
        /*0da8*/ 	.word	0x000172c0
        /*0dac*/ 	.word	0x00000002
        /*0db0*/ 	.word	0x00028840
        /*0db4*/ 	.short	0x010a
        /*0db6*/ 	.byte	0x3f
	.zero		1


	//   ....[80]....
        /*0db8*/ 	.word	0x00017310
        /*0dbc*/ 	.word	0x00000002
        /*0dc0*/ 	.word	0x00000060
        /*0dc4*/ 	.short	0x010a
        /*0dc6*/ 	.byte	0x3f
	.zero		1


	//   ....[81]....
        /*0dc8*/ 	.word	0x00017360
        /*0dcc*/ 	.word	0x00000000
        /*0dd0*/ 	.word	0x00028860
        /*0dd4*/ 	.short	0x010a
        /*0dd6*/ 	.byte	0x3f
	.zero		1


	//   ....[82]....
        /*0dd8*/ 	.word	0x00017d00
        /*0ddc*/ 	.word	0x00000000
        /*0de0*/ 	.word	0x00028820
        /*0de4*/ 	.short	0x010a
        /*0de6*/ 	.byte	0x3f
	.zero		1


	//   ....[83]....
        /*0de8*/ 	.word	0x00017ea0
        /*0dec*/ 	.word	0x00000006
        /*0df0*/ 	.word	0x00000000
        /*0df4*/ 	.short	0x010a
        /*0df6*/ 	.byte	0x3f
	.zero		1


	//   ....[84]....
        /*0df8*/ 	.word	0x00017ef0
        /*0dfc*/ 	.word	0x00000007
        /*0e00*/ 	.word	0x00000000
        /*0e04*/ 	.short	0x010a
        /*0e06*/ 	.byte	0x3f
	.zero		1


	//   ....[85]....
        /*0e08*/ 	.word	0x00017f40
        /*0e0c*/ 	.word	0x00000004
        /*0e10*/ 	.word	0x00000000
        /*0e14*/ 	.short	0x010a
        /*0e16*/ 	.byte	0x3f
	.zero		1


	//----- nvinfo : EIATTR_NUM_MBARRIERS
	.align		4
.L_244:
        /*0e18*/ 	.byte	0x03, 0x38
        /*0e1a*/ 	.short	0x0016


	//----- nvinfo : EIATTR_EXIT_INSTR_OFFSETS
	.align		4
        /*0e1c*/ 	.byte	0x04, 0x1c
        /*0e1e*/ 	.short	(.L_246 - .L_245)


	//   ....[0]....
.L_245:
        /*0e20*/ 	.word	0x00000a80


	//   ....[1]....
        /*0e24*/ 	.word	0x0000fd50


	//   ....[2]....
        /*0e28*/ 	.word	0x00016140


	//----- nvinfo : EIATTR_MAX_THREADS
	.align		4
.L_246:
        /*0e2c*/ 	.byte	0x04, 0x05
        /*0e2e*/ 	.short	(.L_248 - .L_247)
.L_247:
        /*0e30*/ 	.word	0x00000180
        /*0e34*/ 	.word	0x00000001
        /*0e38*/ 	.word	0x00000001


	//----- nvinfo : EIATTR_CRS_STACK_SIZE
	.align		4
.L_248:
        /*0e3c*/ 	.byte	0x04, 0x1e
        /*0e3e*/ 	.short	(.L_250 - .L_249)
.L_249:
        /*0e40*/ 	.word	0x00000000


	//----- nvinfo : EIATTR_CBANK_PARAM_SIZE
	.align		4
.L_250:
        /*0e44*/ 	.byte	0x03, 0x19
        /*0e46*/ 	.short	0x0af0


	//----- nvinfo : EIATTR_PARAM_CBANK
	.align		4
        /*0e48*/ 	.byte	0x04, 0x0a
        /*0e4a*/ 	.short	(.L_252 - .L_251)
	.align		4
.L_251:
        /*0e4c*/ 	.word	index@(.nv.constant0._ZN7cutlass13device_kernelIN5flash11enable_sm90INS1_16FlashAttnFwdSm90INS1_25CollectiveMainloopFwdSm90ILi2EN4cute5tupleIJNS5_1CILi1EEES8_S8_EEENS6_IJNS7_ILi128EEESA_SA_EEELi128ENS_10bfloat16_tEfNS_4arch4Sm90ELb0ELb1ELb0ELb1ELb0ELb0ELb0ELb1ELb1ELb1ELb0ELb0EEENS1_21CollectiveEpilogueFwdISB_S9_SC_SE_Li256ELb1ELb1ELb0ELb0EEENS1_36VarlenDynamicPersistentTileSchedulerILi128ELi128ELi256ELi128ELb0ELb1ELb1ELb1ELb0ELb1EEEEEEEEEvNT_6ParamsE)
        /*0e50*/ 	.short	0x0210
        /*0e52*/ 	.short	0x0af0


	//----- nvinfo : EIATTR_SW_WAR
	.align		4
.L_252:
        /*0e54*/ 	.byte	0x04, 0x36
        /*0e56*/ 	.short	(.L_254 - .L_253)
.L_253:
        /*0e58*/ 	.word	0x00000008
.L_254:


//--------------------- .nv.info._ZN7cutlass13device_kernelIN5flash11enable_sm90INS1_16FlashAttnFwdSm90INS1_25CollectiveMainloopFwdSm90ILi2EN4cute5tupleIJNS5_1CILi1EEES8_S8_EEENS6_IJNS7_ILi128EEESA_SA_EEELi128ENS_10bfloat16_tEfNS_4arch4Sm90ELb0ELb1ELb0ELb1ELb0ELb1ELb0ELb1ELb1ELb1ELb0ELb0EEENS1_21CollectiveEpilogueFwdISB_S9_SC_SE_Li256ELb1ELb1ELb0ELb0EEENS1_36VarlenDynamicPersistentTileSchedulerILi128ELi128ELi256ELi128ELb0ELb1ELb1ELb1ELb0ELb1EEEEEEEEEvNT_6ParamsE --------------------------
	.section	.nv.info._ZN7cutlass13device_kernelIN5flash11enable_sm90INS1_16FlashAttnFwdSm90INS1_25CollectiveMainloopFwdSm90ILi2EN4cute5tupleIJNS5_1CILi1EEES8_S8_EEENS6_IJNS7_ILi128EEESA_SA_EEELi128ENS_10bfloat16_tEfNS_4arch4Sm90ELb0ELb1ELb0ELb1ELb0ELb1ELb0ELb1ELb1ELb1ELb0ELb0EEENS1_21CollectiveEpilogueFwdISB_S9_SC_SE_Li256ELb1ELb1ELb0ELb0EEENS1_36VarlenDynamicPersistentTileSchedulerILi128ELi128ELi256ELi128ELb0ELb1ELb1ELb1ELb0ELb1EEEEEEEEEvNT_6ParamsE,"",@"SHT_CUDA_INFO"
	.sectionflags	@""
	.align	4


	//----- nvinfo : EIATTR_CUDA_API_VERSION
	.align		4
        /*0000*/ 	.byte	0x04, 0x37
        /*0002*/ 	.short	(.L_256 - .L_255)
.L_255:
        /*0004*/ 	.word	0x00000082


	//----- nvinfo : EIATTR_KPARAM_INFO
	.align		4
.L_256:
        /*0008*/ 	.byte	0x04, 0x17
        /*000a*/ 	.short	(.L_258 - .L_257)
.L_257:
        /*000c*/ 	.word	0x00000000
        /*0010*/ 	.short	0x0000
        /*0012*/ 	.short	0x0070
        /*0014*/ 	.byte	0x00, 0xf0, 0x01, 0x2a


	//----- nvinfo : EIATTR_SPARSE_MMA_MASK
	.align		4
.L_258:
        /*0018*/ 	.byte	0x03, 0x50
        /*001a*/ 	.short	0x0000


	//----- nvinfo : EIATTR_MAXREG_COUNT
	.align		4
        /*001c*/ 	.byte	0x03, 0x1b
        /*001e*/ 	.short	0x00a8


	//----- nvinfo : EIATTR_NUM_BARRIERS
	.align		4
        /*0020*/ 	.byte	0x02, 0x4c
        /*0022*/ 	.byte	0x10
	.zero		1


	//----- nvinfo : EIATTR_EXTERNS
	.align		4
        /*0024*/ 	.byte	0x04, 0x0f
        /*0026*/ 	.short	(.L_260 - .L_259)


	//   ....[0]....
	.align		4
.L_259:
        /*0028*/ 	.word	index@(__assertfail)


	//----- nvinfo : EIATTR_ANNOTATIONS
	.align		4
.L_260:
        /*002c*/ 	.byte	0x04, 0x55
        /*002e*/ 	.short	(.L_262 - .L_261)


	//   ....[0]....
.L_261:
        /* <DEDUP_REMOVED lines=75> */


	//----- nvinfo : EIATTR_MERCURY_ISA_VERSION
	.align		4
.L_262:
        /*04d0*/ 	.byte	0x03, 0x5f
        /*04d2*/ 	.short	0x0101


	//----- nvinfo : EIATTR_UNUSED_LOAD_BYTE_OFFSET
	.align		4
        /*04d4*/ 	.byte	0x04, 0x44
        /*04d6*/ 	.short	(.L_264 - .L_263)


	//   ....[0]....
.L_263:
        /*04d8*/ 	.word	0x00000ab0
        /*04dc*/ 	.word	0x0000fff0


	//   ....[1]....
        /*04e0*/ 	.word	0x0001b2b0
        /*04e4*/ 	.word	0x0000fff0


	//----- nvinfo : EIATTR_INT_WARP_WIDE_INSTR_OFFSETS
	.align		4
.L_264:
        /*04e8*/ 	.byte	0x04, 0x31
        /*04ea*/ 	.short	(.L_266 - .L_265)


	//   ....[0]....
.L_265:
        /*04ec*/ 	.word	0x00000180


	//   ....[1]....
        /*04f0*/ 	.word	0x00000220


	//   ....[2]....
        /*04f4*/ 	.word	0x00000290


	//   ....[3]....
        /*04f8*/ 	.word	0x00020060


	//   ....[4]....
        /*04fc*/ 	.word	0x000200f0


	//   ....[5]....
        /*0500*/ 	.word	0x00023880


	//   ....[6]....
        /*0504*/ 	.word	0x000238e0


	//----- nvinfo : EIATTR_COOP_GROUP_MASK_REGIDS
	.align		4
.L_266:
        /*0508*/ 	.byte	0x04, 0x29
        /*050a*/ 	.short	(.L_268 - .L_267)


	//   ....[0]....
.L_267:
        /*050c*/ 	.word	0xffffffff


	//   ....[1]....
        /*0510*/ 	.word	0xffffffff


	//   ....[2]....
        /*0514*/ 	.word	0xffffffff


	//   ....[3]....
        /*0518*/ 	.word	0xffffffff


	//   ....[4]....
        /*051c*/ 	.word	0xffffffff


	//   ....[5]....
        /*0520*/ 	.word	0xffffffff


	//   ....[6]....
        /*0524*/ 	.word	0xffffffff


	//   ....[7]....
        /*0528*/ 	.word	0xffffffff


	//   ....[8]....
        /*052c*/ 	.word	0xffffffff


	//   ....[9]....
        /*0530*/ 	.word	0xffffffff


	//   ....[10]....
        /*0534*/ 	.word	0xffffffff


	//   ....[11]....
        /*0538*/ 	.word	0xffffffff


	//   ....[12]....
        /*053c*/ 	.word	0xffffffff


	//   ....[13]....
        /*0540*/ 	.word	0xffffffff


	//   ....[14]....
        /*0544*/ 	.word	0xffffffff


	//   ....[15]....
        /*0548*/ 	.word	0xffffffff


	//   ....[16]....
        /*054c*/ 	.word	0xffffffff


	//   ....[17]....
        /*0550*/ 	.word	0xffffffff


	//   ....[18]....
        /*0554*/ 	.word	0xffffffff


	//   ....[19]....
        /*0558*/ 	.word	0xffffffff


	//   ....[20]....
        /*055c*/ 	.word	0xffffffff


	//   ....[21]....
        /*0560*/ 	.word	0xffffffff


	//   ....[22]....
        /*0564*/ 	.word	0xffffffff


	//   ....[23]....
        /*0568*/ 	.word	0xffffffff


	//   ....[24]....
        /*056c*/ 	.word	0xffffffff


	//   ....[25]....
        /*0570*/ 	.word	0xffffffff


	//   ....[26]....
        /*0574*/ 	.word	0xffffffff


	//   ....[27]....
        /*0578*/ 	.word	0xffffffff


	//   ....[28]....
        /*057c*/ 	.word	0xffffffff


	//   ....[29]....
        /*0580*/ 	.word	0xffffffff


	//   ....[30]....
        /*0584*/ 	.word	0xffffffff


	//   ....[31]....
        /*0588*/ 	.word	0xffffffff


	//   ....[32]....
        /*058c*/ 	.word	0xffffffff


	//   ....[33]....
        /*0590*/ 	.word	0xffffffff


	//   ....[34]....
        /*0594*/ 	.word	0xffffffff


	//   ....[35]....
        /*0598*/ 	.word	0xffffffff


	//   ....[36]....
        /*059c*/ 	.word	0xffffffff


	//   ....[37]....
        /*05a0*/ 	.word	0xffffffff


	//   ....[38]....
        /*05a4*/ 	.word	0xffffffff


	//   ....[39]....
        /*05a8*/ 	.word	0xffffffff


	//   ....[40]....
        /*05ac*/ 	.word	0xffffffff


	//   ....[41]....
        /*05b0*/ 	.word	0xffffffff


	//   ....[42]....
        /*05b4*/ 	.word	0xffffffff


	//   ....[43]....
        /*05b8*/ 	.word	0xffffffff


	//   ....[44]....
        /*05bc*/ 	.word	0xffffffff


	//   ....[45]....
        /*05c0*/ 	.word	0xffffffff


	//   ....[46]....
        /*05c4*/ 	.word	0xffffffff


	//   ....[47]....
        /*05c8*/ 	.word	0xffffffff


	//   ....[48]....
        /*05cc*/ 	.word	0xffffffff


	//   ....[49]....
        /*05d0*/ 	.word	0xffffffff


	//   ....[50]....
        /*05d4*/ 	.word	0xffffffff


	//   ....[51]....
        /*05d8*/ 	.word	0xffffffff


	//   ....[52]....
        /*05dc*/ 	.word	0xffffffff


	//   ....[53]....
        /*05e0*/ 	.word	0xffffffff


	//   ....[54]....
        /*05e4*/ 	.word	0xffffffff


	//   ....[55]....
        /*05e8*/ 	.word	0xffffffff


	//   ....[56]....
        /*05ec*/ 	.word	0xffffffff


	//   ....[57]....
        /*05f0*/ 	.word	0xffffffff


	//   ....[58]....
        /*05f4*/ 	.word	0xffffffff


	//   ....[59]....
        /*05f8*/ 	.word	0xffffffff


	//   ....[60]....
        /*05fc*/ 	.word	0xffffffff


	//   ....[61]....
        /*0600*/ 	.word	0xffffffff


	//   ....[62]....
        /*0604*/ 	.word	0xffffffff


	//   ....[63]....
        /*0608*/ 	.word	0xffffffff


	//   ....[64]....
        /*060c*/ 	.word	0xffffffff


	//   ....[65]....
        /*0610*/ 	.word	0xffffffff


	//   ....[66]....
        /*0614*/ 	.word	0xffffffff


	//   ....[67]....
        /*0618*/ 	.word	0xffffffff


	//   ....[68]....
        /*061c*/ 	.word	0xffffffff


	//   ....[69]....
        /*0620*/ 	.word	0xffffffff


	//   ....[70]....
        /*0624*/ 	.word	0xffffffff


	//   ....[71]....
        /*0628*/ 	.word	0xffffffff


	//   ....[72]....
        /*062c*/ 	.word	0xffffffff


	//   ....[73]....
        /*0630*/ 	.word	0xffffffff


	//   ....[74]....
        /*0634*/ 	.word	0xffffffff


	//   ....[75]....
        /*0638*/ 	.word	0xffffffff


	//   ....[76]....
        /*063c*/ 	.word	0xffffffff


	//   ....[77]....
        /*0640*/ 	.word	0xffffffff


	//   ....[78]....
        /*0644*/ 	.word	0xffffffff


	//   ....[79]....
        /*0648*/ 	.word	0xffffffff


	//   ....[80]....
        /*064c*/ 	.word	0xffffffff


	//   ....[81]....
        /*0650*/ 	.word	0xffffffff


	//   ....[82]....
        /*0654*/ 	.word	0xffffffff


	//   ....[83]....
        /*0658*/ 	.word	0xffffffff


	//   ....[84]....
        /*065c*/ 	.word	0xffffffff


	//   ....[85]....
        /*0660*/ 	.word	0xffffffff


	//   ....[86]....
        /*0664*/ 	.word	0xffffffff


	//   ....[87]....
        /*0668*/ 	.word	0xffffffff


	//   ....[88]....
        /*066c*/ 	.word	0xffffffff


	//   ....[89]....
        /*0670*/ 	.word	0xffffffff


	//   ....[90]....
        /*0674*/ 	.word	0xffffffff


	//   ....[91]....
        /*0678*/ 	.word	0xffffffff


	//   ....[92]....
        /*067c*/ 	.word	0xffffffff


	//   ....[93]....
        /*0680*/ 	.word	0xffffffff


	//   ....[94]....
        /*0684*/ 	.word	0xffffffff


	//   ....[95]....
        /*0688*/ 	.word	0xffffffff


	//   ....[96]....
        /*068c*/ 	.word	0xffffffff


	//   ....[97]....
        /*0690*/ 	.word	0xffffffff


	//   ....[98]....
        /*0694*/ 	.word	0xffffffff


	//   ....[99]....
        /*0698*/ 	.word	0xffffffff


	//   ....[100]....
        /*069c*/ 	.word	0xffffffff


	//   ....[101]....
        /*06a0*/ 	.word	0xffffffff


	//   ....[102]....
        /*06a4*/ 	.word	0xffffffff


	//   ....[103]....
        /*06a8*/ 	.word	0xffffffff


	//   ....[104]....
        /*06ac*/ 	.word	0xffffffff


	//   ....[105]....
        /*06b0*/ 	.word	0xffffffff


	//   ....[106]....
        /*06b4*/ 	.word	0xffffffff


	//   ....[107]....
        /*06b8*/ 	.word	0xffffffff


	//   ....[108]....
        /*06bc*/ 	.word	0xffffffff


	//   ....[109]....
        /*06c0*/ 	.word	0xffffffff


	//   ....[110]....
        /*06c4*/ 	.word	0xffffffff


	//   ....[111]....
        /*06c8*/ 	.word	0xffffffff


	//   ....[112]....
        /*06cc*/ 	.word	0xffffffff


	//   ....[113]....
        /*06d0*/ 	.word	0xffffffff


	//   ....[114]....
        /*06d4*/ 	.word	0xffffffff


	//   ....[115]....
        /*06d8*/ 	.word	0xffffffff


	//   ....[116]....
        /*06dc*/ 	.word	0xffffffff


	//   ....[117]....
        /*06e0*/ 	.word	0xffffffff


	//   ....[118]....
        /*06e4*/ 	.word	0xffffffff


	//   ....[119]....
        /*06e8*/ 	.word	0xffffffff


	//   ....[120]....
        /*06ec*/ 	.word	0xffffffff


	//   ....[121]....
        /*06f0*/ 	.word	0xffffffff


	//   ....[122]....
        /*06f4*/ 	.word	0xffffffff


	//   ....[123]....
        /*06f8*/ 	.word	0xffffffff


	//   ....[124]....
        /*06fc*/ 	.word	0xffffffff


	//   ....[125]....
        /*0700*/ 	.word	0xffffffff


	//   ....[126]....
        /*0704*/ 	.word	0xffffffff


	//   ....[127]....
        /*0708*/ 	.word	0xffffffff


	//   ....[128]....
        /*070c*/ 	.word	0xffffffff


	//   ....[129]....
        /*0710*/ 	.word	0xffffffff


	//   ....[130]....
        /*0714*/ 	.word	0xffffffff


	//   ....[131]....
        /*0718*/ 	.word	0xffffffff


	//   ....[132]....
        /*071c*/ 	.word	0xffffffff


	//   ....[133]....
        /*0720*/ 	.word	0xffffffff


	//   ....[134]....
        /*0724*/ 	.word	0xffffffff


	//   ....[135]....
        /*0728*/ 	.word	0xffffffff


	//   ....[136]....
        /*072c*/ 	.word	0xffffffff


	//   ....[137]....
        /*0730*/ 	.word	0xffffffff


	//   ....[138]....
        /*0734*/ 	.word	0x0500000f


	//   ....[139]....
        /*0738*/ 	.word	0x0500000f


	//   ....[140]....
        /*073c*/ 	.word	0x0500000f


	//   ....[141]....
        /*0740*/ 	.word	0x0500000f


	//   ....[142]....
        /*0744*/ 	.word	0x0500000f


	//   ....[143]....
        /*0748*/ 	.word	0x0500000f


	//   ....[144]....
        /*074c*/ 	.word	0x0500000f


	//   ....[145]....
        /*0750*/ 	.word	0x0500000f


	//   ....[146]....
        /*0754*/ 	.word	0x0500000f


	//   ....[147]....
        /*0758*/ 	.word	0x0500000f


	//   ....[148]....
        /*075c*/ 	.word	0x0500000f


	//   ....[149]....
        /*0760*/ 	.word	0x0500000f


	//   ....[150]....
        /*0764*/ 	.word	0x0500000f


	//   ....[151]....
        /*0768*/ 	.word	0x0500000f


	//   ....[152]....
        /*076c*/ 	.word	0x0500000f


	//   ....[153]....
        /*0770*/ 	.word	0x0500000f


	//   ....[154]....
        /*0774*/ 	.word	0x0500000f


	//   ....[155]....
        /*0778*/ 	.word	0x0500000f


	//   ....[156]....
        /*077c*/ 	.word	0x0500000f


	//   ....[157]....
        /*0780*/ 	.word	0x0500000f


	//   ....[158]....
        /*0784*/ 	.word	0x0500000f


	//   ....[159]....
        /*0788*/ 	.word	0x0500000f


	//   ....[160]....
        /*078c*/ 	.word	0x0500000f


	//   ....[161]....
        /*0790*/ 	.word	0x0500000f


	//   ....[162]....
        /*0794*/ 	.word	0x0500000f


	//   ....[163]....
        /*0798*/ 	.word	0x0500000f


	//   ....[164]....
        /*079c*/ 	.word	0x0500000f


	//   ....[165]....
        /*07a0*/ 	.word	0x0500000f


	//   ....[166]....
        /*07a4*/ 	.word	0x0500000f


	//   ....[167]....
        /*07a8*/ 	.word	0x0500000f


	//   ....[168]....
        /*07ac*/ 	.word	0x0500000f


	//   ....[169]....
        /*07b0*/ 	.word	0x0500000f


	//   ....[170]....
        /*07b4*/ 	.word	0x0500000f


	//   ....[171]....
        /*07b8*/ 	.word	0x0500000f


	//   ....[172]....
        /*07bc*/ 	.word	0x0500000f


	//   ....[173]....
        /*07c0*/ 	.word	0x0500000f


	//   ....[174]....
        /*07c4*/ 	.word	0x0500000f


	//   ....[175]....
        /*07c8*/ 	.word	0x0500000f


	//   ....[176]....
        /*07cc*/ 	.word	0x0500000f


	//   ....[177]....
        /*07d0*/ 	.word	0x0500000f


	//   ....[178]....
        /*07d4*/ 	.word	0x0500000f


	//   ....[179]....
        /*07d8*/ 	.word	0x0500000f


	//   ....[180]....
        /*07dc*/ 	.word	0x0500000f


	//   ....[181]....
        /*07e0*/ 	.word	0x0500000f


	//   ....[182]....
        /*07e4*/ 	.word	0x0500000f


	//   ....[183]....
        /*07e8*/ 	.word	0x0500000f


	//   ....[184]....
        /*07ec*/ 	.word	0x0500000f


	//   ....[185]....
        /*07f0*/ 	.word	0x0500000f


	//   ....[186]....
        /*07f4*/ 	.word	0x0500000f


	//   ....[187]....
        /*07f8*/ 	.word	0x0500000f


	//   ....[188]....
        /*07fc*/ 	.word	0x0500000f


	//   ....[189]....
        /*0800*/ 	.word	0x0500000f


	//   ....[190]....
        /*0804*/ 	.word	0x0500000f


	//   ....[191]....
        /*0808*/ 	.word	0x0500000f


	//   ....[192]....
        /*080c*/ 	.word	0x0500000f


	//   ....[193]....
        /*0810*/ 	.word	0x0500000f


	//   ....[194]....
        /*0814*/ 	.word	0x0500000f


	//   ....[195]....
        /*0818*/ 	.word	0x0500000f


	//   ....[196]....
        /*081c*/ 	.word	0x0500000f


	//   ....[197]....
        /*0820*/ 	.word	0x0500000f


	//   ....[198]....
        /*0824*/ 	.word	0x0500000f


	//   ....[199]....
        /*0828*/ 	.word	0x0500000f


	//   ....[200]....
        /*082c*/ 	.word	0x0500000f


	//   ....[201]....
        /*0830*/ 	.word	0x0500000f


	//   ....[202]....
        /*0834*/ 	.word	0x0500000f


	//   ....[203]....
        /*0838*/ 	.word	0x0500000f


	//   ....[204]....
        /*083c*/ 	.word	0x0500000f


	//   ....[205]....
        /*0840*/ 	.word	0x0500000f


	//   ....[206]....
        /*0844*/ 	.word	0x0500000f


	//   ....[207]....
        /*0848*/ 	.word	0x0500000f


	//   ....[208]....
        /*084c*/ 	.word	0x0500000f


	//   ....[209]....
        /*0850*/ 	.word	0x0500000f


	//   ....[210]....
        /*0854*/ 	.word	0x0500000f


	//   ....[211]....
        /*0858*/ 	.word	0x0500000f


	//   ....[212]....
        /*085c*/ 	.word	0x0500000f


	//   ....[213]....
        /*0860*/ 	.word	0x0500000f


	//   ....[214]....
        /*0864*/ 	.word	0x0500000f


	//----- nvinfo : EIATTR_COOP_GROUP_INSTR_OFFSETS
	.align		4
.L_268:
        /*0868*/ 	.byte	0x04, 0x28
        /*086a*/ 	.short	(.L_270 - .L_269)


	//   ....[0]....
.L_269:
        /*086c*/ 	.word	0x00000060


	//   ....[1]....
        /*0870*/ 	.word	0x00000190


	//   ....[2]....
        /*0874*/ 	.word	0x00000240


	//   ....[3]....
        /*0878*/ 	.word	0x00000400


	//   ....[4]....
        /*087c*/ 	.word	0x00000560


	//   ....[5]....
        /*0880*/ 	.word	0x00000680


	//   ....[6]....
        /*0884*/ 	.word	0x000007e0


	//   ....[7]....
        /*0888*/ 	.word	0x00009440


	//   ....[8]....
        /*088c*/ 	.word	0x00009b00


	//   ....[9]....
        /*0890*/ 	.word	0x00009b10


	//   ....[10]....
        /*0894*/ 	.word	0x00009b20


	//   ....[11]....
        /*0898*/ 	.word	0x00009b30


	//   ....[12]....
        /*089c*/ 	.word	0x00009e70


	//   ....[13]....
        /*08a0*/ 	.word	0x00009e80


	//   ....[14]....
        /*08a4*/ 	.word	0x00009e90


	//   ....[15]....
        /*08a8*/ 	.word	0x00009ea0


	//   ....[16]....
        /*08ac*/ 	.word	0x0000a1c0


	//   ....[17]....
        /*08b0*/ 	.word	0x0000a1d0


	//   ....[18]....
        /*08b4*/ 	.word	0x0000a1e0


	//   ....[19]....
        /*08b8*/ 	.word	0x0000a1f0


	//   ....[20]....
        /*08bc*/ 	.word	0x0000a530


	//   ....[21]....
        /*08c0*/ 	.word	0x0000a540


	//   ....[22]....
        /*08c4*/ 	.word	0x0000a550


	//   ....[23]....
        /*08c8*/ 	.word	0x0000a560


	//   ....[24]....
        /*08cc*/ 	.word	0x0000c450


	//   ....[25]....
        /*08d0*/ 	.word	0x0000c470


	//   ....[26]....
        /*08d4*/ 	.word	0x0000c480


	//   ....[27]....
        /*08d8*/ 	.word	0x0000c490


	//   ....[28]....
        /*08dc*/ 	.word	0x0000c5a0


	//   ....[29]....
        /*08e0*/ 	.word	0x0000c5c0


	//   ....[30]....
        /*08e4*/ 	.word	0x0000c660


	//   ....[31]....
        /*08e8*/ 	.word	0x0000c690


	//   ....[32]....
        /*08ec*/ 	.word	0x0000c9e0


	//   ....[33]....
        /*08f0*/ 	.word	0x0000ca00


	//   ....[34]....
        /*08f4*/ 	.word	0x0000ca20


	//   ....[35]....
        /*08f8*/ 	.word	0x0000ca30


	//   ....[36]....
        /*08fc*/ 	.word	0x0000cb00


	//   ....[37]....
        /*0900*/ 	.word	0x0000cb20


	//   ....[38]....
        /*0904*/ 	.word	0x0000cb30


	//   ....[39]....
        /*0908*/ 	.word	0x0000cbb0


	//   ....[40]....
        /*090c*/ 	.word	0x0000f010


	//   ....[41]....
        /*0910*/ 	.word	0x0000fd50


	//   ....[42]....
        /*0914*/ 	.word	0x000103f0


	//   ....[43]....
        /*0918*/ 	.word	0x000104b0


	//   ....[44]....
        /*091c*/ 	.word	0x00010e20


	//   ....[45]....
        /*0920*/ 	.word	0x00010e90


	//   ....[46]....
        /*0924*/ 	.word	0x00012850


	//   ....[47]....
        /*0928*/ 	.word	0x00012a90


	//   ....[48]....
        /*092c*/ 	.word	0x00013750


	//   ....[49]....
        /*0930*/ 	.word	0x00013810


	//   ....[50]....
        /*0934*/ 	.word	0x00013fa0


	//   ....[51]....
        /*0938*/ 	.word	0x00014030


	//   ....[52]....
        /*093c*/ 	.word	0x00015d30


	//   ....[53]....
        /*0940*/ 	.word	0x00015d70


	//   ....[54]....
        /*0944*/ 	.word	0x00016480


	//   ....[55]....
        /*0948*/ 	.word	0x000164c0


	//   ....[56]....
        /*094c*/ 	.word	0x00017f60


	//   ....[57]....
        /*0950*/ 	.word	0x000181d0


	//   ....[58]....
        /*0954*/ 	.word	0x00018e90


	//   ....[59]....
        /*0958*/ 	.word	0x00018f40


	//   ....[60]....
        /*095c*/ 	.word	0x000196f0


	//   ....[61]....
        /*0960*/ 	.word	0x00019760


	//   ....[62]....
        /*0964*/ 	.word	0x0001a8f0


	//   ....[63]....
        /*0968*/ 	.word	0x0001a930


	//   ....[64]....
        /*096c*/ 	.word	0x0001aa20


	//   ....[65]....
        /*0970*/ 	.word	0x0001ad40


	//   ....[66]....
        /*0974*/ 	.word	0x0001bcf0


	//   ....[67]....
        /*0978*/ 	.word	0x0001bd30


	//   ....[68]....
        /*097c*/ 	.word	0x0001bd60


	//   ....[69]....
        /*0980*/ 	.word	0x0001bda0


	//   ....[70]....
        /*0984*/ 	.word	0x0001c350


	//   ....[71]....
        /*0988*/ 	.word	0x0001c380


	//   ....[72]....
        /*098c*/ 	.word	0x0001c440


	//   ....[73]....
        /*0990*/ 	.word	0x0001c460


	//   ....[74]....
        /*0994*/ 	.word	0x0001c520


	//   ....[75]....
        /*0998*/ 	.word	0x0001c540


	//   ....[76]....
        /*099c*/ 	.word	0x0001c610


	//   ....[77]....
        /*09a0*/ 	.word	0x0001c630


	//   ....[78]....
        /*09a4*/ 	.word	0x0001ce00


	//   ....[79]....
        /*09a8*/ 	.word	0x0001ce10


	//   ....[80]....
        /*09ac*/ 	.word	0x0001cf20


	//   ....[81]....
        /*09b0*/ 	.word	0x0001cf30


	//   ....[82]....
        /*09b4*/ 	.word	0x0001d040


	//   ....[83]....
        /*09b8*/ 	.word	0x0001d050


	//   ....[84]....
        /*09bc*/ 	.word	0x0001d160


	//   ....[85]....
        /*09c0*/ 	.word	0x0001d170


	//   ....[86]....
        /*09c4*/ 	.word	0x0001d2e0


	//   ....[87]....
        /*09c8*/ 	.word	0x0001d4b0


	//   ....[88]....
        /*09cc*/ 	.word	0x0001d4e0


	//   ....[89]....
        /*09d0*/ 	.word	0x0001d510


	//   ....[90]....
        /*09d4*/ 	.word	0x0001d540


	//   ....[91]....
        /*09d8*/ 	.word	0x0001d570


	//   ....[92]....
        /*09dc*/ 	.word	0x0001d5a0


	//   ....[93]....
        /*09e0*/ 	.word	0x0001d710


	//   ....[94]....
        /*09e4*/ 	.word	0x0001d740


	//   ....[95]....
        /*09e8*/ 	.word	0x0001d770


	//   ....[96]....
        /*09ec*/ 	.word	0x0001d7a0


	//   ....[97]....
        /*09f0*/ 	.word	0x0001d7d0


	//   ....[98]....
        /*09f4*/ 	.word	0x0001d800


	//   ....[99]....
        /*09f8*/ 	.word	0x0001d8a0


	//   ....[100]....
        /*09fc*/ 	.word	0x0001d900


	//   ....[101]....
        /*0a00*/ 	.word	0x0001d990


	//   ....[102]....
        /*0a04*/ 	.word	0x0001ea50


	//   ....[103]....
        /*0a08*/ 	.word	0x00020620


	//   ....[104]....
        /*0a0c*/ 	.word	0x00021210


	//   ....[105]....
        /*0a10*/ 	.word	0x00021220


	//   ....[106]....
        /*0a14*/ 	.word	0x00021250


	//   ....[107]....
        /*0a18*/ 	.word	0x00021260


	//   ....[108]....
        /*0a1c*/ 	.word	0x00021370


	//   ....[109]....
        /*0a20*/ 	.word	0x00021380


	//   ....[110]....
        /*0a24*/ 	.word	0x00021410


	//   ....[111]....
        /*0a28*/ 	.word	0x00021420


	//   ....[112]....
        /*0a2c*/ 	.word	0x000214b0


	//   ....[113]....
        /*0a30*/ 	.word	0x000214c0


	//   ....[114]....
        /*0a34*/ 	.word	0x00021550


	//   ....[115]....
        /*0a38*/ 	.word	0x00021560


	//   ....[116]....
        /*0a3c*/ 	.word	0x000215f0


	//   ....[117]....
        /*0a40*/ 	.word	0x00021600


	//   ....[118]....
        /*0a44*/ 	.word	0x00021650


	//   ....[119]....
        /*0a48*/ 	.word	0x00021680


	//   ....[120]....
        /*0a4c*/ 	.word	0x00023fd0


	//   ....[121]....
        /*0a50*/ 	.word	0x00024000


	//   ....[122]....
        /*0a54*/ 	.word	0x00024010


	//   ....[123]....
        /*0a58*/ 	.word	0x00024040


	//   ....[124]....
        /*0a5c*/ 	.word	0x00024070


	//   ....[125]....
        /*0a60*/ 	.word	0x000240a0


	//   ....[126]....
        /*0a64*/ 	.word	0x000240d0


	//   ....[127]....
        /*0a68*/ 	.word	0x000240e0


	//   ....[128]....
        /*0a6c*/ 	.word	0x00024260


	//   ....[129]....
        /*0a70*/ 	.word	0x00024290


	//   ....[130]....
        /*0a74*/ 	.word	0x000242c0


	//   ....[131]....
        /*0a78*/ 	.word	0x000242f0


	//   ....[132]....
        /*0a7c*/ 	.word	0x00024320


	//   ....[133]....
        /*0a80*/ 	.word	0x00024350


	//   ....[134]....
        /*0a84*/ 	.word	0x00024410


	//   ....[135]....
        /*0a88*/ 	.word	0x00024430


	//   ....[136]....
        /*0a8c*/ 	.word	0x000244a0


	//   ....[137]....
        /*0a90*/ 	.word	0x00024b70


	//   ....[138]....
        /*0a94*/ 	.word	0x00024fb0


	//   ....[139]....
        /*0a98*/ 	.word	0x00025060


	//   ....[140]....
        /*0a9c*/ 	.word	0x000250f0


	//   ....[141]....
        /*0aa0*/ 	.word	0x00025140


	//   ....[142]....
        /*0aa4*/ 	.word	0x00025190


	//   ....[143]....
        /*0aa8*/ 	.word	0x00025220


	//   ....[144]....
        /*0aac*/ 	.word	0x000252b0


	//   ....[145]....
        /*0ab0*/ 	.word	0x00025300


	//   ....[146]....
        /*0ab4*/ 	.word	0x00025350


	//   ....[147]....
        /*0ab8*/ 	.word	0x000253e0


	//   ....[148]....
        /*0abc*/ 	.word	0x00025470


	//   ....[149]....
        /*0ac0*/ 	.word	0x000254c0


	//   ....[150]....
        /*0ac4*/ 	.word	0x00025510


	//   ....[151]....
        /*0ac8*/ 	.word	0x000255a0


	//   ....[152]....
        /*0acc*/ 	.word	0x00025630


	//   ....[153]....
        /*0ad0*/ 	.word	0x00025680


	//   ....[154]....
        /*0ad4*/ 	.word	0x000256d0


	//   ....[155]....
        /*0ad8*/ 	.word	0x000257c0


	//   ....[156]....
        /*0adc*/ 	.word	0x00025870


	//   ....[157]....
        /*0ae0*/ 	.word	0x000258f0


	//   ....[158]....
        /*0ae4*/ 	.word	0x00025990


	//   ....[159]....
        /*0ae8*/ 	.word	0x00025a20


	//   ....[160]....
        /*0aec*/ 	.word	0x00025ae0


	//   ....[161]....
        /*0af0*/ 	.word	0x00025b60


	//   ....[162]....
        /*0af4*/ 	.word	0x00025bd0


	//   ....[163]....
        /*0af8*/ 	.word	0x00025d70


	//   ....[164]....
        /*0afc*/ 	.word	0x00025e10


	//   ....[165]....
        /*0b00*/ 	.word	0x00025e90


	//   ....[166]....
        /*0b04*/ 	.word	0x00025f00


	//   ....[167]....
        /*0b08*/ 	.word	0x00026070


	//   ....[168]....
        /*0b0c*/ 	.word	0x000261a0


	//   ....[169]....
        /*0b10*/ 	.word	0x00026210


	//   ....[170]....
        /*0b14*/ 	.word	0x00026260


	//   ....[171]....
        /*0b18*/ 	.word	0x000265e0


	//   ....[172]....
        /*0b1c*/ 	.word	0x00026630


	//   ....[173]....
        /*0b20*/ 	.word	0x000266c0


	//   ....[174]....
        /*0b24*/ 	.word	0x00026750


	//   ....[175]....
        /*0b28*/ 	.word	0x000267e0


	//   ....[176]....
        /*0b2c*/ 	.word	0x00026870


	//   ....[177]....
        /*0b30*/ 	.word	0x00026900


	//   ....[178]....
        /*0b34*/ 	.word	0x00026990


	//   ....[179]....
        /*0b38*/ 	.word	0x00026a50


	//   ....[180]....
        /*0b3c*/ 	.word	0x00026d40


	//   ....[181]....
        /*0b40*/ 	.word	0x00026f20


	//   ....[182]....
        /*0b44*/ 	.word	0x00026f70


	//   ....[183]....
        /*0b48*/ 	.word	0x00026fd0


	//   ....[184]....
        /*0b4c*/ 	.word	0x00027070


	//   ....[185]....
        /*0b50*/ 	.word	0x00027130


	//   ....[186]....
        /*0b54*/ 	.word	0x00027240


	//   ....[187]....
        /*0b58*/ 	.word	0x000272a0


	//   ....[188]....
        /*0b5c*/ 	.word	0x000273a0


	//   ....[189]....
        /*0b60*/ 	.word	0x00027400


	//   ....[190]....
        /*0b64*/ 	.word	0x00027500


	//   ....[191]....
        /*0b68*/ 	.word	0x00027560


	//   ....[192]....
        /*0b6c*/ 	.word	0x00027660


	//   ....[193]....
        /*0b70*/ 	.word	0x000276c0


	//   ....[194]....
        /*0b74*/ 	.word	0x000277a0


	//   ....[195]....
        /*0b78*/ 	.word	0x00027820


	//   ....[196]....
        /*0b7c*/ 	.word	0x00027900


	//   ....[197]....
        /*0b80*/ 	.word	0x00027c30


	//   ....[198]....
        /*0b84*/ 	.word	0x00027cd0


	//   ....[199]....
        /*0b88*/ 	.word	0x00027df0


	//   ....[200]....
        /*0b8c*/ 	.word	0x00027e70


	//   ....[201]....
        /*0b90*/ 	.word	0x00027ef0


	//   ....[202]....
        /*0b94*/ 	.word	0x00027f70


	//   ....[203]....
        /*0b98*/ 	.word	0x00027ff0


	//   ....[204]....
        /*0b9c*/ 	.word	0x00028080


	//   ....[205]....
        /*0ba0*/ 	.word	0x00028120


	//   ....[206]....
        /*0ba4*/ 	.word	0x000281c0


	//   ....[207]....
        /*0ba8*/ 	.word	0x00028240


	//   ....[208]....
        /*0bac*/ 	.word	0x000282c0


	//   ....[209]....
        /*0bb0*/ 	.word	0x00028340


	//   ....[210]....
        /*0bb4*/ 	.word	0x000283d0


	//   ....[211]....
        /*0bb8*/ 	.word	0x00028450


	//   ....[212]....
        /*0bbc*/ 	.word	0x000284f0


	//   ....[213]....
        /*0bc0*/ 	.word	0x00028580


	//   ....[214]....
        /*0bc4*/ 	.word	0x000286b0


	//----- nvinfo : EIATTR_REG_RECONFIG
	.align		4
.L_270:
        /*0bc8*/ 	.byte	0x01, 0x54
	.zero		2


	//----- nvinfo : EIATTR_SYSCALL_OFFSETS
	.align		4
        /*0bcc*/ 	.byte	0x04, 0x46
        /*0bce*/ 	.short	(.L_272 - .L_271)


	//   ....[0]....
.L_271:
        /*0bd0*/ 	.word	0x00001cb0


	//   ....[1]....
        /*0bd4*/ 	.word	0x00001e00


	//   ....[2]....
        /*0bd8*/ 	.word	0x000095d0


	//   ....[3]....
        /*0bdc*/ 	.word	0x000098c0


	//   ....[4]....
        /*0be0*/ 	.word	0x00020260


	//   ....[5]....
        /*0be4*/ 	.word	0x000203b0


	//   ....[6]....
        /*0be8*/ 	.word	0x000204a0


	//   ....[7]....
        /*0bec*/ 	.word	0x00020d60


	//----- nvinfo : EIATTR_MBARRIER_INSTR_OFFSETS
	.align		4
.L_272:
        /*0bf0*/ 	.byte	0x04, 0x39
        /*0bf2*/ 	.short	(.L_274 - .L_273)


	//   ....[0]....
.L_273:
        /*0bf4*/ 	.word	0x000002b0
        /*0bf8*/ 	.word	0x000000ff
        /*0bfc*/ 	.word	0x00028800
        /*0c00*/ 	.short	0x0100
        /*0c02*/ 	.byte	0x08
	.zero		1


	//   ....[1]....
        /*0c04*/ 	.word	0x000002c0
        /*0c08*/ 	.word	0x000000ff
        /*0c0c*/ 	.word	0x00028820
        /*0c10*/ 	.short	0x0100
        /*0c12*/ 	.byte	0x08
	.zero		1


	//   ....[2]....
        /*0c14*/ 	.word	0x000003b0
        /*0c18*/ 	.word	0x000000ff
        /*0c1c*/ 	.word	0x00028830
        /*0c20*/ 	.short	0x0100
        /*0c22*/ 	.byte	0x08
	.zero		1


	//   ....[3]....
        /*0c24*/ 	.word	0x000003c0
        /*0c28*/ 	.word	0x000000ff
        /*0c2c*/ 	.word	0x00028840
        /*0c30*/ 	.short	0x0100
        /*0c32*/ 	.byte	0x08
	.zero		1


	//   ....[4]....
        /*0c34*/ 	.word	0x000003d0
        /*0c38*/ 	.word	0x000000ff
        /*0c3c*/ 	.word	0x00028838
        /*0c40*/ 	.short	0x0100
        /*0c42*/ 	.byte	0x08
	.zero		1


	//   ....[5]....
        /*0c44*/ 	.word	0x000003e0
        /*0c48*/ 	.word	0x000000ff
        /*0c4c*/ 	.word	0x00028848
        /*0c50*/ 	.short	0x0100
        /*0c52*/ 	.byte	0x08
	.zero		1


	//   ....[6]....
        /*0c54*/ 	.word	0x00000510
        /*0c58*/ 	.word	0x000000ff
        /*0c5c*/ 	.word	0x00028850
        /*0c60*/ 	.short	0x0100
        /*0c62*/ 	.byte	0x08
	.zero		1


	//   ....[7]....
        /*0c64*/ 	.word	0x00000520
        /*0c68*/ 	.word	0x000000ff
        /*0c6c*/ 	.word	0x00028860
        /*0c70*/ 	.short	0x0100
        /*0c72*/ 	.byte	0x08
	.zero		1


	//   ....[8]....
        /*0c74*/ 	.word	0x00000530
        /*0c78*/ 	.word	0x000000ff
        /*0c7c*/ 	.word	0x00028858
        /*0c80*/ 	.short	0x0100
        /*0c82*/ 	.byte	0x08
	.zero		1


	//   ....[9]....
        /*0c84*/ 	.word	0x00000540
        /*0c88*/ 	.word	0x000000ff
        /*0c8c*/ 	.word	0x00028868
        /*0c90*/ 	.short	0x0100
        /*0c92*/ 	.byte	0x08
	.zero		1


	//   ....[10]....
        /*0c94*/ 	.word	0x00000630
        /*0c98*/ 	.word	0x000000ff
        /*0c9c*/ 	.word	0x00028870
        /*0ca0*/ 	.short	0x0100
        /*0ca2*/ 	.byte	0x06
	.zero		1


	//   ....[11]....
        /*0ca4*/ 	.word	0x00000640
        /*0ca8*/ 	.word	0x000000ff
        /*0cac*/ 	.word	0x00028880
        /*0cb0*/ 	.short	0x0100
        /*0cb2*/ 	.byte	0x06
	.zero		1


	//   ....[12]....
        /*0cb4*/ 	.word	0x00000650
        /*0cb8*/ 	.word	0x000000ff
        /*0cbc*/ 	.word	0x00028878
        /*0cc0*/ 	.short	0x0100
        /*0cc2*/ 	.byte	0x06
	.zero		1


	//   ....[13]....
        /*0cc4*/ 	.word	0x00000660
        /*0cc8*/ 	.word	0x000000ff
        /*0ccc*/ 	.word	0x00028888
        /*0cd0*/ 	.short	0x0100
        /*0cd2*/ 	.byte	0x06
	.zero		1


	//   ....[14]....
        /*0cd4*/ 	.word	0x00000790
        /*0cd8*/ 	.word	0x000000ff
        /*0cdc*/ 	.word	0x00028890
        /*0ce0*/ 	.short	0x0100
        /*0ce2*/ 	.byte	0x08
	.zero		1


	//   ....[15]....
        /*0ce4*/ 	.word	0x000007a0
        /*0ce8*/ 	.word	0x000000ff
        /*0cec*/ 	.word	0x000288a0
        /*0cf0*/ 	.short	0x0100
        /*0cf2*/ 	.byte	0x08
	.zero		1


	//   ....[16]....
        /*0cf4*/ 	.word	0x000007b0
        /*0cf8*/ 	.word	0x000000ff
        /*0cfc*/ 	.word	0x00028898
        /*0d00*/ 	.short	0x0100
        /*0d02*/ 	.byte	0x08
	.zero		1


	//   ....[17]....
        /*0d04*/ 	.word	0x000007c0
        /*0d08*/ 	.word	0x000000ff
        /*0d0c*/ 	.word	0x000288a8
        /*0d10*/ 	.short	0x0100
        /*0d12*/ 	.byte	0x08
	.zero		1


	//   ....[18]....
        /*0d14*/ 	.word	0x000008f0
        /*0d18*/ 	.word	0x000000ff
        /*0d1c*/ 	.word	0x000288b0
        /*0d20*/ 	.short	0x0100
        /*0d22*/ 	.byte	0x08
	.zero		1


	//   ....[19]....
        /*0d24*/ 	.word	0x00000900
        /*0d28*/ 	.word	0x000000ff
        /*0d2c*/ 	.word	0x000288c0
        /*0d30*/ 	.short	0x0100
        /*0d32*/ 	.byte	0x08
	.zero		1


	//   ....[20]....
        /*0d34*/ 	.word	0x00000910
        /*0d38*/ 	.word	0x000000ff
        /*0d3c*/ 	.word	0x000288b8
        /*0d40*/ 	.short	0x0100
        /*0d42*/ 	.byte	0x08
	.zero		1


	//   ....[21]....
        /*0d44*/ 	.word	0x00000920
        /*0d48*/ 	.word	0x000000ff
        /*0d4c*/ 	.word	0x000288c8
        /*0d50*/ 	.short	0x0100
        /*0d52*/ 	.byte	0x08
	.zero		1


	//   ....[22]....
        /*0d54*/ 	.word	0x000034c0
        /*0d58*/ 	.word	0x0000006a
        /*0d5c*/ 	.word	0x00028890
        /*0d60*/ 	.short	0x010a
        /*0d62*/ 	.byte	0x3f
	.zero		1


	//   ....[23]....
        /*0d64*/ 	.word	0x00005d70
        /*0d68*/ 	.word	0x0000006a
        /*0d6c*/ 	.word	0x00028890
        /*0d70*/ 	.short	0x010a
        /*0d72*/ 	.byte	0x3f
	.zero		1


	//   ....[24]....
        /*0d74*/ 	.word	0x00007fc0
        /*0d78*/ 	.word	0x0000006a
        /*0d7c*/ 	.word	0x00028890
        /*0d80*/ 	.short	0x010a
        /*0d82*/ 	.byte	0x3f
	.zero		1


	//   ....[25]....
        /*0d84*/ 	.word	0x00008620
        /*0d88*/ 	.word	0x0000002c
        /*0d8c*/ 	.word	0x00000000
        /*0d90*/ 	.short	0x0101
        /*0d92*/ 	.byte	0x3f
	.zero		1


	//   ....[26]....
        /*0d94*/ 	.word	0x00008660
        /*0d98*/ 	.word	0x0000006a
        /*0d9c*/ 	.word	0x000288b0
        /*0da0*/ 	.short	0x010a
        /*0da2*/ 	.byte	0x3f
	.zero		1


	//   ....[27]....
        /*0da4*/ 	.word	0x00008cb0
        /*0da8*/ 	.word	0x0000006a
        /*0dac*/ 	.word	0x00000000
        /*0db0*/ 	.short	0x0101
        /*0db2*/ 	.byte	0x3f
	.zero		1


	//   ....[28]....
        /*0db4*/ 	.word	0x00009650
        /*0db8*/ 	.word	0x00000002
        /*0dbc*/ 	.word	0x00028800
        /*0dc0*/ 	.short	0x010a
        /*0dc2*/ 	.byte	0x3f
	.zero		1


	//   ....[29]....
        /*0dc4*/ 	.word	0x000096a0
        /*0dc8*/ 	.word	0x00000002
        /*0dcc*/ 	.word	0x00028800
        /*0dd0*/ 	.short	0x010a
        /*0dd2*/ 	.byte	0x3f
	.zero		1


	//   ....[30]....
        /*0dd4*/ 	.word	0x0000a7a0
        /*0dd8*/ 	.word	0x00000002
        /*0ddc*/ 	.word	0x00028800
        /*0de0*/ 	.short	0x010a
        /*0de2*/ 	.byte	0x3f
	.zero		1


	//   ....[31]....
        /*0de4*/ 	.word	0x0000ce60
        /*0de8*/ 	.word	0x00000002
        /*0dec*/ 	.word	0x00028800
        /*0df0*/ 	.short	0x010a
        /*0df2*/ 	.byte	0x3f
	.zero		1


	//   ....[32]....
        /*0df4*/ 	.word	0x0000eaf0
        /*0df8*/ 	.word	0x0000000b
        /*0dfc*/ 	.word	0x00028830
        /*0e00*/ 	.short	0x010a
        /*0e02*/ 	.byte	0x3f
	.zero		1


	//   ....[33]....
        /*0e04*/ 	.word	0x0000eb60
        /*0e08*/ 	.word	0x0000000b
        /*0e0c*/ 	.word	0x00028830
        /*0e10*/ 	.short	0x010a
        /*0e12*/ 	.byte	0x3f
	.zero		1


	//   ....[34]....
        /*0e14*/ 	.word	0x0000f1f0
        /*0e18*/ 	.word	0x00000000
        /*0e1c*/ 	.word	0x00000000
        /*0e20*/ 	.short	0x0101
        /*0e22*/ 	.byte	0x3f
	.zero		1


	//   ....[35]....
        /*0e24*/ 	.word	0x00011ec0
        /*0e28*/ 	.word	0x0000000b
        /*0e2c*/ 	.word	0x00028830
        /*0e30*/ 	.short	0x010a
        /*0e32*/ 	.byte	0x3f
	.zero		1


	//   ....[36]....
        /*0e34*/ 	.word	0x00011f10
        /*0e38*/ 	.word	0x0000000b
        /*0e3c*/ 	.word	0x00028830
        /*0e40*/ 	.short	0x010a
        /*0e42*/ 	.byte	0x3f
	.zero		1


	//   ....[37]....
        /*0e44*/ 	.word	0x00012360
        /*0e48*/ 	.word	0x0000000b
        /*0e4c*/ 	.word	0x00028850
        /*0e50*/ 	.short	0x010a
        /*0e52*/ 	.byte	0x3f
	.zero		1


	//   ....[38]....
        /*0e54*/ 	.word	0x000123a0
        /*0e58*/ 	.word	0x0000000b
        /*0e5c*/ 	.word	0x00028850
        /*0e60*/ 	.short	0x010a
        /*0e62*/ 	.byte	0x3f
	.zero		1


	//   ....[39]....
        /*0e64*/ 	.word	0x00012890
        /*0e68*/ 	.word	0x00000006
        /*0e6c*/ 	.word	0x00000000
        /*0e70*/ 	.short	0x0101
        /*0e72*/ 	.byte	0x3f
	.zero		1


	//   ....[40]....
        /*0e74*/ 	.word	0x00014510
        /*0e78*/ 	.word	0x00000037
        /*0e7c*/ 	.word	0x00000000
        /*0e80*/ 	.short	0x0101
        /*0e82*/ 	.byte	0x3f
	.zero		1


	//   ....[41]....
        /*0e84*/ 	.word	0x000153e0
        /*0e88*/ 	.word	0x00000000
        /*0e8c*/ 	.word	0x00028830
        /*0e90*/ 	.short	0x010a
        /*0e92*/ 	.byte	0x3f
	.zero		1


	//   ....[42]....
        /*0e94*/ 	.word	0x00015430
        /*0e98*/ 	.word	0x00000000
        /*0e9c*/ 	.word	0x00028830
        /*0ea0*/ 	.short	0x010a
        /*0ea2*/ 	.byte	0x3f
	.zero		1


	//   ....[43]....
        /*0ea4*/ 	.word	0x00015880
        /*0ea8*/ 	.word	0x00000009
        /*0eac*/ 	.word	0x00028850
        /*0eb0*/ 	.short	0x010a
        /*0eb2*/ 	.byte	0x3f
	.zero		1


	//   ....[44]....
        /*0eb4*/ 	.word	0x000158c0
        /*0eb8*/ 	.word	0x00000009
        /*0ebc*/ 	.word	0x00028850
        /*0ec0*/ 	.short	0x010a
        /*0ec2*/ 	.byte	0x3f
	.zero		1


	//   ....[45]....
        /*0ec4*/ 	.word	0x00017050
        /*0ec8*/ 	.word	0x00000015
        /*0ecc*/ 	.word	0x00000000
        /*0ed0*/ 	.short	0x0101
        /*0ed2*/ 	.byte	0x3f
	.zero		1


	//   ....[46]....
        /*0ed4*/ 	.word	0x000170d0
        /*0ed8*/ 	.word	0x0000000d
        /*0edc*/ 	.word	0x00000000
        /*0ee0*/ 	.short	0x0101
        /*0ee2*/ 	.byte	0x3f
	.zero		1


	//   ....[47]....
        /*0ee4*/ 	.word	0x00017610
        /*0ee8*/ 	.word	0x00000000
        /*0eec*/ 	.word	0x00028830
        /*0ef0*/ 	.short	0x010a
        /*0ef2*/ 	.byte	0x3f
	.zero		1


	//   ....[48]....
        /*0ef4*/ 	.word	0x00017660
        /*0ef8*/ 	.word	0x00000000
        /*0efc*/ 	.word	0x00028830
        /*0f00*/ 	.short	0x010a
        /*0f02*/ 	.byte	0x3f
	.zero		1


	//   ....[49]....
        /*0f04*/ 	.word	0x00017ab0
        /*0f08*/ 	.word	0x00000009
        /*0f0c*/ 	.word	0x00028850
        /*0f10*/ 	.short	0x010a
        /*0f12*/ 	.byte	0x3f
	.zero		1


	//   ....[50]....
        /*0f14*/ 	.word	0x00017af0
        /*0f18*/ 	.word	0x00000009
        /*0f1c*/ 	.word	0x00028850
        /*0f20*/ 	.short	0x010a
        /*0f22*/ 	.byte	0x3f
	.zero		1


	//   ....[51]....
        /*0f24*/ 	.word	0x00018020
        /*0f28*/ 	.word	0x0000000e
        /*0f2c*/ 	.word	0x00000000
        /*0f30*/ 	.short	0x0101
        /*0f32*/ 	.byte	0x3f
	.zero		1


	//   ....[52]....
        /*0f34*/ 	.word	0x00019c40
        /*0f38*/ 	.word	0x00000035
        /*0f3c*/ 	.word	0x00000000
        /*0f40*/ 	.short	0x0101
        /*0f42*/ 	.byte	0x3f
	.zero		1


	//   ....[53]....
        /*0f44*/ 	.word	0x0001a7f0
        /*0f48*/ 	.word	0x0000000d
        /*0f4c*/ 	.word	0x00028850
        /*0f50*/ 	.short	0x010a
        /*0f52*/ 	.byte	0x3f
	.zero		1


	//   ....[54]....
        /*0f54*/ 	.word	0x0001a870
        /*0f58*/ 	.word	0x0000000d
        /*0f5c*/ 	.word	0x00028850
        /*0f60*/ 	.short	0x010a
        /*0f62*/ 	.byte	0x3f
	.zero		1


	//   ....[55]....
        /*0f64*/ 	.word	0x0001ae30
        /*0f68*/ 	.word	0x00000004
        /*0f6c*/ 	.word	0x00000000
        /*0f70*/ 	.short	0x0101
        /*0f72*/ 	.byte	0x3f
	.zero		1


	//   ....[56]....
        /*0f74*/ 	.word	0x0001c370
        /*0f78*/ 	.word	0x00000000
        /*0f7c*/ 	.word	0x00000000
        /*0f80*/ 	.short	0x0101
        /*0f82*/ 	.byte	0x3f
	.zero		1


	//   ....[57]....
        /*0f84*/ 	.word	0x0001eb40
        /*0f88*/ 	.word	0x00000007
        /*0f8c*/ 	.word	0x00028820
        /*0f90*/ 	.short	0x010a
        /*0f92*/ 	.byte	0x3f
	.zero		1


	//   ....[58]....
        /*0f94*/ 	.word	0x0001ec20
        /*0f98*/ 	.word	0x00000007
        /*0f9c*/ 	.word	0x000288a0
        /*0fa0*/ 	.short	0x010a
        /*0fa2*/ 	.byte	0x3f
	.zero		1


	//   ....[59]....
        /*0fa4*/ 	.word	0x0001ef80
        /*0fa8*/ 	.word	0x00000007
        /*0fac*/ 	.word	0x000288c0
        /*0fb0*/ 	.short	0x010a
        /*0fb2*/ 	.byte	0x3f
	.zero		1


	//   ....[60]....
        /*0fb4*/ 	.word	0x0001f450
        /*0fb8*/ 	.word	0x00000008
        /*0fbc*/ 	.word	0x000288a0
        /*0fc0*/ 	.short	0x010a
        /*0fc2*/ 	.byte	0x3f
	.zero		1


	//   ....[61]....
        /*0fc4*/ 	.word	0x0001f790
        /*0fc8*/ 	.word	0x00000008
        /*0fcc*/ 	.word	0x000288c0
        /*0fd0*/ 	.short	0x010a
        /*0fd2*/ 	.byte	0x3f
	.zero		1


	//   ....[62]....
        /*0fd4*/ 	.word	0x000208b0
        /*0fd8*/ 	.word	0x00000000
        /*0fdc*/ 	.word	0x00028840
        /*0fe0*/ 	.short	0x010a
        /*0fe2*/ 	.byte	0x3f
	.zero		1


	//   ....[63]....
        /*0fe4*/ 	.word	0x00021770
        /*0fe8*/ 	.word	0x00000009
        /*0fec*/ 	.word	0x00028800
        /*0ff0*/ 	.short	0x0107
        /*0ff2*/ 	.byte	0x3f
	.zero		1


	//   ....[64]....
        /*0ff4*/ 	.word	0x00021880
        /*0ff8*/ 	.word	0x00000002
        /*0ffc*/ 	.word	0x00028800
        /*1000*/ 	.short	0x0101
        /*1002*/ 	.byte	0x3f
	.zero		1


	//   ....[65]....
        /*1004*/ 	.word	0x000218a0
        /*1008*/ 	.word	0x00000002
        /*100c*/ 	.word	0x00028820
        /*1010*/ 	.short	0x010a
        /*1012*/ 	.byte	0x3f
	.zero		1


	//   ....[66]....
        /*1014*/ 	.word	0x00021c20
        /*1018*/ 	.word	0x00000003
        /*101c*/ 	.word	0x00028840
        /*1020*/ 	.short	0x010a
        /*1022*/ 	.byte	0x3f
	.zero		1


	//   ....[67]....
        /*1024*/ 	.word	0x00021fe0
        /*1028*/ 	.word	0x00000003
        /*102c*/ 	.word	0x00000060
        /*1030*/ 	.short	0x010a
        /*1032*/ 	.byte	0x3f
	.zero		1


	//   ....[68]....
        /*1034*/ 	.word	0x000226c0
        /*1038*/ 	.word	0x00000003
        /*103c*/ 	.word	0x00028840
        /*1040*/ 	.short	0x010a
        /*1042*/ 	.byte	0x3f
	.zero		1


	//   ....[69]....
        /*1044*/ 	.word	0x00022a80
        /*1048*/ 	.word	0x00000002
        /*104c*/ 	.word	0x00000060
        /*1050*/ 	.short	0x010a
        /*1052*/ 	.byte	0x3f
	.zero		1


	//   ....[70]....
        /*1054*/ 	.word	0x00023090
        /*1058*/ 	.word	0x00000002
        /*105c*/ 	.word	0x00028840
        /*1060*/ 	.short	0x010a
        /*1062*/ 	.byte	0x3f
	.zero		1


	//   ....[71]....
        /*1064*/ 	.word	0x00023450
        /*1068*/ 	.word	0x00000002
        /*106c*/ 	.word	0x00000060
        /*1070*/ 	.short	0x010a
        /*1072*/ 	.byte	0x3f
	.zero		1


	//   ....[72]....
        /*1074*/ 	.word	0x000239f0
        /*1078*/ 	.word	0x00000000
        /*107c*/ 	.word	0x00028860
        /*1080*/ 	.short	0x010a
        /*1082*/ 	.byte	0x3f
	.zero		1


	//   ....[73]....
        /*1084*/ 	.word	0x00024af0
        /*1088*/ 	.word	0x00000000
        /*108c*/ 	.word	0x00028820
        /*1090*/ 	.short	0x010a
        /*1092*/ 	.byte	0x3f
	.zero		1


	//   ....[74]....
        /*1094*/ 	.word	0x00024ca0
        /*1098*/ 	.word	0x00000006
        /*109c*/ 	.word	0x00000000
        /*10a0*/ 	.short	0x010a
        /*10a2*/ 	.byte	0x3f
	.zero		1


	//   ....[75]....
        /*10a4*/ 	.word	0x00024d10
        /*10a8*/ 	.word	0x00000007
        /*10ac*/ 	.word	0x00000000
        /*10b0*/ 	.short	0x010a
        /*10b2*/ 	.byte	0x3f
	.zero		1


	//   ....[76]....
        /*10b4*/ 	.word	0x00024d80
        /*10b8*/ 	.word	0x00000004
        /*10bc*/ 	.word	0x00000000
        /*10c0*/ 	.short	0x010a
        /*10c2*/ 	.byte	0x3f
	.zero		1


	//   ....[77]....
        /*10c4*/ 	.word	0x00024db0
        /*10c8*/ 	.word	0x00000003
        /*10cc*/ 	.word	0x00000000
        /*10d0*/ 	.short	0x010a
        /*10d2*/ 	.byte	0x3f
	.zero		1


	//   ....[78]....
        /*10d4*/ 	.word	0x00024e10
        /*10d8*/ 	.word	0x0000006a
        /*10dc*/ 	.word	0x00028890
        /*10e0*/ 	.short	0x010a
        /*10e2*/ 	.byte	0x3f
	.zero		1


	//   ....[79]....
        /*10e4*/ 	.word	0x00024e60
        /*10e8*/ 	.word	0x0000006a
        /*10ec*/ 	.word	0x00028890
        /*10f0*/ 	.short	0x010a
        /*10f2*/ 	.byte	0x3f
	.zero		1


	//   ....[80]....
        /*10f4*/ 	.word	0x00024eb0
        /*10f8*/ 	.word	0x0000006a
        /*10fc*/ 	.word	0x00028890
        /*1100*/ 	.short	0x010a
        /*1102*/ 	.byte	0x3f
	.zero		1


	//   ....[81]....
        /*1104*/ 	.word	0x00024f00
        /*1108*/ 	.word	0x0000006a
        /*110c*/ 	.word	0x000288b0
        /*1110*/ 	.short	0x010a
        /*1112*/ 	.byte	0x3f
	.zero		1


	//   ....[82]....
        /*1114*/ 	.word	0x00025700
        /*1118*/ 	.word	0x00000002
        /*111c*/ 	.word	0x00028800
        /*1120*/ 	.short	0x010a
        /*1122*/ 	.byte	0x3f
	.zero		1


	//   ....[83]....
        /*1124*/ 	.word	0x000262c0
        /*1128*/ 	.word	0x00000002
        /*112c*/ 	.word	0x00028800
        /*1130*/ 	.short	0x010a
        /*1132*/ 	.byte	0x3f
	.zero		1


	//   ....[84]....
        /*1134*/ 	.word	0x00026310
        /*1138*/ 	.word	0x0000000b
        /*113c*/ 	.word	0x00028830
        /*1140*/ 	.short	0x010a
        /*1142*/ 	.byte	0x3f
	.zero		1


	//   ....[85]....
        /*1144*/ 	.word	0x00026360
        /*1148*/ 	.word	0x0000000b
        /*114c*/ 	.word	0x00028830
        /*1150*/ 	.short	0x010a
        /*1152*/ 	.byte	0x3f
	.zero		1


	//   ....[86]....
        /*1154*/ 	.word	0x000263b0
        /*1158*/ 	.word	0x0000000b
        /*115c*/ 	.word	0x00028850
        /*1160*/ 	.short	0x010a
        /*1162*/ 	.byte	0x3f
	.zero		1


	//   ....[87]....
        /*1164*/ 	.word	0x00026400
        /*1168*/ 	.word	0x00000000
        /*116c*/ 	.word	0x00028830
        /*1170*/ 	.short	0x010a
        /*1172*/ 	.byte	0x3f
	.zero		1


	//   ....[88]....
        /*1174*/ 	.word	0x00026450
        /*1178*/ 	.word	0x00000009
        /*117c*/ 	.word	0x00028850
        /*1180*/ 	.short	0x010a
        /*1182*/ 	.byte	0x3f
	.zero		1


	//   ....[89]....
        /*1184*/ 	.word	0x000264a0
        /*1188*/ 	.word	0x00000000
        /*118c*/ 	.word	0x00028830
        /*1190*/ 	.short	0x010a
        /*1192*/ 	.byte	0x3f
	.zero		1


	//   ....[90]....
        /*1194*/ 	.word	0x000264f0
        /*1198*/ 	.word	0x00000009
        /*119c*/ 	.word	0x00028850
        /*11a0*/ 	.short	0x010a
        /*11a2*/ 	.byte	0x3f
	.zero		1


	//   ....[91]....
        /*11a4*/ 	.word	0x00026540
        /*11a8*/ 	.word	0x0000000d
        /*11ac*/ 	.word	0x00028850
        /*11b0*/ 	.short	0x010a
        /*11b2*/ 	.byte	0x3f
	.zero		1


	//   ....[92]....
        /*11b4*/ 	.word	0x00026b20
        /*11b8*/ 	.word	0x00000006
        /*11bc*/ 	.word	0x00028820
        /*11c0*/ 	.short	0x010a
        /*11c2*/ 	.byte	0x3f
	.zero		1


	//   ....[93]....
        /*11c4*/ 	.word	0x00026b70
        /*11c8*/ 	.word	0x00000007
        /*11cc*/ 	.word	0x000288a0
        /*11d0*/ 	.short	0x010a
        /*11d2*/ 	.byte	0x3f
	.zero		1


	//   ....[94]....
        /*11d4*/ 	.word	0x00026bc0
        /*11d8*/ 	.word	0x00000007
        /*11dc*/ 	.word	0x000288c0
        /*11e0*/ 	.short	0x010a
        /*11e2*/ 	.byte	0x3f
	.zero		1


	//   ....[95]....
        /*11e4*/ 	.word	0x00026c10
        /*11e8*/ 	.word	0x00000008
        /*11ec*/ 	.word	0x000288a0
        /*11f0*/ 	.short	0x010a
        /*11f2*/ 	.byte	0x3f
	.zero		1


	//   ....[96]....
        /*11f4*/ 	.word	0x00026c60
        /*11f8*/ 	.word	0x00000008
        /*11fc*/ 	.word	0x000288c0
        /*1200*/ 	.short	0x010a
        /*1202*/ 	.byte	0x3f
	.zero		1


	//   ....[97]....
        /*1204*/ 	.word	0x00026e00
        /*1208*/ 	.word	0x00000000
        /*120c*/ 	.word	0x00028840
        /*1210*/ 	.short	0x010a
        /*1212*/ 	.byte	0x3f
	.zero		1


	//   ....[98]....
        /*1214*/ 	.word	0x00027950
        /*1218*/ 	.word	0x00000002
        /*121c*/ 	.word	0x00028820
        /*1220*/ 	.short	0x010a
        /*1222*/ 	.byte	0x3f
	.zero		1


	//   ....[99]....
        /*1224*/ 	.word	0x000279a0
        /*1228*/ 	.word	0x00000003
        /*122c*/ 	.word	0x00028840
        /*1230*/ 	.short	0x010a
        /*1232*/ 	.byte	0x3f
	.zero		1


	//   ....[100]....
        /*1234*/ 	.word	0x000279f0
        /*1238*/ 	.word	0x00000003
        /*123c*/ 	.word	0x00000060
        /*1240*/ 	.short	0x010a
        /*1242*/ 	.byte	0x3f
	.zero		1


	//   ....[101]....
        /*1244*/ 	.word	0x00027a40
        /*1248*/ 	.word	0x00000003
        /*124c*/ 	.word	0x00028840
        /*1250*/ 	.short	0x010a
        /*1252*/ 	.byte	0x3f
	.zero		1


	//   ....[102]....
        /*1254*/ 	.word	0x00027a90
        /*1258*/ 	.word	0x00000002
        /*125c*/ 	.word	0x00000060
        /*1260*/ 	.short	0x010a
        /*1262*/ 	.byte	0x3f
	.zero		1


	//   ....[103]....
        /*1264*/ 	.word	0x00027ae0
        /*1268*/ 	.word	0x00000002
        /*126c*/ 	.word	0x00028840
        /*1270*/ 	.short	0x010a
        /*1272*/ 	.byte	0x3f
	.zero		1


	//   ....[104]....
        /*1274*/ 	.word	0x00027b30
        /*1278*/ 	.word	0x00000002
        /*127c*/ 	.word	0x00000060
        /*1280*/ 	.short	0x010a
        /*1282*/ 	.byte	0x3f
	.zero		1


	//   ....[105]....
        /*1284*/ 	.word	0x00027b80
        /*1288*/ 	.word	0x00000000
        /*128c*/ 	.word	0x00028860
        /*1290*/ 	.short	0x010a
        /*1292*/ 	.byte	0x3f
	.zero		1


	//   ....[106]....
        /*1294*/ 	.word	0x000285d0
        /*1298*/ 	.word	0x00000000
        /*129c*/ 	.word	0x00028820
        /*12a0*/ 	.short	0x010a
        /*12a2*/ 	.byte	0x3f
	.zero		1


	//   ....[107]....
        /*12a4*/ 	.word	0x00028770
        /*12a8*/ 	.word	0x00000006
        /*12ac*/ 	.word	0x00000000
        /*12b0*/ 	.short	0x010a
        /*12b2*/ 	.byte	0x3f
	.zero		1


	//   ....[108]....
        /*12b4*/ 	.word	0x000287c0
        /*12b8*/ 	.word	0x00000007
        /*12bc*/ 	.word	0x00000000
        /*12c0*/ 	.short	0x010a
        /*12c2*/ 	.byte	0x3f
	.zero		1


	//   ....[109]....
        /*12c4*/ 	.word	0x00028810
        /*12c8*/ 	.word	0x00000004
        /*12cc*/ 	.word	0x00000000
        /*12d0*/ 	.short	0x010a
        /*12d2*/ 	.byte	0x3f
	.zero		1


	//----- nvinfo : EIATTR_NUM_MBARRIERS
	.align		4
.L_274:
        /*12d4*/ 	.byte	0x03, 0x38
        /*12d6*/ 	.short	0x0016


	//----- nvinfo : EIATTR_EXIT_INSTR_OFFSETS
	.align		4
        /*12d8*/ 	.byte	0x04, 0x1c
        /*12da*/ 	.short	(.L_276 - .L_275)


	//   ....[0]....
.L_275:
        /*12dc*/ 	.word	0x00024e00


	//----- nvinfo : EIATTR_MAX_THREADS
	.align		4
.L_276:
        /*12e0*/ 	.byte	0x04, 0x05
        /*12e2*/ 	.short	(.L_278 - .L_277)
.L_277:
        /*12e4*/ 	.word	0x00000180
        /*12e8*/ 	.word	0x00000001
        /*12ec*/ 	.word	0x00000001


	//----- nvinfo : EIATTR_CRS_STACK_SIZE
	.align		4
.L_278:
        /*12f0*/ 	.byte	0x04, 0x1e
        /*12f2*/ 	.short	(.L_280 - .L_279)
.L_279:
        /*12f4*/ 	.word	0x00000000


	//----- nvinfo : EIATTR_CBANK_PARAM_SIZE
	.align		4
.L_280:
        /*12f8*/ 	.byte	0x03, 0x19
        /*12fa*/ 	.short	0x0af0


	//----- nvinfo : EIATTR_PARAM_CBANK
	.align		4
        /*12fc*/ 	.byte	0x04, 0x0a
        /*12fe*/ 	.short	(.L_282 - .L_281)
	.align		4
.L_281:
        /*1300*/ 	.word	index@(.nv.constant0._ZN7cutlass13device_kernelIN5flash11enable_sm90INS1_16FlashAttnFwdSm90INS1_25CollectiveMainloopFwdSm90ILi2EN4cute5tupleIJNS5_1CILi1EEES8_S8_EEENS6_IJNS7_ILi128EEESA_SA_EEELi128ENS_10bfloat16_tEfNS_4arch4Sm90ELb0ELb1ELb0ELb1ELb0ELb1ELb0ELb1ELb1ELb1ELb0ELb0EEENS1_21CollectiveEpilogueFwdISB_S9_SC_SE_Li256ELb1ELb1ELb0ELb0EEENS1_36VarlenDynamicPersistentTileSchedulerILi128ELi128ELi256ELi128ELb0ELb1ELb1ELb1ELb0ELb1EEEEEEEEEvNT_6ParamsE)
        /*1304*/ 	.short	0x0210
        /*1306*/ 	.short	0x0af0


	//----- nvinfo : EIATTR_SW_WAR
	.align		4
.L_282:
        /*1308*/ 	.byte	0x04, 0x36
        /*130a*/ 	.short	(.L_284 - .L_283)
.L_283:
        /*130c*/ 	.word	0x00000008
.L_284:


//--------------------- .nv.info._ZN7cutlass13device_kernelIN5flash11enable_sm90INS1_16FlashAttnFwdSm90INS1_25CollectiveMainloopFwdSm90ILi2EN4cute5tupleIJNS5_1CILi1EEES8_S8_EEENS6_IJNS7_ILi128EEESA_SA_EEELi128ENS_10bfloat16_tEfNS_4arch4Sm90ELb1ELb0ELb0ELb0ELb0ELb0ELb0ELb1ELb1ELb1ELb0ELb0EEENS1_21CollectiveEpilogueFwdISB_S9_SC_SE_Li256ELb0ELb1ELb0ELb0EEENS1_30DynamicPersistentTileSchedulerILi256ELi128ELb0ELb1ELb1EEEEEEEEEvNT_6ParamsE --------------------------
	.section	.nv.info._ZN7cutlass13device_kernelIN5flash11enable_sm90INS1_16FlashAttnFwdSm90INS1_25CollectiveMainloopFwdSm90ILi2EN4cute5tupleIJNS5_1CILi1EEES8_S8_EEENS6_IJNS7_ILi128EEESA_SA_EEELi128ENS_10bfloat16_tEfNS_4arch4Sm90ELb1ELb0ELb0ELb0ELb0ELb0ELb0ELb1ELb1ELb1ELb0ELb0EEENS1_21CollectiveEpilogueFwdISB_S9_SC_SE_Li256ELb0ELb1ELb0ELb0EEENS1_30DynamicPersistentTileSchedulerILi256ELi128ELb0ELb1ELb1EEEEEEEEEvNT_6ParamsE,"",@"SHT_CUDA_INFO"
	.sectionflags	@""
	.align	4


	//----- nvinfo : EIATTR_CUDA_API_VERSION
	.align		4
        /*0000*/ 	.byte	0x04, 0x37
        /*0002*/ 	.short	(.L_286 - .L_285)
.L_285:
        /*0004*/ 	.word	0x00000082


	//----- nvinfo : EIATTR_KPARAM_INFO
	.align		4
.L_286:
        /*0008*/ 	.byte	0x04, 0x17
        /*000a*/ 	.short	(.L_288 - .L_287)
.L_287:
        /*000c*/ 	.word	0x00000000
        /*0010*/ 	.short	0x0000
        /*0012*/ 	.short	0x0070
        /*0014*/ 	.byte	0x00, 0xf0, 0x01, 0x2a


	//----- nvinfo : EIATTR_SPARSE_MMA_MASK
	.align		4
.L_288:
        /*0018*/ 	.byte	0x03, 0x50
        /*001a*/ 	.short	0x0000


	//----- nvinfo : EIATTR_MAXREG_COUNT
	.align		4
        /*001c*/ 	.byte	0x03, 0x1b
        /*001e*/ 	.short	0x00a8


	//----- nvinfo : EIATTR_NUM_BARRIERS
	.align		4
        /*0020*/ 	.byte	0x02, 0x4c
        /*0022*/ 	.byte	0x10
	.zero		1


	//----- nvinfo : EIATTR_EXTERNS
	.align		4
        /*0024*/ 	.byte	0x04, 0x0f
        /*0026*/ 	.short	(.L_290 - .L_289)


	//   ....[0]....
	.align		4
.L_289:
        /*0028*/ 	.word	index@(__assertfail)


	//----- nvinfo : EIATTR_ANNOTATIONS
	.align		4
.L_290:
        /*002c*/ 	.byte	0x04, 0x55
        /*002e*/ 	.short	(.L_292 - .L_291)


	//   ....[0]....
.L_291:
        /* <DEDUP_REMOVED lines=25> */


	//----- nvinfo : EIATTR_MERCURY_ISA_VERSION
	.align		4
.L_292:
        /*01b0*/ 	.byte	0x03, 0x5f
        /*01b2*/ 	.short	0x0101


	//----- nvinfo : EIATTR_INT_WARP_WIDE_INSTR_OFFSETS
	.align		4
        /*01b4*/ 	.byte	0x04, 0x31
        /*01b6*/ 	.short	(.L_294 - .L_293)


	//   ....[0]....
.L_293:
        /*01b8*/ 	.word	0x00000130


	//   ....[1]....
        /*01bc*/ 	.word	0x00000170


	//   ....[2]....
        /*01c0*/ 	.word	0x000001e0


	//   ....[3]....
        /*01c4*/ 	.word	0x0000b2d0


	//   ....[4]....
        /*01c8*/ 	.word	0x0000b360


	//   ....[5]....
        /*01cc*/ 	.word	0x0000e680


	//   ....[6]....
        /*01d0*/ 	.word	0x0000e710


	//----- nvinfo : EIATTR_COOP_GROUP_MASK_REGIDS
	.align		4
.L_294:
        /*01d4*/ 	.byte	0x04, 0x29
        /*01d6*/ 	.short	(.L_296 - .L_295)


	//   ....[0]....
.L_295:
        /*01d8*/ 	.word	0xffffffff


	//   ....[1]....
        /*01dc*/ 	.word	0xffffffff


	//   ....[2]....
        /*01e0*/ 	.word	0xffffffff


	//   ....[3]....
        /*01e4*/ 	.word	0xffffffff


	//   ....[4]....
        /*01e8*/ 	.word	0xffffffff


	//   ....[5]....
        /*01ec*/ 	.word	0xffffffff


	//   ....[6]....
        /*01f0*/ 	.word	0xffffffff


	//   ....[7]....
        /*01f4*/ 	.word	0xffffffff


	//   ....[8]....
        /*01f8*/ 	.word	0xffffffff


	//   ....[9]....
        /*01fc*/ 	.word	0xffffffff


	//   ....[10]....
        /*0200*/ 	.word	0xffffffff


	//   ....[11]....
        /*0204*/ 	.word	0xffffffff


	//   ....[12]....
        /*0208*/ 	.word	0xffffffff


	//   ....[13]....
        /*020c*/ 	.word	0xffffffff


	//   ....[14]....
        /*0210*/ 	.word	0xffffffff


	//   ....[15]....
        /*0214*/ 	.word	0xffffffff


	//   ....[16]....
        /*0218*/ 	.word	0xffffffff


	//   ....[17]....
        /*021c*/ 	.word	0xffffffff


	//   ....[18]....
        /*0220*/ 	.word	0xffffffff


	//   ....[19]....
        /*0224*/ 	.word	0xffffffff


	//   ....[20]....
        /*0228*/ 	.word	0xffffffff


	//   ....[21]....
        /*022c*/ 	.word	0xffffffff


	//   ....[22]....
        /*0230*/ 	.word	0xffffffff


	//   ....[23]....
        /*0234*/ 	.word	0xffffffff


	//   ....[24]....
        /*0238*/ 	.word	0xffffffff


	//   ....[25]....
        /*023c*/ 	.word	0xffffffff


	//   ....[26]....
        /*0240*/ 	.word	0xffffffff


	//   ....[27]....
        /*0244*/ 	.word	0xffffffff


	//   ....[28]....
        /*0248*/ 	.word	0xffffffff


	//   ....[29]....
        /*024c*/ 	.word	0xffffffff


	//   ....[30]....
        /*0250*/ 	.word	0xffffffff


	//   ....[31]....
        /*0254*/ 	.word	0xffffffff


	//   ....[32]....
        /*0258*/ 	.word	0xffffffff


	//   ....[33]....
        /*025c*/ 	.word	0xffffffff


	//   ....[34]....
        /*0260*/ 	.word	0xffffffff


	//   ....[35]....
        /*0264*/ 	.word	0xffffffff


	//   ....[36]....
        /*0268*/ 	.word	0xffffffff


	//   ....[37]....
        /*026c*/ 	.word	0xffffffff


	//   ....[38]....
        /*0270*/ 	.word	0xffffffff


	//   ....[39]....
        /*0274*/ 	.word	0xffffffff


	//   ....[40]....
        /*0278*/ 	.word	0xffffffff


	//   ....[41]....
        /*027c*/ 	.word	0xffffffff


	//   ....[42]....
        /*0280*/ 	.word	0xffffffff


	//   ....[43]....
        /*0284*/ 	.word	0xffffffff


	//   ....[44]....
        /*0288*/ 	.word	0xffffffff


	//   ....[45]....
        /*028c*/ 	.word	0xffffffff


	//   ....[46]....
        /*0290*/ 	.word	0xffffffff


	//   ....[47]....
        /*0294*/ 	.word	0xffffffff


	//   ....[48]....
        /*0298*/ 	.word	0xffffffff


	//   ....[49]....
        /*029c*/ 	.word	0xffffffff


	//   ....[50]....
        /*02a0*/ 	.word	0xffffffff


	//   ....[51]....
        /*02a4*/ 	.word	0xffffffff


	//   ....[52]....
        /*02a8*/ 	.word	0xffffffff


	//   ....[53]....
        /*02ac*/ 	.word	0xffffffff


	//   ....[54]....
        /*02b0*/ 	.word	0xffffffff


	//   ....[55]....
        /*02b4*/ 	.word	0xffffffff


	//   ....[56]....
        /*02b8*/ 	.word	0xffffffff


	//   ....[57]....
        /*02bc*/ 	.word	0xffffffff


	//   ....[58]....
        /*02c0*/ 	.word	0xffffffff


	//   ....[59]....
        /*02c4*/ 	.word	0xffffffff


	//   ....[60]....
        /*02c8*/ 	.word	0xffffffff


	//   ....[61]....
        /*02cc*/ 	.word	0xffffffff


	//   ....[62]....
        /*02d0*/ 	.word	0xffffffff


	//   ....[63]....
        /*02d4*/ 	.word	0xffffffff


	//   ....[64]....
        /*02d8*/ 	.word	0xffffffff


	//   ....[65]....
        /*02dc*/ 	.word	0xffffffff


	//   ....[66]....
        /*02e0*/ 	.word	0xffffffff


	//   ....[67]....
        /*02e4*/ 	.word	0xffffffff


	//   ....[68]....
        /*02e8*/ 	.word	0x0500000f


	//   ....[69]....
        /*02ec*/ 	.word	0x0500000f


	//   ....[70]....
        /*02f0*/ 	.word	0x0500000f


	//   ....[71]....
        /*02f4*/ 	.word	0x0500000f


	//   ....[72]....
        /*02f8*/ 	.word	0x0500000f


	//   ....[73]....
        /*02fc*/ 	.word	0x0500000f


	//   ....[74]....
        /*0300*/ 	.word	0x0500000f


	//   ....[75]....
        /*0304*/ 	.word	0x0500000f


	//   ....[76]....
        /*0308*/ 	.word	0x0500000f


	//   ....[77]....
        /*030c*/ 	.word	0x0500000f


	//   ....[78]....
        /*0310*/ 	.word	0x0500000f


	//   ....[79]....
        /*0314*/ 	.word	0x0500000f


	//   ....[80]....
        /*0318*/ 	.word	0x0500000f


	//   ....[81]....
        /*031c*/ 	.word	0x0500000f


	//   ....[82]....
        /*0320*/ 	.word	0x0500000f


	//   ....[83]....
        /*0324*/ 	.word	0x0500000f


	//   ....[84]....
        /*0328*/ 	.word	0x0500000f


	//   ....[85]....
        /*032c*/ 	.word	0x0500000f


	//   ....[86]....
        /*0330*/ 	.word	0x0500000f


	//----- nvinfo : EIATTR_COOP_GROUP_INSTR_OFFSETS
	.align		4
.L_296:
        /*0334*/ 	.byte	0x04, 0x28
        /*0336*/ 	.short	(.L_298 - .L_297)


	//   ....[0]....
.L_297:
        /*0338*/ 	.word	0x00000070


	//   ....[1]....
        /*033c*/ 	.word	0x00000140


	//   ....[2]....
        /*0340*/ 	.word	0x00000190


	//   ....[3]....
        /*0344*/ 	.word	0x000003c0


	//   ....[4]....
        /*0348*/ 	.word	0x00000520


	//   ....[5]....
        /*034c*/ 	.word	0x00000640


	//   ....[6]....
        /*0350*/ 	.word	0x000007a0


	//   ....[7]....
        /*0354*/ 	.word	0x00001470


	//   ....[8]....
        /*0358*/ 	.word	0x00001c20


	//   ....[9]....
        /*035c*/ 	.word	0x00001c40


	//   ....[10]....
        /*0360*/ 	.word	0x000024e0


	//   ....[11]....
        /*0364*/ 	.word	0x000025b0


	//   ....[12]....
        /*0368*/ 	.word	0x00002fe0


	//   ....[13]....
        /*036c*/ 	.word	0x00003050


	//   ....[14]....
        /*0370*/ 	.word	0x00004200


	//   ....[15]....
        /*0374*/ 	.word	0x00004910


	//   ....[16]....
        /*0378*/ 	.word	0x00004940


	//   ....[17]....
        /*037c*/ 	.word	0x000049a0


	//   ....[18]....
        /*0380*/ 	.word	0x00005110


	//   ....[19]....
        /*0384*/ 	.word	0x000052e0


	//   ....[20]....
        /*0388*/ 	.word	0x00006c40


	//   ....[21]....
        /*038c*/ 	.word	0x00006c70


	//   ....[22]....
        /*0390*/ 	.word	0x00006f30


	//   ....[23]....
        /*0394*/ 	.word	0x00006f80


	//   ....[24]....
        /*0398*/ 	.word	0x00008580


	//   ....[25]....
        /*039c*/ 	.word	0x000085c0


	//   ....[26]....
        /*03a0*/ 	.word	0x000086a0


	//   ....[27]....
        /*03a4*/ 	.word	0x000086c0


	//   ....[28]....
        /*03a8*/ 	.word	0x000097c0


	//   ....[29]....
        /*03ac*/ 	.word	0x000097f0


	//   ....[30]....
        /*03b0*/ 	.word	0x00009820


	//   ....[31]....
        /*03b4*/ 	.word	0x00009850


	//   ....[32]....
        /*03b8*/ 	.word	0x00009dc0


	//   ....[33]....
        /*03bc*/ 	.word	0x00009e00


	//   ....[34]....
        /*03c0*/ 	.word	0x00009ec0


	//   ....[35]....
        /*03c4*/ 	.word	0x00009ee0


	//   ....[36]....
        /*03c8*/ 	.word	0x00009fa0


	//   ....[37]....
        /*03cc*/ 	.word	0x00009fc0


	//   ....[38]....
        /*03d0*/ 	.word	0x0000a090


	//   ....[39]....
        /*03d4*/ 	.word	0x0000a0b0


	//   ....[40]....
        /*03d8*/ 	.word	0x0000a730


	//   ....[41]....
        /*03dc*/ 	.word	0x0000a760


	//   ....[42]....
        /*03e0*/ 	.word	0x0000a830


	//   ....[43]....
        /*03e4*/ 	.word	0x0000a850


	//   ....[44]....
        /*03e8*/ 	.word	0x0000a910


	//   ....[45]....
        /*03ec*/ 	.word	0x0000a930


	//   ....[46]....
        /*03f0*/ 	.word	0x0000aa00


	//   ....[47]....
        /*03f4*/ 	.word	0x0000aa20


	//   ....[48]....
        /*03f8*/ 	.word	0x0000ab80


	//   ....[49]....
        /*03fc*/ 	.word	0x0000b8d0


	//   ....[50]....
        /*0400*/ 	.word	0x0000c2b0


	//   ....[51]....
        /*0404*/ 	.word	0x0000c2c0


	//   ....[52]....
        /*0408*/ 	.word	0x0000c330


	//   ....[53]....
        /*040c*/ 	.word	0x0000c360


	//   ....[54]....
        /*0410*/ 	.word	0x0000c410


	//   ....[55]....
        /*0414*/ 	.word	0x0000c420


	//   ....[56]....
        /*0418*/ 	.word	0x0000c4a0


	//   ....[57]....
        /*041c*/ 	.word	0x0000c4b0


	//   ....[58]....
        /*0420*/ 	.word	0x0000c530


	//   ....[59]....
        /*0424*/ 	.word	0x0000c540


	//   ....[60]....
        /*0428*/ 	.word	0x0000c5c0


	//   ....[61]....
        /*042c*/ 	.word	0x0000c5d0


	//   ....[62]....
        /*0430*/ 	.word	0x0000c650


	//   ....[63]....
        /*0434*/ 	.word	0x0000c660


	//   ....[64]....
        /*0438*/ 	.word	0x0000c670


	//   ....[65]....
        /*043c*/ 	.word	0x0000c680


	//   ....[66]....
        /*0440*/ 	.word	0x0000ec70


	//   ....[67]....
        /*0444*/ 	.word	0x0000ee60


	//   ....[68]....
        /*0448*/ 	.word	0x0000f3d0


	//   ....[69]....
        /*044c*/ 	.word	0x0000f550


	//   ....[70]....
        /*0450*/ 	.word	0x0000f5b0


	//   ....[71]....
        /*0454*/ 	.word	0x0000f640


	//   ....[72]....
        /*0458*/ 	.word	0x0000f720


	//   ....[73]....
        /*045c*/ 	.word	0x0000f780


	//   ....[74]....
        /*0460*/ 	.word	0x0000f890


	//   ....[75]....
        /*0464*/ 	.word	0x0000f8f0


	//   ....[76]....
        /*0468*/ 	.word	0x0000f9e0


	//   ....[77]....
        /*046c*/ 	.word	0x0000fa40


	//   ....[78]....
        /*0470*/ 	.word	0x0000fb30


	//   ....[79]....
        /*0474*/ 	.word	0x0000fb90


	//   ....[80]....
        /*0478*/ 	.word	0x0000fc80


	//   ....[81]....
        /*047c*/ 	.word	0x0000fce0


	//   ....[82]....
        /*0480*/ 	.word	0x0000fdc0


	//   ....[83]....
        /*0484*/ 	.word	0x0000fe20


	//   ....[84]....
        /*0488*/ 	.word	0x0000fef0


	//   ....[85]....
        /*048c*/ 	.word	0x00010210


	//   ....[86]....
        /*0490*/ 	.word	0x00010330


	//----- nvinfo : EIATTR_REG_RECONFIG
	.align		4
.L_298:
        /*0494*/ 	.byte	0x01, 0x54
	.zero		2


	//----- nvinfo : EIATTR_SYSCALL_OFFSETS
	.align		4
        /*0498*/ 	.byte	0x04, 0x46
        /*049a*/ 	.short	(.L_300 - .L_299)


	//   ....[0]....
.L_299:
        /*049c*/ 	.word	0x00001650


	//   ....[1]....
        /*04a0*/ 	.word	0x0000b4d0


	//   ....[2]....
        /*04a4*/ 	.word	0x0000b620


	//   ....[3]....
        /*04a8*/ 	.word	0x0000b710


	//   ....[4]....
        /*04ac*/ 	.word	0x0000be80


	//----- nvinfo : EIATTR_MBARRIER_INSTR_OFFSETS
	.align		4
.L_300:
        /*04b0*/ 	.byte	0x04, 0x39
        /*04b2*/ 	.short	(.L_302 - .L_301)


	//   ....[0]....
.L_301:
        /*04b4*/ 	.word	0x00000270
        /*04b8*/ 	.word	0x000000ff
        /*04bc*/ 	.word	0x00028800
        /*04c0*/ 	.short	0x0100
        /*04c2*/ 	.byte	0x08
	.zero		1


	//   ....[1]....
        /*04c4*/ 	.word	0x00000280
        /*04c8*/ 	.word	0x000000ff
        /*04cc*/ 	.word	0x00028820
        /*04d0*/ 	.short	0x0100
        /*04d2*/ 	.byte	0x08
	.zero		1


	//   ....[2]....
        /*04d4*/ 	.word	0x00000370
        /*04d8*/ 	.word	0x000000ff
        /*04dc*/ 	.word	0x00028830
        /*04e0*/ 	.short	0x0100
        /*04e2*/ 	.byte	0x08
	.zero		1


	//   ....[3]....
        /*04e4*/ 	.word	0x00000380
        /*04e8*/ 	.word	0x000000ff
        /*04ec*/ 	.word	0x00028840
        /*04f0*/ 	.short	0x0100
        /*04f2*/ 	.byte	0x08
	.zero		1


	//   ....[4]....
        /*04f4*/ 	.word	0x00000390
        /*04f8*/ 	.word	0x000000ff
        /*04fc*/ 	.word	0x00028838
        /*0500*/ 	.short	0x0100
        /*0502*/ 	.byte	0x08
	.zero		1


	//   ....[5]....
        /*0504*/ 	.word	0x000003a0
        /*0508*/ 	.word	0x000000ff
        /*050c*/ 	.word	0x00028848
        /*0510*/ 	.short	0x0100
        /*0512*/ 	.byte	0x08
	.zero		1


	//   ....[6]....
        /*0514*/ 	.word	0x000004d0
        /*0518*/ 	.word	0x000000ff
        /*051c*/ 	.word	0x00028850
        /*0520*/ 	.short	0x0100
        /*0522*/ 	.byte	0x08
	.zero		1


	//   ....[7]....
        /*0524*/ 	.word	0x000004e0
        /*0528*/ 	.word	0x000000ff
        /*052c*/ 	.word	0x00028860
        /*0530*/ 	.short	0x0100
        /*0532*/ 	.byte	0x08
	.zero		1


	//   ....[8]....
        /*0534*/ 	.word	0x000004f0
        /*0538*/ 	.word	0x000000ff
        /*053c*/ 	.word	0x00028858
        /*0540*/ 	.short	0x0100
        /*0542*/ 	.byte	0x08
	.zero		1


	//   ....[9]....
        /*0544*/ 	.word	0x00000500
        /*0548*/ 	.word	0x000000ff
        /*054c*/ 	.word	0x00028868
        /*0550*/ 	.short	0x0100
        /*0552*/ 	.byte	0x08
	.zero		1


	//   ....[10]....
        /*0554*/ 	.word	0x000005f0
        /*0558*/ 	.word	0x000000ff
        /*055c*/ 	.word	0x00028870
        /*0560*/ 	.short	0x0100
        /*0562*/ 	.byte	0x06
	.zero		1


	//   ....[11]....
        /*0564*/ 	.word	0x00000600
        /*0568*/ 	.word	0x000000ff
        /*056c*/ 	.word	0x00028880
        /*0570*/ 	.short	0x0100
        /*0572*/ 	.byte	0x06
	.zero		1


	//   ....[12]....
        /*0574*/ 	.word	0x00000610
        /*0578*/ 	.word	0x000000ff
        /*057c*/ 	.word	0x00028878
        /*0580*/ 	.short	0x0100
        /*0582*/ 	.byte	0x06
	.zero		1


	//   ....[13]....
        /*0584*/ 	.word	0x00000620
        /*0588*/ 	.word	0x000000ff
        /*058c*/ 	.word	0x00028888
        /*0590*/ 	.short	0x0100
        /*0592*/ 	.byte	0x06
	.zero		1


	//   ....[14]....
        /*0594*/ 	.word	0x00000750
        /*0598*/ 	.word	0x000000ff
        /*059c*/ 	.word	0x00028890
        /*05a0*/ 	.short	0x0100
        /*05a2*/ 	.byte	0x08
	.zero		1


	//   ....[15]....
        /*05a4*/ 	.word	0x00000760
        /*05a8*/ 	.word	0x000000ff
        /*05ac*/ 	.word	0x000288a0
        /*05b0*/ 	.short	0x0100
        /*05b2*/ 	.byte	0x08
	.zero		1


	//   ....[16]....
        /*05b4*/ 	.word	0x00000770
        /*05b8*/ 	.word	0x000000ff
        /*05bc*/ 	.word	0x00028898
        /*05c0*/ 	.short	0x0100
        /*05c2*/ 	.byte	0x08
	.zero		1


	//   ....[17]....
        /*05c4*/ 	.word	0x00000780
        /*05c8*/ 	.word	0x000000ff
        /*05cc*/ 	.word	0x000288a8
        /*05d0*/ 	.short	0x0100
        /*05d2*/ 	.byte	0x08
	.zero		1


	//   ....[18]....
        /*05d4*/ 	.word	0x000008b0
        /*05d8*/ 	.word	0x000000ff
        /*05dc*/ 	.word	0x000288b0
        /*05e0*/ 	.short	0x0100
        /*05e2*/ 	.byte	0x08
	.zero		1


	//   ....[19]....
        /*05e4*/ 	.word	0x000008c0
        /*05e8*/ 	.word	0x000000ff
        /*05ec*/ 	.word	0x000288c0
        /*05f0*/ 	.short	0x0100
        /*05f2*/ 	.byte	0x08
	.zero		1


	//   ....[20]....
        /*05f4*/ 	.word	0x000008d0
        /*05f8*/ 	.word	0x000000ff
        /*05fc*/ 	.word	0x000288b8
        /*0600*/ 	.short	0x0100
        /*0602*/ 	.byte	0x08
	.zero		1


	//   ....[21]....
        /*0604*/ 	.word	0x000008e0
        /*0608*/ 	.word	0x000000ff
        /*060c*/ 	.word	0x000288c8
        /*0610*/ 	.short	0x0100
        /*0612*/ 	.byte	0x08
	.zero		1


	//   ....[22]....
        /*0614*/ 	.word	0x000016d0
        /*0618*/ 	.word	0x000000ff
        /*061c*/ 	.word	0x00028800
        /*0620*/ 	.short	0x010a
        /*0622*/ 	.byte	0x29
	.zero		1


	//   ....[23]....
        /*0624*/ 	.word	0x00001750
        /*0628*/ 	.word	0x00000003
        /*062c*/ 	.word	0x00028830
        /*0630*/ 	.short	0x010a
        /*0632*/ 	.byte	0x3f
	.zero		1


	//   ....[24]....
        /*0634*/ 	.word	0x000017b0
        /*0638*/ 	.word	0x00000003
        /*063c*/ 	.word	0x00028830
        /*0640*/ 	.short	0x010a
        /*0642*/ 	.byte	0x3f
	.zero		1


	//   ....[25]....
        /*0644*/ 	.word	0x00001ed0
        /*0648*/ 	.word	0x00000003
        /*064c*/ 	.word	0x00000000
        /*0650*/ 	.short	0x0101
        /*0652*/ 	.byte	0x3f
	.zero		1


	//   ....[26]....
        /*0654*/ 	.word	0x00003c60
        /*0658*/ 	.word	0x000000ff
        /*065c*/ 	.word	0x00028830
        /*0660*/ 	.short	0x010a
        /*0662*/ 	.byte	0x06
	.zero		1


	//   ....[27]....
        /*0664*/ 	.word	0x00003ca0
        /*0668*/ 	.word	0x000000ff
        /*066c*/ 	.word	0x00028830
        /*0670*/ 	.short	0x010a
        /*0672*/ 	.byte	0x06
	.zero		1


	//   ....[28]....
        /*0674*/ 	.word	0x00003fc0
        /*0678*/ 	.word	0x000000ff
        /*067c*/ 	.word	0x00028850
        /*0680*/ 	.short	0x010a
        /*0682*/ 	.byte	0x06
	.zero		1


	//   ....[29]....
        /*0684*/ 	.word	0x00004000
        /*0688*/ 	.word	0x000000ff
        /*068c*/ 	.word	0x00028850
        /*0690*/ 	.short	0x010a
        /*0692*/ 	.byte	0x06
	.zero		1


	//   ....[30]....
        /*0694*/ 	.word	0x000057d0
        /*0698*/ 	.word	0x00000027
        /*069c*/ 	.word	0x00000000
        /*06a0*/ 	.short	0x0101
        /*06a2*/ 	.byte	0x3f
	.zero		1


	//   ....[31]....
        /*06a4*/ 	.word	0x00005880
        /*06a8*/ 	.word	0x00000029
        /*06ac*/ 	.word	0x00000000
        /*06b0*/ 	.short	0x0101
        /*06b2*/ 	.byte	0x3f
	.zero		1


	//   ....[32]....
        /*06b4*/ 	.word	0x000065b0
        /*06b8*/ 	.word	0x000000ff
        /*06bc*/ 	.word	0x00028830
        /*06c0*/ 	.short	0x010a
        /*06c2*/ 	.byte	0x06
	.zero		1


	//   ....[33]....
        /*06c4*/ 	.word	0x000065f0
        /*06c8*/ 	.word	0x000000ff
        /*06cc*/ 	.word	0x00028830
        /*06d0*/ 	.short	0x010a
        /*06d2*/ 	.byte	0x06
	.zero		1


	//   ....[34]....
        /*06d4*/ 	.word	0x00006910
        /*06d8*/ 	.word	0x000000ff
        /*06dc*/ 	.word	0x00028850
        /*06e0*/ 	.short	0x010a
        /*06e2*/ 	.byte	0x06
	.zero		1


	//   ....[35]....
        /*06e4*/ 	.word	0x00006950
        /*06e8*/ 	.word	0x000000ff
        /*06ec*/ 	.word	0x00028850
        /*06f0*/ 	.short	0x010a
        /*06f2*/ 	.byte	0x06
	.zero		1


	//   ....[36]....
        /*06f4*/ 	.word	0x00007a50
        /*06f8*/ 	.word	0x0000001b
        /*06fc*/ 	.word	0x00000000
        /*0700*/ 	.short	0x0101
        /*0702*/ 	.byte	0x3f
	.zero		1


	//   ....[37]....
        /*0704*/ 	.word	0x00007b00
        /*0708*/ 	.word	0x0000001f
        /*070c*/ 	.word	0x00000000
        /*0710*/ 	.short	0x0101
        /*0712*/ 	.byte	0x3f
	.zero		1


	//   ....[38]....
        /*0714*/ 	.word	0x000084f0
        /*0718*/ 	.word	0x000000ff
        /*071c*/ 	.word	0x00028850
        /*0720*/ 	.short	0x010a
        /*0722*/ 	.byte	0x05
	.zero		1


	//   ....[39]....
        /*0724*/ 	.word	0x00008530
        /*0728*/ 	.word	0x000000ff
        /*072c*/ 	.word	0x00028850
        /*0730*/ 	.short	0x010a
        /*0732*/ 	.byte	0x05
	.zero		1


	//   ....[40]....
        /*0734*/ 	.word	0x00008a50
        /*0738*/ 	.word	0x00000000
        /*073c*/ 	.word	0x00000000
        /*0740*/ 	.short	0x0101
        /*0742*/ 	.byte	0x3f
	.zero		1


	//   ....[41]....
        /*0744*/ 	.word	0x00009df0
        /*0748*/ 	.word	0x00000000
        /*074c*/ 	.word	0x00000000
        /*0750*/ 	.short	0x0101
        /*0752*/ 	.byte	0x3f
	.zero		1


	//   ....[42]....
        /*0754*/ 	.word	0x0000bad0
        /*0758*/ 	.word	0x00000000
        /*075c*/ 	.word	0x00028840
        /*0760*/ 	.short	0x010a
        /*0762*/ 	.byte	0x3f
	.zero		1


	//   ....[43]....
        /*0764*/ 	.word	0x0000c7a0
        /*0768*/ 	.word	0x00000011
        /*076c*/ 	.word	0x00028800
        /*0770*/ 	.short	0x0107
        /*0772*/ 	.byte	0x3f
	.zero		1


	//   ....[44]....
        /*0774*/ 	.word	0x0000c8b0
        /*0778*/ 	.word	0x00000011
        /*077c*/ 	.word	0x00028800
        /*0780*/ 	.short	0x0101
        /*0782*/ 	.byte	0x3f
	.zero		1


	//   ....[45]....
        /*0784*/ 	.word	0x0000c8d0
        /*0788*/ 	.word	0x00000011
        /*078c*/ 	.word	0x00028820
        /*0790*/ 	.short	0x010a
        /*0792*/ 	.byte	0x3f
	.zero		1


	//   ....[46]....
        /*0794*/ 	.word	0x0000cc00
        /*0798*/ 	.word	0x00000004
        /*079c*/ 	.word	0x00028840
        /*07a0*/ 	.short	0x010a
        /*07a2*/ 	.byte	0x3f
	.zero		1


	//   ....[47]....
        /*07a4*/ 	.word	0x0000cf80
        /*07a8*/ 	.word	0x00000004
        /*07ac*/ 	.word	0x00000060
        /*07b0*/ 	.short	0x010a
        /*07b2*/ 	.byte	0x3f
	.zero		1


	//   ....[48]....
        /*07b4*/ 	.word	0x0000d5d0
        /*07b8*/ 	.word	0x00000003
        /*07bc*/ 	.word	0x00028840
        /*07c0*/ 	.short	0x010a
        /*07c2*/ 	.byte	0x3f
	.zero		1


	//   ....[49]....
        /*07c4*/ 	.word	0x0000d960
        /*07c8*/ 	.word	0x00000002
        /*07cc*/ 	.word	0x00000060
        /*07d0*/ 	.short	0x010a
        /*07d2*/ 	.byte	0x3f
	.zero		1


	//   ....[50]....
        /*07d4*/ 	.word	0x0000df00
        /*07d8*/ 	.word	0x00000002
        /*07dc*/ 	.word	0x00028840
        /*07e0*/ 	.short	0x010a
        /*07e2*/ 	.byte	0x3f
	.zero		1


	//   ....[51]....
        /*07e4*/ 	.word	0x0000e290
        /*07e8*/ 	.word	0x00000002
        /*07ec*/ 	.word	0x00000060
        /*07f0*/ 	.short	0x010a
        /*07f2*/ 	.byte	0x3f
	.zero		1


	//   ....[52]....
        /*07f4*/ 	.word	0x0000e7e0
        /*07f8*/ 	.word	0x00000003
        /*07fc*/ 	.word	0x00028860
        /*0800*/ 	.short	0x010a
        /*0802*/ 	.byte	0x3f
	.zero		1


	//   ....[53]....
        /*0804*/ 	.word	0x0000ede0
        /*0808*/ 	.word	0x00000000
        /*080c*/ 	.word	0x00028820
        /*0810*/ 	.short	0x010a
        /*0812*/ 	.byte	0x3f
	.zero		1


	//   ....[54]....
        /*0814*/ 	.word	0x0000efb0
        /*0818*/ 	.word	0x00000006
        /*081c*/ 	.word	0x00000000
        /*0820*/ 	.short	0x010a
        /*0822*/ 	.byte	0x3f
	.zero		1


	//   ....[55]....
        /*0824*/ 	.word	0x0000f000
        /*0828*/ 	.word	0x00000003
        /*082c*/ 	.word	0x00000000
        /*0830*/ 	.short	0x010a
        /*0832*/ 	.byte	0x3f
	.zero		1


	//   ....[56]....
        /*0834*/ 	.word	0x0000f060
        /*0838*/ 	.word	0x00000012
        /*083c*/ 	.word	0x00000000
        /*0840*/ 	.short	0x010a
        /*0842*/ 	.byte	0x3f
	.zero		1


	//   ....[57]....
        /*0844*/ 	.word	0x0000f090
        /*0848*/ 	.word	0x00000003
        /*084c*/ 	.word	0x00000000
        /*0850*/ 	.short	0x010a
        /*0852*/ 	.byte	0x3f
	.zero		1


	//   ....[58]....
        /*0854*/ 	.word	0x0000f100
        /*0858*/ 	.word	0x00000003
        /*085c*/ 	.word	0x00028800
        /*0860*/ 	.short	0x010a
        /*0862*/ 	.byte	0x3f
	.zero		1


	//   ....[59]....
        /*0864*/ 	.word	0x0000f150
        /*0868*/ 	.word	0x00000003
        /*086c*/ 	.word	0x00028830
        /*0870*/ 	.short	0x010a
        /*0872*/ 	.byte	0x3f
	.zero		1


	//   ....[60]....
        /*0874*/ 	.word	0x0000f1b0
        /*0878*/ 	.word	0x00000005
        /*087c*/ 	.word	0x00028830
        /*0880*/ 	.short	0x010a
        /*0882*/ 	.byte	0x3f
	.zero		1


	//   ....[61]....
        /*0884*/ 	.word	0x0000f210
        /*0888*/ 	.word	0x00000005
        /*088c*/ 	.word	0x00028850
        /*0890*/ 	.short	0x010a
        /*0892*/ 	.byte	0x3f
	.zero		1


	//   ....[62]....
        /*0894*/ 	.word	0x0000f270
        /*0898*/ 	.word	0x00000005
        /*089c*/ 	.word	0x00028830
        /*08a0*/ 	.short	0x010a
        /*08a2*/ 	.byte	0x3f
	.zero		1


	//   ....[63]....
        /*08a4*/ 	.word	0x0000f2d0
        /*08a8*/ 	.word	0x00000005
        /*08ac*/ 	.word	0x00028850
        /*08b0*/ 	.short	0x010a
        /*08b2*/ 	.byte	0x3f
	.zero		1


	//   ....[64]....
        /*08b4*/ 	.word	0x0000f330
        /*08b8*/ 	.word	0x00000007
        /*08bc*/ 	.word	0x00028850
        /*08c0*/ 	.short	0x010a
        /*08c2*/ 	.byte	0x3f
	.zero		1


	//   ....[65]....
        /*08c4*/ 	.word	0x0000f480
        /*08c8*/ 	.word	0x00000000
        /*08cc*/ 	.word	0x00028840
        /*08d0*/ 	.short	0x010a
        /*08d2*/ 	.byte	0x3f
	.zero		1


	//   ....[66]....
        /*08d4*/ 	.word	0x0000ff30
        /*08d8*/ 	.word	0x00000011
        /*08dc*/ 	.word	0x00028820
        /*08e0*/ 	.short	0x010a
        /*08e2*/ 	.byte	0x3f
	.zero		1


	//   ....[67]....
        /*08e4*/ 	.word	0x0000ff80
        /*08e8*/ 	.word	0x00000004
        /*08ec*/ 	.word	0x00028840
        /*08f0*/ 	.short	0x010a
        /*08f2*/ 	.byte	0x3f
	.zero		1


	//   ....[68]....
        /*08f4*/ 	.word	0x0000ffd0
        /*08f8*/ 	.word	0x00000004
        /*08fc*/ 	.word	0x00000060
        /*0900*/ 	.short	0x010a
        /*0902*/ 	.byte	0x3f
	.zero		1


	//   ....[69]....
        /*0904*/ 	.word	0x00010020
        /*0908*/ 	.word	0x00000003
        /*090c*/ 	.word	0x00028840
        /*0910*/ 	.short	0x010a
        /*0912*/ 	.byte	0x3f
	.zero		1


	//   ....[70]....
        /*0914*/ 	.word	0x00010070
        /*0918*/ 	.word	0x00000002
        /*091c*/ 	.word	0x00000060
        /*0920*/ 	.short	0x010a
        /*0922*/ 	.byte	0x3f
	.zero		1


	//   ....[71]....
        /*0924*/ 	.word	0x000100c0
        /*0928*/ 	.word	0x00000002
        /*092c*/ 	.word	0x00028840
        /*0930*/ 	.short	0x010a
        /*0932*/ 	.byte	0x3f
	.zero		1


	//   ....[72]....
        /*0934*/ 	.word	0x00010110
        /*0938*/ 	.word	0x00000002
        /*093c*/ 	.word	0x00000060
        /*0940*/ 	.short	0x010a
        /*0942*/ 	.byte	0x3f
	.zero		1


	//   ....[73]....
        /*0944*/ 	.word	0x00010160
        /*0948*/ 	.word	0x00000003
        /*094c*/ 	.word	0x00028860
        /*0950*/ 	.short	0x010a
        /*0952*/ 	.byte	0x3f
	.zero		1


	//   ....[74]....
        /*0954*/ 	.word	0x00010250
        /*0958*/ 	.word	0x00000000
        /*095c*/ 	.word	0x00028820
        /*0960*/ 	.short	0x010a
        /*0962*/ 	.byte	0x3f
	.zero		1


	//   ....[75]....
        /*0964*/ 	.word	0x000103f0
        /*0968*/ 	.word	0x00000006
        /*096c*/ 	.word	0x00000000
        /*0970*/ 	.short	0x010a
        /*0972*/ 	.byte	0x3f
	.zero		1


	//   ....[76]....
        /*0974*/ 	.word	0x00010440
        /*0978*/ 	.word	0x00000003
        /*097c*/ 	.word	0x00000000
        /*0980*/ 	.short	0x010a
        /*0982*/ 	.byte	0x3f
	.zero		1


	//   ....[77]....
        /*0984*/ 	.word	0x00010490
        /*0988*/ 	.word	0x00000012
        /*098c*/ 	.word	0x00000000
        /*0990*/ 	.short	0x010a
        /*0992*/ 	.byte	0x3f
	.zero		1


	//----- nvinfo : EIATTR_NUM_MBARRIERS
	.align		4
.L_302:
        /*0994*/ 	.byte	0x03, 0x38
        /*0996*/ 	.short	0x0016


	//----- nvinfo : EIATTR_EXIT_INSTR_OFFSETS
	.align		4
        /*0998*/ 	.byte	0x04, 0x1c
        /*099a*/ 	.short	(.L_304 - .L_303)


	//   ....[0]....
.L_303:
        /*099c*/ 	.word	0x00000a40


	//   ....[1]....
        /*09a0*/ 	.word	0x0000ab20


	//   ....[2]....
        /*09a4*/ 	.word	0x0000f0e0


	//----- nvinfo : EIATTR_MAX_THREADS
	.align		4
.L_304:
        /*09a8*/ 	.byte	0x04, 0x05
        /*09aa*/ 	.short	(.L_306 - .L_305)
.L_305:
        /*09ac*/ 	.word	0x00000180
        /*09b0*/ 	.word	0x00000001
        /*09b4*/ 	.word	0x00000001


	//----- nvinfo : EIATTR_CRS_STACK_SIZE
	.align		4
.L_306:
        /*09b8*/ 	.byte	0x04, 0x1e
        /*09ba*/ 	.short	(.L_308 - .L_307)
.L_307:
        /*09bc*/ 	.word	0x00000000


	//----- nvinfo : EIATTR_CBANK_PARAM_SIZE
	.align		4
.L_308:
        /*09c0*/ 	.byte	0x03, 0x19
        /*09c2*/ 	.short	0x0af0


	//----- nvinfo : EIATTR_PARAM_CBANK
	.align		4
        /*09c4*/ 	.byte	0x04, 0x0a
        /*09c6*/ 	.short	(.L_310 - .L_309)
	.align		4
.L_309:
        /*09c8*/ 	.word	index@(.nv.constant0._ZN7cutlass13device_kernelIN5flash11enable_sm90INS1_16FlashAttnFwdSm90INS1_25CollectiveMainloopFwdSm90ILi2EN4cute5tupleIJNS5_1CILi1EEES8_S8_EEENS6_IJNS7_ILi128EEESA_SA_EEELi128ENS_10bfloat16_tEfNS_4arch4Sm90ELb1ELb0ELb0ELb0ELb0ELb0ELb0ELb1ELb1ELb1ELb0ELb0EEENS1_21CollectiveEpilogueFwdISB_S9_SC_SE_Li256ELb0ELb1ELb0ELb0EEENS1_30DynamicPersistentTileSchedulerILi256ELi128ELb0ELb1ELb1EEEEEEEEEvNT_6ParamsE)
        /*09cc*/ 	.short	0x0210
        /*09ce*/ 	.short	0x0af0


	//----- nvinfo : EIATTR_SW_WAR
	.align		4
.L_310:
        /*09d0*/ 	.byte	0x04, 0x36
        /*09d2*/ 	.short	(.L_312 - .L_311)
.L_311:
        /*09d4*/ 	.word	0x00000008
.L_312:


//--------------------- .nv.info._ZN7cutlass13device_kernelIN5flash11enable_sm90INS1_16FlashAttnFwdSm90INS1_25CollectiveMainloopFwdSm90ILi2EN4cute5tupleIJNS5_1CILi1EEES8_S8_EEENS6_IJNS7_ILi128EEESA_SA_EEELi128ENS_10bfloat16_tEfNS_4arch4Sm90ELb1ELb0ELb0ELb1ELb0ELb0ELb0ELb1ELb1ELb1ELb0ELb0EEENS1_21CollectiveEpilogueFwdISB_S9_SC_SE_Li256ELb1ELb1ELb0ELb0EEENS1_36VarlenDynamicPersistentTileSchedulerILi128ELi128ELi256ELi128ELb0ELb1ELb1ELb1ELb1ELb1EEEEEEEEEvNT_6ParamsE --------------------------
	.section	.nv.info._ZN7cutlass13device_kernelIN5flash11enable_sm90INS1_16FlashAttnFwdSm90INS1_25CollectiveMainloopFwdSm90ILi2EN4cute5tupleIJNS5_1CILi1EEES8_S8_EEENS6_IJNS7_ILi128EEESA_SA_EEELi128ENS_10bfloat16_tEfNS_4arch4Sm90ELb1ELb0ELb0ELb1ELb0ELb0ELb0ELb1ELb1ELb1ELb0ELb0EEENS1_21CollectiveEpilogueFwdISB_S9_SC_SE_Li256ELb1ELb1ELb0ELb0EEENS1_36VarlenDynamicPersistentTileSchedulerILi128ELi128ELi256ELi128ELb0ELb1ELb1ELb1ELb1ELb1EEEEEEEEEvNT_6ParamsE,"",@"SHT_CUDA_INFO"
	.sectionflags	@""
	.align	4


	//----- nvinfo : EIATTR_CUDA_API_VERSION
	.align		4
        /*0000*/ 	.byte	0x04, 0x37
        /*0002*/ 	.short	(.L_314 - .L_313)
.L_313:
        /*0004*/ 	.word	0x00000082


	//----- nvinfo : EIATTR_KPARAM_INFO
	.align		4
.L_314:
        /*0008*/ 	.byte	0x04, 0x17
        /*000a*/ 	.short	(.L_316 - .L_315)
.L_315:
        /*000c*/ 	.word	0x00000000
        /*0010*/ 	.short	0x0000
        /*0012*/ 	.short	0x0070
        /*0014*/ 	.byte	0x00, 0xf0, 0x01, 0x2a


	//----- nvinfo : EIATTR_SPARSE_MMA_MASK
	.align		4
.L_316:
        /*0018*/ 	.byte	0x03, 0x50
        /*001a*/ 	.short	0x0000


	//----- nvinfo : EIATTR_MAXREG_COUNT
	.align		4
        /*001c*/ 	.byte	0x03, 0x1b
        /*001e*/ 	.short	0x00a8


	//----- nvinfo : EIATTR_NUM_BARRIERS
	.align		4
        /*0020*/ 	.byte	0x02, 0x4c
        /*0022*/ 	.byte	0x10
	.zero		1


	//----- nvinfo : EIATTR_EXTERNS
	.align		4
        /*0024*/ 	.byte	0x04, 0x0f
        /*0026*/ 	.short	(.L_318 - .L_317)


	//   ....[0]....
	.align		4
.L_317:
        /*0028*/ 	.word	index@(__assertfail)


	//----- nvinfo : EIATTR_ANNOTATIONS
	.align		4
.L_318:
        /*002c*/ 	.byte	0x04, 0x55
        /*002e*/ 	.short	(.L_320 - .L_319)


	//   ....[0]....
.L_319:
        /* <DEDUP_REMOVED lines=74> */


	//----- nvinfo : EIATTR_MERCURY_ISA_VERSION
	.align		4
.L_320:
        /*04b8*/ 	.byte	0x03, 0x5f
        /*04ba*/ 	.short	0x0101


	//----- nvinfo : EIATTR_UNUSED_LOAD_BYTE_OFFSET
	.align		4
        /*04bc*/ 	.byte	0x04, 0x44
        /*04be*/ 	.short	(.L_322 - .L_321)


	//   ....[0]....
.L_321:
        /*04c0*/ 	.word	0x00000a30
        /*04c4*/ 	.word	0x0000fff0


	//   ....[1]....
        /*04c8*/ 	.word	0x00008e50
        /*04cc*/ 	.word	0x0000fff0


	//----- nvinfo : EIATTR_INT_WARP_WIDE_INSTR_OFFSETS
	.align		4
.L_322:
        /*04d0*/ 	.byte	0x04, 0x31
        /*04d2*/ 	.short	(.L_324 - .L_323)


	//   ....[0]....
.L_323:
        /*04d4*/ 	.word	0x00000120


	//   ....[1]....
        /*04d8*/ 	.word	0x000001c0


	//   ....[2]....
        /*04dc*/ 	.word	0x00000230


	//   ....[3]....
        /*04e0*/ 	.word	0x0000c100


	//   ....[4]....
        /*04e4*/ 	.word	0x0000c190


	//   ....[5]....
        /*04e8*/ 	.word	0x0000f9d0


	//   ....[6]....
        /*04ec*/ 	.word	0x0000fa30


	//----- nvinfo : EIATTR_COOP_GROUP_MASK_REGIDS
	.align		4
.L_324:
        /*04f0*/ 	.byte	0x04, 0x29
        /*04f2*/ 	.short	(.L_326 - .L_325)


	//   ....[0]....
.L_325:
        /*04f4*/ 	.word	0xffffffff


	//   ....[1]....
        /*04f8*/ 	.word	0xffffffff


	//   ....[2]....
        /*04fc*/ 	.word	0xffffffff


	//   ....[3]....
        /*0500*/ 	.word	0xffffffff


	//   ....[4]....
        /*0504*/ 	.word	0xffffffff


	//   ....[5]....
        /*0508*/ 	.word	0xffffffff


	//   ....[6]....
        /*050c*/ 	.word	0xffffffff


	//   ....[7]....
        /*0510*/ 	.word	0xffffffff


	//   ....[8]....
        /*0514*/ 	.word	0xffffffff


	//   ....[9]....
        /*0518*/ 	.word	0xffffffff


	//   ....[10]....
        /*051c*/ 	.word	0xffffffff


	//   ....[11]....
        /*0520*/ 	.word	0xffffffff


	//   ....[12]....
        /*0524*/ 	.word	0xffffffff


	//   ....[13]....
        /*0528*/ 	.word	0xffffffff


	//   ....[14]....
        /*052c*/ 	.word	0xffffffff


	//   ....[15]....
        /*0530*/ 	.word	0xffffffff


	//   ....[16]....
        /*0534*/ 	.word	0xffffffff


	//   ....[17]....
        /*0538*/ 	.word	0xffffffff


	//   ....[18]....
        /*053c*/ 	.word	0xffffffff


	//   ....[19]....
        /*0540*/ 	.word	0xffffffff


	//   ....[20]....
        /*0544*/ 	.word	0xffffffff


	//   ....[21]....
        /*0548*/ 	.word	0xffffffff


	//   ....[22]....
        /*054c*/ 	.word	0xffffffff


	//   ....[23]....
        /*0550*/ 	.word	0xffffffff


	//   ....[24]....
        /*0554*/ 	.word	0xffffffff


	//   ....[25]....
        /*0558*/ 	.word	0xffffffff


	//   ....[26]....
        /*055c*/ 	.word	0xffffffff


	//   ....[27]....
        /*0560*/ 	.word	0xffffffff


	//   ....[28]....
        /*0564*/ 	.word	0xffffffff


	//   ....[29]....
        /*0568*/ 	.word	0xffffffff


	//   ....[30]....
        /*056c*/ 	.word	0xffffffff


	//   ....[31]....
        /*0570*/ 	.word	0xffffffff


	//   ....[32]....
        /*0574*/ 	.word	0xffffffff


	//   ....[33]....
        /*0578*/ 	.word	0xffffffff


	//   ....[34]....
        /*057c*/ 	.word	0xffffffff


	//   ....[35]....
        /*0580*/ 	.word	0xffffffff


	//   ....[36]....
        /*0584*/ 	.word	0xffffffff


	//   ....[37]....
        /*0588*/ 	.word	0xffffffff


	//   ....[38]....
        /*058c*/ 	.word	0xffffffff


	//   ....[39]....
        /*0590*/ 	.word	0xffffffff


	//   ....[40]....
        /*0594*/ 	.word	0xffffffff


	//   ....[41]....
        /*0598*/ 	.word	0xffffffff


	//   ....[42]....
        /*059c*/ 	.word	0xffffffff


	//   ....[43]....
        /*05a0*/ 	.word	0xffffffff


	//   ....[44]....
        /*05a4*/ 	.word	0xffffffff


	//   ....[45]....
        /*05a8*/ 	.word	0xffffffff


	//   ....[46]....
        /*05ac*/ 	.word	0xffffffff


	//   ....[47]....
        /*05b0*/ 	.word	0xffffffff


	//   ....[48]....
        /*05b4*/ 	.word	0xffffffff


	//   ....[49]....
        /*05b8*/ 	.word	0xffffffff


	//   ....[50]....
        /*05bc*/ 	.word	0xffffffff


	//   ....[51]....
        /*05c0*/ 	.word	0xffffffff


	//   ....[52]....
        /*05c4*/ 	.word	0xffffffff


	//   ....[53]....
        /*05c8*/ 	.word	0xffffffff


	//   ....[54]....
        /*05cc*/ 	.word	0xffffffff


	//   ....[55]....
        /*05d0*/ 	.word	0xffffffff


	//   ....[56]....
        /*05d4*/ 	.word	0xffffffff


	//   ....[57]....
        /*05d8*/ 	.word	0xffffffff


	//   ....[58]....
        /*05dc*/ 	.word	0xffffffff


	//   ....[59]....
        /*05e0*/ 	.word	0xffffffff


	//   ....[60]....
        /*05e4*/ 	.word	0xffffffff


	//   ....[61]....
        /*05e8*/ 	.word	0xffffffff


	//   ....[62]....
        /*05ec*/ 	.word	0xffffffff


	//   ....[63]....
        /*05f0*/ 	.word	0xffffffff


	//   ....[64]....
        /*05f4*/ 	.word	0xffffffff


	//   ....[65]....
        /*05f8*/ 	.word	0xffffffff


	//   ....[66]....
        /*05fc*/ 	.word	0xffffffff


	//   ....[67]....
        /*0600*/ 	.word	0xffffffff


	//   ....[68]....
        /*0604*/ 	.word	0xffffffff


	//   ....[69]....
        /*0608*/ 	.word	0xffffffff


	//   ....[70]....
        /*060c*/ 	.word	0xffffffff


	//   ....[71]....
        /*0610*/ 	.word	0xffffffff


	//   ....[72]....
        /*0614*/ 	.word	0xffffffff


	//   ....[73]....
        /*0618*/ 	.word	0xffffffff


	//   ....[74]....
        /*061c*/ 	.word	0xffffffff


	//   ....[75]....
        /*0620*/ 	.word	0xffffffff


	//   ....[76]....
        /*0624*/ 	.word	0xffffffff


	//   ....[77]....
        /*0628*/ 	.word	0xffffffff


	//   ....[78]....
        /*062c*/ 	.word	0xffffffff


	//   ....[79]....
        /*0630*/ 	.word	0xffffffff


	//   ....[80]....
        /*0634*/ 	.word	0xffffffff


	//   ....[81]....
        /*0638*/ 	.word	0xffffffff


	//   ....[82]....
        /*063c*/ 	.word	0xffffffff


	//   ....[83]....
        /*0640*/ 	.word	0xffffffff


	//   ....[84]....
        /*0644*/ 	.word	0xffffffff


	//   ....[85]....
        /*0648*/ 	.word	0xffffffff


	//   ....[86]....
        /*064c*/ 	.word	0xffffffff


	//   ....[87]....
        /*0650*/ 	.word	0xffffffff


	//   ....[88]....
        /*0654*/ 	.word	0xffffffff


	//   ....[89]....
        /*0658*/ 	.word	0xffffffff


	//   ....[90]....
        /*065c*/ 	.word	0xffffffff


	//   ....[91]....
        /*0660*/ 	.word	0xffffffff


	//   ....[92]....
        /*0664*/ 	.word	0xffffffff


	//   ....[93]....
        /*0668*/ 	.word	0xffffffff


	//   ....[94]....
        /*066c*/ 	.word	0xffffffff


	//   ....[95]....
        /*0670*/ 	.word	0xffffffff


	//   ....[96]....
        /*0674*/ 	.word	0xffffffff


	//   ....[97]....
        /*0678*/ 	.word	0xffffffff


	//   ....[98]....
        /*067c*/ 	.word	0xffffffff


	//   ....[99]....
        /*0680*/ 	.word	0x0500000f


	//   ....[100]....
        /*0684*/ 	.word	0x0500000f


	//   ....[101]....
        /*0688*/ 	.word	0x0500000f


	//   ....[102]....
        /*068c*/ 	.word	0x0500000f


	//   ....[103]....
        /*0690*/ 	.word	0x0500000f


	//   ....[104]....
        /*0694*/ 	.word	0x0500000f


	//   ....[105]....
        /*0698*/ 	.word	0x0500000f


	//   ....[106]....
        /*069c*/ 	.word	0x0500000f


	//   ....[107]....
        /*06a0*/ 	.word	0x0500000f


	//   ....[108]....
        /*06a4*/ 	.word	0x0500000f


	//   ....[109]....
        /*06a8*/ 	.word	0x0500000f


	//   ....[110]....
        /*06ac*/ 	.word	0x0500000f


	//   ....[111]....
        /*06b0*/ 	.word	0x0500000f


	//   ....[112]....
        /*06b4*/ 	.word	0x0500000f


	//   ....[113]....
        /*06b8*/ 	.word	0x0500000f


	//   ....[114]....
        /*06bc*/ 	.word	0x0500000f


	//   ....[115]....
        /*06c0*/ 	.word	0x0500000f


	//   ....[116]....
        /*06c4*/ 	.word	0x0500000f


	//   ....[117]....
        /*06c8*/ 	.word	0x0500000f


	//   ....[118]....
        /*06cc*/ 	.word	0x0500000f


	//   ....[119]....
        /*06d0*/ 	.word	0x0500000f


	//   ....[120]....
        /*06d4*/ 	.word	0x0500000f


	//   ....[121]....
        /*06d8*/ 	.word	0x0500000f


	//   ....[122]....
        /*06dc*/ 	.word	0x0500000f


	//   ....[123]....
        /*06e0*/ 	.word	0x0500000f


	//   ....[124]....
        /*06e4*/ 	.word	0x0500000f


	//   ....[125]....
        /*06e8*/ 	.word	0x0500000f


	//   ....[126]....
        /*06ec*/ 	.word	0x0500000f


	//   ....[127]....
        /*06f0*/ 	.word	0x0500000f


	//   ....[128]....
        /*06f4*/ 	.word	0x0500000f


	//   ....[129]....
        /*06f8*/ 	.word	0x0500000f


	//   ....[130]....
        /*06fc*/ 	.word	0x0500000f


	//   ....[131]....
        /*0700*/ 	.word	0x0500000f


	//   ....[132]....
        /*0704*/ 	.word	0x0500000f


	//   ....[133]....
        /*0708*/ 	.word	0x0500000f


	//----- nvinfo : EIATTR_COOP_GROUP_INSTR_OFFSETS
	.align		4
.L_326:
        /*070c*/ 	.byte	0x04, 0x28
        /*070e*/ 	.short	(.L_328 - .L_327)


	//   ....[0]....
.L_327:
        /*0710*/ 	.word	0x00000060


	//   ....[1]....
        /*0714*/ 	.word	0x00000130


	//   ....[2]....
        /*0718*/ 	.word	0x000001e0


	//   ....[3]....
        /*071c*/ 	.word	0x000003a0


	//   ....[4]....
        /*0720*/ 	.word	0x00000500


	//   ....[5]....
        /*0724*/ 	.word	0x00000620


	//   ....[6]....
        /*0728*/ 	.word	0x00000780


	//   ....[7]....
        /*072c*/ 	.word	0x000014e0


	//   ....[8]....
        /*0730*/ 	.word	0x00001c40


	//   ....[9]....
        /*0734*/ 	.word	0x000023c0


	//   ....[10]....
        /*0738*/ 	.word	0x00002420


	//   ....[11]....
        /*073c*/ 	.word	0x000024b0


	//   ....[12]....
        /*0740*/ 	.word	0x00002f10


	//   ....[13]....
        /*0744*/ 	.word	0x00002f80


	//   ....[14]....
        /*0748*/ 	.word	0x00004100


	//   ....[15]....
        /*074c*/ 	.word	0x000048a0


	//   ....[16]....
        /*0750*/ 	.word	0x000048d0


	//   ....[17]....
        /*0754*/ 	.word	0x00004930


	//   ....[18]....
        /*0758*/ 	.word	0x00005300


	//   ....[19]....
        /*075c*/ 	.word	0x00005380


	//   ....[20]....
        /*0760*/ 	.word	0x00006c10


	//   ....[21]....
        /*0764*/ 	.word	0x00006c40


	//   ....[22]....
        /*0768*/ 	.word	0x00006f20


	//   ....[23]....
        /*076c*/ 	.word	0x00006f50


	//   ....[24]....
        /*0770*/ 	.word	0x00008520


	//   ....[25]....
        /*0774*/ 	.word	0x00008550


	//   ....[26]....
        /*0778*/ 	.word	0x00008640


	//   ....[27]....
        /*077c*/ 	.word	0x00008660


	//   ....[28]....
        /*0780*/ 	.word	0x000098b0


	//   ....[29]....
        /*0784*/ 	.word	0x000098f0


	//   ....[30]....
        /*0788*/ 	.word	0x00009930


	//   ....[31]....
        /*078c*/ 	.word	0x00009960


	//   ....[32]....
        /*0790*/ 	.word	0x00009f00


	//   ....[33]....
        /*0794*/ 	.word	0x00009f10


	//   ....[34]....
        /*0798*/ 	.word	0x00009fd0


	//   ....[35]....
        /*079c*/ 	.word	0x00009ff0


	//   ....[36]....
        /*07a0*/ 	.word	0x0000a0b0


	//   ....[37]....
        /*07a4*/ 	.word	0x0000a0d0


	//   ....[38]....
        /*07a8*/ 	.word	0x0000a1a0


	//   ....[39]....
        /*07ac*/ 	.word	0x0000a1c0


	//   ....[40]....
        /*07b0*/ 	.word	0x0000a9c0


	//   ....[41]....
        /*07b4*/ 	.word	0x0000a9e0


	//   ....[42]....
        /*07b8*/ 	.word	0x0000aaa0


	//   ....[43]....
        /*07bc*/ 	.word	0x0000aac0


	//   ....[44]....
        /*07c0*/ 	.word	0x0000ab80


	//   ....[45]....
        /*07c4*/ 	.word	0x0000aba0


	//   ....[46]....
        /*07c8*/ 	.word	0x0000ac70


	//   ....[47]....
        /*07cc*/ 	.word	0x0000ac90


	//   ....[48]....
        /*07d0*/ 	.word	0x0000add0


	//   ....[49]....
        /*07d4*/ 	.word	0x0000afa0


	//   ....[50]....
        /*07d8*/ 	.word	0x0000afd0


	//   ....[51]....
        /*07dc*/ 	.word	0x0000b000


	//   ....[52]....
        /*07e0*/ 	.word	0x0000b030


	//   ....[53]....
        /*07e4*/ 	.word	0x0000b060


	//   ....[54]....
        /*07e8*/ 	.word	0x0000b090


	//   ....[55]....
        /*07ec*/ 	.word	0x0000b200


	//   ....[56]....
        /*07f0*/ 	.word	0x0000b230


	//   ....[57]....
        /*07f4*/ 	.word	0x0000b260


	//   ....[58]....
        /*07f8*/ 	.word	0x0000b290


	//   ....[59]....
        /*07fc*/ 	.word	0x0000b2c0


	//   ....[60]....
        /*0800*/ 	.word	0x0000b2f0


	//   ....[61]....
        /*0804*/ 	.word	0x0000b390


	//   ....[62]....
        /*0808*/ 	.word	0x0000b3f0


	//   ....[63]....
        /*080c*/ 	.word	0x0000b480


	//   ....[64]....
        /*0810*/ 	.word	0x0000c700


	//   ....[65]....
        /*0814*/ 	.word	0x0000d2e0


	//   ....[66]....
        /*0818*/ 	.word	0x0000d2f0


	//   ....[67]....
        /*081c*/ 	.word	0x0000d300


	//   ....[68]....
        /*0820*/ 	.word	0x0000d370


	//   ....[69]....
        /*0824*/ 	.word	0x0000d470


	//   ....[70]....
        /*0828*/ 	.word	0x0000d490


	//   ....[71]....
        /*082c*/ 	.word	0x0000d520


	//   ....[72]....
        /*0830*/ 	.word	0x0000d540


	//   ....[73]....
        /*0834*/ 	.word	0x0000d5d0


	//   ....[74]....
        /*0838*/ 	.word	0x0000d5f0


	//   ....[75]....
        /*083c*/ 	.word	0x0000d680


	//   ....[76]....
        /*0840*/ 	.word	0x0000d6a0


	//   ....[77]....
        /*0844*/ 	.word	0x0000d730


	//   ....[78]....
        /*0848*/ 	.word	0x0000d750


	//   ....[79]....
        /*084c*/ 	.word	0x0000d760


	//   ....[80]....
        /*0850*/ 	.word	0x0000d770


	//   ....[81]....
        /*0854*/ 	.word	0x000100f0


	//   ....[82]....
        /*0858*/ 	.word	0x00010150


	//   ....[83]....
        /*085c*/ 	.word	0x00010180


	//   ....[84]....
        /*0860*/ 	.word	0x00010190


	//   ....[85]....
        /*0864*/ 	.word	0x000101c0


	//   ....[86]....
        /*0868*/ 	.word	0x000101f0


	//   ....[87]....
        /*086c*/ 	.word	0x00010220


	//   ....[88]....
        /*0870*/ 	.word	0x00010250


	//   ....[89]....
        /*0874*/ 	.word	0x000103d0


	//   ....[90]....
        /*0878*/ 	.word	0x00010400


	//   ....[91]....
        /*087c*/ 	.word	0x00010430


	//   ....[92]....
        /*0880*/ 	.word	0x00010460


	//   ....[93]....
        /*0884*/ 	.word	0x00010490


	//   ....[94]....
        /*0888*/ 	.word	0x000104c0


	//   ....[95]....
        /*088c*/ 	.word	0x00010580


	//   ....[96]....
        /*0890*/ 	.word	0x000105a0


	//   ....[97]....
        /*0894*/ 	.word	0x00010610


	//   ....[98]....
        /*0898*/ 	.word	0x00010cd0


	//   ....[99]....
        /*089c*/ 	.word	0x000112a0


	//   ....[100]....
        /*08a0*/ 	.word	0x00011420


	//   ....[101]....
        /*08a4*/ 	.word	0x00011480


	//   ....[102]....
        /*08a8*/ 	.word	0x00011510


	//   ....[103]....
        /*08ac*/ 	.word	0x000115b0


	//   ....[104]....
        /*08b0*/ 	.word	0x00011680


	//   ....[105]....
        /*08b4*/ 	.word	0x000117a0


	//   ....[106]....
        /*08b8*/ 	.word	0x00011800


	//   ....[107]....
        /*08bc*/ 	.word	0x00011910


	//   ....[108]....
        /*08c0*/ 	.word	0x00011970


	//   ....[109]....
        /*08c4*/ 	.word	0x00011a80


	//   ....[110]....
        /*08c8*/ 	.word	0x00011ae0


	//   ....[111]....
        /*08cc*/ 	.word	0x00011bf0


	//   ....[112]....
        /*08d0*/ 	.word	0x00011c50


	//   ....[113]....
        /*08d4*/ 	.word	0x00011d50


	//   ....[114]....
        /*08d8*/ 	.word	0x00011db0


	//   ....[115]....
        /*08dc*/ 	.word	0x00011e50


	//   ....[116]....
        /*08e0*/ 	.word	0x000121d0


	//   ....[117]....
        /*08e4*/ 	.word	0x00012270


	//   ....[118]....
        /*08e8*/ 	.word	0x00012390


	//   ....[119]....
        /*08ec*/ 	.word	0x00012400


	//   ....[120]....
        /*08f0*/ 	.word	0x00012470


	//   ....[121]....
        /*08f4*/ 	.word	0x000124e0


	//   ....[122]....
        /*08f8*/ 	.word	0x00012550


	//   ....[123]....
        /*08fc*/ 	.word	0x000125d0


	//   ....[124]....
        /*0900*/ 	.word	0x00012660


	//   ....[125]....
        /*0904*/ 	.word	0x00012700


	//   ....[126]....
        /*0908*/ 	.word	0x00012770


	//   ....[127]....
        /*090c*/ 	.word	0x000127e0


	//   ....[128]....
        /*0910*/ 	.word	0x00012850


	//   ....[129]....
        /*0914*/ 	.word	0x000128d0


	//   ....[130]....
        /*0918*/ 	.word	0x00012940


	//   ....[131]....
        /*091c*/ 	.word	0x000129e0


	//   ....[132]....
        /*0920*/ 	.word	0x00012a70


	//   ....[133]....
        /*0924*/ 	.word	0x00012ba0


	//----- nvinfo : EIATTR_REG_RECONFIG
	.align		4
.L_328:
        /*0928*/ 	.byte	0x01, 0x54
	.zero		2


	//----- nvinfo : EIATTR_SYSCALL_OFFSETS
	.align		4
        /*092c*/ 	.byte	0x04, 0x46
        /*092e*/ 	.short	(.L_330 - .L_329)


	//   ....[0]....
.L_329:
        /*0930*/ 	.word	0x000016c0


	//   ....[1]....
        /*0934*/ 	.word	0x0000c300


	//   ....[2]....
        /*0938*/ 	.word	0x0000c460


	//   ....[3]....
        /*093c*/ 	.word	0x0000c560


	//   ....[4]....
        /*0940*/ 	.word	0x0000cee0


	//----- nvinfo : EIATTR_MBARRIER_INSTR_OFFSETS
	.align		4
.L_330:
        /*0944*/ 	.byte	0x04, 0x39
        /*0946*/ 	.short	(.L_332 - .L_331)


	//   ....[0]....
.L_331:
        /*0948*/ 	.word	0x00000250
        /*094c*/ 	.word	0x000000ff
        /*0950*/ 	.word	0x00028800
        /*0954*/ 	.short	0x0100
        /*0956*/ 	.byte	0x08
	.zero		1


	//   ....[1]....
        /*0958*/ 	.word	0x00000260
        /*095c*/ 	.word	0x000000ff
        /*0960*/ 	.word	0x00028820
        /*0964*/ 	.short	0x0100
        /*0966*/ 	.byte	0x08
	.zero		1


	//   ....[2]....
        /*0968*/ 	.word	0x00000350
        /*096c*/ 	.word	0x000000ff
        /*0970*/ 	.word	0x00028830
        /*0974*/ 	.short	0x0100
        /*0976*/ 	.byte	0x08
	.zero		1


	//   ....[3]....
        /*0978*/ 	.word	0x00000360
        /*097c*/ 	.word	0x000000ff
        /*0980*/ 	.word	0x00028840
        /*0984*/ 	.short	0x0100
        /*0986*/ 	.byte	0x08
	.zero		1


	//   ....[4]....
        /*0988*/ 	.word	0x00000370
        /*098c*/ 	.word	0x000000ff
        /*0990*/ 	.word	0x00028838
        /*0994*/ 	.short	0x0100
        /*0996*/ 	.byte	0x08
	.zero		1


	//   ....[5]....
        /*0998*/ 	.word	0x00000380
        /*099c*/ 	.word	0x000000ff
        /*09a0*/ 	.word	0x00028848
        /*09a4*/ 	.short	0x0100
        /*09a6*/ 	.byte	0x08
	.zero		1


	//   ....[6]....
        /*09a8*/ 	.word	0x000004b0
        /*09ac*/ 	.word	0x000000ff
        /*09b0*/ 	.word	0x00028850
        /*09b4*/ 	.short	0x0100
        /*09b6*/ 	.byte	0x08
	.zero		1


	//   ....[7]....
        /*09b8*/ 	.word	0x000004c0
        /*09bc*/ 	.word	0x000000ff
        /*09c0*/ 	.word	0x00028860
        /*09c4*/ 	.short	0x0100
        /*09c6*/ 	.byte	0x08
	.zero		1


	//   ....[8]....
        /*09c8*/ 	.word	0x000004d0
        /*09cc*/ 	.word	0x000000ff
        /*09d0*/ 	.word	0x00028858
        /*09d4*/ 	.short	0x0100
        /*09d6*/ 	.byte	0x08
	.zero		1


	//   ....[9]....
        /*09d8*/ 	.word	0x000004e0
        /*09dc*/ 	.word	0x000000ff
        /*09e0*/ 	.word	0x00028868
        /*09e4*/ 	.short	0x0100
        /*09e6*/ 	.byte	0x08
	.zero		1


	//   ....[10]....
        /*09e8*/ 	.word	0x000005d0
        /*09ec*/ 	.word	0x000000ff
        /*09f0*/ 	.word	0x00028870
        /*09f4*/ 	.short	0x0100
        /*09f6*/ 	.byte	0x06
	.zero		1


	//   ....[11]....
        /*09f8*/ 	.word	0x000005e0
        /*09fc*/ 	.word	0x000000ff
        /*0a00*/ 	.word	0x00028880
        /*0a04*/ 	.short	0x0100
        /*0a06*/ 	.byte	0x06
	.zero		1


	//   ....[12]....
        /*0a08*/ 	.word	0x000005f0
        /*0a0c*/ 	.word	0x000000ff
        /*0a10*/ 	.word	0x00028878
        /*0a14*/ 	.short	0x0100
        /*0a16*/ 	.byte	0x06
	.zero		1


	//   ....[13]....
        /*0a18*/ 	.word	0x00000600
        /*0a1c*/ 	.word	0x000000ff
        /*0a20*/ 	.word	0x00028888
        /*0a24*/ 	.short	0x0100
        /*0a26*/ 	.byte	0x06
	.zero		1


	//   ....[14]....
        /*0a28*/ 	.word	0x00000730
        /*0a2c*/ 	.word	0x000000ff
        /*0a30*/ 	.word	0x00028890
        /*0a34*/ 	.short	0x0100
        /*0a36*/ 	.byte	0x08
	.zero		1


	//   ....[15]....
        /*0a38*/ 	.word	0x00000740
        /*0a3c*/ 	.word	0x000000ff
        /*0a40*/ 	.word	0x000288a0
        /*0a44*/ 	.short	0x0100
        /*0a46*/ 	.byte	0x08
	.zero		1


	//   ....[16]....
        /*0a48*/ 	.word	0x00000750
        /*0a4c*/ 	.word	0x000000ff
        /*0a50*/ 	.word	0x00028898
        /*0a54*/ 	.short	0x0100
        /*0a56*/ 	.byte	0x08
	.zero		1


	//   ....[17]....
        /*0a58*/ 	.word	0x00000760
        /*0a5c*/ 	.word	0x000000ff
        /*0a60*/ 	.word	0x000288a8
        /*0a64*/ 	.short	0x0100
        /*0a66*/ 	.byte	0x08
	.zero		1


	//   ....[18]....
        /*0a68*/ 	.word	0x00000890
        /*0a6c*/ 	.word	0x000000ff
        /*0a70*/ 	.word	0x000288b0
        /*0a74*/ 	.short	0x0100
        /*0a76*/ 	.byte	0x08
	.zero		1


	//   ....[19]....
        /*0a78*/ 	.word	0x000008a0
        /*0a7c*/ 	.word	0x000000ff
        /*0a80*/ 	.word	0x000288c0
        /*0a84*/ 	.short	0x0100
        /*0a86*/ 	.byte	0x08
	.zero		1


	//   ....[20]....
        /*0a88*/ 	.word	0x000008b0
        /*0a8c*/ 	.word	0x000000ff
        /*0a90*/ 	.word	0x000288b8
        /*0a94*/ 	.short	0x0100
        /*0a96*/ 	.byte	0x08
	.zero		1


	//   ....[21]....
        /*0a98*/ 	.word	0x000008c0
        /*0a9c*/ 	.word	0x000000ff
        /*0aa0*/ 	.word	0x000288c8
        /*0aa4*/ 	.short	0x0100
        /*0aa6*/ 	.byte	0x08
	.zero		1


	//   ....[22]....
        /*0aa8*/ 	.word	0x00001720
        /*0aac*/ 	.word	0x000000ff
        /*0ab0*/ 	.word	0x00028800
        /*0ab4*/ 	.short	0x010a
        /*0ab6*/ 	.byte	0x26
	.zero		1


	//   ....[23]....
        /*0ab8*/ 	.word	0x000017a0
        /*0abc*/ 	.word	0x00000003
        /*0ac0*/ 	.word	0x00028830
        /*0ac4*/ 	.short	0x010a
        /*0ac6*/ 	.byte	0x3f
	.zero		1


	//   ....[24]....
        /*0ac8*/ 	.word	0x00001800
        /*0acc*/ 	.word	0x00000003
        /*0ad0*/ 	.word	0x00028830
        /*0ad4*/ 	.short	0x010a
        /*0ad6*/ 	.byte	0x3f
	.zero		1


	//   ....[25]....
        /*0ad8*/ 	.word	0x00001e40
        /*0adc*/ 	.word	0x00000003
        /*0ae0*/ 	.word	0x00000000
        /*0ae4*/ 	.short	0x0101
        /*0ae6*/ 	.byte	0x3f
	.zero		1


	//   ....[26]....
        /*0ae8*/ 	.word	0x00003be0
        /*0aec*/ 	.word	0x000000ff
        /*0af0*/ 	.word	0x00028830
        /*0af4*/ 	.short	0x010a
        /*0af6*/ 	.byte	0x06
	.zero		1


	//   ....[27]....
        /*0af8*/ 	.word	0x00003c20
        /*0afc*/ 	.word	0x000000ff
        /*0b00*/ 	.word	0x00028830
        /*0b04*/ 	.short	0x010a
        /*0b06*/ 	.byte	0x06
	.zero		1


	//   ....[28]....
        /*0b08*/ 	.word	0x00003f60
        /*0b0c*/ 	.word	0x000000ff
        /*0b10*/ 	.word	0x00028850
        /*0b14*/ 	.short	0x010a
        /*0b16*/ 	.byte	0x06
	.zero		1


	//   ....[29]....
        /*0b18*/ 	.word	0x00003fa0
        /*0b1c*/ 	.word	0x000000ff
        /*0b20*/ 	.word	0x00028850
        /*0b24*/ 	.short	0x010a
        /*0b26*/ 	.byte	0x06
	.zero		1


	//   ....[30]....
        /*0b28*/ 	.word	0x000058c0
        /*0b2c*/ 	.word	0x00000034
        /*0b30*/ 	.word	0x00000000
        /*0b34*/ 	.short	0x0101
        /*0b36*/ 	.byte	0x3f
	.zero		1


	//   ....[31]....
        /*0b38*/ 	.word	0x00005b80
        /*0b3c*/ 	.word	0x00000034
        /*0b40*/ 	.word	0x00000000
        /*0b44*/ 	.short	0x0101
        /*0b46*/ 	.byte	0x3f
	.zero		1


	//   ....[32]....
        /*0b48*/ 	.word	0x00006530
        /*0b4c*/ 	.word	0x000000ff
        /*0b50*/ 	.word	0x00028830
        /*0b54*/ 	.short	0x010a
        /*0b56*/ 	.byte	0x06
	.zero		1


	//   ....[33]....
        /*0b58*/ 	.word	0x00006570
        /*0b5c*/ 	.word	0x000000ff
        /*0b60*/ 	.word	0x00028830
        /*0b64*/ 	.short	0x010a
        /*0b66*/ 	.byte	0x06
	.zero		1


	//   ....[34]....
        /*0b68*/ 	.word	0x000068b0
        /*0b6c*/ 	.word	0x000000ff
        /*0b70*/ 	.word	0x00028850
        /*0b74*/ 	.short	0x010a
        /*0b76*/ 	.byte	0x06
	.zero		1


	//   ....[35]....
        /*0b78*/ 	.word	0x000068f0
        /*0b7c*/ 	.word	0x000000ff
        /*0b80*/ 	.word	0x00028850
        /*0b84*/ 	.short	0x010a
        /*0b86*/ 	.byte	0x06
	.zero		1


	//   ....[36]....
        /*0b88*/ 	.word	0x00007b60
        /*0b8c*/ 	.word	0x0000001b
        /*0b90*/ 	.word	0x00000000
        /*0b94*/ 	.short	0x0101
        /*0b96*/ 	.byte	0x3f
	.zero		1


	//   ....[37]....
        /*0b98*/ 	.word	0x00007c30
        /*0b9c*/ 	.word	0x0000001f
        /*0ba0*/ 	.word	0x00000000
        /*0ba4*/ 	.short	0x0101
        /*0ba6*/ 	.byte	0x3f
	.zero		1


	//   ....[38]....
        /*0ba8*/ 	.word	0x00008490
        /*0bac*/ 	.word	0x000000ff
        /*0bb0*/ 	.word	0x00028850
        /*0bb4*/ 	.short	0x010a
        /*0bb6*/ 	.byte	0x05
	.zero		1


	//   ....[39]....
        /*0bb8*/ 	.word	0x000084d0
        /*0bbc*/ 	.word	0x000000ff
        /*0bc0*/ 	.word	0x00028850
        /*0bc4*/ 	.short	0x010a
        /*0bc6*/ 	.byte	0x05
	.zero		1


	//   ....[40]....
        /*0bc8*/ 	.word	0x000089f0
        /*0bcc*/ 	.word	0x00000000
        /*0bd0*/ 	.word	0x00000000
        /*0bd4*/ 	.short	0x0101
        /*0bd6*/ 	.byte	0x3f
	.zero		1


	//   ....[41]....
        /*0bd8*/ 	.word	0x00009ef0
        /*0bdc*/ 	.word	0x00000000
        /*0be0*/ 	.word	0x00000000
        /*0be4*/ 	.short	0x0101
        /*0be6*/ 	.byte	0x3f
	.zero		1


	//   ....[42]....
        /*0be8*/ 	.word	0x0000c990
        /*0bec*/ 	.word	0x00000000
        /*0bf0*/ 	.word	0x00028840
        /*0bf4*/ 	.short	0x010a
        /*0bf6*/ 	.byte	0x3f
	.zero		1


	//   ....[43]....
        /*0bf8*/ 	.word	0x0000d8d0
        /*0bfc*/ 	.word	0x00000008
        /*0c00*/ 	.word	0x00028800
        /*0c04*/ 	.short	0x0107
        /*0c06*/ 	.byte	0x3f
	.zero		1


	//   ....[44]....
        /*0c08*/ 	.word	0x0000d9e0
        /*0c0c*/ 	.word	0x00000002
        /*0c10*/ 	.word	0x00028800
        /*0c14*/ 	.short	0x0101
        /*0c16*/ 	.byte	0x3f
	.zero		1


	//   ....[45]....
        /*0c18*/ 	.word	0x0000da00
        /*0c1c*/ 	.word	0x00000002
        /*0c20*/ 	.word	0x00028820
        /*0c24*/ 	.short	0x010a
        /*0c26*/ 	.byte	0x3f
	.zero		1


	//   ....[46]....
        /*0c28*/ 	.word	0x0000dd60
        /*0c2c*/ 	.word	0x00000002
        /*0c30*/ 	.word	0x00028840
        /*0c34*/ 	.short	0x010a
        /*0c36*/ 	.byte	0x3f
	.zero		1


	//   ....[47]....
        /*0c38*/ 	.word	0x0000e120
        /*0c3c*/ 	.word	0x00000002
        /*0c40*/ 	.word	0x00000060
        /*0c44*/ 	.short	0x010a
        /*0c46*/ 	.byte	0x3f
	.zero		1


	//   ....[48]....
        /*0c48*/ 	.word	0x0000e7f0
        /*0c4c*/ 	.word	0x00000003
        /*0c50*/ 	.word	0x00028840
        /*0c54*/ 	.short	0x010a
        /*0c56*/ 	.byte	0x3f
	.zero		1


	//   ....[49]....
        /*0c58*/ 	.word	0x0000ebb0
        /*0c5c*/ 	.word	0x00000002
        /*0c60*/ 	.word	0x00000060
        /*0c64*/ 	.short	0x010a
        /*0c66*/ 	.byte	0x3f
	.zero		1


	//   ....[50]....
        /*0c68*/ 	.word	0x0000f1d0
        /*0c6c*/ 	.word	0x00000002
        /*0c70*/ 	.word	0x00028840
        /*0c74*/ 	.short	0x010a
        /*0c76*/ 	.byte	0x3f
	.zero		1


	//   ....[51]....
        /*0c78*/ 	.word	0x0000f590
        /*0c7c*/ 	.word	0x00000002
        /*0c80*/ 	.word	0x00000060
        /*0c84*/ 	.short	0x010a
        /*0c86*/ 	.byte	0x3f
	.zero		1


	//   ....[52]....
        /*0c88*/ 	.word	0x0000fb40
        /*0c8c*/ 	.word	0x00000000
        /*0c90*/ 	.word	0x00028860
        /*0c94*/ 	.short	0x010a
        /*0c96*/ 	.byte	0x3f
	.zero		1


	//   ....[53]....
        /*0c98*/ 	.word	0x00010c50
        /*0c9c*/ 	.word	0x00000000
        /*0ca0*/ 	.word	0x00028820
        /*0ca4*/ 	.short	0x010a
        /*0ca6*/ 	.byte	0x3f
	.zero		1


	//   ....[54]....
        /*0ca8*/ 	.word	0x00010e10
        /*0cac*/ 	.word	0x00000006
        /*0cb0*/ 	.word	0x00000000
        /*0cb4*/ 	.short	0x010a
        /*0cb6*/ 	.byte	0x3f
	.zero		1


	//   ....[55]....
        /*0cb8*/ 	.word	0x00010e80
        /*0cbc*/ 	.word	0x00000007
        /*0cc0*/ 	.word	0x00000000
        /*0cc4*/ 	.short	0x010a
        /*0cc6*/ 	.byte	0x3f
	.zero		1


	//   ....[56]....
        /*0cc8*/ 	.word	0x00010ef0
        /*0ccc*/ 	.word	0x00000004
        /*0cd0*/ 	.word	0x00000000
        /*0cd4*/ 	.short	0x010a
        /*0cd6*/ 	.byte	0x3f
	.zero		1


	//   ....[57]....
        /*0cd8*/ 	.word	0x00010f20
        /*0cdc*/ 	.word	0x00000003
        /*0ce0*/ 	.word	0x00000000
        /*0ce4*/ 	.short	0x010a
        /*0ce6*/ 	.byte	0x3f
	.zero		1


	//   ....[58]....
        /*0ce8*/ 	.word	0x00010f90
        /*0cec*/ 	.word	0x00000003
        /*0cf0*/ 	.word	0x00028800
        /*0cf4*/ 	.short	0x010a
        /*0cf6*/ 	.byte	0x3f
	.zero		1


	//   ....[59]....
        /*0cf8*/ 	.word	0x00010fe0
        /*0cfc*/ 	.word	0x00000003
        /*0d00*/ 	.word	0x00028830
        /*0d04*/ 	.short	0x010a
        /*0d06*/ 	.byte	0x3f
	.zero		1


	//   ....[60]....
        /*0d08*/ 	.word	0x00011040
        /*0d0c*/ 	.word	0x00000005
        /*0d10*/ 	.word	0x00028830
        /*0d14*/ 	.short	0x010a
        /*0d16*/ 	.byte	0x3f
	.zero		1


	//   ....[61]....
        /*0d18*/ 	.word	0x000110a0
        /*0d1c*/ 	.word	0x00000005
        /*0d20*/ 	.word	0x00028850
        /*0d24*/ 	.short	0x010a
        /*0d26*/ 	.byte	0x3f
	.zero		1


	//   ....[62]....
        /*0d28*/ 	.word	0x00011100
        /*0d2c*/ 	.word	0x00000005
        /*0d30*/ 	.word	0x00028830
        /*0d34*/ 	.short	0x010a
        /*0d36*/ 	.byte	0x3f
	.zero		1


	//   ....[63]....
        /*0d38*/ 	.word	0x00011160
        /*0d3c*/ 	.word	0x00000005
        /*0d40*/ 	.word	0x00028850
        /*0d44*/ 	.short	0x010a
        /*0d46*/ 	.byte	0x3f
	.zero		1


	//   ....[64]....
        /*0d48*/ 	.word	0x000111c0
        /*0d4c*/ 	.word	0x00000009
        /*0d50*/ 	.word	0x00028850
        /*0d54*/ 	.short	0x010a
        /*0d56*/ 	.byte	0x3f
	.zero		1


	//   ....[65]....
        /*0d58*/ 	.word	0x00011360
        /*0d5c*/ 	.word	0x00000000
        /*0d60*/ 	.word	0x00028840
        /*0d64*/ 	.short	0x010a
        /*0d66*/ 	.byte	0x3f
	.zero		1


	//   ....[66]....
        /*0d68*/ 	.word	0x00011ef0
        /*0d6c*/ 	.word	0x00000002
        /*0d70*/ 	.word	0x00028820
        /*0d74*/ 	.short	0x010a
        /*0d76*/ 	.byte	0x3f
	.zero		1


	//   ....[67]....
        /*0d78*/ 	.word	0x00011f40
        /*0d7c*/ 	.word	0x00000002
        /*0d80*/ 	.word	0x00028840
        /*0d84*/ 	.short	0x010a
        /*0d86*/ 	.byte	0x3f
	.zero		1


	//   ....[68]....
        /*0d88*/ 	.word	0x00011f90
        /*0d8c*/ 	.word	0x00000002
        /*0d90*/ 	.word	0x00000060
        /*0d94*/ 	.short	0x010a
        /*0d96*/ 	.byte	0x3f
	.zero		1


	//   ....[69]....
        /*0d98*/ 	.word	0x00011fe0
        /*0d9c*/ 	.word	0x00000003
        /*0da0*/ 	.word	0x00028840
        /*0da4*/ 	.short	0x010a
        /*0da6*/ 	.byte	0x3f
	.zero		1


	//   ....[70]....
        /*0da8*/ 	.word	0x00012030
        /*0dac*/ 	.word	0x00000002
        /*0db0*/ 	.word	0x00000060
        /*0db4*/ 	.short	0x010a
        /*0db6*/ 	.byte	0x3f
	.zero		1


	//   ....[71]....
        /*0db8*/ 	.word	0x00012080
        /*0dbc*/ 	.word	0x00000002
        /*0dc0*/ 	.word	0x00028840
        /*0dc4*/ 	.short	0x010a
        /*0dc6*/ 	.byte	0x3f
	.zero		1


	//   ....[72]....
        /*0dc8*/ 	.word	0x000120d0
        /*0dcc*/ 	.word	0x00000002
        /*0dd0*/ 	.word	0x00000060
        /*0dd4*/ 	.short	0x010a
        /*0dd6*/ 	.byte	0x3f
	.zero		1


	//   ....[73]....
        /*0dd8*/ 	.word	0x00012120
        /*0ddc*/ 	.word	0x00000000
        /*0de0*/ 	.word	0x00028860
        /*0de4*/ 	.short	0x010a
        /*0de6*/ 	.byte	0x3f
	.zero		1


	//   ....[74]....
        /*0de8*/ 	.word	0x00012ac0
        /*0dec*/ 	.word	0x00000000
        /*0df0*/ 	.word	0x00028820
        /*0df4*/ 	.short	0x010a
        /*0df6*/ 	.byte	0x3f
	.zero		1


	//   ....[75]....
        /*0df8*/ 	.word	0x00012c60
        /*0dfc*/ 	.word	0x00000006
        /*0e00*/ 	.word	0x00000000
        /*0e04*/ 	.short	0x010a
        /*0e06*/ 	.byte	0x3f
	.zero		1


	//   ....[76]....
        /*0e08*/ 	.word	0x00012cb0
        /*0e0c*/ 	.word	0x00000007
        /*0e10*/ 	.word	0x00000000
        /*0e14*/ 	.short	0x010a
        /*0e16*/ 	.byte	0x3f
	.zero		1


	//   ....[77]....
        /*0e18*/ 	.word	0x00012d00
        /*0e1c*/ 	.word	0x00000004
        /*0e20*/ 	.word	0x00000000
        /*0e24*/ 	.short	0x010a
        /*0e26*/ 	.byte	0x3f
	.zero		1


	//----- nvinfo : EIATTR_NUM_MBARRIERS
	.align		4
.L_332:
        /*0e28*/ 	.byte	0x03, 0x38
        /*0e2a*/ 	.short	0x0016


	//----- nvinfo : EIATTR_EXIT_INSTR_OFFSETS
	.align		4
        /*0e2c*/ 	.byte	0x04, 0x1c
        /*0e2e*/ 	.short	(.L_334 - .L_333)


	//   ....[0]....
.L_333:
        /*0e30*/ 	.word	0x00000a70


	//   ....[1]....
        /*0e34*/ 	.word	0x0000ad80


	//   ....[2]....
        /*0e38*/ 	.word	0x00010f70


	//----- nvinfo : EIATTR_MAX_THREADS
	.align		4
.L_334:
        /*0e3c*/ 	.byte	0x04, 0x05
        /*0e3e*/ 	.short	(.L_336 - .L_335)
.L_335:
        /*0e40*/ 	.word	0x00000180
        /*0e44*/ 	.word	0x00000001
        /*0e48*/ 	.word	0x00000001


	//----- nvinfo : EIATTR_CRS_STACK_SIZE
	.align		4
.L_336:
        /*0e4c*/ 	.byte	0x04, 0x1e
        /*0e4e*/ 	.short	(.L_338 - .L_337)
.L_337:
        /*0e50*/ 	.word	0x00000000


	//----- nvinfo : EIATTR_CBANK_PARAM_SIZE
	.align		4
.L_338:
        /*0e54*/ 	.byte	0x03, 0x19
        /*0e56*/ 	.short	0x0af0


	//----- nvinfo : EIATTR_PARAM_CBANK
	.align		4
        /*0e58*/ 	.byte	0x04, 0x0a
        /*0e5a*/ 	.short	(.L_340 - .L_339)
	.align		4
.L_339:
        /*0e5c*/ 	.word	index@(.nv.constant0._ZN7cutlass13device_kernelIN5flash11enable_sm90INS1_16FlashAttnFwdSm90INS1_25CollectiveMainloopFwdSm90ILi2EN4cute5tupleIJNS5_1CILi1EEES8_S8_EEENS6_IJNS7_ILi128EEESA_SA_EEELi128ENS_10bfloat16_tEfNS_4arch4Sm90ELb1ELb0ELb0ELb1ELb0ELb0ELb0ELb1ELb1ELb1ELb0ELb0EEENS1_21CollectiveEpilogueFwdISB_S9_SC_SE_Li256ELb1ELb1ELb0ELb0EEENS1_36VarlenDynamicPersistentTileSchedulerILi128ELi128ELi256ELi128ELb0ELb1ELb1ELb1ELb1ELb1EEEEEEEEEvNT_6ParamsE)
        /*0e60*/ 	.short	0x0210
        /*0e62*/ 	.short	0x0af0


	//----- nvinfo : EIATTR_SW_WAR
	.align		4
.L_340:
        /*0e64*/ 	.byte	0x04, 0x36
        /*0e66*/ 	.short	(.L_342 - .L_341)
.L_341:
        /*0e68*/ 	.word	0x00000008
.L_342:


//--------------------- .nv.info._ZN7cutlass13device_kernelIN5flash11enable_sm90INS1_16FlashAttnFwdSm90INS1_25CollectiveMainloopFwdSm90ILi2EN4cute5tupleIJNS5_1CILi1EEES8_S8_EEENS6_IJNS7_ILi128EEESA_SA_EEELi128ENS_10bfloat16_tEfNS_4arch4Sm90ELb1ELb0ELb0ELb1ELb0ELb1ELb0ELb1ELb1ELb1ELb0ELb0EEENS1_21CollectiveEpilogueFwdISB_S9_SC_SE_Li256ELb1ELb1ELb0ELb0EEENS1_36VarlenDynamicPersistentTileSchedulerILi128ELi128ELi256ELi128ELb0ELb1ELb1ELb1ELb1ELb1EEEEEEEEEvNT_6ParamsE --------------------------
	.section	.nv.info._ZN7cutlass13device_kernelIN5flash11enable_sm90INS1_16FlashAttnFwdSm90INS1_25CollectiveMainloopFwdSm90ILi2EN4cute5tupleIJNS5_1CILi1EEES8_S8_EEENS6_IJNS7_ILi128EEESA_SA_EEELi128ENS_10bfloat16_tEfNS_4arch4Sm90ELb1ELb0ELb0ELb1ELb0ELb1ELb0ELb1ELb1ELb1ELb0ELb0EEENS1_21CollectiveEpilogueFwdISB_S9_SC_SE_Li256ELb1ELb1ELb0ELb0EEENS1_36VarlenDynamicPersistentTileSchedulerILi128ELi128ELi256ELi128ELb0ELb1ELb1ELb1ELb1ELb1EEEEEEEEEvNT_6ParamsE,"",@"SHT_CUDA_INFO"
	.sectionflags	@""
	.align	4


	//----- nvinfo : EIATTR_CUDA_API_VERSION
	.align		4
        /*0000*/ 	.byte	0x04, 0x37
        /*0002*/ 	.short	(.L_344 - .L_343)
.L_343:
        /*0004*/ 	.word	0x00000082


	//----- nvinfo : EIATTR_KPARAM_INFO
	.align		4
.L_344:
        /*0008*/ 	.byte	0x04, 0x17
        /*000a*/ 	.short	(.L_346 - .L_345)
.L_345:
        /*000c*/ 	.word	0x00000000
        /*0010*/ 	.short	0x0000
        /*0012*/ 	.short	0x0070
        /*0014*/ 	.byte	0x00, 0xf0, 0x01, 0x2a


	//----- nvinfo : EIATTR_SPARSE_MMA_MASK
	.align		4
.L_346:
        /*0018*/ 	.byte	0x03, 0x50
        /*001a*/ 	.short	0x0000


	//----- nvinfo : EIATTR_MAXREG_COUNT
	.align		4
        /*001c*/ 	.byte	0x03, 0x1b
        /*001e*/ 	.short	0x00a8


	//----- nvinfo : EIATTR_NUM_BARRIERS
	.align		4
        /*0020*/ 	.byte	0x02, 0x4c
        /*0022*/ 	.byte	0x10
	.zero		1


	//----- nvinfo : EIATTR_EXTERNS
	.align		4
        /*0024*/ 	.byte	0x04, 0x0f
        /*0026*/ 	.short	(.L_348 - .L_347)


	//   ....[0]....
	.align		4
.L_347:
        /*0028*/ 	.word	index@(__assertfail)


	//----- nvinfo : EIATTR_ANNOTATIONS
	.align		4
.L_348:
        /*002c*/ 	.byte	0x04, 0x55
        /*002e*/ 	.short	(.L_350 - .L_349)


	//   ....[0]....
.L_349:
        /* <DEDUP_REMOVED lines=88> */


	//----- nvinfo : EIATTR_MERCURY_ISA_VERSION
	.align		4
.L_350:
        /*05a0*/ 	.byte	0x03, 0x5f
        /*05a2*/ 	.short	0x0101


	//----- nvinfo : EIATTR_UNUSED_LOAD_BYTE_OFFSET
	.align		4
        /*05a4*/ 	.byte	0x04, 0x44
        /*05a6*/ 	.short	(.L_352 - .L_351)


	//   ....[0]....
.L_351:
        /*05a8*/ 	.word	0x00000ab0
        /*05ac*/ 	.word	0x0000fff0


	//   ....[1]....
        /*05b0*/ 	.word	0x000161b0
        /*05b4*/ 	.word	0x0000fff0


	//----- nvinfo : EIATTR_INT_WARP_WIDE_INSTR_OFFSETS
	.align		4
.L_352:
        /*05b8*/ 	.byte	0x04, 0x31
        /*05ba*/ 	.short	(.L_354 - .L_353)


	//   ....[0]....
.L_353:
        /*05bc*/ 	.word	0x00000180


	//   ....[1]....
        /*05c0*/ 	.word	0x00000220


	//   ....[2]....
        /*05c4*/ 	.word	0x00000290


	//   ....[3]....
        /*05c8*/ 	.word	0x0001a920


	//   ....[4]....
        /*05cc*/ 	.word	0x0001a9b0


	//   ....[5]....
        /*05d0*/ 	.word	0x0001e240


	//   ....[6]....
        /*05d4*/ 	.word	0x0001e2a0


	//----- nvinfo : EIATTR_COOP_GROUP_MASK_REGIDS
	.align		4
.L_354:
        /*05d8*/ 	.byte	0x04, 0x29
        /*05da*/ 	.short	(.L_356 - .L_355)


	//   ....[0]....
.L_355:
        /*05dc*/ 	.word	0xffffffff


	//   ....[1]....
        /*05e0*/ 	.word	0xffffffff


	//   ....[2]....
        /*05e4*/ 	.word	0xffffffff


	//   ....[3]....
        /*05e8*/ 	.word	0xffffffff


	//   ....[4]....
        /*05ec*/ 	.word	0xffffffff


	//   ....[5]....
        /*05f0*/ 	.word	0xffffffff


	//   ....[6]....
        /*05f4*/ 	.word	0xffffffff


	//   ....[7]....
        /*05f8*/ 	.word	0xffffffff


	//   ....[8]....
        /*05fc*/ 	.word	0xffffffff


	//   ....[9]....
        /*0600*/ 	.word	0xffffffff


	//   ....[10]....
        /*0604*/ 	.word	0xffffffff


	//   ....[11]....
        /*0608*/ 	.word	0xffffffff


	//   ....[12]....
        /*060c*/ 	.word	0xffffffff


	//   ....[13]....
        /*0610*/ 	.word	0xffffffff


	//   ....[14]....
        /*0614*/ 	.word	0xffffffff


	//   ....[15]....
        /*0618*/ 	.word	0xffffffff


	//   ....[16]....
        /*061c*/ 	.word	0xffffffff


	//   ....[17]....
        /*0620*/ 	.word	0xffffffff


	//   ....[18]....
        /*0624*/ 	.word	0xffffffff


	//   ....[19]....
        /*0628*/ 	.word	0xffffffff


	//   ....[20]....
        /*062c*/ 	.word	0xffffffff


	//   ....[21]....
        /*0630*/ 	.word	0xffffffff


	//   ....[22]....
        /*0634*/ 	.word	0xffffffff


	//   ....[23]....
        /*0638*/ 	.word	0xffffffff


	//   ....[24]....
        /*063c*/ 	.word	0xffffffff


	//   ....[25]....
        /*0640*/ 	.word	0xffffffff


	//   ....[26]....
        /*0644*/ 	.word	0xffffffff


	//   ....[27]....
        /*0648*/ 	.word	0xffffffff


	//   ....[28]....
        /*064c*/ 	.word	0xffffffff


	//   ....[29]....
        /*0650*/ 	.word	0xffffffff


	//   ....[30]....
        /*0654*/ 	.word	0xffffffff


	//   ....[31]....
        /*0658*/ 	.word	0xffffffff


	//   ....[32]....
        /*065c*/ 	.word	0xffffffff


	//   ....[33]....
        /*0660*/ 	.word	0xffffffff


	//   ....[34]....
        /*0664*/ 	.word	0xffffffff


	//   ....[35]....
        /*0668*/ 	.word	0xffffffff


	//   ....[36]....
        /*066c*/ 	.word	0xffffffff


	//   ....[37]....
        /*0670*/ 	.word	0xffffffff


	//   ....[38]....
        /*0674*/ 	.word	0xffffffff


	//   ....[39]....
        /*0678*/ 	.word	0xffffffff


	//   ....[40]....
        /*067c*/ 	.word	0xffffffff


	//   ....[41]....
        /*0680*/ 	.word	0xffffffff


	//   ....[42]....
        /*0684*/ 	.word	0xffffffff


	//   ....[43]....
        /*0688*/ 	.word	0xffffffff


	//   ....[44]....
        /*068c*/ 	.word	0xffffffff


	//   ....[45]....
        /*0690*/ 	.word	0xffffffff


	//   ....[46]....
        /*0694*/ 	.word	0xffffffff


	//   ....[47]....
        /*0698*/ 	.word	0xffffffff


	//   ....[48]....
        /*069c*/ 	.word	0xffffffff


	//   ....[49]....
        /*06a0*/ 	.word	0xffffffff


	//   ....[50]....
        /*06a4*/ 	.word	0xffffffff


	//   ....[51]....
        /*06a8*/ 	.word	0xffffffff


	//   ....[52]....
        /*06ac*/ 	.word	0xffffffff


	//   ....[53]....
        /*06b0*/ 	.word	0xffffffff


	//   ....[54]....
        /*06b4*/ 	.word	0xffffffff


	//   ....[55]....
        /*06b8*/ 	.word	0xffffffff


	//   ....[56]....
        /*06bc*/ 	.word	0xffffffff


	//   ....[57]....
        /*06c0*/ 	.word	0xffffffff


	//   ....[58]....
        /*06c4*/ 	.word	0xffffffff


	//   ....[59]....
        /*06c8*/ 	.word	0xffffffff


	//   ....[60]....
        /*06cc*/ 	.word	0xffffffff


	//   ....[61]....
        /*06d0*/ 	.word	0xffffffff


	//   ....[62]....
        /*06d4*/ 	.word	0xffffffff


	//   ....[63]....
        /*06d8*/ 	.word	0xffffffff


	//   ....[64]....
        /*06dc*/ 	.word	0xffffffff


	//   ....[65]....
        /*06e0*/ 	.word	0xffffffff


	//   ....[66]....
        /*06e4*/ 	.word	0xffffffff


	//   ....[67]....
        /*06e8*/ 	.word	0xffffffff


	//   ....[68]....
        /*06ec*/ 	.word	0xffffffff


	//   ....[69]....
        /*06f0*/ 	.word	0xffffffff


	//   ....[70]....
        /*06f4*/ 	.word	0xffffffff


	//   ....[71]....
        /*06f8*/ 	.word	0xffffffff


	//   ....[72]....
        /*06fc*/ 	.word	0xffffffff


	//   ....[73]....
        /*0700*/ 	.word	0xffffffff


	//   ....[74]....
        /*0704*/ 	.word	0xffffffff


	//   ....[75]....
        /*0708*/ 	.word	0xffffffff


	//   ....[76]....
        /*070c*/ 	.word	0xffffffff


	//   ....[77]....
        /*0710*/ 	.word	0xffffffff


	//   ....[78]....
        /*0714*/ 	.word	0xffffffff


	//   ....[79]....
        /*0718*/ 	.word	0xffffffff


	//   ....[80]....
        /*071c*/ 	.word	0xffffffff


	//   ....[81]....
        /*0720*/ 	.word	0xffffffff


	//   ....[82]....
        /*0724*/ 	.word	0xffffffff


	//   ....[83]....
        /*0728*/ 	.word	0xffffffff


	//   ....[84]....
        /*072c*/ 	.word	0xffffffff


	//   ....[85]....
        /*0730*/ 	.word	0xffffffff


	//   ....[86]....
        /*0734*/ 	.word	0xffffffff


	//   ....[87]....
        /*0738*/ 	.word	0xffffffff


	//   ....[88]....
        /*073c*/ 	.word	0xffffffff


	//   ....[89]....
        /*0740*/ 	.word	0xffffffff


	//   ....[90]....
        /*0744*/ 	.word	0xffffffff


	//   ....[91]....
        /*0748*/ 	.word	0xffffffff


	//   ....[92]....
        /*074c*/ 	.word	0xffffffff


	//   ....[93]....
        /*0750*/ 	.word	0xffffffff


	//   ....[94]....
        /*0754*/ 	.word	0xffffffff


	//   ....[95]....
        /*0758*/ 	.word	0xffffffff


	//   ....[96]....
        /*075c*/ 	.word	0xffffffff


	//   ....[97]....
        /*0760*/ 	.word	0xffffffff


	//   ....[98]....
        /*0764*/ 	.word	0xffffffff


	//   ....[99]....
        /*0768*/ 	.word	0xffffffff


	//   ....[100]....
        /*076c*/ 	.word	0xffffffff


	//   ....[101]....
        /*0770*/ 	.word	0xffffffff


	//   ....[102]....
        /*0774*/ 	.word	0xffffffff


	//   ....[103]....
        /*0778*/ 	.word	0xffffffff


	//   ....[104]....
        /*077c*/ 	.word	0xffffffff


	//   ....[105]....
        /*0780*/ 	.word	0xffffffff


	//   ....[106]....
        /*0784*/ 	.word	0xffffffff


	//   ....[107]....
        /*0788*/ 	.word	0xffffffff


	//   ....[108]....
        /*078c*/ 	.word	0xffffffff


	//   ....[109]....
        /*0790*/ 	.word	0xffffffff


	//   ....[110]....
        /*0794*/ 	.word	0xffffffff


	//   ....[111]....
        /*0798*/ 	.word	0xffffffff


	//   ....[112]....
        /*079c*/ 	.word	0xffffffff


	//   ....[113]....
        /*07a0*/ 	.word	0xffffffff


	//   ....[114]....
        /*07a4*/ 	.word	0xffffffff


	//   ....[115]....
        /*07a8*/ 	.word	0xffffffff


	//   ....[116]....
        /*07ac*/ 	.word	0xffffffff


	//   ....[117]....
        /*07b0*/ 	.word	0xffffffff


	//   ....[118]....
        /*07b4*/ 	.word	0xffffffff


	//   ....[119]....
        /*07b8*/ 	.word	0xffffffff


	//   ....[120]....
        /*07bc*/ 	.word	0xffffffff


	//   ....[121]....
        /*07c0*/ 	.word	0xffffffff


	//   ....[122]....
        /*07c4*/ 	.word	0xffffffff


	//   ....[123]....
        /*07c8*/ 	.word	0xffffffff


	//   ....[124]....
        /*07cc*/ 	.word	0xffffffff


	//   ....[125]....
        /*07d0*/ 	.word	0xffffffff


	//   ....[126]....
        /*07d4*/ 	.word	0xffffffff


	//   ....[127]....
        /*07d8*/ 	.word	0xffffffff


	//   ....[128]....
        /*07dc*/ 	.word	0xffffffff


	//   ....[129]....
        /*07e0*/ 	.word	0xffffffff


	//   ....[130]....
        /*07e4*/ 	.word	0xffffffff


	//   ....[131]....
        /*07e8*/ 	.word	0xffffffff


	//   ....[132]....
        /*07ec*/ 	.word	0x0500000f


	//   ....[133]....
        /*07f0*/ 	.word	0x0500000f


	//   ....[134]....
        /*07f4*/ 	.word	0x0500000f


	//   ....[135]....
        /*07f8*/ 	.word	0x0500000f


	//   ....[136]....
        /*07fc*/ 	.word	0x0500000f


	//   ....[137]....
        /*0800*/ 	.word	0x0500000f


	//   ....[138]....
        /*0804*/ 	.word	0x0500000f


	//   ....[139]....
        /*0808*/ 	.word	0x0500000f


	//   ....[140]....
        /*080c*/ 	.word	0x0500000f


	//   ....[141]....
        /*0810*/ 	.word	0x0500000f


	//   ....[142]....
        /*0814*/ 	.word	0x0500000f


	//   ....[143]....
        /*0818*/ 	.word	0x0500000f


	//   ....[144]....
        /*081c*/ 	.word	0x0500000f


	//   ....[145]....
        /*0820*/ 	.word	0x0500000f


	//   ....[146]....
        /*0824*/ 	.word	0x0500000f


	//   ....[147]....
        /*0828*/ 	.word	0x0500000f


	//   ....[148]....
        /*082c*/ 	.word	0x0500000f


	//   ....[149]....
        /*0830*/ 	.word	0x0500000f


	//   ....[150]....
        /*0834*/ 	.word	0x0500000f


	//   ....[151]....
        /*0838*/ 	.word	0x0500000f


	//   ....[152]....
        /*083c*/ 	.word	0x0500000f


	//   ....[153]....
        /*0840*/ 	.word	0x0500000f


	//   ....[154]....
        /*0844*/ 	.word	0x0500000f


	//   ....[155]....
        /*0848*/ 	.word	0x0500000f


	//   ....[156]....
        /*084c*/ 	.word	0x0500000f


	//   ....[157]....
        /*0850*/ 	.word	0x0500000f


	//   ....[158]....
        /*0854*/ 	.word	0x0500000f


	//   ....[159]....
        /*0858*/ 	.word	0x0500000f


	//   ....[160]....
        /*085c*/ 	.word	0x0500000f


	//   ....[161]....
        /*0860*/ 	.word	0x0500000f


	//   ....[162]....
        /*0864*/ 	.word	0x0500000f


	//   ....[163]....
        /*0868*/ 	.word	0x0500000f


	//   ....[164]....
        /*086c*/ 	.word	0x0500000f


	//   ....[165]....
        /*0870*/ 	.word	0x0500000f


	//   ....[166]....
        /*0874*/ 	.word	0x0500000f


	//   ....[167]....
        /*0878*/ 	.word	0x0500000f


	//   ....[168]....
        /*087c*/ 	.word	0x0500000f


	//   ....[169]....
        /*0880*/ 	.word	0x0500000f


	//   ....[170]....
        /*0884*/ 	.word	0x0500000f


	//   ....[171]....
        /*0888*/ 	.word	0x0500000f


	//   ....[172]....
        /*088c*/ 	.word	0x0500000f


	//   ....[173]....
        /*0890*/ 	.word	0x0500000f


	//   ....[174]....
        /*0894*/ 	.word	0x0500000f


	//   ....[175]....
        /*0898*/ 	.word	0x0500000f


	//   ....[176]....
        /*089c*/ 	.word	0x0500000f


	//   ....[177]....
        /*08a0*/ 	.word	0x0500000f


	//   ....[178]....
        /*08a4*/ 	.word	0x0500000f


	//   ....[179]....
        /*08a8*/ 	.word	0x0500000f


	//   ....[180]....
        /*08ac*/ 	.word	0x0500000f


	//   ....[181]....
        /*08b0*/ 	.word	0x0500000f


	//   ....[182]....
        /*08b4*/ 	.word	0x0500000f


	//   ....[183]....
        /*08b8*/ 	.word	0x0500000f


	//   ....[184]....
        /*08bc*/ 	.word	0x0500000f


	//   ....[185]....
        /*08c0*/ 	.word	0x0500000f


	//   ....[186]....
        /*08c4*/ 	.word	0x0500000f


	//   ....[187]....
        /*08c8*/ 	.word	0x0500000f


	//   ....[188]....
        /*08cc*/ 	.word	0x0500000f


	//   ....[189]....
        /*08d0*/ 	.word	0x0500000f


	//   ....[190]....
        /*08d4*/ 	.word	0x0500000f


	//   ....[191]....
        /*08d8*/ 	.word	0x0500000f


	//   ....[192]....
        /*08dc*/ 	.word	0x0500000f


	//   ....[193]....
        /*08e0*/ 	.word	0x0500000f


	//   ....[194]....
        /*08e4*/ 	.word	0x0500000f


	//   ....[195]....
        /*08e8*/ 	.word	0x0500000f


	//   ....[196]....
        /*08ec*/ 	.word	0x0500000f


	//   ....[197]....
        /*08f0*/ 	.word	0x0500000f


	//   ....[198]....
        /*08f4*/ 	.word	0x0500000f


	//   ....[199]....
        /*08f8*/ 	.word	0x0500000f


	//   ....[200]....
        /*08fc*/ 	.word	0x0500000f


	//   ....[201]....
        /*0900*/ 	.word	0x0500000f


	//   ....[202]....
        /*0904*/ 	.word	0x0500000f


	//   ....[203]....
        /*0908*/ 	.word	0x0500000f


	//   ....[204]....
        /*090c*/ 	.word	0x0500000f


	//   ....[205]....
        /*0910*/ 	.word	0x0500000f


	//   ....[206]....
        /*0914*/ 	.word	0x0500000f


	//   ....[207]....
        /*0918*/ 	.word	0x0500000f


	//   ....[208]....
        /*091c*/ 	.word	0x0500000f


	//----- nvinfo : EIATTR_COOP_GROUP_INSTR_OFFSETS
	.align		4
.L_356:
        /*0920*/ 	.byte	0x04, 0x28
        /*0922*/ 	.short	(.L_358 - .L_357)


	//   ....[0]....
.L_357:
        /*0924*/ 	.word	0x00000060


	//   ....[1]....
        /*0928*/ 	.word	0x00000190


	//   ....[2]....
        /*092c*/ 	.word	0x00000240


	//   ....[3]....
        /*0930*/ 	.word	0x00000400


	//   ....[4]....
        /*0934*/ 	.word	0x00000560


	//   ....[5]....
        /*0938*/ 	.word	0x00000680


	//   ....[6]....
        /*093c*/ 	.word	0x000007e0


	//   ....[7]....
        /*0940*/ 	.word	0x00008df0


	//   ....[8]....
        /*0944*/ 	.word	0x000094b0


	//   ....[9]....
        /*0948*/ 	.word	0x000094c0


	//   ....[10]....
        /*094c*/ 	.word	0x000094d0


	//   ....[11]....
        /*0950*/ 	.word	0x000094e0


	//   ....[12]....
        /*0954*/ 	.word	0x00009820


	//   ....[13]....
        /*0958*/ 	.word	0x00009830


	//   ....[14]....
        /*095c*/ 	.word	0x00009840


	//   ....[15]....
        /*0960*/ 	.word	0x00009850


	//   ....[16]....
        /*0964*/ 	.word	0x00009b70


	//   ....[17]....
        /*0968*/ 	.word	0x00009b80


	//   ....[18]....
        /*096c*/ 	.word	0x00009b90


	//   ....[19]....
        /*0970*/ 	.word	0x00009ba0


	//   ....[20]....
        /*0974*/ 	.word	0x00009ee0


	//   ....[21]....
        /*0978*/ 	.word	0x00009ef0


	//   ....[22]....
        /*097c*/ 	.word	0x00009f00


	//   ....[23]....
        /*0980*/ 	.word	0x00009f10


	//   ....[24]....
        /*0984*/ 	.word	0x0000be00


	//   ....[25]....
        /*0988*/ 	.word	0x0000be20


	//   ....[26]....
        /*098c*/ 	.word	0x0000be30


	//   ....[27]....
        /*0990*/ 	.word	0x0000be40


	//   ....[28]....
        /*0994*/ 	.word	0x0000bf50


	//   ....[29]....
        /*0998*/ 	.word	0x0000bf70


	//   ....[30]....
        /*099c*/ 	.word	0x0000c010


	//   ....[31]....
        /*09a0*/ 	.word	0x0000c040


	//   ....[32]....
        /*09a4*/ 	.word	0x0000c390


	//   ....[33]....
        /*09a8*/ 	.word	0x0000c3b0


	//   ....[34]....
        /*09ac*/ 	.word	0x0000c3d0


	//   ....[35]....
        /*09b0*/ 	.word	0x0000c3e0


	//   ....[36]....
        /*09b4*/ 	.word	0x0000c4b0


	//   ....[37]....
        /*09b8*/ 	.word	0x0000c4d0


	//   ....[38]....
        /*09bc*/ 	.word	0x0000c4e0


	//   ....[39]....
        /*09c0*/ 	.word	0x0000c560


	//   ....[40]....
        /*09c4*/ 	.word	0x0000ea60


	//   ....[41]....
        /*09c8*/ 	.word	0x0000ea80


	//   ....[42]....
        /*09cc*/ 	.word	0x0000f2c0


	//   ....[43]....
        /*09d0*/ 	.word	0x0000f310


	//   ....[44]....
        /*09d4*/ 	.word	0x0000fc10


	//   ....[45]....
        /*09d8*/ 	.word	0x0000fc70


	//   ....[46]....
        /*09dc*/ 	.word	0x000111d0


	//   ....[47]....
        /*09e0*/ 	.word	0x000111e0


	//   ....[48]....
        /*09e4*/ 	.word	0x00011b10


	//   ....[49]....
        /*09e8*/ 	.word	0x00011b40


	//   ....[50]....
        /*09ec*/ 	.word	0x000123a0


	//   ....[51]....
        /*09f0*/ 	.word	0x000123f0


	//   ....[52]....
        /*09f4*/ 	.word	0x00013ed0


	//   ....[53]....
        /*09f8*/ 	.word	0x00013f10


	//   ....[54]....
        /*09fc*/ 	.word	0x00014490


	//   ....[55]....
        /*0a00*/ 	.word	0x000144d0


	//   ....[56]....
        /*0a04*/ 	.word	0x000157f0


	//   ....[57]....
        /*0a08*/ 	.word	0x00015830


	//   ....[58]....
        /*0a0c*/ 	.word	0x00015900


	//   ....[59]....
        /*0a10*/ 	.word	0x00015920


	//   ....[60]....
        /*0a14*/ 	.word	0x00016bf0


	//   ....[61]....
        /*0a18*/ 	.word	0x00016c30


	//   ....[62]....
        /*0a1c*/ 	.word	0x00016c70


	//   ....[63]....
        /*0a20*/ 	.word	0x00016cb0


	//   ....[64]....
        /*0a24*/ 	.word	0x00017240


	//   ....[65]....
        /*0a28*/ 	.word	0x00017260


	//   ....[66]....
        /*0a2c*/ 	.word	0x00017320


	//   ....[67]....
        /*0a30*/ 	.word	0x00017340


	//   ....[68]....
        /*0a34*/ 	.word	0x00017400


	//   ....[69]....
        /*0a38*/ 	.word	0x00017420


	//   ....[70]....
        /*0a3c*/ 	.word	0x000174f0


	//   ....[71]....
        /*0a40*/ 	.word	0x00017510


	//   ....[72]....
        /*0a44*/ 	.word	0x00017cd0


	//   ....[73]....
        /*0a48*/ 	.word	0x00017ce0


	//   ....[74]....
        /*0a4c*/ 	.word	0x00017df0


	//   ....[75]....
        /*0a50*/ 	.word	0x00017e00


	//   ....[76]....
        /*0a54*/ 	.word	0x00017f10


	//   ....[77]....
        /*0a58*/ 	.word	0x00017f20


	//   ....[78]....
        /*0a5c*/ 	.word	0x00018030


	//   ....[79]....
        /*0a60*/ 	.word	0x00018040


	//   ....[80]....
        /*0a64*/ 	.word	0x000181b0


	//   ....[81]....
        /*0a68*/ 	.word	0x00018380


	//   ....[82]....
        /*0a6c*/ 	.word	0x000183b0


	//   ....[83]....
        /*0a70*/ 	.word	0x000183e0


	//   ....[84]....
        /*0a74*/ 	.word	0x00018410


	//   ....[85]....
        /*0a78*/ 	.word	0x00018440


	//   ....[86]....
        /*0a7c*/ 	.word	0x00018470


	//   ....[87]....
        /*0a80*/ 	.word	0x000185e0


	//   ....[88]....
        /*0a84*/ 	.word	0x00018610


	//   ....[89]....
        /*0a88*/ 	.word	0x00018640


	//   ....[90]....
        /*0a8c*/ 	.word	0x00018670


	//   ....[91]....
        /*0a90*/ 	.word	0x000186a0


	//   ....[92]....
        /*0a94*/ 	.word	0x000186d0


	//   ....[93]....
        /*0a98*/ 	.word	0x00018770


	//   ....[94]....
        /*0a9c*/ 	.word	0x000187d0


	//   ....[95]....
        /*0aa0*/ 	.word	0x00018860


	//   ....[96]....
        /*0aa4*/ 	.word	0x00019680


	//   ....[97]....
        /*0aa8*/ 	.word	0x0001af20


	//   ....[98]....
        /*0aac*/ 	.word	0x0001bb50


	//   ....[99]....
        /*0ab0*/ 	.word	0x0001bb60


	//   ....[100]....
        /*0ab4*/ 	.word	0x0001bba0


	//   ....[101]....
        /*0ab8*/ 	.word	0x0001bbe0


	//   ....[102]....
        /*0abc*/ 	.word	0x0001bc70


	//   ....[103]....
        /*0ac0*/ 	.word	0x0001bd00


	//   ....[104]....
        /*0ac4*/ 	.word	0x0001bd30


	//   ....[105]....
        /*0ac8*/ 	.word	0x0001bdb0


	//   ....[106]....
        /*0acc*/ 	.word	0x0001bde0


	//   ....[107]....
        /*0ad0*/ 	.word	0x0001be60


	//   ....[108]....
        /*0ad4*/ 	.word	0x0001be90


	//   ....[109]....
        /*0ad8*/ 	.word	0x0001bf10


	//   ....[110]....
        /*0adc*/ 	.word	0x0001bf40


	//   ....[111]....
        /*0ae0*/ 	.word	0x0001bfc0


	//   ....[112]....
        /*0ae4*/ 	.word	0x0001bfd0


	//   ....[113]....
        /*0ae8*/ 	.word	0x0001c050


	//   ....[114]....
        /*0aec*/ 	.word	0x0001e9b0


	//   ....[115]....
        /*0af0*/ 	.word	0x0001e9e0


	//   ....[116]....
        /*0af4*/ 	.word	0x0001e9f0


	//   ....[117]....
        /*0af8*/ 	.word	0x0001ea20


	//   ....[118]....
        /*0afc*/ 	.word	0x0001ea50


	//   ....[119]....
        /*0b00*/ 	.word	0x0001ea80


	//   ....[120]....
        /*0b04*/ 	.word	0x0001eab0


	//   ....[121]....
        /*0b08*/ 	.word	0x0001eac0


	//   ....[122]....
        /*0b0c*/ 	.word	0x0001ec40


	//   ....[123]....
        /*0b10*/ 	.word	0x0001ec70


	//   ....[124]....
        /*0b14*/ 	.word	0x0001eca0


	//   ....[125]....
        /*0b18*/ 	.word	0x0001ecd0


	//   ....[126]....
        /*0b1c*/ 	.word	0x0001ed00


	//   ....[127]....
        /*0b20*/ 	.word	0x0001ed30


	//   ....[128]....
        /*0b24*/ 	.word	0x0001edf0


	//   ....[129]....
        /*0b28*/ 	.word	0x0001ee10


	//   ....[130]....
        /*0b2c*/ 	.word	0x0001ee80


	//   ....[131]....
        /*0b30*/ 	.word	0x0001f550


	//   ....[132]....
        /*0b34*/ 	.word	0x0001f990


	//   ....[133]....
        /*0b38*/ 	.word	0x0001fa40


	//   ....[134]....
        /*0b3c*/ 	.word	0x0001fad0


	//   ....[135]....
        /*0b40*/ 	.word	0x0001fb20


	//   ....[136]....
        /*0b44*/ 	.word	0x0001fb70


	//   ....[137]....
        /*0b48*/ 	.word	0x0001fc00


	//   ....[138]....
        /*0b4c*/ 	.word	0x0001fc90


	//   ....[139]....
        /*0b50*/ 	.word	0x0001fce0


	//   ....[140]....
        /*0b54*/ 	.word	0x0001fd30


	//   ....[141]....
        /*0b58*/ 	.word	0x0001fdc0


	//   ....[142]....
        /*0b5c*/ 	.word	0x0001fe50


	//   ....[143]....
        /*0b60*/ 	.word	0x0001fea0


	//   ....[144]....
        /*0b64*/ 	.word	0x0001fef0


	//   ....[145]....
        /*0b68*/ 	.word	0x0001ff80


	//   ....[146]....
        /*0b6c*/ 	.word	0x00020010


	//   ....[147]....
        /*0b70*/ 	.word	0x00020060


	//   ....[148]....
        /*0b74*/ 	.word	0x000200b0


	//   ....[149]....
        /*0b78*/ 	.word	0x000201a0


	//   ....[150]....
        /*0b7c*/ 	.word	0x00020250


	//   ....[151]....
        /*0b80*/ 	.word	0x000202d0


	//   ....[152]....
        /*0b84*/ 	.word	0x00020370


	//   ....[153]....
        /*0b88*/ 	.word	0x00020400


	//   ....[154]....
        /*0b8c*/ 	.word	0x000204c0


	//   ....[155]....
        /*0b90*/ 	.word	0x00020540


	//   ....[156]....
        /*0b94*/ 	.word	0x000205b0


	//   ....[157]....
        /*0b98*/ 	.word	0x00020750


	//   ....[158]....
        /*0b9c*/ 	.word	0x000207f0


	//   ....[159]....
        /*0ba0*/ 	.word	0x00020870


	//   ....[160]....
        /*0ba4*/ 	.word	0x000208e0


	//   ....[161]....
        /*0ba8*/ 	.word	0x00020a50


	//   ....[162]....
        /*0bac*/ 	.word	0x00020b80


	//   ....[163]....
        /*0bb0*/ 	.word	0x00020bf0


	//   ....[164]....
        /*0bb4*/ 	.word	0x00020c40


	//   ....[165]....
        /*0bb8*/ 	.word	0x00020f20


	//   ....[166]....
        /*0bbc*/ 	.word	0x00020f70


	//   ....[167]....
        /*0bc0*/ 	.word	0x00021000


	//   ....[168]....
        /*0bc4*/ 	.word	0x00021090


	//   ....[169]....
        /*0bc8*/ 	.word	0x00021120


	//   ....[170]....
        /*0bcc*/ 	.word	0x000211b0


	//   ....[171]....
        /*0bd0*/ 	.word	0x00021240


	//   ....[172]....
        /*0bd4*/ 	.word	0x000212d0


	//   ....[173]....
        /*0bd8*/ 	.word	0x00021390


	//   ....[174]....
        /*0bdc*/ 	.word	0x00021680


	//   ....[175]....
        /*0be0*/ 	.word	0x00021800


	//   ....[176]....
        /*0be4*/ 	.word	0x00021860


	//   ....[177]....
        /*0be8*/ 	.word	0x000218f0


	//   ....[178]....
        /*0bec*/ 	.word	0x00021990


	//   ....[179]....
        /*0bf0*/ 	.word	0x00021a60


	//   ....[180]....
        /*0bf4*/ 	.word	0x00021ae0


	//   ....[181]....
        /*0bf8*/ 	.word	0x00021bd0


	//   ....[182]....
        /*0bfc*/ 	.word	0x00021c60


	//   ....[183]....
        /*0c00*/ 	.word	0x00021d40


	//   ....[184]....
        /*0c04*/ 	.word	0x00021dd0


	//   ....[185]....
        /*0c08*/ 	.word	0x00021eb0


	//   ....[186]....
        /*0c0c*/ 	.word	0x00021f40


	//   ....[187]....
        /*0c10*/ 	.word	0x00022020


	//   ....[188]....
        /*0c14*/ 	.word	0x000220b0


	//   ....[189]....
        /*0c18*/ 	.word	0x00022180


	//   ....[190]....
        /*0c1c*/ 	.word	0x00022280


	//   ....[191]....
        /*0c20*/ 	.word	0x000225b0


	//   ....[192]....
        /*0c24*/ 	.word	0x00022650


	//   ....[193]....
        /*0c28*/ 	.word	0x00022770


	//   ....[194]....
        /*0c2c*/ 	.word	0x000227f0


	//   ....[195]....
        /*0c30*/ 	.word	0x00022870


	//   ....[196]....
        /*0c34*/ 	.word	0x000228f0


	//   ....[197]....
        /*0c38*/ 	.word	0x00022970


	//   ....[198]....
        /*0c3c*/ 	.word	0x00022a00


	//   ....[199]....
        /*0c40*/ 	.word	0x00022aa0


	//   ....[200]....
        /*0c44*/ 	.word	0x00022b40


	//   ....[201]....
        /*0c48*/ 	.word	0x00022bc0


	//   ....[202]....
        /*0c4c*/ 	.word	0x00022c40


	//   ....[203]....
        /*0c50*/ 	.word	0x00022cc0


	//   ....[204]....
        /*0c54*/ 	.word	0x00022d50


	//   ....[205]....
        /*0c58*/ 	.word	0x00022dd0


	//   ....[206]....
        /*0c5c*/ 	.word	0x00022e70


	//   ....[207]....
        /*0c60*/ 	.word	0x00022f00


	//   ....[208]....
        /*0c64*/ 	.word	0x00023030


	//----- nvinfo : EIATTR_REG_RECONFIG
	.align		4
.L_358:
        /*0c68*/ 	.byte	0x01, 0x54
	.zero		2


	//----- nvinfo : EIATTR_SYSCALL_OFFSETS
	.align		4
        /*0c6c*/ 	.byte	0x04, 0x46
        /*0c6e*/ 	.short	(.L_360 - .L_359)


	//   ....[0]....
.L_359:
        /*0c70*/ 	.word	0x000019a0


	//   ....[1]....
        /*0c74*/ 	.word	0x00001af0


	//   ....[2]....
        /*0c78*/ 	.word	0x00008f80


	//   ....[3]....
        /*0c7c*/ 	.word	0x00009270


	//   ....[4]....
        /*0c80*/ 	.word	0x0001ab20


	//   ....[5]....
        /*0c84*/ 	.word	0x0001ac80


	//   ....[6]....
        /*0c88*/ 	.word	0x0001ad80


	//   ....[7]....
        /*0c8c*/ 	.word	0x0001b740


	//----- nvinfo : EIATTR_MBARRIER_INSTR_OFFSETS
	.align		4
.L_360:
        /*0c90*/ 	.byte	0x04, 0x39
        /*0c92*/ 	.short	(.L_362 - .L_361)


	//   ....[0]....
.L_361:
        /*0c94*/ 	.word	0x000002b0
        /*0c98*/ 	.word	0x000000ff
        /*0c9c*/ 	.word	0x00028800
        /*0ca0*/ 	.short	0x0100
        /*0ca2*/ 	.byte	0x08
	.zero		1


	//   ....[1]....
        /*0ca4*/ 	.word	0x000002c0
        /*0ca8*/ 	.word	0x000000ff
        /*0cac*/ 	.word	0x00028820
        /*0cb0*/ 	.short	0x0100
        /*0cb2*/ 	.byte	0x08
	.zero		1


	//   ....[2]....
        /*0cb4*/ 	.word	0x000003b0
        /*0cb8*/ 	.word	0x000000ff
        /*0cbc*/ 	.word	0x00028830
        /*0cc0*/ 	.short	0x0100
        /*0cc2*/ 	.byte	0x08
	.zero		1


	//   ....[3]....
        /*0cc4*/ 	.word	0x000003c0
        /*0cc8*/ 	.word	0x000000ff
        /*0ccc*/ 	.word	0x00028840
        /*0cd0*/ 	.short	0x0100
        /*0cd2*/ 	.byte	0x08
	.zero		1


	//   ....[4]....
        /*0cd4*/ 	.word	0x000003d0
        /*0cd8*/ 	.word	0x000000ff
        /*0cdc*/ 	.word	0x00028838
        /*0ce0*/ 	.short	0x0100
        /*0ce2*/ 	.byte	0x08
	.zero		1


	//   ....[5]....
        /*0ce4*/ 	.word	0x000003e0
        /*0ce8*/ 	.word	0x000000ff
        /*0cec*/ 	.word	0x00028848
        /*0cf0*/ 	.short	0x0100
        /*0cf2*/ 	.byte	0x08
	.zero		1


	//   ....[6]....
        /*0cf4*/ 	.word	0x00000510
        /*0cf8*/ 	.word	0x000000ff
        /*0cfc*/ 	.word	0x00028850
        /*0d00*/ 	.short	0x0100
        /*0d02*/ 	.byte	0x08
	.zero		1


	//   ....[7]....
        /*0d04*/ 	.word	0x00000520
        /*0d08*/ 	.word	0x000000ff
        /*0d0c*/ 	.word	0x00028860
        /*0d10*/ 	.short	0x0100
        /*0d12*/ 	.byte	0x08
	.zero		1


	//   ....[8]....
        /*0d14*/ 	.word	0x00000530
        /*0d18*/ 	.word	0x000000ff
        /*0d1c*/ 	.word	0x00028858
        /*0d20*/ 	.short	0x0100
        /*0d22*/ 	.byte	0x08
	.zero		1


	//   ....[9]....
        /*0d24*/ 	.word	0x00000540
        /*0d28*/ 	.word	0x000000ff
        /*0d2c*/ 	.word	0x00028868
        /*0d30*/ 	.short	0x0100
        /*0d32*/ 	.byte	0x08
	.zero		1


	//   ....[10]....
        /*0d34*/ 	.word	0x00000630
        /*0d38*/ 	.word	0x000000ff
        /*0d3c*/ 	.word	0x00028870
        /*0d40*/ 	.short	0x0100
        /*0d42*/ 	.byte	0x06
	.zero		1


	//   ....[11]....
        /*0d44*/ 	.word	0x00000640
        /*0d48*/ 	.word	0x000000ff
        /*0d4c*/ 	.word	0x00028880
        /*0d50*/ 	.short	0x0100
        /*0d52*/ 	.byte	0x06
	.zero		1


	//   ....[12]....
        /*0d54*/ 	.word	0x00000650
        /*0d58*/ 	.word	0x000000ff
        /*0d5c*/ 	.word	0x00028878
        /*0d60*/ 	.short	0x0100
        /*0d62*/ 	.byte	0x06
	.zero		1


	//   ....[13]....
        /*0d64*/ 	.word	0x00000660
        /*0d68*/ 	.word	0x000000ff
        /*0d6c*/ 	.word	0x00028888
        /*0d70*/ 	.short	0x0100
        /*0d72*/ 	.byte	0x06
	.zero		1


	//   ....[14]....
        /*0d74*/ 	.word	0x00000790
        /*0d78*/ 	.word	0x000000ff
        /*0d7c*/ 	.word	0x00028890
        /*0d80*/ 	.short	0x0100
        /*0d82*/ 	.byte	0x08
	.zero		1


	//   ....[15]....
        /*0d84*/ 	.word	0x000007a0
        /*0d88*/ 	.word	0x000000ff
        /*0d8c*/ 	.word	0x000288a0
        /*0d90*/ 	.short	0x0100
        /*0d92*/ 	.byte	0x08
	.zero		1


	//   ....[16]....
        /*0d94*/ 	.word	0x000007b0
        /*0d98*/ 	.word	0x000000ff
        /*0d9c*/ 	.word	0x00028898
        /*0da0*/ 	.short	0x0100
        /*0da2*/ 	.byte	0x08
	.zero		1


	//   ....[17]....
        /*0da4*/ 	.word	0x000007c0
        /*0da8*/ 	.word	0x000000ff
        /*0dac*/ 	.word	0x000288a8
        /*0db0*/ 	.short	0x0100
        /*0db2*/ 	.byte	0x08
	.zero		1


	//   ....[18]....
        /*0db4*/ 	.word	0x000008f0
        /*0db8*/ 	.word	0x000000ff
        /*0dbc*/ 	.word	0x000288b0
        /*0dc0*/ 	.short	0x0100
        /*0dc2*/ 	.byte	0x08
	.zero		1


	//   ....[19]....
        /*0dc4*/ 	.word	0x00000900
        /*0dc8*/ 	.word	0x000000ff
        /*0dcc*/ 	.word	0x000288c0
        /*0dd0*/ 	.short	0x0100
        /*0dd2*/ 	.byte	0x08
	.zero		1


	//   ....[20]....
        /*0dd4*/ 	.word	0x00000910
        /*0dd8*/ 	.word	0x000000ff
        /*0ddc*/ 	.word	0x000288b8
        /*0de0*/ 	.short	0x0100
        /*0de2*/ 	.byte	0x08
	.zero		1


	//   ....[21]....
        /*0de4*/ 	.word	0x00000920
        /*0de8*/ 	.word	0x000000ff
        /*0dec*/ 	.word	0x000288c8
        /*0df0*/ 	.short	0x0100
        /*0df2*/ 	.byte	0x08
	.zero		1


	//   ....[22]....
        /*0df4*/ 	.word	0x000031b0
        /*0df8*/ 	.word	0x0000006e
        /*0dfc*/ 	.word	0x00028890
        /*0e00*/ 	.short	0x010a
        /*0e02*/ 	.byte	0x3f
	.zero		1


	//   ....[23]....
        /*0e04*/ 	.word	0x00005a60
        /*0e08*/ 	.word	0x0000006e
        /*0e0c*/ 	.word	0x00028890
        /*0e10*/ 	.short	0x010a
        /*0e12*/ 	.byte	0x3f
	.zero		1


	//   ....[24]....
        /*0e14*/ 	.word	0x00007cd0
        /*0e18*/ 	.word	0x0000006e
        /*0e1c*/ 	.word	0x00028890
        /*0e20*/ 	.short	0x010a
        /*0e22*/ 	.byte	0x3f
	.zero		1


	//   ....[25]....
        /*0e24*/ 	.word	0x00008330
        /*0e28*/ 	.word	0x00000030
        /*0e2c*/ 	.word	0x00000000
        /*0e30*/ 	.short	0x0101
        /*0e32*/ 	.byte	0x3f
	.zero		1


	//   ....[26]....
        /*0e34*/ 	.word	0x00008370
        /*0e38*/ 	.word	0x0000006e
        /*0e3c*/ 	.word	0x000288b0
        /*0e40*/ 	.short	0x010a
        /*0e42*/ 	.byte	0x3f
	.zero		1


	//   ....[27]....
        /*0e44*/ 	.word	0x000089c0
        /*0e48*/ 	.word	0x0000006e
        /*0e4c*/ 	.word	0x00000000
        /*0e50*/ 	.short	0x0101
        /*0e52*/ 	.byte	0x3f
	.zero		1


	//   ....[28]....
        /*0e54*/ 	.word	0x00009000
        /*0e58*/ 	.word	0x00000002
        /*0e5c*/ 	.word	0x00028800
        /*0e60*/ 	.short	0x010a
        /*0e62*/ 	.byte	0x3f
	.zero		1


	//   ....[29]....
        /*0e64*/ 	.word	0x00009050
        /*0e68*/ 	.word	0x00000002
        /*0e6c*/ 	.word	0x00028800
        /*0e70*/ 	.short	0x010a
        /*0e72*/ 	.byte	0x3f
	.zero		1


	//   ....[30]....
        /*0e74*/ 	.word	0x0000a150
        /*0e78*/ 	.word	0x00000002
        /*0e7c*/ 	.word	0x00028800
        /*0e80*/ 	.short	0x010a
        /*0e82*/ 	.byte	0x3f
	.zero		1


	//   ....[31]....
        /*0e84*/ 	.word	0x0000c810
        /*0e88*/ 	.word	0x00000002
        /*0e8c*/ 	.word	0x00028800
        /*0e90*/ 	.short	0x010a
        /*0e92*/ 	.byte	0x3f
	.zero		1


	//   ....[32]....
        /*0e94*/ 	.word	0x0000e4a0
        /*0e98*/ 	.word	0x00000000
        /*0e9c*/ 	.word	0x00028830
        /*0ea0*/ 	.short	0x010a
        /*0ea2*/ 	.byte	0x3f
	.zero		1


	//   ....[33]....
        /*0ea4*/ 	.word	0x0000e510
        /*0ea8*/ 	.word	0x00000000
        /*0eac*/ 	.word	0x00028830
        /*0eb0*/ 	.short	0x010a
        /*0eb2*/ 	.byte	0x3f
	.zero		1


	//   ....[34]....
        /*0eb4*/ 	.word	0x0000ecc0
        /*0eb8*/ 	.word	0x00000000
        /*0ebc*/ 	.word	0x00000000
        /*0ec0*/ 	.short	0x0101
        /*0ec2*/ 	.byte	0x3f
	.zero		1


	//   ....[35]....
        /*0ec4*/ 	.word	0x00010a20
        /*0ec8*/ 	.word	0x00000003
        /*0ecc*/ 	.word	0x00028830
        /*0ed0*/ 	.short	0x010a
        /*0ed2*/ 	.byte	0x3f
	.zero		1


	//   ....[36]....
        /*0ed4*/ 	.word	0x00010a70
        /*0ed8*/ 	.word	0x00000003
        /*0edc*/ 	.word	0x00028830
        /*0ee0*/ 	.short	0x010a
        /*0ee2*/ 	.byte	0x3f
	.zero		1


	//   ....[37]....
        /*0ee4*/ 	.word	0x00010ec0
        /*0ee8*/ 	.word	0x00000006
        /*0eec*/ 	.word	0x00028850
        /*0ef0*/ 	.short	0x010a
        /*0ef2*/ 	.byte	0x3f
	.zero		1


	//   ....[38]....
        /*0ef4*/ 	.word	0x00010f00
        /*0ef8*/ 	.word	0x00000006
        /*0efc*/ 	.word	0x00028850
        /*0f00*/ 	.short	0x010a
        /*0f02*/ 	.byte	0x3f
	.zero		1


	//   ....[39]....
        /*0f04*/ 	.word	0x00012a60
        /*0f08*/ 	.word	0x00000015
        /*0f0c*/ 	.word	0x00000000
        /*0f10*/ 	.short	0x0101
        /*0f12*/ 	.byte	0x3f
	.zero		1


	//   ....[40]....
        /*0f14*/ 	.word	0x00012af0
        /*0f18*/ 	.word	0x0000002e
        /*0f1c*/ 	.word	0x00000000
        /*0f20*/ 	.short	0x0101
        /*0f22*/ 	.byte	0x3f
	.zero		1


	//   ....[41]....
        /*0f24*/ 	.word	0x00013580
        /*0f28*/ 	.word	0x00000003
        /*0f2c*/ 	.word	0x00028830
        /*0f30*/ 	.short	0x010a
        /*0f32*/ 	.byte	0x3f
	.zero		1


	//   ....[42]....
        /*0f34*/ 	.word	0x000135d0
        /*0f38*/ 	.word	0x00000003
        /*0f3c*/ 	.word	0x00028830
        /*0f40*/ 	.short	0x010a
        /*0f42*/ 	.byte	0x3f
	.zero		1


	//   ....[43]....
        /*0f44*/ 	.word	0x00013a20
        /*0f48*/ 	.word	0x00000006
        /*0f4c*/ 	.word	0x00028850
        /*0f50*/ 	.short	0x010a
        /*0f52*/ 	.byte	0x3f
	.zero		1


	//   ....[44]....
        /*0f54*/ 	.word	0x00013a60
        /*0f58*/ 	.word	0x00000006
        /*0f5c*/ 	.word	0x00028850
        /*0f60*/ 	.short	0x010a
        /*0f62*/ 	.byte	0x3f
	.zero		1


	//   ....[45]....
        /*0f64*/ 	.word	0x00014c10
        /*0f68*/ 	.word	0x0000001b
        /*0f6c*/ 	.word	0x00000000
        /*0f70*/ 	.short	0x0101
        /*0f72*/ 	.byte	0x3f
	.zero		1


	//   ....[46]....
        /*0f74*/ 	.word	0x00014ca0
        /*0f78*/ 	.word	0x0000000c
        /*0f7c*/ 	.word	0x00000000
        /*0f80*/ 	.short	0x0101
        /*0f82*/ 	.byte	0x3f
	.zero		1


	//   ....[47]....
        /*0f84*/ 	.word	0x000156f0
        /*0f88*/ 	.word	0x0000000c
        /*0f8c*/ 	.word	0x00028850
        /*0f90*/ 	.short	0x010a
        /*0f92*/ 	.byte	0x3f
	.zero		1


	//   ....[48]....
        /*0f94*/ 	.word	0x00015770
        /*0f98*/ 	.word	0x0000000c
        /*0f9c*/ 	.word	0x00028850
        /*0fa0*/ 	.short	0x010a
        /*0fa2*/ 	.byte	0x3f
	.zero		1


	//   ....[49]....
        /*0fa4*/ 	.word	0x00015d20
        /*0fa8*/ 	.word	0x0000000b
        /*0fac*/ 	.word	0x00000000
        /*0fb0*/ 	.short	0x0101
        /*0fb2*/ 	.byte	0x3f
	.zero		1


	//   ....[50]....
        /*0fb4*/ 	.word	0x00017230
        /*0fb8*/ 	.word	0x00000000
        /*0fbc*/ 	.word	0x00000000
        /*0fc0*/ 	.short	0x0101
        /*0fc2*/ 	.byte	0x3f
	.zero		1


	//   ....[51]....
        /*0fc4*/ 	.word	0x00019770
        /*0fc8*/ 	.word	0x00000005
        /*0fcc*/ 	.word	0x00028820
        /*0fd0*/ 	.short	0x010a
        /*0fd2*/ 	.byte	0x3f
	.zero		1


	//   ....[52]....
        /*0fd4*/ 	.word	0x00019850
        /*0fd8*/ 	.word	0x00000005
        /*0fdc*/ 	.word	0x000288a0
        /*0fe0*/ 	.short	0x010a
        /*0fe2*/ 	.byte	0x3f
	.zero		1


	//   ....[53]....
        /*0fe4*/ 	.word	0x00019bb0
        /*0fe8*/ 	.word	0x00000005
        /*0fec*/ 	.word	0x000288c0
        /*0ff0*/ 	.short	0x010a
        /*0ff2*/ 	.byte	0x3f
	.zero		1


	//   ....[54]....
        /*0ff4*/ 	.word	0x0001a080
        /*0ff8*/ 	.word	0x00000007
        /*0ffc*/ 	.word	0x000288a0
        /*1000*/ 	.short	0x010a
        /*1002*/ 	.byte	0x3f
	.zero		1


	//   ....[55]....
        /*1004*/ 	.word	0x0001a3c0
        /*1008*/ 	.word	0x00000007
        /*100c*/ 	.word	0x000288c0
        /*1010*/ 	.short	0x010a
        /*1012*/ 	.byte	0x3f
	.zero		1


	//   ....[56]....
        /*1014*/ 	.word	0x0001b1d0
        /*1018*/ 	.word	0x00000000
        /*101c*/ 	.word	0x00028840
        /*1020*/ 	.short	0x010a
        /*1022*/ 	.byte	0x3f
	.zero		1


	//   ....[57]....
        /*1024*/ 	.word	0x0001c140
        /*1028*/ 	.word	0x00000008
        /*102c*/ 	.word	0x00028800
        /*1030*/ 	.short	0x0107
        /*1032*/ 	.byte	0x3f
	.zero		1


	//   ....[58]....
        /*1034*/ 	.word	0x0001c250
        /*1038*/ 	.word	0x00000002
        /*103c*/ 	.word	0x00028800
        /*1040*/ 	.short	0x0101
        /*1042*/ 	.byte	0x3f
	.zero		1


	//   ....[59]....
        /*1044*/ 	.word	0x0001c270
        /*1048*/ 	.word	0x00000002
        /*104c*/ 	.word	0x00028820
        /*1050*/ 	.short	0x010a
        /*1052*/ 	.byte	0x3f
	.zero		1


	//   ....[60]....
        /*1054*/ 	.word	0x0001c5d0
        /*1058*/ 	.word	0x00000003
        /*105c*/ 	.word	0x00028840
        /*1060*/ 	.short	0x010a
        /*1062*/ 	.byte	0x3f
	.zero		1


	//   ....[61]....
        /*1064*/ 	.word	0x0001c990
        /*1068*/ 	.word	0x00000003
        /*106c*/ 	.word	0x00000060
        /*1070*/ 	.short	0x010a
        /*1072*/ 	.byte	0x3f
	.zero		1


	//   ....[62]....
        /*1074*/ 	.word	0x0001d060
        /*1078*/ 	.word	0x00000003
        /*107c*/ 	.word	0x00028840
        /*1080*/ 	.short	0x010a
        /*1082*/ 	.byte	0x3f
	.zero		1


	//   ....[63]....
        /*1084*/ 	.word	0x0001d420
        /*1088*/ 	.word	0x00000002
        /*108c*/ 	.word	0x00000060
        /*1090*/ 	.short	0x010a
        /*1092*/ 	.byte	0x3f
	.zero		1


	//   ....[64]....
        /*1094*/ 	.word	0x0001da40
        /*1098*/ 	.word	0x00000002
        /*109c*/ 	.word	0x00028840
        /*10a0*/ 	.short	0x010a
        /*10a2*/ 	.byte	0x3f
	.zero		1


	//   ....[65]....
        /*10a4*/ 	.word	0x0001de00
        /*10a8*/ 	.word	0x00000002
        /*10ac*/ 	.word	0x00000060
        /*10b0*/ 	.short	0x010a
        /*10b2*/ 	.byte	0x3f
	.zero		1


	//   ....[66]....
        /*10b4*/ 	.word	0x0001e3b0
        /*10b8*/ 	.word	0x00000000
        /*10bc*/ 	.word	0x00028860
        /*10c0*/ 	.short	0x010a
        /*10c2*/ 	.byte	0x3f
	.zero		1


	//   ....[67]....
        /*10c4*/ 	.word	0x0001f4d0
        /*10c8*/ 	.word	0x00000000
        /*10cc*/ 	.word	0x00028820
        /*10d0*/ 	.short	0x010a
        /*10d2*/ 	.byte	0x3f
	.zero		1


	//   ....[68]....
        /*10d4*/ 	.word	0x0001f680
        /*10d8*/ 	.word	0x00000006
        /*10dc*/ 	.word	0x00000000
        /*10e0*/ 	.short	0x010a
        /*10e2*/ 	.byte	0x3f
	.zero		1


	//   ....[69]....
        /*10e4*/ 	.word	0x0001f6f0
        /*10e8*/ 	.word	0x00000007
        /*10ec*/ 	.word	0x00000000
        /*10f0*/ 	.short	0x010a
        /*10f2*/ 	.byte	0x3f
	.zero		1


	//   ....[70]....
        /*10f4*/ 	.word	0x0001f760
        /*10f8*/ 	.word	0x00000004
        /*10fc*/ 	.word	0x00000000
        /*1100*/ 	.short	0x010a
        /*1102*/ 	.byte	0x3f
	.zero		1


	//   ....[71]....
        /*1104*/ 	.word	0x0001f790
        /*1108*/ 	.word	0x00000003
        /*110c*/ 	.word	0x00000000
        /*1110*/ 	.short	0x010a
        /*1112*/ 	.byte	0x3f
	.zero		1


	//   ....[72]....
        /*1114*/ 	.word	0x0001f7f0
        /*1118*/ 	.word	0x0000006e
        /*111c*/ 	.word	0x00028890
        /*1120*/ 	.short	0x010a
        /*1122*/ 	.byte	0x3f
	.zero		1


	//   ....[73]....
        /*1124*/ 	.word	0x0001f840
        /*1128*/ 	.word	0x0000006e
        /*112c*/ 	.word	0x00028890
        /*1130*/ 	.short	0x010a
        /*1132*/ 	.byte	0x3f
	.zero		1


	//   ....[74]....
        /*1134*/ 	.word	0x0001f890
        /*1138*/ 	.word	0x0000006e
        /*113c*/ 	.word	0x00028890
        /*1140*/ 	.short	0x010a
        /*1142*/ 	.byte	0x3f
	.zero		1


	//   ....[75]....
        /*1144*/ 	.word	0x0001f8e0
        /*1148*/ 	.word	0x0000006e
        /*114c*/ 	.word	0x000288b0
        /*1150*/ 	.short	0x010a
        /*1152*/ 	.byte	0x3f
	.zero		1


	//   ....[76]....
        /*1154*/ 	.word	0x000200e0
        /*1158*/ 	.word	0x00000002
        /*115c*/ 	.word	0x00028800
        /*1160*/ 	.short	0x010a
        /*1162*/ 	.byte	0x3f
	.zero		1


	//   ....[77]....
        /*1164*/ 	.word	0x00020ca0
        /*1168*/ 	.word	0x00000002
        /*116c*/ 	.word	0x00028800
        /*1170*/ 	.short	0x010a
        /*1172*/ 	.byte	0x3f
	.zero		1


	//   ....[78]....
        /*1174*/ 	.word	0x00020cf0
        /*1178*/ 	.word	0x00000000
        /*117c*/ 	.word	0x00028830
        /*1180*/ 	.short	0x010a
        /*1182*/ 	.byte	0x3f
	.zero		1


	//   ....[79]....
        /*1184*/ 	.word	0x00020d40
        /*1188*/ 	.word	0x00000003
        /*118c*/ 	.word	0x00028830
        /*1190*/ 	.short	0x010a
        /*1192*/ 	.byte	0x3f
	.zero		1


	//   ....[80]....
        /*1194*/ 	.word	0x00020d90
        /*1198*/ 	.word	0x00000006
        /*119c*/ 	.word	0x00028850
        /*11a0*/ 	.short	0x010a
        /*11a2*/ 	.byte	0x3f
	.zero		1


	//   ....[81]....
        /*11a4*/ 	.word	0x00020de0
        /*11a8*/ 	.word	0x00000003
        /*11ac*/ 	.word	0x00028830
        /*11b0*/ 	.short	0x010a
        /*11b2*/ 	.byte	0x3f
	.zero		1


	//   ....[82]....
        /*11b4*/ 	.word	0x00020e30
        /*11b8*/ 	.word	0x00000006
        /*11bc*/ 	.word	0x00028850
        /*11c0*/ 	.short	0x010a
        /*11c2*/ 	.byte	0x3f
	.zero		1


	//   ....[83]....
        /*11c4*/ 	.word	0x00020e80
        /*11c8*/ 	.word	0x0000000c
        /*11cc*/ 	.word	0x00028850
        /*11d0*/ 	.short	0x010a
        /*11d2*/ 	.byte	0x3f
	.zero		1


	//   ....[84]....
        /*11d4*/ 	.word	0x00021460
        /*11d8*/ 	.word	0x00000004
        /*11dc*/ 	.word	0x00028820
        /*11e0*/ 	.short	0x010a
        /*11e2*/ 	.byte	0x3f
	.zero		1


	//   ....[85]....
        /*11e4*/ 	.word	0x000214b0
        /*11e8*/ 	.word	0x00000005
        /*11ec*/ 	.word	0x000288a0
        /*11f0*/ 	.short	0x010a
        /*11f2*/ 	.byte	0x3f
	.zero		1


	//   ....[86]....
        /*11f4*/ 	.word	0x00021500
        /*11f8*/ 	.word	0x00000005
        /*11fc*/ 	.word	0x000288c0
        /*1200*/ 	.short	0x010a
        /*1202*/ 	.byte	0x3f
	.zero		1


	//   ....[87]....
        /*1204*/ 	.word	0x00021550
        /*1208*/ 	.word	0x00000007
        /*120c*/ 	.word	0x000288a0
        /*1210*/ 	.short	0x010a
        /*1212*/ 	.byte	0x3f
	.zero		1


	//   ....[88]....
        /*1214*/ 	.word	0x000215a0
        /*1218*/ 	.word	0x00000007
        /*121c*/ 	.word	0x000288c0
        /*1220*/ 	.short	0x010a
        /*1222*/ 	.byte	0x3f
	.zero		1


	//   ....[89]....
        /*1224*/ 	.word	0x00021740
        /*1228*/ 	.word	0x00000000
        /*122c*/ 	.word	0x00028840
        /*1230*/ 	.short	0x010a
        /*1232*/ 	.byte	0x3f
	.zero		1


	//   ....[90]....
        /*1234*/ 	.word	0x000222d0
        /*1238*/ 	.word	0x00000002
        /*123c*/ 	.word	0x00028820
        /*1240*/ 	.short	0x010a
        /*1242*/ 	.byte	0x3f
	.zero		1


	//   ....[91]....
        /*1244*/ 	.word	0x00022320
        /*1248*/ 	.word	0x00000003
        /*124c*/ 	.word	0x00028840
        /*1250*/ 	.short	0x010a
        /*1252*/ 	.byte	0x3f
	.zero		1


	//   ....[92]....
        /*1254*/ 	.word	0x00022370
        /*1258*/ 	.word	0x00000003
        /*125c*/ 	.word	0x00000060
        /*1260*/ 	.short	0x010a
        /*1262*/ 	.byte	0x3f
	.zero		1


	//   ....[93]....
        /*1264*/ 	.word	0x000223c0
        /*1268*/ 	.word	0x00000003
        /*126c*/ 	.word	0x00028840
        /*1270*/ 	.short	0x010a
        /*1272*/ 	.byte	0x3f
	.zero		1


	//   ....[94]....
        /*1274*/ 	.word	0x00022410
        /*1278*/ 	.word	0x00000002
        /*127c*/ 	.word	0x00000060
        /*1280*/ 	.short	0x010a
        /*1282*/ 	.byte	0x3f
	.zero		1


	//   ....[95]....
        /*1284*/ 	.word	0x00022460
        /*1288*/ 	.word	0x00000002
        /*128c*/ 	.word	0x00028840
        /*1290*/ 	.short	0x010a
        /*1292*/ 	.byte	0x3f
	.zero		1


	//   ....[96]....
        /*1294*/ 	.word	0x000224b0
        /*1298*/ 	.word	0x00000002
        /*129c*/ 	.word	0x00000060
        /*12a0*/ 	.short	0x010a
        /*12a2*/ 	.byte	0x3f
	.zero		1


	//   ....[97]....
        /*12a4*/ 	.word	0x00022500
        /*12a8*/ 	.word	0x00000000
        /*12ac*/ 	.word	0x00028860
        /*12b0*/ 	.short	0x010a
        /*12b2*/ 	.byte	0x3f
	.zero		1


	//   ....[98]....
        /*12b4*/ 	.word	0x00022f50
        /*12b8*/ 	.word	0x00000000
        /*12bc*/ 	.word	0x00028820
        /*12c0*/ 	.short	0x010a
        /*12c2*/ 	.byte	0x3f
	.zero		1


	//   ....[99]....
        /*12c4*/ 	.word	0x000230f0
        /*12c8*/ 	.word	0x00000006
        /*12cc*/ 	.word	0x00000000
        /*12d0*/ 	.short	0x010a
        /*12d2*/ 	.byte	0x3f
	.zero		1


	//   ....[100]....
        /*12d4*/ 	.word	0x00023140
        /*12d8*/ 	.word	0x00000007
        /*12dc*/ 	.word	0x00000000
        /*12e0*/ 	.short	0x010a
        /*12e2*/ 	.byte	0x3f
	.zero		1


	//   ....[101]....
        /*12e4*/ 	.word	0x00023190
        /*12e8*/ 	.word	0x00000004
        /*12ec*/ 	.word	0x00000000
        /*12f0*/ 	.short	0x010a
        /*12f2*/ 	.byte	0x3f
	.zero		1


	//----- nvinfo : EIATTR_NUM_MBARRIERS
	.align		4
.L_362:
        /*12f4*/ 	.byte	0x03, 0x38
        /*12f6*/ 	.short	0x0016


	//----- nvinfo : EIATTR_EXIT_INSTR_OFFSETS
	.align		4
        /*12f8*/ 	.byte	0x04, 0x1c
        /*12fa*/ 	.short	(.L_364 - .L_363)


	//   ....[0]....
.L_363:
        /*12fc*/ 	.word	0x0001f7e0


	//----- nvinfo : EIATTR_MAX_THREADS
	.align		4
.L_364:
        /*1300*/ 	.byte	0x04, 0x05
        /*1302*/ 	.short	(.L_366 - .L_365)
.L_365:
        /*1304*/ 	.word	0x00000180
        /*1308*/ 	.word	0x00000001
        /*130c*/ 	.word	0x00000001


	//----- nvinfo : EIATTR_CRS_STACK_SIZE
	.align		4
.L_366:
        /*1310*/ 	.byte	0x04, 0x1e
        /*1312*/ 	.short	(.L_368 - .L_367)
.L_367:
        /*1314*/ 	.word	0x00000000


	//----- nvinfo : EIATTR_CBANK_PARAM_SIZE
	.align		4
.L_368:
        /*1318*/ 	.byte	0x03, 0x19
        /*131a*/ 	.short	0x0af0


	//----- nvinfo : EIATTR_PARAM_CBANK
	.align		4
        /*131c*/ 	.byte	0x04, 0x0a
        /*131e*/ 	.short	(.L_370 - .L_369)
	.align		4
.L_369:
        /*1320*/ 	.word	index@(.nv.constant0._ZN7cutlass13device_kernelIN5flash11enable_sm90INS1_16FlashAttnFwdSm90INS1_25CollectiveMainloopFwdSm90ILi2EN4cute5tupleIJNS5_1CILi1EEES8_S8_EEENS6_IJNS7_ILi128EEESA_SA_EEELi128ENS_10bfloat16_tEfNS_4arch4Sm90ELb1ELb0ELb0ELb1ELb0ELb1ELb0ELb1ELb1ELb1ELb0ELb0EEENS1_21CollectiveEpilogueFwdISB_S9_SC_SE_Li256ELb1ELb1ELb0ELb0EEENS1_36VarlenDynamicPersistentTileSchedulerILi128ELi128ELi256ELi128ELb0ELb1ELb1ELb1ELb1ELb1EEEEEEEEEvNT_6ParamsE)
        /*1324*/ 	.short	0x0210
        /*1326*/ 	.short	0x0af0


	//----- nvinfo : EIATTR_SW_WAR
	.align		4
.L_370:
        /*1328*/ 	.byte	0x04, 0x36
        /*132a*/ 	.short	(.L_372 - .L_371)
.L_371:
        /*132c*/ 	.word	0x00000008
.L_372:


//--------------------- .nv.callgraph             --------------------------
	.section	.nv.callgraph,"",@"SHT_CUDA_CALLGRAPH"
	.align	4
	.sectionentsize	8
	.align		4
        /*0000*/ 	.word	0x00000000
	.align		4
        /*0004*/ 	.word	0xffffffff
	.align		4
        /*0008*/ 	.word	index@(_ZN7cutlass13device_kernelIN5flash11enable_sm90INS1_16FlashAttnFwdSm90INS1_25CollectiveMainloopFwdSm90ILi2EN4cute5tupleIJNS5_1CILi1EEES8_S8_EEENS6_IJNS7_ILi128EEENS7_ILi176EEESA_EEELi128ENS_10bfloat16_tEfNS_4arch4Sm90ELb0ELb0ELb0ELb0ELb0ELb0ELb0ELb1ELb1ELb1ELb0ELb0EEENS1_21CollectiveEpilogueFwdINS6_IJSA_SA_SB_EEES9_SD_SF_Li256ELb0ELb1ELb0ELb0EEENS1_29StaticPersistentTileSchedulerILb0EEEEEEEEEvNT_6ParamsE)
	.align		4
        /*000c*/ 	.word	index@(__assertfail)
	.align		4
        /*0010*/ 	.word	index@(_ZN7cutlass13device_kernelIN5flash11enable_sm90INS1_16FlashAttnFwdSm90INS1_25CollectiveMainloopFwdSm90ILi2EN4cute5tupleIJNS5_1CILi2EEENS7_ILi1EEES9_EEENS6_IJNS7_ILi128EEENS7_ILi176EEESB_EEELi128ENS_10bfloat16_tEfNS_4arch4Sm90ELb0ELb0ELb0ELb0ELb0ELb0ELb0ELb1ELb1ELb1ELb0ELb0EEENS1_21CollectiveEpilogueFwdINS6_IJSB_SB_SC_EEESA_SE_SG_Li256ELb0ELb1ELb0ELb0EEENS1_29StaticPersistentTileSchedulerILb0EEEEEEEEEvNT_6ParamsE)
	.align		4
        /*0014*/ 	.word	index@(__assertfail)
	.align		4
        /*0018*/ 	.word	index@(_ZN7cutlass13device_kernelIN5flash11enable_sm90INS1_16FlashAttnFwdSm90INS1_25CollectiveMainloopFwdSm90ILi2EN4cute5tupleIJNS5_1CILi1EEES8_S8_EEENS6_IJNS7_ILi128EEENS7_ILi176EEESA_EEELi128ENS_10bfloat16_tEfNS_4arch4Sm90ELb0ELb0ELb0ELb1ELb0ELb0ELb0ELb1ELb1ELb1ELb0ELb0EEENS1_21CollectiveEpilogueFwdINS6_IJSA_SA_SB_EEES9_SD_SF_Li256ELb1ELb1ELb0ELb0EEENS1_36VarlenDynamicPersistentTileSchedulerILi128ELi176ELi256ELi128ELb0ELb1ELb1ELb0ELb1ELb1EEEEEEEEEvNT_6ParamsE)
	.align		4
        /*001c*/ 	.word	index@(__assertfail)
	.align		4
        /*0020*/ 	.word	index@(_ZN7cutlass13device_kernelIN5flash11enable_sm90INS1_16FlashAttnFwdSm90INS1_25CollectiveMainloopFwdSm90ILi2EN4cute5tupleIJNS5_1CILi1EEES8_S8_EEENS6_IJNS7_ILi128EEENS7_ILi176EEESA_EEELi128ENS_10bfloat16_tEfNS_4arch4Sm90ELb0ELb0ELb0ELb1ELb0ELb1ELb0ELb1ELb1ELb1ELb0ELb0EEENS1_21CollectiveEpilogueFwdINS6_IJSA_SA_SB_EEES9_SD_SF_Li256ELb1ELb1ELb0ELb0EEENS1_36VarlenDynamicPersistentTileSchedulerILi128ELi176ELi256ELi128ELb0ELb1ELb1ELb0ELb1ELb1EEEEEEEEEvNT_6ParamsE)
	.align		4
        /*0024*/ 	.word	index@(__assertfail)
	.align		4
        /*0028*/ 	.word	index@(_ZN7cutlass13device_kernelIN5flash11enable_sm90INS1_16FlashAttnFwdSm90INS1_25CollectiveMainloopFwdSm90ILi2EN4cute5tupleIJNS5_1CILi1EEES8_S8_EEENS6_IJNS7_ILi128EEESA_SA_EEELi128ENS_10bfloat16_tEfNS_4arch4Sm90ELb0ELb1ELb0ELb0ELb0ELb0ELb0ELb1ELb1ELb1ELb0ELb0EEENS1_21CollectiveEpilogueFwdISB_S9_SC_SE_Li256ELb0ELb1ELb0ELb0EEENS1_30DynamicPersistentTileSchedulerILi256ELi128ELb0ELb1ELb1EEEEEEEEEvNT_6ParamsE)
	.align		4
        /*002c*/ 	.word	index@(__assertfail)
	.align		4
        /*0030*/ 	.word	index@(_ZN7cutlass13device_kernelIN5flash11enable_sm90INS1_16FlashAttnFwdSm90INS1_25CollectiveMainloopFwdSm90ILi2EN4cute5tupleIJNS5_1CILi1EEES8_S8_EEENS6_IJNS7_ILi128EEESA_SA_EEELi128ENS_10bfloat16_tEfNS_4arch4Sm90ELb0ELb1ELb0ELb1ELb0ELb0ELb0ELb1ELb1ELb1ELb0ELb0EEENS1_21CollectiveEpilogueFwdISB_S9_SC_SE_Li256ELb1ELb1ELb0ELb0EEENS1_36VarlenDynamicPersistentTileSchedulerILi128ELi128ELi256ELi128ELb0ELb1ELb1ELb1ELb0ELb1EEEEEEEEEvNT_6ParamsE)
	.align		4
        /*0034*/ 	.word	index@(__assertfail)
	.align		4
        /*0038*/ 	.word	index@(_ZN7cutlass13device_kernelIN5flash11enable_sm90INS1_16FlashAttnFwdSm90INS1_25CollectiveMainloopFwdSm90ILi2EN4cute5tupleIJNS5_1CILi1EEES8_S8_EEENS6_IJNS7_ILi128EEESA_SA_EEELi128ENS_10bfloat16_tEfNS_4arch4Sm90ELb0ELb1ELb0ELb1ELb0ELb1ELb0ELb1ELb1ELb1ELb0ELb0EEENS1_21CollectiveEpilogueFwdISB_S9_SC_SE_Li256ELb1ELb1ELb0ELb0EEENS1_36VarlenDynamicPersistentTileSchedulerILi128ELi128ELi256ELi128ELb0ELb1ELb1ELb1ELb0ELb1EEEEEEEEEvNT_6ParamsE)
	.align		4
        /*003c*/ 	.word	index@(__assertfail)
	.align		4
        /*0040*/ 	.word	index@(_ZN7cutlass13device_kernelIN5flash11enable_sm90INS1_16FlashAttnFwdSm90INS1_25CollectiveMainloopFwdSm90ILi2EN4cute5tupleIJNS5_1CILi1EEES8_S8_EEENS6_IJNS7_ILi128EEESA_SA_EEELi128ENS_10bfloat16_tEfNS_4arch4Sm90ELb1ELb0ELb0ELb0ELb0ELb0ELb0ELb1ELb1ELb1ELb0ELb0EEENS1_21CollectiveEpilogueFwdISB_S9_SC_SE_Li256ELb0ELb1ELb0ELb0EEENS1_30DynamicPersistentTileSchedulerILi256ELi128ELb0ELb1ELb1EEEEEEEEEvNT_6ParamsE)
	.align		4
        /*0044*/ 	.word	index@(__assertfail)
	.align		4
        /*0048*/ 	.word	index@(_ZN7cutlass13device_kernelIN5flash11enable_sm90INS1_16FlashAttnFwdSm90INS1_25CollectiveMainloopFwdSm90ILi2EN4cute5tupleIJNS5_1CILi1EEES8_S8_EEENS6_IJNS7_ILi128EEESA_SA_EEELi128ENS_10bfloat16_tEfNS_4arch4Sm90ELb1ELb0ELb0ELb1ELb0ELb0ELb0ELb1ELb1ELb1ELb0ELb0EEENS1_21CollectiveEpilogueFwdISB_S9_SC_SE_Li256ELb1ELb1ELb0ELb0EEENS1_36VarlenDynamicPersistentTileSchedulerILi128ELi128ELi256ELi128ELb0ELb1ELb1ELb1ELb1ELb1EEEEEEEEEvNT_6ParamsE)
	.align		4
        /*004c*/ 	.word	index@(__assertfail)
	.align		4
        /*0050*/ 	.word	index@(_ZN7cutlass13device_kernelIN5flash11enable_sm90INS1_16FlashAttnFwdSm90INS1_25CollectiveMainloopFwdSm90ILi2EN4cute5tupleIJNS5_1CILi1EEES8_S8_EEENS6_IJNS7_ILi128EEESA_SA_EEELi128ENS_10bfloat16_tEfNS_4arch4Sm90ELb1ELb0ELb0ELb1ELb0ELb1ELb0ELb1ELb1ELb1ELb0ELb0EEENS1_21CollectiveEpilogueFwdISB_S9_SC_SE_Li256ELb1ELb1ELb0ELb0EEENS1_36VarlenDynamicPersistentTileSchedulerILi128ELi128ELi256ELi128ELb0ELb1ELb1ELb1ELb1ELb1EEEEEEEEEvNT_6ParamsE)
	.align		4
        /*0054*/ 	.word	index@(__assertfail)
	.align		4
        /*0058*/ 	.word	0x00000000
	.align		4
        /*005c*/ 	.word	0xfffffffe
	.align		4
        /*0060*/ 	.word	0x00000000
	.align		4
        /*0064*/ 	.word	0xfffffffd
	.align		4
        /*0068*/ 	.word	0x00000000
	.align		4
        /*006c*/ 	.word	0xfffffffc


//--------------------- .nv.constant4             --------------------------
	.section	.nv.constant4,"a",@progbits
	.align	8
	.align		8
.nv.constant4:
        /*0000*/ 	.dword	__assertfail
	.align		8
        /*0008*/ 	.dword	__unnamed_1
	.align		8
        /*0010*/ 	.dword	__unnamed_2
	.align		8
        /*0018*/ 	.dword	__unnamed_3
	.align		8
        /*0020*/ 	.dword	__unnamed_4
	.align		8
        /*0028*/ 	.dword	__unnamed_5
	.align		8
        /*0030*/ 	.dword	__unnamed_6
	.align		8
        /*0038*/ 	.dword	__unnamed_7
	.align		8
        /*0040*/ 	.dword	__unnamed_8
	.align		8
        /*0048*/ 	.dword	_ZN74_INTERNAL_bbd2e7ad_38_flash_fwd_hdim128_bf16_packgqa_sm90_cu_1f2e7571_28084cuda3std3__45__cpo5beginE
	.align		8
        /*0050*/ 	.dword	_ZN74_INTERNAL_bbd2e7ad_38_flash_fwd_hdim128_bf16_packgqa_sm90_cu_1f2e7571_28084cuda3std3__45__cpo3endE
	.align		8
        /*0058*/ 	.dword	_ZN74_INTERNAL_bbd2e7ad_38_flash_fwd_hdim128_bf16_packgqa_sm90_cu_1f2e7571_28084cuda3std3__45__cpo6cbeginE
	.align		8
        /*0060*/ 	.dword	_ZN74_INTERNAL_bbd2e7ad_38_flash_fwd_hdim128_bf16_packgqa_sm90_cu_1f2e7571_28084cuda3std3__45__cpo4cendE
	.align		8
        /*0068*/ 	.dword	_ZN74_INTERNAL_bbd2e7ad_38_flash_fwd_hdim128_bf16_packgqa_sm90_cu_1f2e7571_28084cuda3std3__476_GLOBAL__N__bbd2e7ad_38_flash_fwd_hdim128_bf16_packgqa_sm90_cu_1f2e7571_28086ignoreE
	.align		8
        /*0070*/ 	.dword	_ZN74_INTERNAL_bbd2e7ad_38_flash_fwd_hdim128_bf16_packgqa_sm90_cu_1f2e7571_28084cuda3std3__419piecewise_constructE
	.align		8
        /*0078*/ 	.dword	_ZN74_INTERNAL_bbd2e7ad_38_flash_fwd_hdim128_bf16_packgqa_sm90_cu_1f2e7571_28084cuda3std3__48in_placeE
	.align		8
        /*0080*/ 	.dword	_ZN74_INTERNAL_bbd2e7ad_38_flash_fwd_hdim128_bf16_packgqa_sm90_cu_1f2e7571_28084cuda3std6ranges3__45__cpo4swapE
	.align		8
        /*0088*/ 	.dword	_ZN74_INTERNAL_bbd2e7ad_38_flash_fwd_hdim128_bf16_packgqa_sm90_cu_1f2e7571_28084cuda3std6ranges3__45__cpo9iter_moveE
	.align		8
        /*0090*/ 	.dword	_ZN74_INTERNAL_bbd2e7ad_38_flash_fwd_hdim128_bf16_packgqa_sm90_cu_1f2e7571_28084cute7productE
	.align		8
        /*0098*/ 	.dword	_ZN74_INTERNAL_bbd2e7ad_38_flash_fwd_hdim128_bf16_packgqa_sm90_cu_1f2e7571_28084cute1_E
	.align		8
        /*00a0*/ 	.dword	$str$23
	.align		8
        /*00a8*/ 	.dword	$str$24


//--------------------- .text._ZN7cutlass13device_kernelIN5flash11enable_sm90INS1_16FlashAttnFwdSm90INS1_25CollectiveMainloopFwdSm90ILi2EN4cute5tupleIJNS5_1CILi1EEES8_S8_EEENS6_IJNS7_ILi128EEENS7_ILi176EEESA_EEELi128ENS_10bfloat16_tEfNS_4arch4Sm90ELb0ELb0ELb0ELb0ELb0ELb0ELb0ELb1ELb1ELb1ELb0ELb0EEENS1_21CollectiveEpilogueFwdINS6_IJSA_SA_SB_EEES9_SD_SF_Li256ELb0ELb1ELb0ELb0EEENS1_29StaticPersistentTileSchedulerILb0EEEEEEEEEvNT_6ParamsE --------------------------
	.section	.text._ZN7cutlass13device_kernelIN5flash11enable_sm90INS1_16FlashAttnFwdSm90INS1_25CollectiveMainloopFwdSm90ILi2EN4cute5tupleIJNS5_1CILi1EEES8_S8_EEENS6_IJNS7_ILi128EEENS7_ILi176EEESA_EEELi128ENS_10bfloat16_tEfNS_4arch4Sm90ELb0ELb0ELb0ELb0ELb0ELb0ELb0ELb1ELb1ELb1ELb0ELb0EEENS1_21CollectiveEpilogueFwdINS6_IJSA_SA_SB_EEES9_SD_SF_Li256ELb0ELb1ELb0ELb0EEENS1_29StaticPersistentTileSchedulerILb0EEEEEEEEEvNT_6ParamsE,"ax",@progbits
	.align	128
.text._ZN7cutlass13device_kernelIN5flash11enable_sm90INS1_16FlashAttnFwdSm90INS1_25CollectiveMainloopFwdSm90ILi2EN4cute5tupleIJNS5_1CILi1EEES8_S8_EEENS6_IJNS7_ILi128EEENS7_ILi176EEESA_EEELi128ENS_10bfloat16_tEfNS_4arch4Sm90ELb0ELb0ELb0ELb0ELb0ELb0ELb0ELb1ELb1ELb1ELb0ELb0EEENS1_21CollectiveEpilogueFwdINS6_IJSA_SA_SB_EEES9_SD_SF_Li256ELb0ELb1ELb0ELb0EEENS1_29StaticPersistentTileSchedulerILb0EEEEEEEEEvNT_6ParamsE:
        .type           _ZN7cutlass13device_kernelIN5flash11enable_sm90INS1_16FlashAttnFwdSm90INS1_25CollectiveMainloopFwdSm90ILi2EN4cute5tupleIJNS5_1CILi1EEES8_S8_EEENS6_IJNS7_ILi128EEENS7_ILi176EEESA_EEELi128ENS_10bfloat16_tEfNS_4arch4Sm90ELb0ELb0ELb0ELb0ELb0ELb0ELb0ELb1ELb1ELb1ELb0ELb0EEENS1_21CollectiveEpilogueFwdINS6_IJSA_SA_SB_EEES9_SD_SF_Li256ELb0ELb1ELb0ELb0EEENS1_29StaticPersistentTileSchedulerILb0EEEEEEEEEvNT_6ParamsE,@function
        .size           _ZN7cutlass13device_kernelIN5flash11enable_sm90INS1_16FlashAttnFwdSm90INS1_25CollectiveMainloopFwdSm90ILi2EN4cute5tupleIJNS5_1CILi1EEES8_S8_EEENS6_IJNS7_ILi128EEENS7_ILi176EEESA_EEELi128ENS_10bfloat16_tEfNS_4arch4Sm90ELb0ELb0ELb0ELb0ELb0ELb0ELb0ELb1ELb1ELb1ELb0ELb0EEENS1_21CollectiveEpilogueFwdINS6_IJSA_SA_SB_EEES9_SD_SF_Li256ELb0ELb1ELb0ELb0EEENS1_29StaticPersistentTileSchedulerILb0EEEEEEEEEvNT_6ParamsE,(.L_x_3217 - _ZN7cutlass13device_kernelIN5flash11enable_sm90INS1_16FlashAttnFwdSm90INS1_25CollectiveMainloopFwdSm90ILi2EN4cute5tupleIJNS5_1CILi1EEES8_S8_EEENS6_IJNS7_ILi128EEENS7_ILi176EEESA_EEELi128ENS_10bfloat16_tEfNS_4arch4Sm90ELb0ELb0ELb0ELb0ELb0ELb0ELb0ELb1ELb1ELb1ELb0ELb0EEENS1_21CollectiveEpilogueFwdINS6_IJSA_SA_SB_EEES9_SD_SF_Li256ELb0ELb1ELb0ELb0EEENS1_29StaticPersistentTileSchedulerILb0EEEEEEEEEvNT_6ParamsE)
        .other          _ZN7cutlass13device_kernelIN5flash11enable_sm90INS1_16FlashAttnFwdSm90INS1_25CollectiveMainloopFwdSm90ILi2EN4cute5tupleIJNS5_1CILi1EEES8_S8_EEENS6_IJNS7_ILi128EEENS7_ILi176EEESA_EEELi128ENS_10bfloat16_tEfNS_4arch4Sm90ELb0ELb0ELb0ELb0ELb0ELb0ELb0ELb1ELb1ELb1ELb0ELb0EEENS1_21CollectiveEpilogueFwdINS6_IJSA_SA_SB_EEES9_SD_SF_Li256ELb0ELb1ELb0ELb0EEENS1_29StaticPersistentTileSchedulerILb0EEEEEEEEEvNT_6ParamsE,@"STO_CUDA_ENTRY STV_DEFAULT"
_ZN7cutlass13device_kernelIN5flash11enable_sm90INS1_16FlashAttnFwdSm90INS1_25CollectiveMainloopFwdSm90ILi2EN4cute5tupleIJNS5_1CILi1EEES8_S8_EEENS6_IJNS7_ILi128EEENS7_ILi176EEESA_EEELi128ENS_10bfloat16_tEfNS_4arch4Sm90ELb0ELb0ELb0ELb0ELb0ELb0ELb0ELb1ELb1ELb1ELb0ELb0EEENS1_21CollectiveEpilogueFwdINS6_IJSA_SA_SB_EEES9_SD_SF_Li256ELb0ELb1ELb0ELb0EEENS1_29StaticPersistentTileSchedulerILb0EEEEEEEEEvNT_6ParamsE:
[----:B------:R-:W0:Y:S02]  /*0000*/  LDC R1, c[0x0][0x28] ;  /* 0x00000a00ff017b82 */ /* 0x000e240000000800 */
[----:B0-----:R-:W-:Y:S01]  /*0010*/  VIADD R1, R1, 0xffffffc8 ;  /* 0xffffffc801017836 */ /* 0x001fe20000000000 */
[----:B------:R-:W0:Y:S01]  /*0020*/  S2R R0, SR_TID.X ;  /* 0x0000000000007919 */ /* 0x000e220000002100 */
[----:B------:R-:W-:Y:S01]  /*0030*/  ELECT P0, URZ, PT ;  /* 0x00000000003f782f */ /* 0x000fe20003800000 */
[----:B------:R-:W-:Y:S01]  /*0040*/  BSSY B0, `(.L_x_0) ;  /* 0x000000d000007945 */ /* 0x000fe20003800000 */
[----:B0-----:R-:W-:-:S05]  /*0050*/  SHF.R.U32.HI R2, RZ, 0x5, R0 ;  /* 0x00000005ff027819 */ /* 0x001fca0000011600 */
[----:B------:R-:W0:Y:S02]  /*0060*/  SHFL.IDX PT, R3, R2, RZ, 0x1f ;  /* 0x00001fff02037589 */ /* 0x000e2400000e0000 */
[----:B0-----:R-:W-:-:S13]  /*0070*/  ISETP.EQ.AND P0, PT, R3, RZ, P0 ;  /* 0x000000ff0300720c */ /* 0x001fda0000702270 */
[----:B------:R-:W-:Y:S05]  /*0080*/  @!P0 BRA `(.L_x_1) ;  /* 0x0000000000208947 */ /* 0x000fea0003800000 */
[----:B------:R-:W-:Y:S02]  /*0090*/  ULDC.64 UR4, c[0x0][0x198] ;  /* 0x0000660000047ab9 */ /* 0x000fe40000000a00 */
[----:B------:R-:W-:Y:S02]  /*00a0*/  UIADD3 UR6, UP0, UR4, 0x370, URZ ;  /* 0x0000037004067890 */ /* 0x000fe4000ff1e03f */
[----:B------:R-:W-:Y:S02]  /*00b0*/  UIADD3 UR4, UP1, UR4, 0x470, URZ ;  /* 0x0000047004047890 */ /* 0x000fe4000ff3e03f */
[----:B------:R-:W-:Y:S02]  /*00c0*/  UIADD3.X UR7, URZ, UR5, URZ, UP0, !UPT ;  /* 0x000000053f077290 */ /* 0x000fe400087fe43f */
[----:B------:R-:W-:-:S07]  /*00d0*/  UIADD3.X UR5, URZ, UR5, URZ, UP1, !UPT ;  /* 0x000000053f057290 */ /* 0x000fce0008ffe43f */
[----:B------:R0:W-:Y:S02]  /*00e0*/  UTMACCTL.PF [UR6] ;  /* 0x00000000060079b9 */ /* 0x0001e40008040000 */
[----:B------:R0:W-:Y:S02]  /*00f0*/  UTMACCTL.PF [UR4] ;  /* 0x00000000040079b9 */ /* 0x0001e40008040000 */
[----:B0-----:R-:W-:Y:S01]  /*0100*/  NOP ;  /* 0x0000000000007918 */ /* 0x001fe20000000000 */
.L_x_1:
[----:B------:R-:W-:Y:S05]  /*0110*/  BSYNC B0 ;  /* 0x0000000000007941 */ /* 0x000fea0003800000 */
.L_x_0:
[----:B------:R-:W-:Y:S01]  /*0120*/  VOTEU.ANY UP0, P0 ;  /* 0x00000000003f7886 */ /* 0x000fe20000000100 */
[----:B------:R-:W0:Y:S01]  /*0130*/  SHFL.IDX PT, R3, R2, RZ, 0x1f ;  /* 0x00001fff02037589 */ /* 0x000e2200000e0000 */
[----:B------:R-:W-:Y:S01]  /*0140*/  UMOV UR4, 0x80 ;  /* 0x0000008000047882 */ /* 0x000fe20000000000 */
[----:B------:R-:W-:Y:S01]  /*0150*/  UMOV UR7, 0x100 ;  /* 0x0000010000077882 */ /* 0x000fe20000000000 */
[----:B------:R-:W-:Y:S01]  /*0160*/  SHF.R.U32.HI R4, RZ, 0x7, R0 ;  /* 0x00000007ff047819 */ /* 0x000fe20000011600 */
[----:B------:R-:W1:Y:S01]  /*0170*/  @UP0 S2UR UR8, SR_CgaCtaId ;  /* 0x00000000000809c3 */ /* 0x000e620000008800 */
[----:B------:R-:W-:Y:S01]  /*0180*/  @UP0 UMOV UR6, 0x400 ;  /* 0x0000040000060882 */ /* 0x000fe20000000000 */
[----:B------:R-:W-:-:S04]  /*0190*/  @UP0 UIADD3 UR4, -UR4, 0x100000, URZ ;  /* 0x0010000004040890 */ /* 0x000fc8000fffe13f */
[----:B------:R-:W-:Y:S02]  /*01a0*/  @UP0 USHF.L.U32 UR5, UR4, 0xb, URZ ;  /* 0x0000000b04050899 */ /* 0x000fe4000800063f */
[----:B------:R-:W-:Y:S01]  /*01b0*/  @UP0 USHF.L.U32 UR4, UR4, 0x1, URZ ;  /* 0x0000000104040899 */ /* 0x000fe2000800063f */
[----:B------:R-:W-:Y:S01]  /*01c0*/  VOTEU.ANY UP1, P0 ;  /* 0x00000000003f7886 */ /* 0x000fe20000020100 */
[----:B0-----:R-:W-:Y:S02]  /*01d0*/  ISETP.NE.AND P1, PT, R3, RZ, PT ;  /* 0x000000ff0300720c */ /* 0x001fe40003f25270 */
[----:B------:R0:W2:Y:S01]  /*01e0*/  SHFL.IDX PT, R3, R4, RZ, 0x1f ;  /* 0x00001fff04037589 */ /* 0x0000a200000e0000 */
[----:B-1----:R-:W-:Y:S02]  /*01f0*/  @UP0 ULEA UR8, UR8, UR6, 0x18 ;  /* 0x0000000608080291 */ /* 0x002fe4000f8ec03f */
[----:B------:R-:W-:-:S04]  /*0200*/  @UP0 UIADD3 UR6, -UR7, 0x100000, URZ ;  /* 0x0010000007060890 */ /* 0x000fc8000fffe13f */
[----:B------:R-:W-:Y:S02]  /*0210*/  @UP0 USHF.L.U32 UR7, UR6, 0xb, URZ ;  /* 0x0000000b06070899 */ /* 0x000fe4000800063f */
[----:B------:R-:W-:Y:S01]  /*0220*/  @UP0 USHF.L.U32 UR6, UR6, 0x1, URZ ;  /* 0x0000000106060899 */ /* 0x000fe2000800063f */
[----:B------:R-:W-:Y:S01]  /*0230*/  VOTEU.ANY UP0, P0 ;  /* 0x00000000003f7886 */ /* 0x000fe20000000100 */
[----:B------:R-:W1:Y:S04]  /*0240*/  FENCE.VIEW.ASYNC.S ;  /* 0x00000000000073c6 */ /* 0x000e680000000000 */
[----:B-1----:R0:W1:Y:S06]  /*0250*/  @UP0 SYNCS.EXCH.64 URZ, [UR8+0x34800], UR4 ;  /* 0x03480004083f05b2 */ /* 0x00206c0008000100 */
[----:B------:R0:W3:Y:S02]  /*0260*/  @UP1 SYNCS.EXCH.64 URZ, [UR8+0x34820], UR6 ;  /* 0x03482006083f15b2 */ /* 0x0000e40008000100 */
[----:B0-----:R-:W-:Y:S05]  /*0270*/  @P1 BRA `(.L_x_2) ;  /* 0x0000000000481947 */ /* 0x001fea0003800000 */
[----:B------:R-:W0:Y:S01]  /*0280*/  S2UR UR5, SR_CgaCtaId ;  /* 0x00000000000579c3 */ /* 0x000e220000008800 */
[----:B------:R-:W-:Y:S01]  /*0290*/  UMOV UR4, 0x400 ;  /* 0x0000040000047882 */ /* 0x000fe20000000000 */
[----:B------:R-:W-:Y:S01]  /*02a0*/  UMOV UR6, 0x1 ;  /* 0x0000000100067882 */ /* 0x000fe20000000000 */
[----:B------:R-:W-:Y:S01]  /*02b0*/  UMOV UR7, 0x2 ;  /* 0x0000000200077882 */ /* 0x000fe20000000000 */
[----:B------:R-:W-:Y:S01]  /*02c0*/  ELECT P0, URZ, PT ;  /* 0x00000000003f782f */ /* 0x000fe20003800000 */
[----:B0-----:R-:W-:Y:S02]  /*02d0*/  ULEA UR8, UR5, UR4, 0x18 ;  /* 0x0000000405087291 */ /* 0x001fe4000f8ec03f */
[----:B------:R-:W-:-:S04]  /*02e0*/  UIADD3 UR4, -UR6, 0x100000, URZ ;  /* 0x0010000006047890 */ /* 0x000fc8000fffe13f */
[----:B------:R-:W-:Y:S02]  /*02f0*/  USHF.L.U32 UR5, UR4, 0xb, URZ ;  /* 0x0000000b04057899 */ /* 0x000fe4000800063f */
[----:B------:R-:W-:Y:S02]  /*0300*/  USHF.L.U32 UR4, UR4, 0x1, URZ ;  /* 0x0000000104047899 */ /* 0x000fe4000800063f */
[----:B------:R-:W-:-:S04]  /*0310*/  UIADD3 UR6, -UR7, 0x100000, URZ ;  /* 0x0010000007067890 */ /* 0x000fc8000fffe13f */
[----:B------:R-:W-:Y:S02]  /*0320*/  USHF.L.U32 UR7, UR6, 0xb, URZ ;  /* 0x0000000b06077899 */ /* 0x000fe4000800063f */
[----:B------:R-:W-:Y:S01]  /*0330*/  USHF.L.U32 UR6, UR6, 0x1, URZ ;  /* 0x0000000106067899 */ /* 0x000fe2000800063f */
[----:B------:R-:W0:Y:S03]  /*0340*/  FENCE.VIEW.ASYNC.S ;  /* 0x00000000000073c6 */ /* 0x000e260000000000 */
[----:B0-----:R0:W4:Y:S08]  /*0350*/  SYNCS.EXCH.64 URZ, [UR8+0x34830], UR4 ;  /* 0x03483004083f75b2 */ /* 0x0011300008000100 */
[----:B------:R0:W0:Y:S01]  /*0360*/  SYNCS.EXCH.64 URZ, [UR8+0x34840], UR6 ;  /* 0x03484006083f75b2 */ /* 0x0000220008000100 */
[----:B------:R0:W0:Y:S01]  /*0370*/  SYNCS.EXCH.64 URZ, [UR8+0x34838], UR4 ;  /* 0x03483804083f75b2 */ /* 0x0000220008000100 */
[----:B------:R0:W0:Y:S01]  /*0380*/  SYNCS.EXCH.64 URZ, [UR8+0x34848], UR6 ;  /* 0x03484806083f75b2 */ /* 0x0000220008000100 */
[----:B------:R-:W-:Y:S01]  /*0390*/  NOP ;  /* 0x0000000000007918 */ /* 0x000fe20000000000 */
.L_x_2:
[----:B------:R-:W5:Y:S01]  /*03a0*/  SHFL.IDX PT, R4, R2, RZ, 0x1f ;  /* 0x00001fff02047589 */ /* 0x000f6200000e0000 */
[----:B------:R-:W-:Y:S01]  /*03b0*/  NOP ;  /* 0x0000000000007918 */ /* 0x000fe20000000000 */
[----:B-----5:R-:W-:-:S13]  /*03c0*/  ISETP.NE.AND P0, PT, R4, RZ, PT ;  /* 0x000000ff0400720c */ /* 0x020fda0003f05270 */
[----:B------:R-:W-:Y:S05]  /*03d0*/  @P0 BRA `(.L_x_3) ;  /* 0x0000000000480947 */ /* 0x000fea0003800000 */
[----:B0-----:R-:W0:Y:S01]  /*03e0*/  S2UR UR5, SR_CgaCtaId ;  /* 0x00000000000579c3 */ /* 0x001e220000008800 */
        /* <DEDUP_REMOVED lines=12> */
[----:B0-----:R0:W0:Y:S08]  /*04b0*/  SYNCS.EXCH.64 URZ, [UR8+0x34850], UR4 ;  /* 0x03485004083f75b2 */ /* 0x0010300008000100 */
[----:B------:R0:W0:Y:S01]  /*04c0*/  SYNCS.EXCH.64 URZ, [UR8+0x34860], UR6 ;  /* 0x03486006083f75b2 */ /* 0x0000220008000100 */
[----:B------:R0:W0:Y:S01]  /*04d0*/  SYNCS.EXCH.64 URZ, [UR8+0x34858], UR4 ;  /* 0x03485804083f75b2 */ /* 0x0000220008000100 */
[----:B------:R0:W0:Y:S01]  /*04e0*/  SYNCS.EXCH.64 URZ, [UR8+0x34868], UR6 ;  /* 0x03486806083f75b2 */ /* 0x0000220008000100 */
[----:B------:R-:W-:Y:S01]  /*04f0*/  NOP ;  /* 0x0000000000007918 */ /* 0x000fe20000000000 */
.L_x_3:
[----:B------:R-:W5:Y:S01]  /*0500*/  SHFL.IDX PT, R4, R2, RZ, 0x1f ;  /* 0x00001fff02047589 */ /* 0x000f6200000e0000 */
[----:B------:R-:W-:Y:S01]  /*0510*/  NOP ;  /* 0x0000000000007918 */ /* 0x000fe20000000000 */
[----:B-----5:R-:W-:-:S13]  /*0520*/  ISETP.NE.AND P0, PT, R4, RZ, PT ;  /* 0x000000ff0400720c */ /* 0x020fda0003f05270 */
[----:B------:R-:W-:Y:S05]  /*0530*/  @P0 BRA `(.L_x_4) ;  /* 0x0000000000380947 */ /* 0x000fea0003800000 */
[----:B0-----:R-:W0:Y:S01]  /*0540*/  S2UR UR5, SR_CgaCtaId ;  /* 0x00000000000579c3 */ /* 0x001e220000008800 */
[----:B------:R-:W-:Y:S01]  /*0550*/  UMOV UR4, 0x400 ;  /* 0x0000040000047882 */ /* 0x000fe20000000000 */
[----:B------:R-:W-:Y:S01]  /*0560*/  UMOV UR7, 0x1 ;  /* 0x0000000100077882 */ /* 0x000fe20000000000 */
[----:B------:R-:W-:Y:S01]  /*0570*/  ELECT P0, URZ, PT ;  /* 0x00000000003f782f */ /* 0x000fe20003800000 */
[----:B0-----:R-:W-:Y:S02]  /*0580*/  ULEA UR6, UR5, UR4, 0x18 ;  /* 0x0000000405067291 */ /* 0x001fe4000f8ec03f */
[----:B------:R-:W-:-:S04]  /*0590*/  UIADD3 UR4, -UR7, 0x100000, URZ ;  /* 0x0010000007047890 */ /* 0x000fc8000fffe13f */
[----:B------:R-:W-:Y:S02]  /*05a0*/  USHF.L.U32 UR5, UR4, 0xb, URZ ;  /* 0x0000000b04057899 */ /* 0x000fe4000800063f */
[----:B------:R-:W-:Y:S01]  /*05b0*/  USHF.L.U32 UR4, UR4, 0x1, URZ ;  /* 0x0000000104047899 */ /* 0x000fe2000800063f */
[----:B------:R-:W0:Y:S11]  /*05c0*/  FENCE.VIEW.ASYNC.S ;  /* 0x00000000000073c6 */ /* 0x000e360000000000 */
[----:B0-----:R0:W0:Y:S01]  /*05d0*/  SYNCS.EXCH.64 URZ, [UR6+0x34870], UR4 ;  /* 0x03487004063f75b2 */ /* 0x0010220008000100 */
[----:B------:R0:W0:Y:S01]  /*05e0*/  SYNCS.EXCH.64 URZ, [UR6+0x34880], UR4 ;  /* 0x03488004063f75b2 */ /* 0x0000220008000100 */
[----:B------:R0:W0:Y:S01]  /*05f0*/  SYNCS.EXCH.64 URZ, [UR6+0x34878], UR4 ;  /* 0x03487804063f75b2 */ /* 0x0000220008000100 */
[----:B------:R0:W0:Y:S01]  /*0600*/  SYNCS.EXCH.64 URZ, [UR6+0x34888], UR4 ;  /* 0x03488804063f75b2 */ /* 0x0000220008000100 */
[----:B------:R-:W-:Y:S01]  /*0610*/  NOP ;  /* 0x0000000000007918 */ /* 0x000fe20000000000 */
.L_x_4:
        /* <DEDUP_REMOVED lines=22> */
.L_x_5:
        /* <DEDUP_REMOVED lines=22> */
.L_x_6:
[----:B--2---:R-:W-:Y:S01]  /*08e0*/  ISETP.NE.AND P0, PT, R3, RZ, PT ;  /* 0x000000ff0300720c */ /* 0x004fe20003f05270 */
[----:B------:R-:W-:Y:S01]  /*08f0*/  IMAD.MOV.U32 R3, RZ, RZ, 0x1 ;  /* 0x00000001ff037424 */ /* 0x000fe200078e00ff */
[----:B------:R-:W-:-:S04]  /*0900*/  NOP ;  /* 0x0000000000007918 */ /* 0x000fc80000000000 */
[----:B------:R-:W-:-:S05]  /*0910*/  SEL R3, R3, 0x2, !P0 ;  /* 0x0000000203037807 */ /* 0x000fca0004000000 */
[----:B------:R2:W-:Y:S01]  /*0920*/  STL [R1+0x30], R3 ;  /* 0x0000300301007387 */ /* 0x0005e20000100800 */
[----:B01-34-:R-:W-:Y:S06]  /*0930*/  BAR.SYNC.DEFER_BLOCKING 0x0 ;  /* 0x0000000000007b1d */ /* 0x01bfec0000010000 */
[----:B------:R-:W-:Y:S05]  /*0940*/  @!P0 BRA `(.L_x_7) ;  /* 0x000000c000dc8947 */ /* 0x000fea0003800000 */
.L_x_8:
[----:B------:R-:W-:-:S08]  /*0950*/  NOP ;  /* 0x0000000000007918 */ /* 0x000fd00000000000 */
[----:B------:R-:W0:Y:S02]  /*0960*/  USETMAXREG.TRY_ALLOC.CTAPOOL UP0, 0xf0 ;  /* 0x000000f0000079c8 */ /* 0x000e240008000600 */
[----:B0-----:R-:W-:-:S13]  /*0970*/  PLOP3.LUT P0, PT, PT, PT, UP0, 0x80, 0x0 ;  /* 0x000000000000781c */ /* 0x001fda0003f0f008 */
[----:B------:R-:W-:Y:S05]  /*0980*/  @!P0 BRA `(.L_x_8) ;  /* 0xfffffffc00f08947 */ /* 0x000fea000383ffff */
[----:B------:R-:W-:Y:S01]  /*0990*/  LOP3.LUT R2, R0, 0xffffff80, RZ, 0xc0, !PT ;  /* 0xffffff8000027812 */ /* 0x000fe200078ec0ff */
[----:B------:R-:W0:Y:S08]  /*09a0*/  S2UR UR4, SR_CTAID.X ;  /* 0x00000000000479c3 */ /* 0x000e300000002500 */
[----:B------:R-:W-:Y:S06]  /*09b0*/  BAR.ARV 0x8, 0x180 ;  /* 0x0206000000007b1d */ /* 0x000fec0000002000 */
[----:B------:R-:W-:-:S02]  /*09c0*/  ISETP.NE.AND P0, PT, R2, 0x80, PT ;  /* 0x000000800200780c */ /* 0x000fc40003f05270 */
[----:B------:R-:W0:Y:S11]  /*09d0*/  LDC R2, c[0x0][0xc34] ;  /* 0x00030d00ff027b82 */ /* 0x000e360000000800 */
[----:B------:R-:W-:Y:S06]  /*09e0*/  @!P0 BAR.ARV 0x9, 0x100 ;  /* 0x0244000000008b1d */ /* 0x000fec0000002000 */
[----:B0-----:R-:W-:-:S13]  /*09f0*/  ISETP.LE.AND P0, PT, R2, UR4, PT ;  /* 0x0000000402007c0c */ /* 0x001fda000bf03270 */
[----:B------:R-:W-:Y:S05]  /*0a00*/  @P0 EXIT ;  /* 0x000000000000094d */ /* 0x000fea0003800000 */
[----:B------:R-:W3:Y:S01]  /*0a10*/  LDL.LU R10, [R1+0x30] ;  /* 0x00003000010a7983 */ /* 0x000ee20000300800 */
[----:B------:R-:W-:Y:S01]  /*0a20*/  VIADD R0, R0, 0xffffff80 ;  /* 0xffffff8000007836 */ /* 0x000fe20000000000 */
[----:B------:R-:W-:Y:S01]  /*0a30*/  UMOV UR60, URZ ;  /* 0x0000003f003c7c82 */ /* 0x000fe20008000000 */
[----:B------:R-:W-:Y:S02]  /*0a40*/  IMAD.MOV.U32 R230, RZ, RZ, -0x2 ;  /* 0xfffffffeffe67424 */ /* 0x000fe400078e00ff */
[----:B------:R-:W-:Y:S01]  /*0a50*/  IMAD.U32 R23, RZ, RZ, UR4 ;  /* 0x00000004ff177e24 */ /* 0x000fe2000f8e00ff */
[----:B--2---:R-:W-:Y:S01]  /*0a60*/  SHF.R.S32.HI R3, RZ, 0x1f, R0 ;  /* 0x0000001fff037819 */ /* 0x004fe20000011400 */
[----:B------:R-:W-:Y:S01]  /*0a70*/  UMOV UR4, URZ ;  /* 0x0000003f00047c82 */ /* 0x000fe20008000000 */
[----:B------:R-:W-:Y:S02]  /*0a80*/  IMAD.MOV.U32 R220, RZ, RZ, RZ ;  /* 0x000000ffffdc7224 */ /* 0x000fe400078e00ff */
[----:B------:R-:W-:-:S02]  /*0a90*/  LEA.HI R5, R3, R0, RZ, 0x7 ;  /* 0x0000000003057211 */ /* 0x000fc400078f38ff */
[-C--:B------:R-:W-:Y:S02]  /*0aa0*/  LEA.HI R2, R3, R0.reuse, RZ, 0x5 ;  /* 0x0000000003027211 */ /* 0x080fe400078f28ff */
[----:B------:R-:W-:Y:S02]  /*0ab0*/  LOP3.LUT R7, R5, 0xffffff80, RZ, 0xc0, !PT ;  /* 0xffffff8005077812 */ /* 0x000fe400078ec0ff */
[CC--:B------:R-:W-:Y:S01]  /*0ac0*/  LEA.HI R4, R3.reuse, R0.reuse, RZ, 0x4 ;  /* 0x0000000003047211 */ /* 0x0c0fe200078f20ff */
[----:B------:R-:W-:Y:S01]  /*0ad0*/  IMAD.SHL.U32 R2, R2, 0x20, RZ ;  /* 0x0000002002027824 */ /* 0x000fe200078e00ff */
[----:B------:R-:W-:Y:S01]  /*0ae0*/  LEA.HI R8, R3, R0, RZ, 0x2 ;  /* 0x0000000003087211 */ /* 0x000fe200078f10ff */
[----:B------:R-:W-:Y:S01]  /*0af0*/  IMAD.IADD R222, R0, 0x1, -R7 ;  /* 0x0000000100de7824 */ /* 0x000fe200078e0a07 */
[----:B------:R-:W-:Y:S02]  /*0b00*/  LOP3.LUT R9, R4, 0x3fffff0, RZ, 0xc0, !PT ;  /* 0x03fffff004097812 */ /* 0x000fe400078ec0ff */
[----:B------:R-:W-:-:S02]  /*0b10*/  LOP3.LUT R6, R2, 0xfffffc00, RZ, 0xc0, !PT ;  /* 0xfffffc0002067812 */ /* 0x000fc400078ec0ff */
[----:B------:R-:W-:Y:S01]  /*0b20*/  SHF.R.S32.HI R7, RZ, 0x1f, R222 ;  /* 0x0000001fff077819 */ /* 0x000fe200000114de */
[----:B------:R-:W-:Y:S01]  /*0b30*/  IMAD.IADD R9, R0, 0x1, -R9 ;  /* 0x0000000100097824 */ /* 0x000fe200078e0a09 */
[----:B------:R-:W-:Y:S02]  /*0b40*/  SHF.R.S32.HI R11, RZ, 0x4, R4 ;  /* 0x00000004ff0b7819 */ /* 0x000fe40000011404 */
[----:B------:R-:W-:Y:S01]  /*0b50*/  LEA.HI R2, R7, R222, RZ, 0x2 ;  /* 0x000000de07027211 */ /* 0x000fe200078f10ff */
[----:B------:R-:W-:Y:S01]  /*0b60*/  IMAD R9, R9, 0x40, R6 ;  /* 0x0000004009097824 */ /* 0x000fe200078e0206 */
[----:B------:R-:W-:Y:S02]  /*0b70*/  LEA.HI R221, R3, R0, RZ, 0x3 ;  /* 0x0000000003dd7211 */ /* 0x000fe400078f18ff */
[--C-:B------:R-:W-:Y:S02]  /*0b80*/  SHF.R.S32.HI R6, RZ, 0x2, R2.reuse ;  /* 0x00000002ff067819 */ /* 0x100fe40000011402 */
[----:B------:R-:W-:-:S02]  /*0b90*/  SHF.R.S32.HI R13, RZ, 0x1f, R2 ;  /* 0x0000001fff0d7819 */ /* 0x000fc40000011402 */
[----:B------:R-:W-:Y:S02]  /*0ba0*/  LEA.HI R4, R4, R11, RZ, 0x1 ;  /* 0x0000000b04047211 */ /* 0x000fe400078f08ff */
[----:B------:R-:W-:Y:S02]  /*0bb0*/  LOP3.LUT R3, R8, 0xfffffffc, RZ, 0xc0, !PT ;  /* 0xfffffffc08037812 */ /* 0x000fe400078ec0ff */
[----:B------:R-:W-:Y:S02]  /*0bc0*/  LEA.HI R13, R13, R6, RZ, 0x3 ;  /* 0x000000060d0d7211 */ /* 0x000fe400078f18ff */
[----:B------:R-:W-:Y:S01]  /*0bd0*/  SHF.R.S32.HI R226, RZ, 0x7, R5 ;  /* 0x00000007ffe27819 */ /* 0x000fe20000011405 */
[----:B------:R-:W-:Y:S01]  /*0be0*/  IMAD.IADD R8, R0, 0x1, -R3 ;  /* 0x0000000100087824 */ /* 0x000fe200078e0a03 */
[----:B------:R-:W-:Y:S02]  /*0bf0*/  LOP3.LUT R4, R4, 0x1ffffffe, RZ, 0xc0, !PT ;  /* 0x1ffffffe04047812 */ /* 0x000fe400078ec0ff */
[----:B------:R-:W-:-:S02]  /*0c00*/  LOP3.LUT R15, R221, 0xfffffff8, RZ, 0xc0, !PT ;  /* 0xfffffff8dd0f7812 */ /* 0x000fc400078ec0ff */
[----:B------:R-:W-:Y:S01]  /*0c10*/  LOP3.LUT R13, R13, 0xfffffff8, RZ, 0xc0, !PT ;  /* 0xfffffff80d0d7812 */ /* 0x000fe200078ec0ff */
[----:B------:R-:W-:Y:S01]  /*0c20*/  IMAD.IADD R4, R11, 0x1, -R4 ;  /* 0x000000010b047824 */ /* 0x000fe200078e0a04 */
[----:B------:R-:W-:Y:S01]  /*0c30*/  LEA.HI R7, R7, R222, RZ, 0x5 ;  /* 0x000000de07077211 */ /* 0x000fe200078f28ff */
[----:B------:R-:W-:Y:S01]  /*0c40*/  IMAD.IADD R22, R0, 0x1, -R15 ;  /* 0x0000000100167824 */ /* 0x000fe200078e0a0f */
[----:B------:R-:W-:Y:S01]  /*0c50*/  LEA.HI R5, R5, R226, RZ, 0x1 ;  /* 0x000000e205057211 */ /* 0x000fe200078f08ff */
[----:B------:R-:W-:Y:S01]  /*0c60*/  IMAD.IADD R6, R6, 0x1, -R13 ;  /* 0x0000000106067824 */ /* 0x000fe200078e0a0d */
[----:B------:R-:W-:Y:S01]  /*0c70*/  LEA.HI R0, R8, R8, RZ, 0x1 ;  /* 0x0000000808007211 */ /* 0x000fe200078f08ff */
[----:B------:R-:W-:Y:S01]  /*0c80*/  IMAD R229, R4, 0x8, R9 ;  /* 0x0000000804e57824 */ /* 0x000fe200078e0209 */
[----:B------:R-:W-:Y:S01]  /*0c90*/  SHF.R.S32.HI R7, RZ, 0x5, R7 ;  /* 0x00000005ff077819 */ /* 0x000fe20000011407 */
[----:B------:R-:W-:Y:S01]  /*0ca0*/  IMAD.SHL.U32 R18, R22, 0x8, RZ ;  /* 0x0000000816127824 */ /* 0x000fe200078e00ff */
[----:B------:R-:W-:-:S02]  /*0cb0*/  LOP3.LUT R5, R5, 0x3fffffe, RZ, 0xc0, !PT ;  /* 0x03fffffe05057812 */ /* 0x000fc400078ec0ff */
[----:B------:R-:W-:Y:S01]  /*0cc0*/  LOP3.LUT R3, R2, 0x7ffffffc, RZ, 0xc0, !PT ;  /* 0x7ffffffc02037812 */ /* 0x000fe200078ec0ff */
[----:B------:R-:W-:Y:S01]  /*0cd0*/  IMAD R6, R7, 0x10, R6 ;  /* 0x0000001007067824 */ /* 0x000fe200078e0206 */
[----:B------:R-:W-:Y:S01]  /*0ce0*/  LOP3.LUT R9, R0, 0x1ffffffe, RZ, 0xc0, !PT ;  /* 0x1ffffffe00097812 */ /* 0x000fe200078ec0ff */
[----:B------:R-:W-:Y:S01]  /*0cf0*/  IMAD.IADD R5, R226, 0x1, -R5 ;  /* 0x00000001e2057824 */ /* 0x000fe200078e0a05 */
[----:B------:R-:W-:Y:S01]  /*0d00*/  SHF.R.S32.HI R221, RZ, 0x3, R221 ;  /* 0x00000003ffdd7819 */ /* 0x000fe200000114dd */
[----:B------:R-:W-:Y:S02]  /*0d10*/  VIADD R19, R18, 0x40 ;  /* 0x0000004012137836 */ /* 0x000fe40000000000 */
[----:B------:R-:W-:Y:S02]  /*0d20*/  IMAD.IADD R3, R222, 0x1, -R3 ;  /* 0x00000001de037824 */ /* 0x000fe400078e0a03 */
[----:B------:R-:W-:Y:S01]  /*0d30*/  IMAD.IADD R228, R8, 0x1, -R9 ;  /* 0x0000000108e47824 */ /* 0x000fe200078e0a09 */
[----:B------:R-:W-:Y:S01]  /*0d40*/  SHF.R.S32.HI R231, RZ, 0x1f, R19 ;  /* 0x0000001fffe77819 */ /* 0x000fe20000011413 */
[----:B------:R-:W-:-:S02]  /*0d50*/  IMAD R227, R5, 0x40, R6 ;  /* 0x0000004005e37824 */ /* 0x000fc400078e0206 */
[----:B------:R-:W-:Y:S02]  /*0d60*/  IMAD R230, R3, R230, 0xb0 ;  /* 0x000000b003e67424 */ /* 0x000fe400078e02e6 */
[----:B------:R-:W-:Y:S02]  /*0d70*/  IMAD R228, R228, 0x8, R227 ;  /* 0x00000008e4e47824 */ /* 0x000fe400078e02e3 */
[----:B------:R-:W-:Y:S01]  /*0d80*/  IMAD.U32 R2, RZ, RZ, UR4 ;  /* 0x00000004ff027e24 */ /* 0x000fe2000f8e00ff */
[----:B---3--:R-:W-:-:S07]  /*0d90*/  LOP3.LUT R17, R10, 0x1, RZ, 0xfc, !PT ;  /* 0x000000010a117812 */ /* 0x008fce00078efcff */
.L_x_37:
[----:B0-----:R-:W0:Y:S01]  /*0da0*/  SHFL.IDX PT, R0, R226, RZ, 0x1f ;  /* 0x00001fffe2007589 */ /* 0x001e2200000e0000 */
[----:B-1----:R-:W1:Y:S01]  /*0db0*/  S2UR UR4, SR_CgaCtaId ;  /* 0x00000000000479c3 */ /* 0x002e620000008800 */
[----:B------:R-:W-:Y:S01]  /*0dc0*/  ULDC UR5, c[0x0][0xc38] ;  /* 0x00030e0000057ab9 */ /* 0x000fe20000000800 */
[----:B------:R-:W-:Y:S01]  /*0dd0*/  R2UR UR12, R23 ;  /* 0x00000000170c72ca */ /* 0x000fe200000e0000 */
[----:B------:R-:W-:Y:S01]  /*0de0*/  UISETP.NE.AND UP1, UPT, UR5, 0x1, UPT ;  /* 0x000000010500788c */ /* 0x000fe2000bf25270 */
[----:B------:R-:W-:Y:S01]  /*0df0*/  ULDC.64 UR6, c[0x0][0x418] ;  /* 0x0001060000067ab9 */ /* 0x000fe20000000a00 */
[----:B------:R-:W-:Y:S01]  /*0e00*/  UMOV UR61, 0x400 ;  /* 0x00000400003d7882 */ /* 0x000fe20000000000 */
[----:B------:R-:W-:Y:S02]  /*0e10*/  UISETP.NE.U32.AND UP0, UPT, UR6, URZ, UPT ;  /* 0x0000003f0600728c */ /* 0x000fe4000bf05070 */
[----:B------:R-:W2:Y:S01]  /*0e20*/  LDC R81, c[0x0][0x2f0] ;  /* 0x0000bc00ff517b82 */ /* 0x000ea20000000800 */
[----:B------:R-:W-:Y:S01]  /*0e30*/  ULDC UR5, c[0x0][0xc44] ;  /* 0x0003110000057ab9 */ /* 0x000fe20000000800 */
[----:B------:R-:W-:Y:S01]  /*0e40*/  ULDC UR6, c[0x0][0x424] ;  /* 0x0001090000067ab9 */ /* 0x000fe20000000800 */
[----:B------:R-:W-:-:S02]  /*0e50*/  UISETP.NE.AND.EX UP0, UPT, UR7, URZ, UPT, UP0 ;  /* 0x0000003f0700728c */ /* 0x000fc4000bf05300 */
[----:B------:R-:W-:Y:S02]  /*0e60*/  UISETP.NE.AND UP2, UPT, UR5, 0x1, UPT ;  /* 0x000000010500788c */ /* 0x000fe4000bf45270 */
[----:B------:R-:W-:Y:S01]  /*0e70*/  USEL UR6, UR6, 0x1, UP0 ;  /* 0x0000000106067887 */ /* 0x000fe20008000000 */
[----:B------:R-:W-:Y:S01]  /*0e80*/  @UP1 ULDC UR11, c[0x0][0xc40] ;  /* 0x00031000000b1ab9 */ /* 0x000fe20000000800 */
[----:B------:R-:W-:Y:S01]  /*0e90*/  UMOV UR13, UR12 ;  /* 0x0000000c000d7c82 */ /* 0x000fe20008000000 */
[----:B0-----:R-:W-:Y:S01]  /*0ea0*/  R2UR UR14, R0 ;  /* 0x00000000000e72ca */ /* 0x001fe200000e0000 */
[----:B-1----:R-:W-:-:S05]  /*0eb0*/  ULEA UR61, UR4, UR61, 0x18 ;  /* 0x0000003d043d7291 */ /* 0x002fca000f8ec03f */
[----:B------:R-:W-:Y:S01]  /*0ec0*/  @UP2 ULDC.64 UR8, c[0x0][0xc48] ;  /* 0x0003120000082ab9 */ /* 0x000fe20000000a00 */
[----:B------:R-:W-:Y:S01]  /*0ed0*/  @UP1 ULDC UR4, c[0x0][0xc3c] ;  /* 0x00030f0000041ab9 */ /* 0x000fe20000000800 */
[----:B------:R-:W-:Y:S02]  /*0ee0*/  UIADD3 UR10, UR61, 0x16400, URZ ;  /* 0x000164003d0a7890 */ /* 0x000fe4000fffe03f */
[----:B------:R-:W-:Y:S02]  /*0ef0*/  UIMAD.WIDE.U32 UR4, UR12, UR4, URZ ;  /* 0x000000040c0472a5 */ /* 0x000fe4000f8e003f */
[----:B------:R-:W-:Y:S01]  /*0f00*/  ULOP3.LUT UP0, URZ, UR10, 0x9f, URZ, 0xc0, !UPT ;  /* 0x0000009f0a3f7892 */ /* 0x000fe2000f80c03f */
[----:B--2---:R-:W-:Y:S01]  /*0f10*/  IMAD R81, R81, UR6, RZ ;  /* 0x0000000651517c24 */ /* 0x004fe2000f8e02ff */
[----:B------:R-:W-:Y:S02]  /*0f20*/  @UP1 USHF.R.U32.HI UR13, URZ, UR11, UR5 ;  /* 0x0000000b3f0d1299 */ /* 0x000fe40008011605 */
[----:B------:R-:W-:Y:S01]  /*0f30*/  ULEA.HI UR7, UR14, UR14, URZ, 0x1 ;  /* 0x0000000e0e077291 */ /* 0x000fe2000f8f083f */
[----:B------:R-:W-:Y:S01]  /*0f40*/  VIADD R0, R81, 0xaf ;  /* 0x000000af51007836 */ /* 0x000fe20000000000 */
[----:B------:R-:W-:Y:S01]  /*0f50*/  PLOP3.LUT P0, PT, PT, PT, UP0, 0x80, 0x0 ;  /* 0x000000000000781c */ /* 0x000fe20003f0f008 */
[----:B------:R-:W-:Y:S01]  /*0f60*/  UIMAD.WIDE.U32 UR4, UR13, UR8, URZ ;  /* 0x000000080d0472a5 */ /* 0x000fe2000f8e003f */
[----:B------:R-:W-:Y:S01]  /*0f70*/  IMAD.U32 R16, RZ, RZ, UR14 ;  /* 0x0000000eff107e24 */ /* 0x000fe2000f8e00ff */
[----:B------:R-:W-:Y:S01]  /*0f80*/  ULOP3.LUT UR7, UR7, 0x1e, URZ, 0xc0, !UPT ;  /* 0x0000001e07077892 */ /* 0x000fe2000f8ec03f */
[----:B------:R-:W-:Y:S01]  /*0f90*/  IMAD.HI R0, R0, 0x2e8ba2e9, RZ ;  /* 0x2e8ba2e900007827 */ /* 0x000fe200078e02ff */
[----:B------:R-:W-:Y:S01]  /*0fa0*/  UMOV UR6, UR13 ;  /* 0x0000000d00067c82 */ /* 0x000fe20008000000 */
[----:B------:R-:W-:-:S02]  /*0fb0*/  @UP2 USHF.R.U32.HI UR6, URZ, UR9, UR5 ;  /* 0x000000093f062299 */ /* 0x000fc40008011605 */
[----:B------:R-:W-:Y:S01]  /*0fc0*/  UIADD3 UR7, UR14, -UR7, URZ ;  /* 0x800000070e077290 */ /* 0x000fe2000fffe03f */
[----:B------:R-:W-:Y:S01]  /*0fd0*/  SHF.R.U32.HI R3, RZ, 0x1f, R0 ;  /* 0x0000001fff037819 */ /* 0x000fe20000011600 */
[----:B------:R-:W-:Y:S01]  /*0fe0*/  UMOV UR4, UR12 ;  /* 0x0000000c00047c82 */ /* 0x000fe20008000000 */
[----:B------:R-:W-:Y:S01]  /*0ff0*/  IMAD.U32 R225, RZ, RZ, UR13 ;  /* 0x0000000dffe17e24 */ /* 0x000fe2000f8e00ff */
[----:B------:R-:W-:Y:S01]  /*1000*/  ULEA UR7, UR7, UR10, 0xd ;  /* 0x0000000a07077291 */ /* 0x000fe2000f8e683f */
[----:B------:R-:W-:Y:S01]  /*1010*/  IMAD.U32 R224, RZ, RZ, UR6 ;  /* 0x00000006ffe07e24 */ /* 0x000fe2000f8e00ff */
[----:B------:R-:W-:Y:S01]  /*1020*/  LEA.HI.SX32 R120, R0, R3, 0x1b ;  /* 0x0000000300787211 */ /* 0x000fe200078fdaff */
[----:B------:R-:W-:Y:S01]  /*1030*/  IMAD.U32 R223, RZ, RZ, UR4 ;  /* 0x00000004ffdf7e24 */ /* 0x000fe2000f8e00ff */
[----:B------:R-:W-:-:S04]  /*1040*/  USHF.R.U32.HI UR7, URZ, 0x4, UR7 ;  /* 0x000000043f077899 */ /* 0x000fc80008011607 */
[----:B------:R-:W-:Y:S01]  /*1050*/  ULOP3.LUT UR36, UR7, 0x3fff, URZ, 0xc0, !UPT ;  /* 0x00003fff07247892 */ /* 0x000fe2000f8ec03f */
[----:B---3-5:R-:W-:Y:S11]  /*1060*/  @!P0 BRA `(.L_x_9) ;  /* 0x0000000000408947 */ /* 0x028ff60003800000 */
[----:B------:R-:W-:Y:S01]  /*1070*/  MOV R0, 0x0 ;  /* 0x0000000000007802 */ /* 0x000fe20000000f00 */
[----:B------:R-:W-:Y:S01]  /*1080*/  ULDC.64 UR4, c[0x4][0xa0] ;  /* 0x0100280000047ab9 */ /* 0x000fe20000000a00 */
[----:B------:R-:W-:Y:S01]  /*1090*/  ULDC.64 UR6, c[0x4][0x40] ;  /* 0x0100100000067ab9 */ /* 0x000fe20000000a00 */
[----:B------:R-:W-:Y:S01]  /*10a0*/  IMAD.U32 R4, RZ, RZ, UR4 ;  /* 0x00000004ff047e24 */ /* 0x000fe2000f8e00ff */
[----:B------:R0:W1:Y:S01]  /*10b0*/  LDC.64 R14, c[0x4][R0] ;  /* 0x01000000000e7b82 */ /* 0x0000620000000a00 */
[----:B------:R-:W-:Y:S01]  /*10c0*/  IMAD.U32 R5, RZ, RZ, UR5 ;  /* 0x00000005ff057e24 */ /* 0x000fe2000f8e00ff */
[----:B------:R-:W-:Y:S01]  /*10d0*/  ULDC.64 UR4, c[0x4][0xa8] ;  /* 0x01002a0000047ab9 */ /* 0x000fe20000000a00 */
[----:B------:R-:W-:Y:S02]  /*10e0*/  IMAD.U32 R10, RZ, RZ, UR6 ;  /* 0x00000006ff0a7e24 */ /* 0x000fe4000f8e00ff */
[----:B------:R-:W-:Y:S02]  /*10f0*/  IMAD.U32 R6, RZ, RZ, UR4 ;  /* 0x00000004ff067e24 */ /* 0x000fe4000f8e00ff */
[----:B------:R-:W-:-:S02]  /*1100*/  IMAD.U32 R7, RZ, RZ, UR5 ;  /* 0x00000005ff077e24 */ /* 0x000fc4000f8e00ff */
[----:B------:R-:W-:Y:S02]  /*1110*/  IMAD.U32 R11, RZ, RZ, UR7 ;  /* 0x00000007ff0b7e24 */ /* 0x000fe4000f8e00ff */
[----:B------:R-:W-:Y:S02]  /*1120*/  IMAD.MOV.U32 R8, RZ, RZ, 0x70 ;  /* 0x00000070ff087424 */ /* 0x000fe400078e00ff */
[----:B------:R-:W-:Y:S02]  /*1130*/  IMAD.MOV.U32 R12, RZ, RZ, 0x1 ;  /* 0x00000001ff0c7424 */ /* 0x000fe400078e00ff */
[----:B0-----:R-:W-:-:S07]  /*1140*/  IMAD.MOV.U32 R13, RZ, RZ, RZ ;  /* 0x000000ffff0d7224 */ /* 0x001fce00078e00ff */
[----:B------:R-:W-:-:S07]  /*1150*/  LEPC R20, `(.L_x_9) ;  /* 0x000000001014794e */ /* 0x000fce0000000000 */
[----:B-1----:R-:W-:Y:S05]  /*1160*/  CALL.ABS.NOINC R14 ;  /* 0x000000000e007343 */ /* 0x002fea0003c00000 */
.L_x_9:
[----:B------:R-:W-:Y:S02]  /*1170*/  LOP3.LUT R0, R220, 0x1, RZ, 0xc0, !PT ;  /* 0x00000001dc007812 */ /* 0x000fe400078ec0ff */
[----:B------:R-:W-:Y:S02]  /*1180*/  ISETP.NE.AND P0, PT, R17, 0x3, PT ;  /* 0x000000031100780c */ /* 0x000fe40003f05270 */
[----:B------:R-:W-:-:S04]  /*1190*/  SHF.L.U32 R0, R0, 0x1f, RZ ;  /* 0x0000001f00007819 */ /* 0x000fc800000006ff */
[----:B------:R-:W0:Y:S02]  /*11a0*/  SYNCS.PHASECHK.TRANS64.TRYWAIT P1, [UR61+0x34800], R0 ;  /* 0x03480000ff0075a7 */ /* 0x000e24000802017d */
[----:B0-----:R-:W-:Y:S05]  /*11b0*/  @!P1 BRA `(.L_x_10) ;  /* 0x000000f800749947 */ /* 0x001fea0003800000 */
.L_x_124:
[----:B------:R-:W-:Y:S05]  /*11c0*/  @!P0 BRA `(.L_x_11) ;  /* 0x0000000000048947 */ /* 0x000fea0003800000 */
[----:B------:R-:W-:Y:S01]  /*11d0*/  BPT.TRAP 0x1 ;  /* 0x000000040000795c */ /* 0x000fe20000300000 */
.L_x_11:
[----:B------:R-:W-:Y:S01]  /*11e0*/  R2UR UR4, R2 ;  /* 0x00000000020472ca */ /* 0x000fe200000e0000 */
[----:B------:R-:W-:-:S05]  /*11f0*/  IMAD.U32 R11, RZ, RZ, UR60 ;  /* 0x0000003cff0b7e24 */ /* 0x000fca000f8e00ff */
[----:B------:R-:W-:-:S07]  /*1200*/  LEA R11, R11, UR61, 0x3 ;  /* 0x0000003d0b0b7c11 */ /* 0x000fce000f8e18ff */
[----:B0-----:R-:W-:-:S05]  /*1210*/  IMAD.U32 R0, RZ, RZ, UR4 ;  /* 0x00000004ff007e24 */ /* 0x001fca000f8e00ff */
[----:B------:R-:W-:-:S04]  /*1220*/  SHF.L.U32 R0, R0, 0x1f, RZ ;  /* 0x0000001f00007819 */ /* 0x000fc800000006ff */
[----:B------:R0:W1:Y:S01]  /*1230*/  SYNCS.PHASECHK.TRANS64.TRYWAIT P2, [R11+URZ+0x34830], R0 ;  /* 0x034830000b0075a7 */ /* 0x000062000804017f */
[----:B------:R-:W-:Y:S05]  /*1240*/  @!P0 BRA `(.L_x_12) ;  /* 0x0000000000048947 */ /* 0x000fea0003800000 */
[----:B------:R-:W-:Y:S01]  /*1250*/  BPT.TRAP 0x1 ;  /* 0x000000040000795c */ /* 0x000fe20000300000 */
.L_x_12:
[----:B------:R-:W2:Y:S01]  /*1260*/  S2R R3, SR_TID.X ;  /* 0x0000000000037919 */ /* 0x000ea20000002100 */
[----:B------:R-:W-:Y:S01]  /*1270*/  IMAD.MOV.U32 R87, RZ, RZ, RZ ;  /* 0x000000ffff577224 */ /* 0x000fe200078e00ff */
[----:B--2---:R-:W-:-:S04]  /*1280*/  LOP3.LUT R3, R3, 0x7f, RZ, 0xc0, !PT ;  /* 0x0000007f03037812 */ /* 0x004fc800078ec0ff */
[----:B------:R-:W-:Y:S01]  /*1290*/  ISETP.NE.AND P1, PT, R3, RZ, PT ;  /* 0x000000ff0300720c */ /* 0x000fe20003f25270 */
[----:B-1----:R-:W-:-:S12]  /*12a0*/  @P2 BRA `(.L_x_13) ;  /* 0x0000000000082947 */ /* 0x002fd80003800000 */
[----:B------:R-:W1:Y:S02]  /*12b0*/  SYNCS.PHASECHK.TRANS64.TRYWAIT P2, [R11+URZ+0x34830], R0 ;  /* 0x034830000b0075a7 */ /* 0x000e64000804017f */
[----:B-1----:R-:W-:Y:S05]  /*12c0*/  @!P2 BRA `(.L_x_14) ;  /* 0x000000f80048a947 */ /* 0x002fea0003800000 */
.L_x_13:
[----:B------:R-:W-:Y:S05]  /*12d0*/  WARPSYNC.ALL ;  /* 0x0000000000007948 */ /* 0x000fea0003800000 */
[----:B------:R-:W-:Y:S01]  /*12e0*/  UIADD3 UR4, UR61, 0x1e400, URZ ;  /* 0x0001e4003d047890 */ /* 0x000fe2000fffe03f */
[----:B------:R-:W-:Y:S01]  /*12f0*/  WARPGROUP.ARRIVE ;  /* 0x00000000000079c5 */ /* 0x000fe20000000000 */
[----:B------:R-:W-:Y:S01]  /*1300*/  ULOP3.LUT UR25, UR36, 0x10000, URZ, 0xfc, !UPT ;  /* 0x0001000024197892 */ /* 0x000fe2000f8efc3f */
[----:B------:R-:W-:Y:S01]  /*1310*/  IMAD.IADD R13, R230, 0x1, R81 ;  /* 0x00000001e60d7824 */ /* 0x000fe200078e0251 */
[----:B------:R-:W-:Y:S01]  /*1320*/  USHF.R.U32.HI UR4, URZ, 0x4, UR4 ;  /* 0x000000043f047899 */ /* 0x000fe20008011604 */
[----:B------:R-:W-:Y:S01]  /*1330*/  P2R R21, PR, RZ, 0x2 ;  /* 0x00000002ff157803 */ /* 0x000fe20000000000 */
[----:B------:R-:W-:Y:S01]  /*1340*/  UMOV UR7, 0x40000040 ;  /* 0x4000004000077882 */ /* 0x000fe20000000000 */
[----:B------:R-:W-:Y:S01]  /*1350*/  UMOV UR15, 0x40000040 ;  /* 0x40000040000f7882 */ /* 0x000fe20000000000 */
[----:B------:R-:W-:Y:S01]  /*1360*/  ULOP3.LUT UR4, UR4, 0x3fff, URZ, 0xc0, !UPT ;  /* 0x00003fff04047892 */ /* 0x000fe2000f8ec03f */
[----:B------:R-:W-:Y:S01]  /*1370*/  IMAD R13, R120, -0xb0, R13 ;  /* 0xffffff50780d7824 */ /* 0x000fe200078e020d */
[----:B------:R-:W-:Y:S01]  /*1380*/  UMOV UR11, 0x40000040 ;  /* 0x40000040000b7882 */ /* 0x000fe20000000000 */
[----:B------:R-:W-:Y:S01]  /*1390*/  UMOV UR19, 0x40000040 ;  /* 0x4000004000137882 */ /* 0x000fe20000000000 */
[----:B------:R-:W-:Y:S01]  /*13a0*/  ULOP3.LUT UR5, UR4, 0x10000, URZ, 0xfc, !UPT ;  /* 0x0001000004057892 */ /* 0x000fe2000f8efc3f */
[----:B------:R-:W-:Y:S01]  /*13b0*/  P2R R15, PR, RZ, 0x1 ;  /* 0x00000001ff0f7803 */ /* 0x000fe20000000000 */
[----:B------:R-:W-:Y:S01]  /*13c0*/  UMOV UR23, 0x40000040 ;  /* 0x4000004000177882 */ /* 0x000fe20000000000 */
[----:B------:R-:W-:Y:S01]  /*13d0*/  UMOV UR4, UR25 ;  /* 0x0000001900047c82 */ /* 0x000fe20008000000 */
[----:B------:R-:W-:Y:S01]  /*13e0*/  UIMAD UR24, UR60, 0xb00, UR5 ;  /* 0x00000b003c1878a4 */ /* 0x000fe2000f8e0205 */
[----:B------:R-:W-:Y:S01]  /*13f0*/  IMAD.U32 R8, RZ, RZ, UR4 ;  /* 0x00000004ff087e24 */ /* 0x000fe2000f8e00ff */
[----:B------:R-:W-:Y:S01]  /*1400*/  UMOV UR40, UR4 ;  /* 0x0000000400287c82 */ /* 0x000fe20008000000 */
[----:B01----:R-:W-:Y:S01]  /*1410*/  IMAD.U32 R0, RZ, RZ, UR5 ;  /* 0x00000005ff007e24 */ /* 0x003fe2000f8e00ff */
[----:B------:R-:W-:Y:S01]  /*1420*/  UMOV UR5, 0x40000040 ;  /* 0x4000004000057882 */ /* 0x000fe20000000000 */
[----:B------:R-:W-:Y:S01]  /*1430*/  UIADD3 UR14, UR24, 0x80, URZ ;  /* 0x00000080180e7890 */ /* 0x000fe2000fffe03f */
[----:B------:R-:W-:Y:S01]  /*1440*/  IMAD.U32 R9, RZ, RZ, UR5 ;  /* 0x00000005ff097e24 */ /* 0x000fe2000f8e00ff */
[----:B------:R-:W-:Y:S01]  /*1450*/  UMOV UR6, UR24 ;  /* 0x0000001800067c82 */ /* 0x000fe20008000000 */
[----:B------:R-:W-:Y:S01]  /*1460*/  UMOV UR41, UR5 ;  /* 0x0000000500297c82 */ /* 0x000fe20008000000 */
[----:B------:R-:W-:Y:S01]  /*1470*/  HGMMA.64x16x16.F32.BF16 R112, gdesc[UR4], RZ, !UPT, gsb0 ;  /* 0x00200000047079f0 */ /* 0x000fe2000c0018ff */
[----:B------:R-:W-:Y:S01]  /*1480*/  UMOV UR12, UR40 ;  /* 0x00000028000c7c82 */ /* 0x000fe20008000000 */
[----:B------:R-:W-:Y:S01]  /*1490*/  UMOV UR13, UR41 ;  /* 0x00000029000d7c82 */ /* 0x000fe20008000000 */
[----:B------:R-:W-:Y:S01]  /*14a0*/  UIADD3 UR6, UR24, 0x100, URZ ;  /* 0x0000010018067890 */ /* 0x000fe2000fffe03f */
[C---:B------:R-:W-:Y:S01]  /*14b0*/  ISETP.GT.AND P2, PT, R13.reuse, RZ, PT ;  /* 0x000000ff0d00720c */ /* 0x040fe20003f44270 */
[----:B------:R-:W-:Y:S01]  /*14c0*/  UMOV UR4, UR40 ;  /* 0x0000002800047c82 */ /* 0x000fe20008000000 */
[----:B------:R-:W-:Y:S01]  /*14d0*/  UMOV UR5, UR41 ;  /* 0x0000002900057c82 */ /* 0x000fe20008000000 */
[----:B------:R-:W-:Y:S01]  /*14e0*/  UMOV UR7, 0x40000040 ;  /* 0x4000004000077882 */ /* 0x000fe20000000000 */
[----:B------:R-:W-:Y:S01]  /*14f0*/  UIADD3 UR10, UR24, 0x180, URZ ;  /* 0x00000180180a7890 */ /* 0x000fe2000fffe03f */
[C---:B------:R-:W-:Y:S01]  /*1500*/  ISETP.GT.AND P3, PT, R13.reuse, 0x1, PT ;  /* 0x000000010d00780c */ /* 0x040fe20003f64270 */
[----:B------:R-:W-:Y:S01]  /*1510*/  UMOV UR8, UR40 ;  /* 0x0000002800087c82 */ /* 0x000fe20008000000 */
[----:B------:R-:W-:Y:S01]  /*1520*/  UMOV UR9, UR41 ;  /* 0x0000002900097c82 */ /* 0x000fe20008000000 */
        /* <DEDUP_REMOVED lines=12> */
[----:B------:R-:W-:Y:S01]  /*15f0*/  UMOV UR31, 0x40000040 ;  /* 0x40000040001f7882 */ /* 0x000fe20000000000 */
[----:B------:R-:W-:Y:S01]  /*1600*/  UIADD3 UR34, UR24, 0x400, URZ ;  /* 0x0000040018227890 */ /* 0x000fe2000fffe03f */
[C---:B------:R-:W-:Y:S01]  /*1610*/  ISETP.GT.AND P1, PT, R13.reuse, 0x89, PT ;  /* 0x000000890d00780c */ /* 0x040fe20003f24270 */
[----:B------:R-:W-:Y:S01]  /*1620*/  UMOV UR32, UR40 ;  /* 0x0000002800207c82 */ /* 0x000fe20008000000 */
[----:B------:R-:W-:Y:S01]  /*1630*/  UMOV UR33, UR41 ;  /* 0x0000002900217c82 */ /* 0x000fe20008000000 */
[----:B------:R-:W-:Y:S01]  /*1640*/  UMOV UR35, 0x40000040 ;  /* 0x4000004000237882 */ /* 0x000fe20000000000 */
[----:B------:R-:W-:Y:S01]  /*1650*/  UIADD3 UR38, UR24, 0x480, URZ ;  /* 0x0000048018267890 */ /* 0x000fe2000fffe03f */
[----:B------:R-:W-:Y:S01]  /*1660*/  ISETP.GT.AND P0, PT, R13, 0x90, PT ;  /* 0x000000900d00780c */ /* 0x000fe20003f04270 */
[----:B------:R-:W-:Y:S01]  /*1670*/  UMOV UR36, UR40 ;  /* 0x0000002800247c82 */ /* 0x000fe20008000000 */
[----:B------:R-:W-:Y:S01]  /*1680*/  UMOV UR37, UR41 ;  /* 0x0000002900257c82 */ /* 0x000fe20008000000 */
[----:B------:R-:W-:Y:S01]  /*1690*/  UMOV UR39, 0x40000040 ;  /* 0x4000004000277882 */ /* 0x000fe20000000000 */
[----:B------:R-:W-:Y:S01]  /*16a0*/  UIADD3 UR26, UR25, 0x2, URZ ;  /* 0x00000002191a7890 */ /* 0x000fe2000fffe03f */
[--C-:B------:R-:W-:Y:S01]  /*16b0*/  IMAD.MOV.U32 R85, RZ, RZ, R87.reuse ;  /* 0x000000ffff557224 */ /* 0x100fe200078e0057 */
[----:B------:R-:W-:Y:S01]  /*16c0*/  UIADD3 UR42, UR24, 0xa00, URZ ;  /* 0x00000a00182a7890 */ /* 0x000fe2000fffe03f */
[----:B------:R-:W-:Y:S01]  /*16d0*/  IMAD.MOV.U32 R83, RZ, RZ, R87 ;  /* 0x000000ffff537224 */ /* 0x000fe200078e0057 */
[----:B------:R-:W-:Y:S01]  /*16e0*/  UMOV UR43, 0x40000040 ;  /* 0x40000040002b7882 */ /* 0x000fe20000000000 */
[----:B------:R-:W-:Y:S01]  /*16f0*/  UIADD3 UR46, UR24, 0x682, URZ ;  /* 0x00000682182e7890 */ /* 0x000fe2000fffe03f */
[----:B------:R-:W-:Y:S01]  /*1700*/  UMOV UR47, 0x40000040 ;  /* 0x40000040002f7882 */ /* 0x000fe20000000000 */
[----:B------:R-:W-:Y:S01]  /*1710*/  UIADD3 UR50, UR24, 0x684, URZ ;  /* 0x0000068418327890 */ /* 0x000fe2000fffe03f */
[----:B------:R-:W-:Y:S01]  /*1720*/  UMOV UR51, 0x40000040 ;  /* 0x4000004000337882 */ /* 0x000fe20000000000 */
[----:B------:R-:W-:-:S02]  /*1730*/  WARPGROUP.DEPBAR.LE gsb0, 0x0 ;  /* 0x00008000000079c5 */ /* 0x000fc40000010000 */
[----:B------:R-:W-:-:S06]  /*1740*/  WARPGROUP.ARRIVE ;  /* 0x00000000000079c5 */ /* 0x000fcc0000000000 */
[----:B------:R-:W-:Y:S01]  /*1750*/  HGMMA.64x16x16.F32.BF16 R104, gdesc[UR12], RZ, !UPT, gsb0 ;  /* 0x002000000c6879f0 */ /* 0x000fe2000c0018ff */
[----:B------:R-:W-:Y:S01]  /*1760*/  UIADD3 UR14, UR24, 0x200, URZ ;  /* 0x00000200180e7890 */ /* 0x000fe2000fffe03f */
[----:B------:R-:W-:Y:S01]  /*1770*/  UMOV UR12, UR40 ;  /* 0x00000028000c7c82 */ /* 0x000fe20008000000 */
[----:B------:R-:W-:Y:S01]  /*1780*/  UMOV UR13, UR41 ;  /* 0x00000029000d7c82 */ /* 0x000fe20008000000 */
[----:B------:R-:W-:Y:S01]  /*1790*/  UMOV UR15, 0x40000040 ;  /* 0x40000040000f7882 */ /* 0x000fe20000000000 */
[----:B------:R-:W-:Y:S02]  /*17a0*/  WARPGROUP.DEPBAR.LE gsb0, 0x0 ;  /* 0x00008000000079c5 */ /* 0x000fe40000010000 */
        /* <DEDUP_REMOVED lines=9> */
[----:B------:R-:W-:Y:S02]  /*1840*/  UIADD3 UR8, UR24, 0x2, URZ ;  /* 0x0000000218087890 */ /* 0x000fe4000fffe03f */
[----:B------:R-:W-:Y:S01]  /*1850*/  UIADD3 UR10, UR24, 0x182, URZ ;  /* 0x00000182180a7890 */ /* 0x000fe2000fffe03f */
[----:B------:R-:W-:Y:S01]  /*1860*/  UMOV UR11, 0x40000040 ;  /* 0x40000040000b7882 */ /* 0x000fe20000000000 */
[----:B------:R-:W-:Y:S02]  /*1870*/  WARPGROUP.DEPBAR.LE gsb0, 0x0 ;  /* 0x00008000000079c5 */ /* 0x000fe40000010000 */
[----:B------:R-:W-:-:S06]  /*1880*/  WARPGROUP.ARRIVE ;  /* 0x00000000000079c5 */ /* 0x000fcc0000000000 */
[----:B------:R-:W-:Y:S01]  /*1890*/  HGMMA.64x16x16.F32.BF16 R72, gdesc[UR12], RZ, !UPT, gsb0 ;  /* 0x002000000c4879f0 */ /* 0x000fe2000c0018ff */
[----:B------:R-:W-:Y:S01]  /*18a0*/  UMOV UR12, UR26 ;  /* 0x0000001a000c7c82 */ /* 0x000fe20008000000 */
[----:B------:R-:W-:Y:S01]  /*18b0*/  UMOV UR13, 0x40000040 ;  /* 0x40000040000d7882 */ /* 0x000fe20000000000 */
[----:B------:R-:W-:Y:S01]  /*18c0*/  UMOV UR14, UR8 ;  /* 0x00000008000e7c82 */ /* 0x000fe20008000000 */
[----:B------:R-:W-:Y:S01]  /*18d0*/  UMOV UR15, 0x40000040 ;  /* 0x40000040000f7882 */ /* 0x000fe20000000000 */
[----:B------:R-:W-:Y:S01]  /*18e0*/  UMOV UR40, UR12 ;  /* 0x0000000c00287c82 */ /* 0x000fe20008000000 */
[----:B------:R-:W-:Y:S01]  /*18f0*/  UMOV UR41, UR13 ;  /* 0x0000000d00297c82 */ /* 0x000fe20008000000 */
[----:B------:R-:W-:Y:S01]  /*1900*/  IMAD.U32 R6, RZ, RZ, UR12 ;  /* 0x0000000cff067e24 */ /* 0x000fe2000f8e00ff */
[----:B------:R-:W-:Y:S01]  /*1910*/  UMOV UR8, UR40 ;  /* 0x0000002800087c82 */ /* 0x000fe20008000000 */
[----:B------:R-:W-:Y:S01]  /*1920*/  IMAD.U32 R7, RZ, RZ, UR13 ;  /* 0x0000000dff077e24 */ /* 0x000fe2000f8e00ff */
[----:B------:R-:W-:Y:S01]  /*1930*/  UMOV UR9, UR41 ;  /* 0x0000002900097c82 */ /* 0x000fe20008000000 */
[----:B------:R-:W-:Y:S01]  /*1940*/  UIADD3 UR26, UR25, 0x4, URZ ;  /* 0x00000004191a7890 */ /* 0x000fe2000fffe03f */
        /* <DEDUP_REMOVED lines=44> */
[----:B------:R-:W-:Y:S01]  /*1c10*/  HGMMA.64x16x16.F32.BF16 R112, gdesc[UR12], R112, gsb0 ;  /* 0x002000000c7079f0 */ /* 0x000fe20008001870 */
        /* <DEDUP_REMOVED lines=21> */
[----:B------:R-:W-:Y:S02]  /*1d70*/  UIADD3 UR8, UR24, 0x4, URZ ;  /* 0x0000000418087890 */ /* 0x000fe4000fffe03f */
[----:B------:R-:W-:Y:S01]  /*1d80*/  UIADD3 UR10, UR24, 0x184, URZ ;  /* 0x00000184180a7890 */ /* 0x000fe2000fffe03f */
[----:B------:R-:W-:Y:S01]  /*1d90*/  UMOV UR11, 0x40000040 ;  /* 0x40000040000b7882 */ /* 0x000fe20000000000 */
[----:B------:R-:W-:Y:S02]  /*1da0*/  WARPGROUP.DEPBAR.LE gsb0, 0x0 ;  /* 0x00008000000079c5 */ /* 0x000fe40000010000 */
[----:B------:R-:W-:-:S06]  /*1db0*/  WARPGROUP.ARRIVE ;  /* 0x00000000000079c5 */ /* 0x000fcc0000000000 */
[----:B------:R-:W-:Y:S01]  /*1dc0*/  HGMMA.64x16x16.F32.BF16 R72, gdesc[UR12], R72, gsb0 ;  /* 0x002000000c4879f0 */ /* 0x000fe20008001848 */
        /* <DEDUP_REMOVED lines=131> */
[----:B------:R-:W-:Y:S01]  /*2600*/  UIADD3 UR26, UR25, 0x400, URZ ;  /* 0x00000400191a7890 */ /* 0x000fe2000fffe03f */
[----:B------:R-:W-:-:S02]  /*2610*/  WARPGROUP.DEPBAR.LE gsb0, 0x0 ;  /* 0x00008000000079c5 */ /* 0x000fc40000010000 */
        /* <DEDUP_REMOVED lines=21> */
[----:B------:R-:W-:Y:S01]  /*2770*/  UMOV UR9, 0x40000040 ;  /* 0x4000004000097882 */ /* 0x000fe20000000000 */
[----:B------:R-:W-:Y:S01]  /*2780*/  UMOV UR11, 0x40000040 ;  /* 0x40000040000b7882 */ /* 0x000fe20000000000 */
[----:B------:R-:W-:Y:S01]  /*2790*/  UMOV UR40, UR8 ;  /* 0x0000000800287c82 */ /* 0x000fe20008000000 */
[----:B------:R-:W-:Y:S01]  /*27a0*/  UMOV UR41, UR9 ;  /* 0x0000000900297c82 */ /* 0x000fe20008000000 */
        /* <DEDUP_REMOVED lines=72> */
[----:B------:R-:W-:Y:S01]  /*2c30*/  UIADD3 UR6, UR25, 0x404, URZ ;  /* 0x0000040419067890 */ /* 0x000fe2000fffe03f */
        /* <DEDUP_REMOVED lines=44> */
[----:B------:R-:W-:Y:S03]  /*2f00*/  HGMMA.64x16x16.F32.BF16 R24, gdesc[UR8], R24, gsb0 ;  /* 0x00200000081879f0 */ /* 0x000fe60008001818 */
        /* <DEDUP_REMOVED lines=84> */
[----:B------:R-:W-:Y:S03]  /*3450*/  HGMMA.64x16x16.F32.BF16 R96, gdesc[UR48], R96, gsb0 ;  /* 0x00200000306079f0 */ /* 0x000fe60008001860 */
        /* <DEDUP_REMOVED lines=15> */
[----:B------:R-:W-:Y:S01]  /*3550*/  UIADD3 UR6, UR24, 0xa06, URZ ;  /* 0x00000a0618067890 */ /* 0x000fe2000fffe03f */
        /* <DEDUP_REMOVED lines=21> */
[----:B------:R-:W-:Y:S01]  /*36b0*/  WARPGROUP.ARRIVE ;  /* 0x00000000000079c5 */ /* 0x000fe20000000000 */
[----:B------:R-:W-:Y:S02]  /*36c0*/  FSEL R112, R112, -INF , P2 ;  /* 0xff80000070707808 */ /* 0x000fe40001000000 */
[----:B------:R-:W-:Y:S02]  /*36d0*/  FSEL R113, R113, -INF , P3 ;  /* 0xff80000071717808 */ /* 0x000fe40001800000 */
[----:B------:R-:W-:Y:S01]  /*36e0*/  FSEL R116, R116, -INF , P4 ;  /* 0xff80000074747808 */ /* 0x000fe20002000000 */
[----:B------:R-:W-:Y:S01]  /*36f0*/  HGMMA.64x16x16.F32.BF16 R104, gdesc[UR20], R104, gsb0 ;  /* 0x00200000146879f0 */ /* 0x000fe20008001868 */
[----:B------:R-:W-:Y:S01]  /*3700*/  UIADD3 UR22, UR24, 0x686, URZ ;  /* 0x0000068618167890 */ /* 0x000fe2000fffe03f */
[----:B------:R-:W-:Y:S01]  /*3710*/  FMNMX.FTZ R3, R112, R113, !PT ;  /* 0x0000007170037209 */ /* 0x000fe20007810000 */
[----:B------:R-:W-:Y:S01]  /*3720*/  UMOV UR23, 0x40000040 ;  /* 0x4000004000177882 */ /* 0x000fe20000000000 */
[----:B------:R-:W-:-:S02]  /*3730*/  FSEL R114, R114, -INF , P2 ;  /* 0xff80000072727808 */ /* 0x000fc40001000000 */
[----:B------:R-:W-:Y:S02]  /*3740*/  FSEL R122, R117, -INF , P5 ;  /* 0xff800000757a7808 */ /* 0x000fe40002800000 */
[----:B------:R-:W-:Y:S02]  /*3750*/  ISETP.GT.AND P2, PT, R13, 0x10, PT ;  /* 0x000000100d00780c */ /* 0x000fe40003f44270 */
[----:B------:R-:W-:Y:S02]  /*3760*/  FMNMX.FTZ R3, R116, R3, !PT ;  /* 0x0000000374037209 */ /* 0x000fe40007810000 */
[----:B------:R-:W-:Y:S02]  /*3770*/  FSEL R115, R115, -INF , P3 ;  /* 0xff80000073737808 */ /* 0x000fe40001800000 */
[----:B------:R-:W-:Y:S02]  /*3780*/  ISETP.GT.AND P3, PT, R13, 0x11, PT ;  /* 0x000000110d00780c */ /* 0x000fe40003f64270 */
[----:B------:R-:W-:-:S02]  /*3790*/  FMNMX.FTZ R3, R122, R3, !PT ;  /* 0x000000037a037209 */ /* 0x000fc40007810000 */
[----:B------:R-:W-:Y:S02]  /*37a0*/  FSEL R118, R118, -INF , P4 ;  /* 0xff80000076767808 */ /* 0x000fe40002000000 */
[----:B------:R-:W-:Y:S02]  /*37b0*/  ISETP.GT.AND P4, PT, R13, 0x18, PT ;  /* 0x000000180d00780c */ /* 0x000fe40003f84270 */
[----:B------:R-:W-:Y:S02]  /*37c0*/  FSEL R12, R119, -INF , P5 ;  /* 0xff800000770c7808 */ /* 0x000fe40002800000 */
[----:B------:R-:W-:Y:S01]  /*37d0*/  ISETP.GT.AND P5, PT, R13, 0x19, PT ;  /* 0x000000190d00780c */ /* 0x000fe20003fa4270 */
[----:B------:R-:W-:Y:S02]  /*37e0*/  WARPGROUP.DEPBAR.LE gsb0, 0x0 ;  /* 0x00008000000079c5 */ /* 0x000fe40000010000 */
[----:B------:R-:W-:Y:S01]  /*37f0*/  WARPGROUP.ARRIVE ;  /* 0x00000000000079c5 */ /* 0x000fe20000000000 */
[----:B------:R-:W-:-:S02]  /*3800*/  FSEL R104, R104, -INF , P2 ;  /* 0xff80000068687808 */ /* 0x000fc40001000000 */
[----:B------:R-:W-:Y:S02]  /*3810*/  FSEL R124, R105, -INF , P3 ;  /* 0xff800000697c7808 */ /* 0x000fe40001800000 */
[----:B------:R-:W-:Y:S01]  /*3820*/  FMNMX.FTZ R3, R104, R3, !PT ;  /* 0x0000000368037209 */ /* 0x000fe20007810000 */
[----:B------:R-:W-:Y:S01]  /*3830*/  HGMMA.64x16x16.F32.BF16 R96, gdesc[UR20], R96, gsb0 ;  /* 0x00200000146079f0 */ /* 0x000fe20008001860 */
[----:B------:R-:W-:Y:S01]  /*3840*/  UIADD3 UR22, UR24, 0x706, URZ ;  /* 0x0000070618167890 */ /* 0x000fe2000fffe03f */
[----:B------:R-:W-:Y:S01]  /*3850*/  FSEL R108, R108, -INF , P4 ;  /* 0xff8000006c6c7808 */ /* 0x000fe20002000000 */
[----:B------:R-:W-:Y:S01]  /*3860*/  UMOV UR23, 0x40000040 ;  /* 0x4000004000177882 */ /* 0x000fe20000000000 */
[----:B------:R-:W-:Y:S02]  /*3870*/  FMNMX.FTZ R3, R124, R3, !PT ;  /* 0x000000037c037209 */ /* 0x000fe40007810000 */
[----:B------:R-:W-:Y:S02]  /*3880*/  FSEL R106, R106, -INF , P2 ;  /* 0xff8000006a6a7808 */ /* 0x000fe40001000000 */
[----:B------:R-:W-:-:S02]  /*3890*/  FSEL R126, R109, -INF , P5 ;  /* 0xff8000006d7e7808 */ /* 0x000fc40002800000 */
[----:B------:R-:W-:Y:S02]  /*38a0*/  ISETP.GT.AND P2, PT, R13, 0x20, PT ;  /* 0x000000200d00780c */ /* 0x000fe40003f44270 */
[----:B------:R-:W-:Y:S02]  /*38b0*/  FMNMX.FTZ R3, R108, R3, !PT ;  /* 0x000000036c037209 */ /* 0x000fe40007810000 */
[----:B------:R-:W-:Y:S02]  /*38c0*/  FSEL R14, R107, -INF , P3 ;  /* 0xff8000006b0e7808 */ /* 0x000fe40001800000 */
[----:B------:R-:W-:Y:S02]  /*38d0*/  ISETP.GT.AND P3, PT, R13, 0x21, PT ;  /* 0x000000210d00780c */ /* 0x000fe40003f64270 */
[----:B------:R-:W-:Y:S02]  /*38e0*/  FMNMX.FTZ R3, R126, R3, !PT ;  /* 0x000000037e037209 */ /* 0x000fe40007810000 */
[----:B------:R-:W-:-:S02]  /*38f0*/  FSEL R110, R110, -INF , P4 ;  /* 0xff8000006e6e7808 */ /* 0x000fc40002000000 */
[----:B------:R-:W-:Y:S02]  /*3900*/  ISETP.GT.AND P4, PT, R13, 0x28, PT ;  /* 0x000000280d00780c */ /* 0x000fe40003f84270 */
[----:B------:R-:W-:Y:S02]  /*3910*/  FSEL R20, R111, -INF , P5 ;  /* 0xff8000006f147808 */ /* 0x000fe40002800000 */
[----:B------:R-:W-:Y:S01]  /*3920*/  ISETP.GT.AND P5, PT, R13, 0x29, PT ;  /* 0x000000290d00780c */ /* 0x000fe20003fa4270 */
[----:B------:R-:W-:Y:S02]  /*3930*/  WARPGROUP.DEPBAR.LE gsb0, 0x0 ;  /* 0x00008000000079c5 */ /* 0x000fe40000010000 */
[----:B------:R-:W-:Y:S01]  /*3940*/  WARPGROUP.ARRIVE ;  /* 0x00000000000079c5 */ /* 0x000fe20000000000 */
[----:B------:R-:W-:Y:S02]  /*3950*/  FSEL R128, R96, -INF , P2 ;  /* 0xff80000060807808 */ /* 0x000fe40001000000 */
[----:B------:R-:W-:-:S02]  /*3960*/  FSEL R130, R97, -INF , P3 ;  /* 0xff80000061827808 */ /* 0x000fc40001800000 */
[----:B------:R-:W-:Y:S01]  /*3970*/  FMNMX.FTZ R3, R128, R3, !PT ;  /* 0x0000000380037209 */ /* 0x000fe20007810000 */
[----:B------:R-:W-:Y:S01]  /*3980*/  HGMMA.64x16x16.F32.BF16 R88, gdesc[UR20], R88, gsb0 ;  /* 0x00200000145879f0 */ /* 0x000fe20008001858 */
[----:B------:R-:W-:Y:S01]  /*3990*/  UIADD3 UR22, UR24, 0x786, URZ ;  /* 0x0000078618167890 */ /* 0x000fe2000fffe03f */
[----:B------:R-:W-:Y:S01]  /*39a0*/  FSEL R100, R100, -INF , P4 ;  /* 0xff80000064647808 */ /* 0x000fe20002000000 */
[----:B------:R-:W-:Y:S01]  /*39b0*/  UMOV UR23, 0x40000040 ;  /* 0x4000004000177882 */ /* 0x000fe20000000000 */
[----:B------:R-:W-:Y:S02]  /*39c0*/  FMNMX.FTZ R3, R130, R3, !PT ;  /* 0x0000000382037209 */ /* 0x000fe40007810000 */
[----:B------:R-:W-:Y:S02]  /*39d0*/  FSEL R98, R98, -INF , P2 ;  /* 0xff80000062627808 */ /* 0x000fe40001000000 */
[----:B------:R-:W-:Y:S02]  /*39e0*/  FSEL R96, R101, -INF , P5 ;  /* 0xff80000065607808 */ /* 0x000fe40002800000 */
[----:B------:R-:W-:-:S02]  /*39f0*/  ISETP.GT.AND P2, PT, R13, 0x30, PT ;  /* 0x000000300d00780c */ /* 0x000fc40003f44270 */
[----:B------:R-:W-:Y:S02]  /*3a00*/  FMNMX.FTZ R3, R100, R3, !PT ;  /* 0x0000000364037209 */ /* 0x000fe40007810000 */
[----:B------:R-:W-:Y:S02]  /*3a10*/  FSEL R80, R99, -INF , P3 ;  /* 0xff80000063507808 */ /* 0x000fe40001800000 */
[C---:B------:R-:W-:Y:S02]  /*3a20*/  ISETP.GT.AND P3, PT, R13.reuse, 0x31, PT ;  /* 0x000000310d00780c */ /* 0x040fe40003f64270 */
[----:B------:R-:W-:Y:S02]  /*3a30*/  FMNMX.FTZ R3, R96, R3, !PT ;  /* 0x0000000360037209 */ /* 0x000fe40007810000 */
[----:B------:R-:W-:Y:S02]  /*3a40*/  FSEL R102, R102, -INF , P4 ;  /* 0xff80000066667808 */ /* 0x000fe40002000000 */
[----:B------:R-:W-:-:S02]  /*3a50*/  ISETP.GT.AND P4, PT, R13, 0x38, PT ;  /* 0x000000380d00780c */ /* 0x000fc40003f84270 */
[----:B------:R-:W-:Y:S02]  /*3a60*/  FSEL R82, R103, -INF , P5 ;  /* 0xff80000067527808 */ /* 0x000fe40002800000 */
[----:B------:R-:W-:Y:S01]  /*3a70*/  ISETP.GT.AND P5, PT, R13, 0x39, PT ;  /* 0x000000390d00780c */ /* 0x000fe20003fa4270 */
[----:B------:R-:W-:Y:S02]  /*3a80*/  WARPGROUP.DEPBAR.LE gsb0, 0x0 ;  /* 0x00008000000079c5 */ /* 0x000fe40000010000 */
[----:B------:R-:W-:Y:S01]  /*3a90*/  WARPGROUP.ARRIVE ;  /* 0x00000000000079c5 */ /* 0x000fe20000000000 */
[----:B------:R-:W-:Y:S02]  /*3aa0*/  FSEL R140, R88, -INF , P2 ;  /* 0xff800000588c7808 */ /* 0x000fe40001000000 */
[----:B------:R-:W-:Y:S02]  /*3ab0*/  FSEL R136, R89, -INF , P3 ;  /* 0xff80000059887808 */ /* 0x000fe40001800000 */
[----:B------:R-:W-:Y:S01]  /*3ac0*/  FMNMX.FTZ R3, R140, R3, !PT ;  /* 0x000000038c037209 */ /* 0x000fe20007810000 */
[----:B------:R-:W-:Y:S01]  /*3ad0*/  HGMMA.64x16x16.F32.BF16 R72, gdesc[UR20], R72, gsb0 ;  /* 0x00200000144879f0 */ /* 0x000fe20008001848 */
[----:B------:R-:W-:Y:S01]  /*3ae0*/  UIADD3 UR22, UR24, 0x806, URZ ;  /* 0x0000080618167890 */ /* 0x000fe2000fffe03f */
[----:B------:R-:W-:Y:S01]  /*3af0*/  FSEL R134, R92, -INF , P4 ;  /* 0xff8000005c867808 */ /* 0x000fe20002000000 */
[----:B------:R-:W-:Y:S01]  /*3b00*/  UMOV UR23, 0x40000040 ;  /* 0x4000004000177882 */ /* 0x000fe20000000000 */
[----:B------:R-:W-:-:S02]  /*3b10*/  FMNMX.FTZ R3, R136, R3, !PT ;  /* 0x0000000388037209 */ /* 0x000fc40007810000 */
[----:B------:R-:W-:Y:S02]  /*3b20*/  FSEL R90, R90, -INF , P2 ;  /* 0xff8000005a5a7808 */ /* 0x000fe40001000000 */
[----:B------:R-:W-:Y:S02]  /*3b30*/  FSEL R92, R93, -INF , P5 ;  /* 0xff8000005d5c7808 */ /* 0x000fe40002800000 */
[----:B------:R-:W-:Y:S02]  /*3b40*/  ISETP.GT.AND P2, PT, R13, 0x40, PT ;  /* 0x000000400d00780c */ /* 0x000fe40003f44270 */
[----:B------:R-:W-:Y:S02]  /*3b50*/  FMNMX.FTZ R3, R134, R3, !PT ;  /* 0x0000000386037209 */ /* 0x000fe40007810000 */
[----:B------:R-:W-:Y:S02]  /*3b60*/  FSEL R84, R91, -INF , P3 ;  /* 0xff8000005b547808 */ /* 0x000fe40001800000 */
[----:B------:R-:W-:-:S02]  /*3b70*/  ISETP.GT.AND P3, PT, R13, 0x41, PT ;  /* 0x000000410d00780c */ /* 0x000fc40003f64270 */
[----:B------:R-:W-:Y:S02]  /*3b80*/  FMNMX.FTZ R3, R92, R3, !PT ;  /* 0x000000035c037209 */ /* 0x000fe40007810000 */
[----:B------:R-:W-:Y:S02]  /*3b90*/  FSEL R94, R94, -INF , P4 ;  /* 0xff8000005e5e7808 */ /* 0x000fe40002000000 */
[----:B------:R-:W-:Y:S02]  /*3ba0*/  ISETP.GT.AND P4, PT, R13, 0x48, PT ;  /* 0x000000480d00780c */ /* 0x000fe40003f84270 */
[----:B------:R-:W-:Y:S02]  /*3bb0*/  FSEL R86, R95, -INF , P5 ;  /* 0xff8000005f567808 */ /* 0x000fe40002800000 */
[----:B------:R-:W-:Y:S01]  /*3bc0*/  ISETP.GT.AND P5, PT, R13, 0x49, PT ;  /* 0x000000490d00780c */ /* 0x000fe20003fa4270 */
[----:B------:R-:W-:Y:S02]  /*3bd0*/  WARPGROUP.DEPBAR.LE gsb0, 0x0 ;  /* 0x00008000000079c5 */ /* 0x000fe40000010000 */
[----:B------:R-:W-:Y:S01]  /*3be0*/  WARPGROUP.ARRIVE ;  /* 0x00000000000079c5 */ /* 0x000fe20000000000 */
[----:B------:R-:W-:-:S02]  /*3bf0*/  FSEL R158, R72, -INF , P2 ;  /* 0xff800000489e7808 */ /* 0x000fc40001000000 */
[----:B------:R-:W-:Y:S01]  /*3c00*/  FSEL R150, R73, -INF , P3 ;  /* 0xff80000049967808 */ /* 0x000fe20001800000 */
[--C-:B------:R-:W-:Y:S01]  /*3c10*/  IMAD.MOV.U32 R73, RZ, RZ, R87.reuse ;  /* 0x000000ffff497224 */ /* 0x100fe200078e0057 */
[----:B------:R-:W-:Y:S01]  /*3c20*/  FMNMX.FTZ R3, R158, R3, !PT ;  /* 0x000000039e037209 */ /* 0x000fe20007810000 */
[----:B------:R-:W-:Y:S01]  /*3c30*/  HGMMA.64x16x16.F32.BF16 R64, gdesc[UR20], R64, gsb0 ;  /* 0x00200000144079f0 */ /* 0x000fe20008001840 */
[----:B------:R-:W-:Y:S01]  /*3c40*/  UIADD3 UR22, UR24, 0x886, URZ ;  /* 0x0000088618167890 */ /* 0x000fe2000fffe03f */
[----:B------:R-:W-:Y:S01]  /*3c50*/  FSEL R156, R76, -INF , P4 ;  /* 0xff8000004c9c7808 */ /* 0x000fe20002000000 */
[----:B------:R-:W-:Y:S01]  /*3c60*/  UMOV UR23, 0x40000040 ;  /* 0x4000004000177882 */ /* 0x000fe20000000000 */
[----:B------:R-:W-:Y:S02]  /*3c70*/  FMNMX.FTZ R3, R150, R3, !PT ;  /* 0x0000000396037209 */ /* 0x000fe40007810000 */
[----:B------:R-:W-:Y:S02]  /*3c80*/  FSEL R74, R74, -INF , P2 ;  /* 0xff8000004a4a7808 */ /* 0x000fe40001000000 */
[----:B------:R-:W-:Y:S01]  /*3c90*/  FSEL R144, R77, -INF , P5 ;  /* 0xff8000004d907808 */ /* 0x000fe20002800000 */
[----:B------:R-:W-:Y:S01]  /*3ca0*/  IMAD.MOV.U32 R77, RZ, RZ, R87 ;  /* 0x000000ffff4d7224 */ /* 0x000fe200078e0057 */
[----:B------:R-:W-:-:S02]  /*3cb0*/  ISETP.GT.AND P2, PT, R13, 0x50, PT ;  /* 0x000000500d00780c */ /* 0x000fc40003f44270 */
[----:B------:R-:W-:Y:S02]  /*3cc0*/  FMNMX.FTZ R3, R156, R3, !PT ;  /* 0x000000039c037209 */ /* 0x000fe40007810000 */
[----:B------:R-:W-:Y:S01]  /*3cd0*/  FSEL R72, R75, -INF , P3 ;  /* 0xff8000004b487808 */ /* 0x000fe20001800000 */
[----:B------:R-:W-:Y:S01]  /*3ce0*/  IMAD.MOV.U32 R75, RZ, RZ, R87 ;  /* 0x000000ffff4b7224 */ /* 0x000fe200078e0057 */
[C---:B------:R-:W-:Y:S02]  /*3cf0*/  ISETP.GT.AND P3, PT, R13.reuse, 0x51, PT ;  /* 0x000000510d00780c */ /* 0x040fe40003f64270 */
[----:B------:R-:W-:Y:S02]  /*3d00*/  FMNMX.FTZ R3, R144, R3, !PT ;  /* 0x0000000390037209 */ /* 0x000fe40007810000 */
[----:B------:R-:W-:Y:S02]  /*3d10*/  FSEL R78, R78, -INF , P4 ;  /* 0xff8000004e4e7808 */ /* 0x000fe40002000000 */
[----:B------:R-:W-:-:S02]  /*3d20*/  ISETP.GT.AND P4, PT, R13, 0x58, PT ;  /* 0x000000580d00780c */ /* 0x000fc40003f84270 */
[----:B------:R-:W-:Y:S01]  /*3d30*/  FSEL R76, R79, -INF , P5 ;  /* 0xff8000004f4c7808 */ /* 0x000fe20002800000 */
[----:B------:R-:W-:Y:S01]  /*3d40*/  IMAD.MOV.U32 R79, RZ, RZ, R87 ;  /* 0x000000ffff4f7224 */ /* 0x000fe200078e0057 */
        /* <DEDUP_REMOVED lines=12> */
[----:B------:R-:W-:Y:S01]  /*3e10*/  FSEL R160, R69, -INF , P5 ;  /* 0xff80000045a07808 */ /* 0x000fe20002800000 */
[--C-:B------:R-:W-:Y:S01]  /*3e20*/  IMAD.MOV.U32 R69, RZ, RZ, R87.reuse ;  /* 0x000000ffff457224 */ /* 0x100fe200078e0057 */
[----:B------:R-:W-:Y:S02]  /*3e30*/  ISETP.GT.AND P2, PT, R13, 0x60, PT ;  /* 0x000000600d00780c */ /* 0x000fe40003f44270 */
[----:B------:R-:W-:Y:S02]  /*3e40*/  FMNMX.FTZ R3, R164, R3, !PT ;  /* 0x00000003a4037209 */ /* 0x000fe40007810000 */
[----:B------:R-:W-:Y:S01]  /*3e50*/  FSEL R68, R71, -INF , P5 ;  /* 0xff80000047447808 */ /* 0x000fe20002800000 */
[----:B------:R-:W-:Y:S01]  /*3e60*/  IMAD.MOV.U32 R71, RZ, RZ, R87 ;  /* 0x000000ffff477224 */ /* 0x000fe200078e0057 */
[----:B------:R-:W-:-:S02]  /*3e70*/  FMNMX.FTZ R3, R160, R3, !PT ;  /* 0x00000003a0037209 */ /* 0x000fc40007810000 */
[C---:B------:R-:W-:Y:S02]  /*3e80*/  ISETP.GT.AND P5, PT, R13.reuse, 0x68, PT ;  /* 0x000000680d00780c */ /* 0x040fe40003fa4270 */
        /* <DEDUP_REMOVED lines=15> */
[----:B------:R-:W-:-:S02]  /*3f80*/  FMNMX.FTZ R3, R148, R3, !PT ;  /* 0x0000000394037209 */ /* 0x000fc40007810000 */
[----:B------:R-:W-:Y:S02]  /*3f90*/  FSEL R58, R58, -INF , P2 ;  /* 0xff8000003a3a7808 */ /* 0x000fe40001000000 */
[C---:B------:R-:W-:Y:S02]  /*3fa0*/  ISETP.GT.AND P2, PT, R13.reuse, 0x71, PT ;  /* 0x000000710d00780c */ /* 0x040fe40003f44270 */
[----:B------:R-:W-:Y:S02]  /*3fb0*/  FMNMX.FTZ R3, R142, R3, !PT ;  /* 0x000000038e037209 */ /* 0x000fe40007810000 */
[----:B------:R-:W-:Y:S02]  /*3fc0*/  FSEL R62, R62, -INF , P5 ;  /* 0xff8000003e3e7808 */ /* 0x000fe40002800000 */
[----:B------:R-:W-:Y:S01]  /*3fd0*/  ISETP.GT.AND P5, PT, R13, 0x79, PT ;  /* 0x000000790d00780c */ /* 0x000fe20003fa4270 */
[----:B------:R-:W-:Y:S02]  /*3fe0*/  WARPGROUP.DEPBAR.LE gsb0, 0x0 ;  /* 0x00008000000079c5 */ /* 0x000fe40000010000 */
[----:B------:R-:W-:Y:S01]  /*3ff0*/  WARPGROUP.ARRIVE ;  /* 0x00000000000079c5 */ /* 0x000fe20000000000 */
[----:B------:R-:W-:-:S02]  /*4000*/  FSEL R88, R48, -INF , P3 ;  /* 0xff80000030587808 */ /* 0x000fc40001800000 */
[----:B------:R-:W-:Y:S02]  /*4010*/  FSEL R48, R59, -INF , P6 ;  /* 0xff8000003b307808 */ /* 0x000fe40003000000 */
[----:B------:R-:W-:Y:S01]  /*4020*/  ISETP.GT.AND P6, PT, R13, 0x78, PT ;  /* 0x000000780d00780c */ /* 0x000fe20003fc4270 */
[----:B------:R-:W-:Y:S01]  /*4030*/  HGMMA.64x16x16.F32.BF16 R40, gdesc[UR20], R40, gsb0 ;  /* 0x00200000142879f0 */ /* 0x000fe20008001828 */
[----:B------:R-:W-:Y:S01]  /*4040*/  UMOV UR22, UR6 ;  /* 0x0000000600167c82 */ /* 0x000fe20008000000 */
[----:B------:R-:W-:Y:S01]  /*4050*/  UMOV UR23, 0x40000040 ;  /* 0x4000004000177882 */ /* 0x000fe20000000000 */
[----:B------:R-:W-:Y:S01]  /*4060*/  FSEL R56, R49, -INF , P2 ;  /* 0xff80000031387808 */ /* 0x000fe20001000000 */
[----:B------:R-:W-:Y:S01]  /*4070*/  ULDC UR6, c[0x0][0x988] ;  /* 0x0002620000067ab9 */ /* 0x000fe20000000800 */
[----:B------:R-:W-:Y:S02]  /*4080*/  FMNMX.FTZ R3, R88, R3, !PT ;  /* 0x0000000358037209 */ /* 0x000fe40007810000 */
[----:B------:R-:W-:-:S02]  /*4090*/  FSEL R60, R52, -INF , P6 ;  /* 0xff800000343c7808 */ /* 0x000fc40003000000 */
[----:B------:R-:W-:Y:S02]  /*40a0*/  FMNMX.FTZ R3, R56, R3, !PT ;  /* 0x0000000338037209 */ /* 0x000fe40007810000 */
[----:B------:R-:W-:Y:S02]  /*40b0*/  FSEL R52, R63, -INF , P4 ;  /* 0xff8000003f347808 */ /* 0x000fe40002000000 */
[----:B------:R-:W-:Y:S02]  /*40c0*/  ISETP.GT.AND P4, PT, R13, 0x80, PT ;  /* 0x000000800d00780c */ /* 0x000fe40003f84270 */
[----:B------:R-:W-:Y:S02]  /*40d0*/  FSEL R132, R53, -INF , P5 ;  /* 0xff80000035847808 */ /* 0x000fe40002800000 */
[----:B------:R-:W-:Y:S02]  /*40e0*/  FMNMX.FTZ R3, R60, R3, !PT ;  /* 0x000000033c037209 */ /* 0x000fe40007810000 */
[----:B------:R-:W-:-:S02]  /*40f0*/  FSEL R50, R50, -INF , P3 ;  /* 0xff80000032327808 */ /* 0x000fc40001800000 */
        /* <DEDUP_REMOVED lines=17> */
[----:B------:R-:W-:Y:S02]  /*4210*/  FMNMX.FTZ R3, R152, R3, !PT ;  /* 0x0000000398037209 */ /* 0x000fe40007810000 */
[C---:B------:R-:W-:Y:S02]  /*4220*/  ISETP.GT.AND P1, PT, R13.reuse, 0x91, PT ;  /* 0x000000910d00780c */ /* 0x040fe40003f24270 */
[----:B------:R-:W-:Y:S02]  /*4230*/  FMNMX.FTZ R3, R168, R3, !PT ;  /* 0x00000003a8037209 */ /* 0x000fe40007810000 */
[----:B------:R-:W-:Y:S02]  /*4240*/  FSEL R46, R46, -INF , P2 ;  /* 0xff8000002e2e7808 */ /* 0x000fe40001000000 */
[----:B------:R-:W-:-:S02]  /*4250*/  ISETP.GT.AND P2, PT, R13, 0x99, PT ;  /* 0x000000990d00780c */ /* 0x000fc40003f44270 */
[----:B------:R-:W-:Y:S02]  /*4260*/  FSEL R42, R42, -INF , P4 ;  /* 0xff8000002a2a7808 */ /* 0x000fe40002000000 */
[----:B------:R-:W-:Y:S02]  /*4270*/  ISETP.GT.AND P4, PT, R13, 0xa1, PT ;  /* 0x000000a10d00780c */ /* 0x000fe40003f84270 */
[----:B------:R-:W-:Y:S02]  /*4280*/  FSEL R44, R55, -INF , P5 ;  /* 0xff800000372c7808 */ /* 0x000fe40002800000 */
[----:B------:R-:W-:Y:S01]  /*4290*/  ISETP.GT.AND P5, PT, R13, 0xa8, PT ;  /* 0x000000a80d00780c */ /* 0x000fe20003fa4270 */
[----:B------:R-:W-:Y:S02]  /*42a0*/  WARPGROUP.DEPBAR.LE gsb0, 0x0 ;  /* 0x00008000000079c5 */ /* 0x000fe40000010000 */
[----:B------:R-:W-:Y:S01]  /*42b0*/  WARPGROUP.ARRIVE ;  /* 0x00000000000079c5 */ /* 0x000fe20000000000 */
[----:B------:R-:W-:-:S02]  /*42c0*/  FSEL R172, R32, -INF , P0 ;  /* 0xff80000020ac7808 */ /* 0x000fc40000000000 */
[----:B------:R-:W-:Y:S02]  /*42d0*/  ISETP.GT.AND P0, PT, R13, 0x98, PT ;  /* 0x000000980d00780c */ /* 0x000fe40003f04270 */
[----:B------:R-:W-:Y:S01]  /*42e0*/  FSEL R174, R33, -INF , P1 ;  /* 0xff80000021ae7808 */ /* 0x000fe20000800000 */
[----:B------:R-:W-:Y:S01]  /*42f0*/  HGMMA.64x16x16.F32.BF16 R24, gdesc[UR20], R24, gsb0 ;  /* 0x00200000141879f0 */ /* 0x000fe20008001818 */
[----:B------:R-:W-:Y:S02]  /*4300*/  FMNMX.FTZ R3, R172, R3, !PT ;  /* 0x00000003ac037209 */ /* 0x000fe40007810000 */
[----:B------:R-:W-:Y:S02]  /*4310*/  FSEL R36, R36, -INF , P0 ;  /* 0xff80000024247808 */ /* 0x000fe40000000000 */
[----:B------:R-:W-:Y:S02]  /*4320*/  FMNMX.FTZ R3, R174, R3, !PT ;  /* 0x00000003ae037209 */ /* 0x000fe40007810000 */
[----:B------:R-:W-:-:S02]  /*4330*/  FSEL R32, R43, -INF , P3 ;  /* 0xff8000002b207808 */ /* 0x000fc40001800000 */
[----:B------:R-:W-:Y:S02]  /*4340*/  FSEL R190, R37, -INF , P2 ;  /* 0xff80000025be7808 */ /* 0x000fe40001000000 */
[----:B------:R-:W-:Y:S02]  /*4350*/  FMNMX.FTZ R3, R36, R3, !PT ;  /* 0x0000000324037209 */ /* 0x000fe40007810000 */
[----:B------:R-:W-:Y:S02]  /*4360*/  ISETP.GT.AND P3, PT, R13, 0xa0, PT ;  /* 0x000000a00d00780c */ /* 0x000fe40003f64270 */
[----:B------:R-:W-:Y:S02]  /*4370*/  FMNMX.FTZ R3, R190, R3, !PT ;  /* 0x00000003be037209 */ /* 0x000fe40007810000 */
[----:B------:R-:W-:Y:S02]  /*4380*/  P2R R33, PR, RZ, 0x4 ;  /* 0x00000004ff217803 */ /* 0x000fe40000000000 */
[----:B------:R-:W-:-:S02]  /*4390*/  P2R R43, PR, RZ, 0x2 ;  /* 0x00000002ff2b7803 */ /* 0x000fc40000000000 */
[----:B------:R-:W-:Y:S02]  /*43a0*/  ISETP.GT.AND P1, PT, R13, 0x90, PT ;  /* 0x000000900d00780c */ /* 0x000fe40003f24270 */
[----:B------:R-:W-:Y:S02]  /*43b0*/  P2R R41, PR, RZ, 0x1 ;  /* 0x00000001ff297803 */ /* 0x000fe40000000000 */
[----:B------:R-:W-:Y:S02]  /*43c0*/  FSEL R34, R34, -INF , P1 ;  /* 0xff80000022227808 */ /* 0x000fe40000800000 */
[----:B------:R-:W-:Y:S02]  /*43d0*/  ISETP.NE.AND P1, PT, R43, RZ, PT ;  /* 0x000000ff2b00720c */ /* 0x000fe40003f25270 */
[----:B------:R-:W-:Y:S01]  /*43e0*/  ISETP.GT.AND P0, PT, R13, 0x89, PT ;  /* 0x000000890d00780c */ /* 0x000fe20003f04270 */
[----:B------:R-:W-:Y:S02]  /*43f0*/  WARPGROUP.DEPBAR.LE gsb0, 0x0 ;  /* 0x00008000000079c5 */ /* 0x000fe40000010000 */
[----:B------:R-:W-:-:S02]  /*4400*/  FSEL R192, R24, -INF , P3 ;  /* 0xff80000018c07808 */ /* 0x000fc40001800000 */
[----:B------:R-:W-:Y:S02]  /*4410*/  FSEL R196, R25, -INF , P4 ;  /* 0xff80000019c47808 */ /* 0x000fe40002000000 */
[----:B------:R-:W-:Y:S02]  /*4420*/  FMNMX.FTZ R3, R192, R3, !PT ;  /* 0x00000003c0037209 */ /* 0x000fe40007810000 */
[----:B------:R-:W-:Y:S02]  /*4430*/  FSEL R194, R28, -INF , P5 ;  /* 0xff8000001cc27808 */ /* 0x000fe40002800000 */
[----:B------:R-:W-:Y:S02]  /*4440*/  FMNMX.FTZ R3, R196, R3, !PT ;  /* 0x00000003c4037209 */ /* 0x000fe40007810000 */
[----:B------:R-:W-:Y:S02]  /*4450*/  FSEL R198, R29, -INF , P6 ;  /* 0xff8000001dc67808 */ /* 0x000fe40003000000 */
[----:B------:R-:W-:-:S02]  /*4460*/  FMNMX.FTZ R3, R194, R3, !PT ;  /* 0x00000003c2037209 */ /* 0x000fc40007810000 */
[----:B------:R-:W-:Y:S02]  /*4470*/  FSEL R28, R35, -INF , P1 ;  /* 0xff800000231c7808 */ /* 0x000fe40000800000 */
[----:B------:R-:W-:Y:S01]  /*4480*/  FMNMX.FTZ R25, R198, R3, !PT ;  /* 0x00000003c6197209 */ /* 0x000fe20007810000 */
[----:B------:R-:W-:Y:S01]  /*4490*/  IMAD.U32 R3, RZ, RZ, UR6 ;  /* 0x00000006ff037e24 */ /* 0x000fe2000f8e00ff */
[----:B------:R-:W-:Y:S02]  /*44a0*/  FSEL R24, R47, -INF , P0 ;  /* 0xff8000002f187808 */ /* 0x000fe40000000000 */
[----:B------:R-:W-:Y:S01]  /*44b0*/  ISETP.NE.AND P0, PT, R41, RZ, PT ;  /* 0x000000ff2900720c */ /* 0x000fe20003f05270 */
[----:B------:R-:W0:Y:S01]  /*44c0*/  SHFL.BFLY PT, R10, R25, 0x2, 0x1f ;  /* 0x0c401f00190a7f89 */ /* 0x000e2200000e0000 */
[----:B------:R-:W-:Y:S02]  /*44d0*/  FSEL R26, R26, -INF , P3 ;  /* 0xff8000001a1a7808 */ /* 0x000fe40001800000 */
[----:B------:R-:W-:-:S02]  /*44e0*/  FSEL R38, R38, -INF , P0 ;  /* 0xff80000026267808 */ /* 0x000fc40000000000 */
[----:B------:R-:W-:Y:S02]  /*44f0*/  FSEL R30, R30, -INF , P5 ;  /* 0xff8000001e1e7808 */ /* 0x000fe40002800000 */
[----:B------:R-:W-:Y:S02]  /*4500*/  ISETP.NE.AND P0, PT, R15, RZ, PT ;  /* 0x000000ff0f00720c */ /* 0x000fe40003f05270 */
[----:B------:R-:W-:-:S13]  /*4510*/  ISETP.NE.AND P1, PT, R21, RZ, PT ;  /* 0x000000ff1500720c */ /* 0x000fda0003f25270 */
[----:B------:R-:W-:Y:S01]  /*4520*/  @!P1 VIADD R11, R11, 0x34840 ;  /* 0x000348400b0b9836 */ /* 0x000fe20000000000 */
[----:B0-----:R-:W-:-:S04]  /*4530*/  FMNMX.FTZ R29, R25, R10, !PT ;  /* 0x0000000a191d7209 */ /* 0x001fc80007810000 */
[----:B------:R-:W-:Y:S01]  /*4540*/  @!P1 PRMT R11, RZ, 0x654, R11 ;  /* 0x00000654ff0b9816 */ /* 0x000fe2000000000b */
[----:B------:R-:W0:Y:S03]  /*4550*/  SHFL.BFLY PT, R10, R29, 0x1, 0x1f ;  /* 0x0c201f001d0a7f89 */ /* 0x000e2600000e0000 */
[----:B------:R1:W-:Y:S01]  /*4560*/  @!P1 SYNCS.ARRIVE.TRANS64.RED.A1T0 RZ, [R11+URZ], RZ ;  /* 0x000000ff0bff99a7 */ /* 0x0003e2000810043f */
[----:B0-----:R-:W-:-:S04]  /*4570*/  FMNMX.FTZ R10, R29, R10, !PT ;  /* 0x0000000a1d0a7209 */ /* 0x001fc80007810000 */
[C---:B------:R-:W-:Y:S01]  /*4580*/  FSETP.NEU.FTZ.AND P2, PT, R10.reuse, -INF , PT ;  /* 0xff8000000a00780b */ /* 0x040fe20003f5d000 */
[----:B------:R-:W-:-:S05]  /*4590*/  FMUL.FTZ R37, R10, R3 ;  /* 0x000000030a257220 */ /* 0x000fca0000410000 */
[----:B------:R-:W-:Y:S02]  /*45a0*/  FSEL R37, R37, RZ, P2 ;  /* 0x000000ff25257208 */ /* 0x000fe40001000000 */
[----:B------:R-:W-:Y:S02]  /*45b0*/  ISETP.NE.AND P2, PT, R33, RZ, PT ;  /* 0x000000ff2100720c */ /* 0x000fe40003f45270 */
[----:B------:R-:W-:Y:S01]  /*45c0*/  FMNMX.FTZ R33, R114, R115, !PT ;  /* 0x0000007372217209 */ /* 0x000fe20007810000 */
[-CC-:B------:R-:W-:Y:S01]  /*45d0*/  FFMA.FTZ R176, R112, R3.reuse, -R37.reuse ;  /* 0x0000000370b07223 */ /* 0x180fe20000010825 */
[----:B------:R-:W-:Y:S01]  /*45e0*/  FSEL R112, R39, -INF , P2 ;  /* 0xff80000027707808 */ /* 0x000fe20001000000 */
[--C-:B------:R-:W-:Y:S01]  /*45f0*/  FFMA.FTZ R178, R116, R3, -R37.reuse ;  /* 0x0000000374b27223 */ /* 0x100fe20000010825 */
[----:B------:R-:W-:Y:S01]  /*4600*/  FMNMX.FTZ R33, R118, R33, !PT ;  /* 0x0000002176217209 */ /* 0x000fe20007810000 */
[-CC-:B------:R-:W-:Y:S01]  /*4610*/  FFMA.FTZ R206, R60, R3.reuse, -R37.reuse ;  /* 0x000000033cce7223 */ /* 0x180fe20000010825 */
[----:B------:R-:W-:Y:S01]  /*4620*/  FSEL R116, R27, -INF , P4 ;  /* 0xff8000001b747808 */ /* 0x000fe20002000000 */
[--C-:B------:R-:W-:Y:S01]  /*4630*/  FFMA.FTZ R27, R56, R3, -R37.reuse ;  /* 0x00000003381b7223 */ /* 0x100fe20000010825 */
[----:B------:R-:W-:Y:S01]  /*4640*/  FMNMX.FTZ R33, R12, R33, !PT ;  /* 0x000000210c217209 */ /* 0x000fe20007810000 */
[--C-:B------:R-:W-:Y:S01]  /*4650*/  FFMA.FTZ R13, R113, R3, -R37.reuse ;  /* 0x00000003710d7223 */ /* 0x100fe20000010825 */
[----:B------:R-:W-:Y:S01]  /*4660*/  FSEL R56, R31, -INF , P6 ;  /* 0xff8000001f387808 */ /* 0x000fe20003000000 */
[----:B------:R-:W-:Y:S01]  /*4670*/  MUFU.EX2 R176, R176 ;  /* 0x000000b000b07308 */ /* 0x000fe20000000800 */
[----:B------:R-:W-:Y:S01]  /*4680*/  FMNMX.FTZ R33, R106, R33, !PT ;  /* 0x000000216a217209 */ /* 0x000fe20007810000 */
[-CC-:B------:R-:W-:Y:S01]  /*4690*/  FFMA.FTZ R15, R122, R3.reuse, -R37.reuse ;  /* 0x000000037a0f7223 */ /* 0x180fe20000010825 */
[-CC-:B------:R-:W-:Y:S01]  /*46a0*/  FFMA.FTZ R204, R88, R3.reuse, -R37.reuse ;  /* 0x0000000358cc7223 */ /* 0x180fe20000010825 */
[--C-:B------:R-:W-:Y:S01]  /*46b0*/  FFMA.FTZ R180, R104, R3, -R37.reuse ;  /* 0x0000000368b47223 */ /* 0x100fe20000010825 */
[----:B------:R-:W-:Y:S01]  /*46c0*/  FMNMX.FTZ R35, R14, R33, !PT ;  /* 0x000000210e237209 */ /* 0x000fe20007810000 */
[-CC-:B------:R-:W-:Y:S01]  /*46d0*/  FFMA.FTZ R21, R124, R3.reuse, -R37.reuse ;  /* 0x000000037c157223 */ /* 0x180fe20000010825 */
[--C-:B------:R-:W-:Y:S01]  /*46e0*/  FFMA.FTZ R182, R108, R3, -R37.reuse ;  /* 0x000000036cb67223 */ /* 0x100fe20000010825 */
[----:B------:R-:W0:Y:S01]  /*46f0*/  MUFU.EX2 R13, R13 ;  /* 0x0000000d000d7308 */ /* 0x000e220000000800 */
[----:B------:R-:W-:Y:S01]  /*4700*/  FMNMX.FTZ R35, R110, R35, !PT ;  /* 0x000000236e237209 */ /* 0x000fe20007810000 */
[-CC-:B------:R-:W-:Y:S01]  /*4710*/  FFMA.FTZ R25, R126, R3.reuse, -R37.reuse ;  /* 0x000000037e197223 */ /* 0x180fe20000010825 */
[-CC-:B------:R-:W-:Y:S01]  /*4720*/  FFMA.FTZ R184, R128, R3.reuse, -R37.reuse ;  /* 0x0000000380b87223 */ /* 0x180fe20000010825 */
[--C-:B------:R-:W-:Y:S01]  /*4730*/  FFMA.FTZ R214, R36, R3, -R37.reuse ;  /* 0x0000000324d67223 */ /* 0x100fe20000010825 */
[----:B------:R-:W-:Y:S01]  /*4740*/  FMNMX.FTZ R35, R20, R35, !PT ;  /* 0x0000002314237209 */ /* 0x000fe20007810000 */
[-CC-:B------:R-:W-:Y:S01]  /*4750*/  FFMA.FTZ R29, R130, R3.reuse, -R37.reuse ;  /* 0x00000003821d7223 */ /* 0x180fe20000010825 */
[--C-:B------:R-:W-:Y:S01]  /*4760*/  FFMA.FTZ R186, R100, R3, -R37.reuse ;  /* 0x0000000364ba7223 */ /* 0x100fe20000010825 */
[----:B------:R-:W-:Y:S01]  /*4770*/  MUFU.EX2 R178, R178 ;  /* 0x000000b200b27308 */ /* 0x000fe20000000800 */
[----:B------:R-:W-:Y:S01]  /*4780*/  FMNMX.FTZ R35, R98, R35, !PT ;  /* 0x0000002362237209 */ /* 0x000fe20007810000 */
[-CC-:B------:R-:W-:Y:S01]  /*4790*/  FFMA.FTZ R96, R96, R3.reuse, -R37.reuse ;  /* 0x0000000360607223 */ /* 0x180fe20000010825 */
[-CC-:B------:R-:W-:Y:S01]  /*47a0*/  FFMA.FTZ R188, R140, R3.reuse, -R37.reuse ;  /* 0x000000038cbc7223 */ /* 0x180fe20000010825 */
[--C-:B------:R-:W-:Y:S01]  /*47b0*/  FFMA.FTZ R136, R136, R3, -R37.reuse ;  /* 0x0000000388887223 */ /* 0x100fe20000010825 */
[----:B------:R-:W-:Y:S01]  /*47c0*/  FMNMX.FTZ R41, R80, R35, !PT ;  /* 0x0000002350297209 */ /* 0x000fe20007810000 */
[-CC-:B------:R-:W-:Y:S01]  /*47d0*/  FFMA.FTZ R134, R134, R3.reuse, -R37.reuse ;  /* 0x0000000386867223 */ /* 0x180fe20000010825 */
[----:B------:R-:W-:Y:S01]  /*47e0*/  FFMA.FTZ R92, R92, R3, -R37 ;  /* 0x000000035c5c7223 */ /* 0x000fe20000010825 */
[----:B------:R-:W-:Y:S01]  /*47f0*/  MUFU.EX2 R15, R15 ;  /* 0x0000000f000f7308 */ /* 0x000fe20000000800 */
[----:B------:R-:W-:Y:S01]  /*4800*/  FMNMX.FTZ R41, R102, R41, !PT ;  /* 0x0000002966297209 */ /* 0x000fe20007810000 */
[----:B0-----:R-:W-:Y:S01]  /*4810*/  FADD.FTZ R65, R176, R13 ;  /* 0x0000000db0417221 */ /* 0x001fe20000010000 */
        /* <DEDUP_REMOVED lines=25> */
[----:B------:R-:W-:Y:S01]  /*49b0*/  F2FP.BF16.F32.PACK_AB R176, R13, R176 ;  /* 0x000000b00db0723e */ /* 0x000fe200000010ff */
[--C-:B------:R-:W-:Y:S01]  /*49c0*/  FFMA.FTZ R59, R190, R3, -R37.reuse ;  /* 0x00000003be3b7223 */ /* 0x100fe20000010825 */
[----:B------:R-:W-:Y:S01]  /*49d0*/  FMNMX.FTZ R45, R72, R45, !PT ;  /* 0x0000002d482d7209 */ /* 0x000fe20007810000 */
[-CC-:B------:R-:W-:Y:S01]  /*49e0*/  FFMA.FTZ R216, R192, R3.reuse, -R37.reuse ;  /* 0x00000003c0d87223 */ /* 0x180fe20000010825 */
[----:B------:R-:W-:Y:S01]  /*49f0*/  MUFU.EX2 R25, R25 ;  /* 0x0000001900197308 */ /* 0x000fe20000000800 */
[--C-:B------:R-:W-:Y:S01]  /*4a00*/  FFMA.FTZ R196, R196, R3, -R37.reuse ;  /* 0x00000003c4c47223 */ /* 0x100fe20000010825 */
[----:B------:R-:W-:Y:S01]  /*4a10*/  FMNMX.FTZ R45, R78, R45, !PT ;  /* 0x0000002d4e2d7209 */ /* 0x000fe20007810000 */
[----:B------:R-:W-:-:S03]  /*4a20*/  FFMA.FTZ R218, R194, R3, -R37 ;  /* 0x00000003c2da7223 */ /* 0x000fc60000010825 */
[----:B------:R-:W-:Y:S02]  /*4a30*/  FMNMX.FTZ R47, R76, R45, !PT ;  /* 0x0000002d4c2f7209 */ /* 0x000fe40007810000 */
[----:B------:R-:W-:Y:S02]  /*4a40*/  MUFU.EX2 R184, R184 ;  /* 0x000000b800b87308 */ /* 0x000fe40000000800 */
[----:B------:R-:W-:-:S04]  /*4a50*/  FMNMX.FTZ R47, R66, R47, !PT ;  /* 0x0000002f422f7209 */ /* 0x000fc80007810000 */
[----:B------:R-:W-:Y:S02]  /*4a60*/  FMNMX.FTZ R47, R64, R47, !PT ;  /* 0x0000002f402f7209 */ /* 0x000fe40007810000 */
[----:B------:R-:W-:Y:S02]  /*4a70*/  MUFU.EX2 R29, R29 ;  /* 0x0000001d001d7308 */ /* 0x000fe40000000800 */
[----:B------:R-:W-:-:S04]  /*4a80*/  FMNMX.FTZ R47, R70, R47, !PT ;  /* 0x0000002f462f7209 */ /* 0x000fc80007810000 */
[----:B------:R-:W-:Y:S02]  /*4a90*/  FMNMX.FTZ R49, R68, R47, !PT ;  /* 0x0000002f44317209 */ /* 0x000fe40007810000 */
[----:B------:R-:W-:Y:S02]  /*4aa0*/  MUFU.EX2 R186, R186 ;  /* 0x000000ba00ba7308 */ /* 0x000fe40000000800 */
[----:B------:R-:W-:-:S04]  /*4ab0*/  FMNMX.FTZ R49, R58, R49, !PT ;  /* 0x000000313a317209 */ /* 0x000fc80007810000 */
[----:B------:R-:W-:Y:S02]  /*4ac0*/  FMNMX.FTZ R49, R48, R49, !PT ;  /* 0x0000003130317209 */ /* 0x000fe40007810000 */
[----:B------:R0:W-:Y:S02]  /*4ad0*/  MUFU.EX2 R33, R96 ;  /* 0x0000006000217308 */ /* 0x0001e40000000800 */
[----:B------:R-:W-:-:S04]  /*4ae0*/  FMNMX.FTZ R49, R62, R49, !PT ;  /* 0x000000313e317209 */ /* 0x000fc80007810000 */
[----:B------:R-:W-:Y:S02]  /*4af0*/  FMNMX.FTZ R51, R52, R49, !PT ;  /* 0x0000003134337209 */ /* 0x000fe40007810000 */
[----:B------:R-:W-:Y:S01]  /*4b00*/  MUFU.EX2 R188, R188 ;  /* 0x000000bc00bc7308 */ /* 0x000fe20000000800 */
[----:B0-----:R-:W-:Y:S01]  /*4b10*/  FFMA.FTZ R96, R150, R3, -R37 ;  /* 0x0000000396607223 */ /* 0x001fe20000010825 */
        /* <DEDUP_REMOVED lines=8> */
[----:B------:R-:W0:Y:S02]  /*4ba0*/  MUFU.EX2 R92, R92 ;  /* 0x0000005c005c7308 */ /* 0x000e240000000800 */
[----:B------:R-:W-:-:S04]  /*4bb0*/  FMNMX.FTZ R53, R46, R53, !PT ;  /* 0x000000352e357209 */ /* 0x000fc80007810000 */
[----:B------:R-:W-:Y:S02]  /*4bc0*/  FMNMX.FTZ R53, R24, R53, !PT ;  /* 0x0000003518357209 */ /* 0x000fe40007810000 */
[----:B------:R-:W-:Y:S02]  /*4bd0*/  MUFU.EX2 R43, R158 ;  /* 0x0000009e002b7308 */ /* 0x000fe40000000800 */
[----:B------:R-:W-:-:S04]  /*4be0*/  FMNMX.FTZ R53, R34, R53, !PT ;  /* 0x0000003522357209 */ /* 0x000fc80007810000 */
[----:B------:R-:W-:Y:S02]  /*4bf0*/  FMNMX.FTZ R53, R28, R53, !PT ;  /* 0x000000351c357209 */ /* 0x000fe40007810000 */
[----:B------:R-:W2:Y:S01]  /*4c00*/  MUFU.EX2 R96, R96 ;  /* 0x0000006000607308 */ /* 0x000ea20000000800 */
[----:B0-----:R-:W-:Y:S02]  /*4c10*/  F2FP.BF16.F32.PACK_AB R190, R92, R41 ;  /* 0x000000295cbe723e */ /* 0x001fe400000010ff */
[----:B------:R-:W-:-:S04]  /*4c20*/  FMNMX.FTZ R53, R38, R53, !PT ;  /* 0x0000003526357209 */ /* 0x000fc80007810000 */
[----:B------:R-:W-:Y:S01]  /*4c30*/  FMNMX.FTZ R53, R112, R53, !PT ;  /* 0x0000003570357209 */ /* 0x000fe20007810000 */
[----:B------:R-:W-:Y:S03]  /*4c40*/  MUFU.EX2 R45, R156 ;  /* 0x0000009c002d7308 */ /* 0x000fe60000000800 */
[----:B------:R-:W-:-:S04]  /*4c50*/  FMNMX.FTZ R53, R26, R53, !PT ;  /* 0x000000351a357209 */ /* 0x000fc80007810000 */
[----:B------:R-:W-:Y:S01]  /*4c60*/  FMNMX.FTZ R53, R116, R53, !PT ;  /* 0x0000003574357209 */ /* 0x000fe20007810000 */
[----:B------:R-:W0:Y:S01]  /*4c70*/  MUFU.EX2 R100, R100 ;  /* 0x0000006400647308 */ /* 0x000e220000000800 */
[----:B--2---:R-:W-:Y:S02]  /*4c80*/  F2FP.BF16.F32.PACK_AB R192, R96, R43 ;  /* 0x0000002b60c0723e */ /* 0x004fe400000010ff */
[----:B------:R-:W-:-:S04]  /*4c90*/  FMNMX.FTZ R53, R30, R53, !PT ;  /* 0x000000351e357209 */ /* 0x000fc80007810000 */
[----:B------:R-:W-:Y:S01]  /*4ca0*/  FMNMX.FTZ R57, R56, R53, !PT ;  /* 0x0000003538397209 */ /* 0x000fe20007810000 */
[----:B------:R-:W-:Y:S01]  /*4cb0*/  MUFU.EX2 R47, R170 ;  /* 0x000000aa002f7308 */ /* 0x000fe20000000800 */
[----:B------:R-:W-:-:S03]  /*4cc0*/  FFMA.FTZ R53, R146, R3, -R37 ;  /* 0x0000000392357223 */ /* 0x000fc60000010825 */
[----:B------:R-:W2:Y:S04]  /*4cd0*/  SHFL.BFLY PT, R60, R57, 0x2, 0x1f ;  /* 0x0c401f00393c7f89 */ /* 0x000ea800000e0000 */
[----:B------:R-:W-:Y:S01]  /*4ce0*/  MUFU.EX2 R104, R104 ;  /* 0x0000006800687308 */ /* 0x000fe20000000800 */
[----:B0-----:R-:W-:-:S07]  /*4cf0*/  F2FP.BF16.F32.PACK_AB R194, R100, R45 ;  /* 0x0000002d64c2723e */ /* 0x001fce00000010ff */
[----:B------:R-:W-:Y:S08]  /*4d00*/  MUFU.EX2 R49, R164 ;  /* 0x000000a400317308 */ /* 0x000ff00000000800 */
[----:B------:R-:W0:Y:S01]  /*4d10*/  MUFU.EX2 R108, R108 ;  /* 0x0000006c006c7308 */ /* 0x000e220000000800 */
[----:B--2---:R-:W-:Y:S01]  /*4d20*/  FMNMX.FTZ R60, R57, R60, !PT ;  /* 0x0000003c393c7209 */ /* 0x004fe20007810000 */
[-CC-:B------:R-:W-:Y:S01]  /*4d30*/  FFMA.FTZ R57, R174, R3.reuse, -R37.reuse ;  /* 0x00000003ae397223 */ /* 0x180fe20000010825 */
[----:B------:R-:W-:-:S05]  /*4d40*/  FFMA.FTZ R37, R198, R3, -R37 ;  /* 0x00000003c6257223 */ /* 0x000fca0000010825 */
[----:B------:R-:W-:Y:S01]  /*4d50*/  MUFU.EX2 R200, R200 ;  /* 0x000000c800c87308 */ /* 0x000fe20000000800 */
[----:B------:R-:W2:Y:S07]  /*4d60*/  SHFL.BFLY PT, R61, R60, 0x1, 0x1f ;  /* 0x0c201f003c3d7f89 */ /* 0x000eae00000e0000 */
[----:B------:R-:W-:Y:S01]  /*4d70*/  MUFU.EX2 R51, R154 ;  /* 0x0000009a00337308 */ /* 0x000fe20000000800 */
[----:B0-----:R-:W-:-:S07]  /*4d80*/  F2FP.BF16.F32.PACK_AB R198, R108, R49 ;  /* 0x000000316cc6723e */ /* 0x001fce00000010ff */
[----:B------:R-:W-:Y:S08]  /*4d90*/  MUFU.EX2 R202, R202 ;  /* 0x000000ca00ca7308 */ /* 0x000ff00000000800 */
[----:B------:R-:W-:Y:S01]  /*4da0*/  MUFU.EX2 R39, R142 ;  /* 0x0000008e00277308 */ /* 0x000fe20000000800 */
[----:B--2---:R-:W-:-:S04]  /*4db0*/  FMNMX.FTZ R88, R60, R61, !PT ;  /* 0x0000003d3c587209 */ /* 0x004fc80007810000 */
[C---:B------:R-:W-:Y:S01]  /*4dc0*/  FSETP.NEU.FTZ.AND P2, PT, R88.reuse, -INF , PT ;  /* 0xff8000005800780b */ /* 0x040fe20003f5d000 */
[-C--:B------:R-:W-:Y:S02]  /*4dd0*/  FMUL.FTZ R63, R88, R3.reuse ;  /* 0x00000003583f7220 */ /* 0x080fe40000410000 */
[----:B------:R-:W-:Y:S03]  /*4de0*/  MUFU.EX2 R204, R204 ;  /* 0x000000cc00cc7308 */ /* 0x000fe60000000800 */
[----:B------:R-:W-:Y:S02]  /*4df0*/  FSEL R63, R63, RZ, P2 ;  /* 0x000000ff3f3f7208 */ /* 0x000fe40001000000 */
[----:B------:R-:W-:Y:S01]  /*4e00*/  ISETP.GE.AND P2, PT, R81, 0xb1, PT ;  /* 0x000000b15100780c */ /* 0x000fe20003f46270 */
[----:B------:R-:W-:Y:S02]  /*4e10*/  IMAD.MOV.U32 R81, RZ, RZ, R87 ;  /* 0x000000ffff517224 */ /* 0x000fe400078e0057 */
[-C--:B------:R-:W-:Y:S01]  /*4e20*/  FFMA.FTZ R60, R12, R3.reuse, -R63 ;  /* 0x000000030c3c7223 */ /* 0x080fe2000001083f */
[----:B------:R-:W-:Y:S01]  /*4e30*/  FADD.FTZ R12, R178, R65 ;  /* 0x00000041b20c7221 */ /* 0x000fe20000010000 */
[-CC-:B------:R-:W-:Y:S01]  /*4e40*/  FFMA.FTZ R177, R114, R3.reuse, -R63.reuse ;  /* 0x0000000372b17223 */ /* 0x180fe2000001083f */
[-CC-:B------:R-:W-:Y:S01]  /*4e50*/  FFMA.FTZ R36, R115, R3.reuse, -R63.reuse ;  /* 0x0000000373247223 */ /* 0x180fe2000001083f */
[-CC-:B------:R-:W-:Y:S01]  /*4e60*/  FFMA.FTZ R179, R118, R3.reuse, -R63.reuse ;  /* 0x0000000376b37223 */ /* 0x180fe2000001083f */
[----:B------:R-:W-:Y:S01]  /*4e70*/  FADD.FTZ R65, R15, R12 ;  /* 0x0000000c0f417221 */ /* 0x000fe20000010000 */
[-CC-:B------:R-:W-:Y:S01]  /*4e80*/  FFMA.FTZ R181, R106, R3.reuse, -R63.reuse ;  /* 0x000000036ab57223 */ /* 0x180fe2000001083f */
[----:B------:R-:W-:Y:S01]  /*4e90*/  MUFU.EX2 R60, R60 ;  /* 0x0000003c003c7308 */ /* 0x000fe20000000800 */
        /* <DEDUP_REMOVED lines=15> */
[----:B------:R-:W0:Y:S01]  /*4f90*/  MUFU.EX2 R36, R36 ;  /* 0x0000002400247308 */ /* 0x000e220000000800 */
[-C--:B------:R-:W-:Y:S01]  /*4fa0*/  FFMA.FTZ R191, R94, R3.reuse, -R63 ;  /* 0x000000035ebf7223 */ /* 0x080fe2000001083f */
[----:B------:R-:W-:Y:S01]  /*4fb0*/  FADD.FTZ R58, R184, R65 ;  /* 0x00000041b83a7221 */ /* 0x000fe20000010000 */
[-CC-:B------:R-:W-:Y:S01]  /*4fc0*/  FFMA.FTZ R86, R86, R3.reuse, -R63.reuse ;  /* 0x0000000356567223 */ /* 0x180fe2000001083f */
[-CC-:B------:R-:W-:Y:S01]  /*4fd0*/  FFMA.FTZ R205, R50, R3.reuse, -R63.reuse ;  /* 0x0000000332cd7223 */ /* 0x180fe2000001083f */
[-CC-:B------:R-:W-:Y:S01]  /*4fe0*/  FFMA.FTZ R193, R74, R3.reuse, -R63.reuse ;  /* 0x000000034ac17223 */ /* 0x180fe2000001083f */
[----:B------:R-:W-:Y:S01]  /*4ff0*/  FADD.FTZ R67, R29, R58 ;  /* 0x0000003a1d437221 */ /* 0x000fe20000010000 */
[-CC-:B------:R-:W-:Y:S01]  /*5000*/  FFMA.FTZ R72, R72, R3.reuse, -R63.reuse ;  /* 0x0000000348487223 */ /* 0x180fe2000001083f */
[----:B------:R-:W2:Y:S01]  /*5010*/  MUFU.EX2 R179, R179 ;  /* 0x000000b300b37308 */ /* 0x000ea20000000800 */
[-C--:B------:R-:W-:Y:S01]  /*5020*/  FFMA.FTZ R195, R78, R3.reuse, -R63 ;  /* 0x000000034ec37223 */ /* 0x080fe2000001083f */
[----:B------:R-:W-:Y:S01]  /*5030*/  FADD.FTZ R58, R186, R67 ;  /* 0x00000043ba3a7221 */ /* 0x000fe20000010000 */
[-CC-:B------:R-:W-:Y:S01]  /*5040*/  FFMA.FTZ R74, R76, R3.reuse, -R63.reuse ;  /* 0x000000034c4a7223 */ /* 0x180fe2000001083f */
[-CC-:B------:R-:W-:Y:S01]  /*5050*/  FFMA.FTZ R197, R66, R3.reuse, -R63.reuse ;  /* 0x0000000342c57223 */ /* 0x180fe2000001083f */
[-CC-:B------:R-:W-:Y:S01]  /*5060*/  FFMA.FTZ R64, R64, R3.reuse, -R63.reuse ;  /* 0x0000000340407223 */ /* 0x180fe2000001083f */
[----:B------:R-:W-:Y:S01]  /*5070*/  FADD.FTZ R67, R33, R58 ;  /* 0x0000003a21437221 */ /* 0x000fe20000010000 */
[-C--:B------:R-:W-:Y:S01]  /*5080*/  FFMA.FTZ R199, R70, R3.reuse, -R63 ;  /* 0x0000000346c77223 */ /* 0x080fe2000001083f */
[----:B------:R-:W3:Y:S01]  /*5090*/  MUFU.EX2 R181, R181 ;  /* 0x000000b500b57308 */ /* 0x000ee20000000800 */
[----:B0-----:R-:W-:Y:S01]  /*50a0*/  FADD.FTZ R12, R177, R36 ;  /* 0x00000024b10c7221 */ /* 0x001fe20000010000 */
[----:B------:R-:W-:Y:S01]  /*50b0*/  FADD.FTZ R58, R188, R67 ;  /* 0x00000043bc3a7221 */ /* 0x000fe20000010000 */
[-CC-:B------:R-:W-:Y:S01]  /*50c0*/  FFMA.FTZ R66, R68, R3.reuse, -R63.reuse ;  /* 0x0000000344427223 */ /* 0x180fe2000001083f */
[-CC-:B------:R-:W-:Y:S01]  /*50d0*/  FFMA.FTZ R48, R48, R3.reuse, -R63.reuse ;  /* 0x0000000330307223 */ /* 0x180fe2000001083f */
[-CC-:B------:R-:W-:Y:S01]  /*50e0*/  FFMA.FTZ R203, R62, R3.reuse, -R63.reuse ;  /* 0x000000033ecb7223 */ /* 0x180fe2000001083f */
[----:B------:R-:W-:Y:S01]  /*50f0*/  FADD.FTZ R58, R35, R58 ;  /* 0x0000003a233a7221 */ /* 0x000fe20000010000 */
[-CC-:B------:R-:W-:Y:S01]  /*5100*/  FFMA.FTZ R52, R52, R3.reuse, -R63.reuse ;  /* 0x0000000334347223 */ /* 0x180fe2000001083f */
[----:B------:R-:W0:Y:S01]  /*5110*/  MUFU.EX2 R14, R14 ;  /* 0x0000000e000e7308 */ /* 0x000e220000000800 */
[----:B--2---:R-:W-:Y:S01]  /*5120*/  FADD.FTZ R65, R179, R12 ;  /* 0x0000000cb3417221 */ /* 0x004fe20000010000 */
[----:B------:R-:W-:Y:S01]  /*5130*/  FADD.FTZ R67, R41, R58 ;  /* 0x0000003a29437221 */ /* 0x000fe20000010000 */
[-CC-:B------:R-:W-:Y:S01]  /*5140*/  FFMA.FTZ R40, R40, R3.reuse, -R63.reuse ;  /* 0x0000000328287223 */ /* 0x180fe2000001083f */
[-C--:B------:R-:W-:Y:S01]  /*5150*/  FFMA.FTZ R207, R54, R3.reuse, -R63 ;  /* 0x0000000336cf7223 */ /* 0x080fe2000001083f */
[----:B------:R-:W-:Y:S01]  /*5160*/  FADD.FTZ R12, R60, R65 ;  /* 0x000000413c0c7221 */ /* 0x000fe20000010000 */
[----:B------:R-:W-:Y:S01]  /*5170*/  FADD.FTZ R58, R92, R67 ;  /* 0x000000435c3a7221 */ /* 0x000fe20000010000 */
[-CC-:B------:R-:W-:Y:S01]  /*5180*/  FFMA.FTZ R44, R44, R3.reuse, -R63.reuse ;  /* 0x000000032c2c7223 */ /* 0x180fe2000001083f */
[----:B------:R-:W2:Y:S01]  /*5190*/  MUFU.EX2 R183, R183 ;  /* 0x000000b700b77308 */ /* 0x000ea20000000800 */
[----:B---3--:R-:W-:Y:S01]  /*51a0*/  FADD.FTZ R65, R181, R12 ;  /* 0x0000000cb5417221 */ /* 0x008fe20000010000 */
[----:B------:R-:W-:Y:S01]  /*51b0*/  FADD.FTZ R67, R43, R58 ;  /* 0x0000003a2b437221 */ /* 0x000fe20000010000 */
[-CC-:B------:R-:W-:Y:S01]  /*51c0*/  FFMA.FTZ R42, R42, R3.reuse, -R63.reuse ;  /* 0x000000032a2a7223 */ /* 0x180fe2000001083f */
[-CC-:B------:R-:W-:Y:S01]  /*51d0*/  FFMA.FTZ R32, R32, R3.reuse, -R63.reuse ;  /* 0x0000000320207223 */ /* 0x180fe2000001083f */
[-C--:B------:R-:W-:Y:S01]  /*51e0*/  FFMA.FTZ R46, R46, R3.reuse, -R63 ;  /* 0x000000032e2e7223 */ /* 0x080fe2000001083f */
[----:B------:R-:W-:Y:S01]  /*51f0*/  FADD.FTZ R50, R96, R67 ;  /* 0x0000004360327221 */ /* 0x000fe20000010000 */
[-C--:B------:R-:W-:Y:S01]  /*5200*/  FFMA.FTZ R24, R24, R3.reuse, -R63 ;  /* 0x0000000318187223 */ /* 0x080fe2000001083f */
[----:B------:R-:W3:Y:S01]  /*5210*/  MUFU.EX2 R20, R20 ;  /* 0x0000001400147308 */ /* 0x000ee20000000800 */
[----:B0-----:R-:W-:Y:S01]  /*5220*/  FADD.FTZ R12, R14, R65 ;  /* 0x000000410e0c7221 */ /* 0x001fe20000010000 */
[----:B------:R-:W-:Y:S01]  /*5230*/  FADD.FTZ R67, R45, R50 ;  /* 0x000000322d437221 */ /* 0x000fe20000010000 */
[-CC-:B------:R-:W-:Y:S01]  /*5240*/  FFMA.FTZ R34, R34, R3.reuse, -R63.reuse ;  /* 0x0000000322227223 */ /* 0x180fe2000001083f */
[-CC-:B------:R-:W-:Y:S01]  /*5250*/  FFMA.FTZ R28, R28, R3.reuse, -R63.reuse ;  /* 0x000000031c1c7223 */ /* 0x180fe2000001083f */
[-C--:B------:R-:W-:Y:S01]  /*5260*/  FFMA.FTZ R38, R38, R3.reuse, -R63 ;  /* 0x0000000326267223 */ /* 0x080fe2000001083f */
[----:B------:R-:W-:Y:S01]  /*5270*/  FADD.FTZ R50, R100, R67 ;  /* 0x0000004364327221 */ /* 0x000fe20000010000 */
[-CC-:B------:R-:W-:Y:S01]  /*5280*/  FFMA.FTZ R112, R112, R3.reuse, -R63.reuse ;  /* 0x0000000370707223 */ /* 0x180fe2000001083f */
[----:B------:R-:W0:Y:S01]  /*5290*/  MUFU.EX2 R185, R185 ;  /* 0x000000b900b97308 */ /* 0x000e220000000800 */
[----:B--2---:R-:W-:Y:S01]  /*52a0*/  FADD.FTZ R65, R183, R12 ;  /* 0x0000000cb7417221 */ /* 0x004fe20000010000 */
[-CC-:B------:R-:W-:Y:S01]  /*52b0*/  FFMA.FTZ R26, R26, R3.reuse, -R63.reuse ;  /* 0x000000031a1a7223 */ /* 0x180fe2000001083f */
[-CC-:B------:R-:W-:Y:S01]  /*52c0*/  FFMA.FTZ R116, R116, R3.reuse, -R63.reuse ;  /* 0x0000000374747223 */ /* 0x180fe2000001083f */
[-CC-:B------:R-:W-:Y:S01]  /*52d0*/  FFMA.FTZ R30, R30, R3.reuse, -R63.reuse ;  /* 0x000000031e1e7223 */ /* 0x180fe2000001083f */
[----:B------:R-:W-:Y:S01]  /*52e0*/  FFMA.FTZ R56, R56, R3, -R63 ;  /* 0x0000000338387223 */ /* 0x000fe2000001083f */
[----:B------:R-:W-:Y:S01]  /*52f0*/  F2FP.BF16.F32.PACK_AB R181, R14, R181 ;  /* 0x000000b50eb5723e */ /* 0x000fe200000010ff */
[----:B------:R-:W-:Y:S01]  /*5300*/  IMAD.MOV.U32 R78, RZ, RZ, R87 ;  /* 0x000000ffff4e7224 */ /* 0x000fe200078e0057 */
[----:B------:R-:W2:Y:S01]  /*5310*/  MUFU.EX2 R80, R80 ;  /* 0x0000005000507308 */ /* 0x000ea20000000800 */
[----:B---3--:R-:W-:Y:S01]  /*5320*/  FADD.FTZ R12, R20, R65 ;  /* 0x00000041140c7221 */ /* 0x008fe20000010000 */
[----:B------:R-:W-:Y:S01]  /*5330*/  F2FP.BF16.F32.PACK_AB R182, R25, R182 ;  /* 0x000000b619b6723e */ /* 0x000fe200000010ff */
[--C-:B------:R-:W-:Y:S01]  /*5340*/  IMAD.MOV.U32 R76, RZ, RZ, R87.reuse ;  /* 0x000000ffff4c7224 */ /* 0x100fe200078e0057 */
[----:B------:R-:W-:Y:S01]  /*5350*/  F2FP.BF16.F32.PACK_AB R184, R29, R184 ;  /* 0x000000b81db8723e */ /* 0x000fe200000010ff */
[--C-:B------:R-:W-:Y:S01]  /*5360*/  IMAD.MOV.U32 R70, RZ, RZ, R87.reuse ;  /* 0x000000ffff467224 */ /* 0x100fe200078e0057 */
[----:B------:R-:W-:Y:S01]  /*5370*/  F2FP.BF16.F32.PACK_AB R186, R33, R186 ;  /* 0x000000ba21ba723e */ /* 0x000fe200000010ff */
[--C-:B------:R-:W-:Y:S01]  /*5380*/  IMAD.MOV.U32 R68, RZ, RZ, R87.reuse ;  /* 0x000000ffff447224 */ /* 0x100fe200078e0057 */
[----:B------:R-:W3:Y:S01]  /*5390*/  MUFU.EX2 R187, R187 ;  /* 0x000000bb00bb7308 */ /* 0x000ee20000000800 */
[----:B0-----:R-:W-:Y:S01]  /*53a0*/  FADD.FTZ R65, R185, R12 ;  /* 0x0000000cb9417221 */ /* 0x001fe20000010000 */
[----:B------:R-:W-:Y:S01]  /*53b0*/  F2FP.BF16.F32.PACK_AB R188, R35, R188 ;  /* 0x000000bc23bc723e */ /* 0x000fe200000010ff */
[--C-:B------:R-:W-:Y:S01]  /*53c0*/  IMAD.MOV.U32 R67, RZ, RZ, R87.reuse ;  /* 0x000000ffff437224 */ /* 0x100fe200078e0057 */
[----:B------:R-:W-:Y:S01]  /*53d0*/  F2FP.BF16.F32.PACK_AB R177, R36, R177 ;  /* 0x000000b124b1723e */ /* 0x000fe200000010ff */
[--C-:B------:R-:W-:Y:S01]  /*53e0*/  IMAD.MOV.U32 R62, RZ, RZ, R87.reuse ;  /* 0x000000ffff3e7224 */ /* 0x100fe200078e0057 */
[----:B------:R-:W-:Y:S01]  /*53f0*/  F2FP.BF16.F32.PACK_AB R179, R60, R179 ;  /* 0x000000b33cb3723e */ /* 0x000fe200000010ff */
[----:B------:R-:W-:Y:S01]  /*5400*/  IMAD.MOV.U32 R60, RZ, RZ, R87 ;  /* 0x000000ffff3c7224 */ /* 0x000fe200078e0057 */
[----:B------:R-:W0:Y:S01]  /*5410*/  MUFU.EX2 R82, R82 ;  /* 0x0000005200527308 */ /* 0x000e220000000800 */
[C---:B--2---:R-:W-:Y:S01]  /*5420*/  FADD.FTZ R12, R80.reuse, R65 ;  /* 0x00000041500c7221 */ /* 0x044fe20000010000 */
[----:B------:R-:W-:Y:S01]  /*5430*/  F2FP.BF16.F32.PACK_AB R185, R80, R185 ;  /* 0x000000b950b9723e */ /* 0x000fe200000010ff */
[--C-:B------:R-:W-:Y:S01]  /*5440*/  IMAD.MOV.U32 R80, RZ, RZ, R87.reuse ;  /* 0x000000ffff507224 */ /* 0x100fe200078e0057 */
[----:B------:R-:W-:Y:S01]  /*5450*/  F2FP.BF16.F32.PACK_AB R178, R15, R178 ;  /* 0x000000b20fb2723e */ /* 0x000fe200000010ff */
[--C-:B------:R-:W-:Y:S01]  /*5460*/  IMAD.MOV.U32 R58, RZ, RZ, R87.reuse ;  /* 0x000000ffff3a7224 */ /* 0x100fe200078e0057 */
[----:B------:R-:W-:Y:S01]  /*5470*/  F2FP.BF16.F32.PACK_AB R180, R21, R180 ;  /* 0x000000b415b4723e */ /* 0x000fe200000010ff */
[--C-:B------:R-:W-:Y:S01]  /*5480*/  IMAD.MOV.U32 R54, RZ, RZ, R87.reuse ;  /* 0x000000ffff367224 */ /* 0x100fe200078e0057 */
[----:B------:R-:W1:Y:S01]  /*5490*/  MUFU.EX2 R189, R189 ;  /* 0x000000bd00bd7308 */ /* 0x000e620000000800 */
[----:B---3--:R-:W-:Y:S01]  /*54a0*/  FADD.FTZ R65, R187, R12 ;  /* 0x0000000cbb417221 */ /* 0x008fe20000010000 */
[----:B------:R-:W-:Y:S01]  /*54b0*/  F2FP.BF16.F32.PACK_AB R183, R20, R183 ;  /* 0x000000b714b7723e */ /* 0x000fe200000010ff */
[----:B------:R-:W-:-:S02]  /*54c0*/  IMAD.MOV.U32 R45, RZ, RZ, R87 ;  /* 0x000000ffff2d7224 */ /* 0x000fc400078e0057 */
[--C-:B------:R-:W-:Y:S02]  /*54d0*/  IMAD.MOV.U32 R43, RZ, RZ, R87.reuse ;  /* 0x000000ffff2b7224 */ /* 0x100fe400078e0057 */
[----:B------:R-:W-:Y:S01]  /*54e0*/  IMAD.MOV.U32 R41, RZ, RZ, R87 ;  /* 0x000000ffff297224 */ /* 0x000fe200078e0057 */
[----:B------:R-:W2:Y:S01]  /*54f0*/  MUFU.EX2 R84, R84 ;  /* 0x0000005400547308 */ /* 0x000ea20000000800 */
[C---:B0-----:R-:W-:Y:S01]  /*5500*/  FADD.FTZ R12, R82.reuse, R65 ;  /* 0x00000041520c7221 */ /* 0x041fe20000010000 */
[----:B------:R-:W-:Y:S01]  /*5510*/  FADD.FTZ R65, R47, R50 ;  /* 0x000000322f417221 */ /* 0x000fe20000010000 */
[----:B------:R-:W-:Y:S01]  /*5520*/  F2FP.BF16.F32.PACK_AB R187, R82, R187 ;  /* 0x000000bb52bb723e */ /* 0x000fe200000010ff */
[----:B------:R-:W-:Y:S02]  /*5530*/  IMAD.MOV.U32 R82, RZ, RZ, R87 ;  /* 0x000000ffff527224 */ /* 0x000fe400078e0057 */
[----:B------:R-:W-:Y:S01]  /*5540*/  FADD.FTZ R50, R104, R65 ;  /* 0x0000004168327221 */ /* 0x000fe20000010000 */
[--C-:B------:R-:W-:Y:S01]  /*5550*/  IMAD.MOV.U32 R36, RZ, RZ, R87.reuse ;  /* 0x000000ffff247224 */ /* 0x100fe200078e0057 */
[----:B------:R-:W0:Y:S01]  /*5560*/  MUFU.EX2 R191, R191 ;  /* 0x000000bf00bf7308 */ /* 0x000e220000000800 */
[----:B-1----:R-:W-:Y:S01]  /*5570*/  FADD.FTZ R11, R189, R12 ;  /* 0x0000000cbd0b7221 */ /* 0x002fe20000010000 */
[----:B------:R-:W-:Y:S01]  /*5580*/  FADD.FTZ R65, R49, R50 ;  /* 0x0000003231417221 */ /* 0x000fe20000010000 */
[----:B------:R-:W-:-:S02]  /*5590*/  IMAD.MOV.U32 R49, RZ, RZ, R87 ;  /* 0x000000ffff317224 */ /* 0x000fc400078e0057 */
[----:B------:R-:W-:Y:S02]  /*55a0*/  IMAD.MOV.U32 R35, RZ, RZ, R87 ;  /* 0x000000ffff237224 */ /* 0x000fe400078e0057 */
[----:B------:R-:W-:Y:S01]  /*55b0*/  FADD.FTZ R65, R108, R65 ;  /* 0x000000416c417221 */ /* 0x000fe20000010000 */
[----:B------:R-:W-:Y:S01]  /*55c0*/  IMAD.MOV.U32 R33, RZ, RZ, R87 ;  /* 0x000000ffff217224 */ /* 0x000fe200078e0057 */
[----:B------:R-:W1:Y:S01]  /*55d0*/  MUFU.EX2 R86, R86 ;  /* 0x0000005600567308 */ /* 0x000e620000000800 */
[----:B--2---:R-:W-:Y:S01]  /*55e0*/  FADD.FTZ R12, R84, R11 ;  /* 0x0000000b540c7221 */ /* 0x004fe20000010000 */
[----:B------:R-:W-:Y:S01]  /*55f0*/  FADD.FTZ R50, R200, R65 ;  /* 0x00000041c8327221 */ /* 0x000fe20000010000 */
[C---:B------:R-:W-:Y:S01]  /*5600*/  F2FP.BF16.F32.PACK_AB R200, R51.reuse, R200 ;  /* 0x000000c833c8723e */ /* 0x040fe200000010ff */
[--C-:B------:R-:W-:Y:S01]  /*5610*/  IMAD.MOV.U32 R29, RZ, RZ, R87.reuse ;  /* 0x000000ffff1d7224 */ /* 0x100fe200078e0057 */
[----:B------:R-:W-:Y:S01]  /*5620*/  F2FP.BF16.F32.PACK_AB R189, R84, R189 ;  /* 0x000000bd54bd723e */ /* 0x000fe200000010ff */
[----:B------:R-:W-:Y:S01]  /*5630*/  FADD.FTZ R65, R51, R50 ;  /* 0x0000003233417221 */ /* 0x000fe20000010000 */
[----:B------:R-:W-:Y:S01]  /*5640*/  IMAD.MOV.U32 R84, RZ, RZ, R87 ;  /* 0x000000ffff547224 */ /* 0x000fe200078e0057 */
[----:B------:R-:W2:Y:S01]  /*5650*/  MUFU.EX2 R193, R193 ;  /* 0x000000c100c17308 */ /* 0x000ea20000000800 */
[----:B0-----:R-:W-:Y:S01]  /*5660*/  FADD.FTZ R11, R191, R12 ;  /* 0x0000000cbf0b7221 */ /* 0x001fe20000010000 */
[----:B------:R-:W-:Y:S01]  /*5670*/  FADD.FTZ R50, R202, R65 ;  /* 0x00000041ca327221 */ /* 0x000fe20000010000 */
[----:B------:R-:W-:Y:S01]  /*5680*/  F2FP.BF16.F32.PACK_AB R202, R39, R202 ;  /* 0x000000ca27ca723e */ /* 0x000fe200000010ff */
[----:B------:R-:W-:-:S02]  /*5690*/  IMAD.MOV.U32 R51, RZ, RZ, R87 ;  /* 0x000000ffff337224 */ /* 0x000fc400078e0057 */
[----:B------:R-:W-:Y:S01]  /*56a0*/  FADD.FTZ R65, R39, R50 ;  /* 0x0000003227417221 */ /* 0x000fe20000010000 */
[----:B------:R-:W-:Y:S01]  /*56b0*/  IMAD.MOV.U32 R39, RZ, RZ, R87 ;  /* 0x000000ffff277224 */ /* 0x000fe200078e0057 */
[----:B------:R-:W0:Y:S01]  /*56c0*/  MUFU.EX2 R72, R72 ;  /* 0x0000004800487308 */ /* 0x000e220000000800 */
[----:B-1----:R-:W-:Y:S01]  /*56d0*/  FADD.FTZ R12, R86, R11 ;  /* 0x0000000b560c7221 */ /* 0x002fe20000010000 */
[----:B------:R-:W-:Y:S01]  /*56e0*/  FADD.FTZ R50, R204, R65 ;  /* 0x00000041cc327221 */ /* 0x000fe20000010000 */
[----:B------:R-:W-:Y:S01]  /*56f0*/  F2FP.BF16.F32.PACK_AB R191, R86, R191 ;  /* 0x000000bf56bf723e */ /* 0x000fe200000010ff */
[--C-:B------:R-:W-:Y:S02]  /*5700*/  IMAD.MOV.U32 R86, RZ, RZ, R87.reuse ;  /* 0x000000ffff567224 */ /* 0x100fe400078e0057 */
[--C-:B------:R-:W-:Y:S02]  /*5710*/  IMAD.MOV.U32 R65, RZ, RZ, R87.reuse ;  /* 0x000000ffff417224 */ /* 0x100fe400078e0057 */
[----:B------:R-:W1:Y:S01]  /*5720*/  MUFU.EX2 R195, R195 ;  /* 0x000000c300c37308 */ /* 0x000e620000000800 */
[----:B--2---:R-:W-:Y:S01]  /*5730*/  FADD.FTZ R11, R193, R12 ;  /* 0x0000000cc10b7221 */ /* 0x004fe20000010000 */
[----:B------:R-:W-:-:S06]  /*5740*/  IMAD.MOV.U32 R25, RZ, RZ, R87 ;  /* 0x000000ffff197224 */ /* 0x000fcc00078e0057 */
[----:B------:R-:W2:Y:S01]  /*5750*/  MUFU.EX2 R74, R74 ;  /* 0x0000004a004a7308 */ /* 0x000ea20000000800 */
[C---:B0-----:R-:W-:Y:S01]  /*5760*/  FADD.FTZ R12, R72.reuse, R11 ;  /* 0x0000000b480c7221 */ /* 0x041fe20000010000 */
[----:B------:R-:W-:Y:S01]  /*5770*/  F2FP.BF16.F32.PACK_AB R193, R72, R193 ;  /* 0x000000c148c1723e */ /* 0x000fe200000010ff */
[----:B------:R-:W-:-:S05]  /*5780*/  IMAD.MOV.U32 R72, RZ, RZ, R87 ;  /* 0x000000ffff487224 */ /* 0x000fca00078e0057 */
[----:B------:R-:W0:Y:S01]  /*5790*/  MUFU.EX2 R197, R197 ;  /* 0x000000c500c57308 */ /* 0x000e220000000800 */
[----:B-1----:R-:W-:-:S07]  /*57a0*/  FADD.FTZ R11, R195, R12 ;  /* 0x0000000cc30b7221 */ /* 0x002fce0000010000 */
[----:B------:R-:W1:Y:S01]  /*57b0*/  MUFU.EX2 R64, R64 ;  /* 0x0000004000407308 */ /* 0x000e620000000800 */
[C---:B--2---:R-:W-:Y:S01]  /*57c0*/  FADD.FTZ R12, R74.reuse, R11 ;  /* 0x0000000b4a0c7221 */ /* 0x044fe20000010000 */
[----:B------:R-:W-:Y:S01]  /*57d0*/  F2FP.BF16.F32.PACK_AB R195, R74, R195 ;  /* 0x000000c34ac3723e */ /* 0x000fe200000010ff */
[----:B------:R-:W-:-:S05]  /*57e0*/  IMAD.MOV.U32 R74, RZ, RZ, R87 ;  /* 0x000000ffff4a7224 */ /* 0x000fca00078e0057 */
[----:B------:R-:W2:Y:S01]  /*57f0*/  MUFU.EX2 R27, R27 ;  /* 0x0000001b001b7308 */ /* 0x000ea20000000800 */
[----:B0-----:R-:W-:-:S07]  /*5800*/  FADD.FTZ R11, R197, R12 ;  /* 0x0000000cc50b7221 */ /* 0x001fce0000010000 */
[----:B------:R-:W0:Y:S01]  /*5810*/  MUFU.EX2 R199, R199 ;  /* 0x000000c700c77308 */ /* 0x000e220000000800 */
[C---:B-1----:R-:W-:Y:S01]  /*5820*/  FADD.FTZ R12, R64.reuse, R11 ;  /* 0x0000000b400c7221 */ /* 0x042fe20000010000 */
[----:B------:R-:W-:Y:S01]  /*5830*/  F2FP.BF16.F32.PACK_AB R197, R64, R197 ;  /* 0x000000c540c5723e */ /* 0x000fe200000010ff */
[----:B------:R-:W-:-:S05]  /*5840*/  IMAD.MOV.U32 R64, RZ, RZ, R87 ;  /* 0x000000ffff407224 */ /* 0x000fca00078e0057 */
[----:B------:R-:W-:Y:S01]  /*5850*/  MUFU.EX2 R206, R206 ;  /* 0x000000ce00ce7308 */ /* 0x000fe20000000800 */
[C---:B--2---:R-:W-:Y:S01]  /*5860*/  FADD.FTZ R63, R27.reuse, R50 ;  /* 0x000000321b3f7221 */ /* 0x044fe20000010000 */
[----:B------:R-:W-:Y:S01]  /*5870*/  F2FP.BF16.F32.PACK_AB R204, R27, R204 ;  /* 0x000000cc1bcc723e */ /* 0x000fe200000010ff */
[--C-:B------:R-:W-:Y:S02]  /*5880*/  IMAD.MOV.U32 R50, RZ, RZ, R87.reuse ;  /* 0x000000ffff327224 */ /* 0x100fe400078e0057 */
[----:B------:R-:W-:-:S03]  /*5890*/  IMAD.MOV.U32 R27, RZ, RZ, R87 ;  /* 0x000000ffff1b7224 */ /* 0x000fc600078e0057 */
[----:B------:R-:W1:Y:S01]  /*58a0*/  MUFU.EX2 R66, R66 ;  /* 0x0000004200427308 */ /* 0x000e620000000800 */
[----:B0-----:R-:W-:-:S07]  /*58b0*/  FADD.FTZ R11, R199, R12 ;  /* 0x0000000cc70b7221 */ /* 0x001fce0000010000 */
[----:B------:R-:W-:Y:S08]  /*58c0*/  MUFU.EX2 R31, R31 ;  /* 0x0000001f001f7308 */ /* 0x000ff00000000800 */
[----:B------:R-:W0:Y:S01]  /*58d0*/  MUFU.EX2 R201, R201 ;  /* 0x000000c900c97308 */ /* 0x000e220000000800 */
[C---:B-1----:R-:W-:Y:S01]  /*58e0*/  FADD.FTZ R12, R66.reuse, R11 ;  /* 0x0000000b420c7221 */ /* 0x042fe20000010000 */
[----:B------:R-:W-:Y:S01]  /*58f0*/  F2FP.BF16.F32.PACK_AB R199, R66, R199 ;  /* 0x000000c742c7723e */ /* 0x000fe200000010ff */
[----:B------:R-:W-:-:S05]  /*5900*/  IMAD.MOV.U32 R66, RZ, RZ, R87 ;  /* 0x000000ffff427224 */ /* 0x000fca00078e0057 */
[----:B------:R-:W-:Y:S08]  /*5910*/  MUFU.EX2 R208, R208 ;  /* 0x000000d000d07308 */ /* 0x000ff00000000800 */
        /* <DEDUP_REMOVED lines=8> */
[----:B------:R1:W-:Y:S01]  /*59a0*/  MUFU.EX2 R209, R32 ;  /* 0x0000002000d17308 */ /* 0x0003e20000000800 */
[----:B0-----:R-:W-:-:S07]  /*59b0*/  FADD.FTZ R11, R203, R12 ;  /* 0x0000000ccb0b7221 */ /* 0x001fce0000010000 */
[----:B------:R-:W0:Y:S01]  /*59c0*/  MUFU.EX2 R52, R52 ;  /* 0x0000003400347308 */ /* 0x000e220000000800 */
[----:B-1----:R-:W-:Y:S01]  /*59d0*/  FADD.FTZ R32, R206, R63 ;  /* 0x0000003fce207221 */ /* 0x002fe20000010000 */
[C---:B------:R-:W-:Y:S01]  /*59e0*/  F2FP.BF16.F32.PACK_AB R206, R31.reuse, R206 ;  /* 0x000000ce1fce723e */ /* 0x040fe200000010ff */
[--C-:B------:R-:W-:Y:S02]  /*59f0*/  IMAD.MOV.U32 R63, RZ, RZ, R87.reuse ;  /* 0x000000ffff3f7224 */ /* 0x100fe400078e0057 */
[----:B------:R-:W-:Y:S01]  /*5a00*/  FADD.FTZ R13, R31, R32 ;  /* 0x000000201f0d7221 */ /* 0x000fe20000010000 */
[----:B------:R-:W-:Y:S02]  /*5a10*/  IMAD.MOV.U32 R31, RZ, RZ, R87 ;  /* 0x000000ffff1f7224 */ /* 0x000fe400078e0057 */
[----:B------:R-:W-:Y:S01]  /*5a20*/  MUFU.EX2 R55, R55 ;  /* 0x0000003700377308 */ /* 0x000fe20000000800 */
[----:B------:R-:W-:Y:S01]  /*5a30*/  FADD.FTZ R32, R208, R13 ;  /* 0x0000000dd0207221 */ /* 0x000fe20000010000 */
[----:B------:R-:W-:-:S03]  /*5a40*/  F2FP.BF16.F32.PACK_AB R208, R53, R208 ;  /* 0x000000d035d0723e */ /* 0x000fc600000010ff */
[----:B------:R-:W-:Y:S01]  /*5a50*/  FADD.FTZ R13, R53, R32 ;  /* 0x00000020350d7221 */ /* 0x000fe20000010000 */
[----:B------:R-:W-:Y:S02]  /*5a60*/  IMAD.MOV.U32 R53, RZ, RZ, R87 ;  /* 0x000000ffff357224 */ /* 0x000fe400078e0057 */
[----:B------:R-:W1:Y:S01]  /*5a70*/  MUFU.EX2 R205, R205 ;  /* 0x000000cd00cd7308 */ /* 0x000e620000000800 */
[C---:B0-----:R-:W-:Y:S01]  /*5a80*/  FADD.FTZ R12, R52.reuse, R11 ;  /* 0x0000000b340c7221 */ /* 0x041fe20000010000 */
[----:B------:R-:W-:Y:S01]  /*5a90*/  F2FP.BF16.F32.PACK_AB R203, R52, R203 ;  /* 0x000000cb34cb723e */ /* 0x000fe200000010ff */
[--C-:B------:R-:W-:Y:S02]  /*5aa0*/  IMAD.MOV.U32 R52, RZ, RZ, R87.reuse ;  /* 0x000000ffff347224 */ /* 0x100fe400078e0057 */
[----:B------:R-:W-:-:S03]  /*5ab0*/  IMAD.MOV.U32 R32, RZ, RZ, R87 ;  /* 0x000000ffff207224 */ /* 0x000fc600078e0057 */
[----:B------:R-:W-:Y:S08]  /*5ac0*/  MUFU.EX2 R212, R212 ;  /* 0x000000d400d47308 */ /* 0x000ff00000000800 */
[----:B------:R-:W0:Y:S01]  /*5ad0*/  MUFU.EX2 R40, R40 ;  /* 0x0000002800287308 */ /* 0x000e220000000800 */
[----:B-1----:R-:W-:-:S07]  /*5ae0*/  FADD.FTZ R11, R205, R12 ;  /* 0x0000000ccd0b7221 */ /* 0x002fce0000010000 */
[----:B------:R-:W-:Y:S08]  /*5af0*/  MUFU.EX2 R57, R57 ;  /* 0x0000003900397308 */ /* 0x000ff00000000800 */
[----:B------:R-:W1:Y:S01]  /*5b00*/  MUFU.EX2 R207, R207 ;  /* 0x000000cf00cf7308 */ /* 0x000e620000000800 */
[C---:B0-----:R-:W-:Y:S01]  /*5b10*/  FADD.FTZ R12, R40.reuse, R11 ;  /* 0x0000000b280c7221 */ /* 0x041fe20000010000 */
[----:B------:R-:W-:Y:S01]  /*5b20*/  F2FP.BF16.F32.PACK_AB R205, R40, R205 ;  /* 0x000000cd28cd723e */ /* 0x000fe200000010ff */
[----:B------:R-:W-:-:S05]  /*5b30*/  IMAD.MOV.U32 R40, RZ, RZ, R87 ;  /* 0x000000ffff287224 */ /* 0x000fca00078e0057 */
[----:B------:R-:W0:Y:S08]  /*5b40*/  MUFU.EX2 R214, R214 ;  /* 0x000000d600d67308 */ /* 0x000e300000000800 */
[----:B------:R2:W-:Y:S01]  /*5b50*/  MUFU.EX2 R211, R24 ;  /* 0x0000001800d37308 */ /* 0x0005e20000000800 */
[----:B-1----:R-:W-:-:S07]  /*5b60*/  FADD.FTZ R11, R207, R12 ;  /* 0x0000000ccf0b7221 */ /* 0x002fce0000010000 */
[----:B------:R-:W1:Y:S01]  /*5b70*/  MUFU.EX2 R44, R44 ;  /* 0x0000002c002c7308 */ /* 0x000e620000000800 */
[----:B--2---:R-:W-:Y:S01]  /*5b80*/  FADD.FTZ R24, R210, R13 ;  /* 0x0000000dd2187221 */ /* 0x004fe20000010000 */
[----:B------:R-:W-:-:S03]  /*5b90*/  F2FP.BF16.F32.PACK_AB R210, R55, R210 ;  /* 0x000000d237d2723e */ /* 0x000fc600000010ff */
[----:B------:R-:W-:Y:S01]  /*5ba0*/  FADD.FTZ R13, R55, R24 ;  /* 0x00000018370d7221 */ /* 0x000fe20000010000 */
[----:B------:R-:W-:Y:S02]  /*5bb0*/  IMAD.MOV.U32 R55, RZ, RZ, R87 ;  /* 0x000000ffff377224 */ /* 0x000fe400078e0057 */
[----:B------:R-:W2:Y:S01]  /*5bc0*/  MUFU.EX2 R59, R59 ;  /* 0x0000003b003b7308 */ /* 0x000ea20000000800 */
[----:B------:R-:W-:Y:S01]  /*5bd0*/  FADD.FTZ R24, R212, R13 ;  /* 0x0000000dd4187221 */ /* 0x000fe20000010000 */
[----:B------:R-:W-:-:S03]  /*5be0*/  F2FP.BF16.F32.PACK_AB R212, R57, R212 ;  /* 0x000000d439d4723e */ /* 0x000fc600000010ff */
[----:B------:R-:W-:Y:S01]  /*5bf0*/  FADD.FTZ R13, R57, R24 ;  /* 0x00000018390d7221 */ /* 0x000fe20000010000 */
[----:B------:R-:W-:Y:S02]  /*5c00*/  IMAD.MOV.U32 R57, RZ, RZ, R87 ;  /* 0x000000ffff397224 */ /* 0x000fe400078e0057 */
[----:B------:R-:W3:Y:S01]  /*5c10*/  MUFU.EX2 R42, R42 ;  /* 0x0000002a002a7308 */ /* 0x000ee20000000800 */
[----:B0-----:R-:W-:Y:S01]  /*5c20*/  FADD.FTZ R12, R214, R13 ;  /* 0x0000000dd60c7221 */ /* 0x001fe20000010000 */
[C---:B-1----:R-:W-:Y:S01]  /*5c30*/  FADD.FTZ R11, R44.reuse, R11 ;  /* 0x0000000b2c0b7221 */ /* 0x042fe20000010000 */
[----:B------:R-:W-:Y:S01]  /*5c40*/  F2FP.BF16.F32.PACK_AB R207, R44, R207 ;  /* 0x000000cf2ccf723e */ /* 0x000fe200000010ff */
[----:B------:R-:W-:-:S04]  /*5c50*/  IMAD.MOV.U32 R44, RZ, RZ, R87 ;  /* 0x000000ffff2c7224 */ /* 0x000fc800078e0057 */
[----:B------:R-:W0:Y:S01]  /*5c60*/  MUFU.EX2 R216, R216 ;  /* 0x000000d800d87308 */ /* 0x000e220000000800 */
[C---:B--2---:R-:W-:Y:S01]  /*5c70*/  FADD.FTZ R13, R59.reuse, R12 ;  /* 0x0000000c3b0d7221 */ /* 0x044fe20000010000 */
[----:B------:R-:W-:Y:S01]  /*5c80*/  F2FP.BF16.F32.PACK_AB R214, R59, R214 ;  /* 0x000000d63bd6723e */ /* 0x000fe200000010ff */
[----:B------:R-:W-:-:S05]  /*5c90*/  IMAD.MOV.U32 R59, RZ, RZ, R87 ;  /* 0x000000ffff3b7224 */ /* 0x000fca00078e0057 */
[----:B------:R1:W2:Y:S01]  /*5ca0*/  MUFU.EX2 R61, R196 ;  /* 0x000000c4003d7308 */ /* 0x0002a20000000800 */
[----:B---3--:R-:W-:-:S04]  /*5cb0*/  FADD.FTZ R12, R42, R11 ;  /* 0x0000000b2a0c7221 */ /* 0x008fc80000010000 */
[C---:B------:R-:W-:Y:S01]  /*5cc0*/  FADD.FTZ R11, R209.reuse, R12 ;  /* 0x0000000cd10b7221 */ /* 0x040fe20000010000 */
[----:B------:R-:W-:Y:S01]  /*5cd0*/  F2FP.BF16.F32.PACK_AB R209, R209, R42 ;  /* 0x0000002ad1d1723e */ /* 0x000fe200000010ff */
[----:B------:R-:W-:Y:S01]  /*5ce0*/  IMAD.MOV.U32 R42, RZ, RZ, R87 ;  /* 0x000000ffff2a7224 */ /* 0x000fe200078e0057 */
[----:B------:R-:W3:Y:S01]  /*5cf0*/  MUFU.EX2 R46, R46 ;  /* 0x0000002e002e7308 */ /* 0x000ee20000000800 */
[----:B0-----:R-:W-:Y:S01]  /*5d00*/  FADD.FTZ R24, R216, R13 ;  /* 0x0000000dd8187221 */ /* 0x001fe20000010000 */
[----:B-1----:R-:W-:Y:S01]  /*5d10*/  F2FP.BF16.F32.PACK_AB R196, R104, R47 ;  /* 0x0000002f68c4723e */ /* 0x002fe200000010ff */
[----:B------:R-:W-:-:S05]  /*5d20*/  IMAD.MOV.U32 R47, RZ, RZ, R87 ;  /* 0x000000ffff2f7224 */ /* 0x000fca00078e0057 */
[----:B------:R-:W0:Y:S01]  /*5d30*/  MUFU.EX2 R218, R218 ;  /* 0x000000da00da7308 */ /* 0x000e220000000800 */
[C---:B--2---:R-:W-:Y:S01]  /*5d40*/  FADD.FTZ R13, R61.reuse, R24 ;  /* 0x000000183d0d7221 */ /* 0x044fe20000010000 */
[----:B------:R-:W-:Y:S01]  /*5d50*/  F2FP.BF16.F32.PACK_AB R216, R61, R216 ;  /* 0x000000d83dd8723e */ /* 0x000fe200000010ff */
[----:B------:R-:W-:-:S05]  /*5d60*/  IMAD.MOV.U32 R61, RZ, RZ, R87 ;  /* 0x000000ffff3d7224 */ /* 0x000fca00078e0057 */
[----:B------:R-:W1:Y:S01]  /*5d70*/  MUFU.EX2 R37, R37 ;  /* 0x0000002500257308 */ /* 0x000e620000000800 */
[----:B---3--:R-:W-:-:S04]  /*5d80*/  FADD.FTZ R12, R46, R11 ;  /* 0x0000000b2e0c7221 */ /* 0x008fc80000010000 */
[C---:B------:R-:W-:Y:S01]  /*5d90*/  FADD.FTZ R11, R211.reuse, R12 ;  /* 0x0000000cd30b7221 */ /* 0x040fe20000010000 */
[----:B------:R-:W-:Y:S01]  /*5da0*/  F2FP.BF16.F32.PACK_AB R211, R211, R46 ;  /* 0x0000002ed3d3723e */ /* 0x000fe200000010ff */
[----:B------:R-:W-:Y:S01]  /*5db0*/  IMAD.MOV.U32 R46, RZ, RZ, R87 ;  /* 0x000000ffff2e7224 */ /* 0x000fe200078e0057 */
[----:B------:R-:W2:Y:S01]  /*5dc0*/  MUFU.EX2 R34, R34 ;  /* 0x0000002200227308 */ /* 0x000ea20000000800 */
[----:B0-----:R-:W-:-:S07]  /*5dd0*/  FADD.FTZ R24, R218, R13 ;  /* 0x0000000dda187221 */ /* 0x001fce0000010000 */
[----:B------:R0:W3:Y:S01]  /*5de0*/  MUFU.EX2 R213, R28 ;  /* 0x0000001c00d57308 */ /* 0x0000e20000000800 */
[C---:B-1----:R-:W-:Y:S01]  /*5df0*/  FADD.FTZ R12, R37.reuse, R24 ;  /* 0x00000018250c7221 */ /* 0x042fe20000010000 */
[----:B------:R-:W-:Y:S01]  /*5e00*/  F2FP.BF16.F32.PACK_AB R218, R37, R218 ;  /* 0x000000da25da723e */ /* 0x000fe200000010ff */
[----:B------:R-:W-:-:S05]  /*5e10*/  IMAD.MOV.U32 R37, RZ, RZ, R87 ;  /* 0x000000ffff257224 */ /* 0x000fca00078e0057 */
[----:B------:R-:W1:Y:S01]  /*5e20*/  MUFU.EX2 R38, R38 ;  /* 0x0000002600267308 */ /* 0x000e620000000800 */
[----:B--2---:R-:W-:Y:S01]  /*5e30*/  FADD.FTZ R24, R34, R11 ;  /* 0x0000000b22187221 */ /* 0x004fe20000010000 */
[----:B0-----:R-:W-:-:S06]  /*5e40*/  IMAD.MOV.U32 R28, RZ, RZ, R87 ;  /* 0x000000ffff1c7224 */ /* 0x001fcc00078e0057 */
[----:B------:R-:W0:Y:S01]  /*5e50*/  MUFU.EX2 R215, R112 ;  /* 0x0000007000d77308 */ /* 0x000e220000000800 */
[C---:B---3--:R-:W-:Y:S01]  /*5e60*/  FADD.FTZ R11, R213.reuse, R24 ;  /* 0x00000018d50b7221 */ /* 0x048fe20000010000 */
[----:B------:R-:W-:Y:S01]  /*5e70*/  F2FP.BF16.F32.PACK_AB R213, R213, R34 ;  /* 0x00000022d5d5723e */ /* 0x000fe200000010ff */
[--C-:B------:R-:W-:Y:S02]  /*5e80*/  IMAD.MOV.U32 R34, RZ, RZ, R87.reuse ;  /* 0x000000ffff227224 */ /* 0x100fe400078e0057 */
[----:B------:R-:W-:-:S03]  /*5e90*/  IMAD.MOV.U32 R24, RZ, RZ, R87 ;  /* 0x000000ffff187224 */ /* 0x000fc600078e0057 */
[----:B------:R-:W2:Y:S01]  /*5ea0*/  MUFU.EX2 R26, R26 ;  /* 0x0000001a001a7308 */ /* 0x000ea20000000800 */
[----:B-1----:R-:W-:-:S07]  /*5eb0*/  FADD.FTZ R14, R38, R11 ;  /* 0x0000000b260e7221 */ /* 0x002fce0000010000 */
[----:B------:R-:W1:Y:S01]  /*5ec0*/  MUFU.EX2 R217, R116 ;  /* 0x0000007400d97308 */ /* 0x000e620000000800 */
[C---:B0-----:R-:W-:Y:S01]  /*5ed0*/  FADD.FTZ R11, R215.reuse, R14 ;  /* 0x0000000ed70b7221 */ /* 0x041fe20000010000 */
[----:B------:R-:W-:Y:S01]  /*5ee0*/  F2FP.BF16.F32.PACK_AB R215, R215, R38 ;  /* 0x00000026d7d7723e */ /* 0x000fe200000010ff */
[----:B------:R-:W-:-:S05]  /*5ef0*/  IMAD.MOV.U32 R38, RZ, RZ, R87 ;  /* 0x000000ffff267224 */ /* 0x000fca00078e0057 */
[----:B------:R-:W0:Y:S01]  /*5f00*/  MUFU.EX2 R30, R30 ;  /* 0x0000001e001e7308 */ /* 0x000e220000000800 */
[----:B--2---:R-:W-:-:S07]  /*5f10*/  FADD.FTZ R14, R26, R11 ;  /* 0x0000000b1a0e7221 */ /* 0x004fce0000010000 */
[----:B------:R2:W3:Y:S01]  /*5f20*/  MUFU.EX2 R219, R56 ;  /* 0x0000003800db7308 */ /* 0x0004e20000000800 */
[C---:B-1----:R-:W-:Y:S01]  /*5f30*/  FADD.FTZ R11, R217.reuse, R14 ;  /* 0x0000000ed90b7221 */ /* 0x042fe20000010000 */
[----:B------:R-:W-:Y:S01]  /*5f40*/  F2FP.BF16.F32.PACK_AB R217, R217, R26 ;  /* 0x0000001ad9d9723e */ /* 0x000fe200000010ff */
[----:B------:R-:W-:Y:S02]  /*5f50*/  IMAD.MOV.U32 R26, RZ, RZ, R87 ;  /* 0x000000ffff1a7224 */ /* 0x000fe400078e0057 */
[----:B0-----:R-:W-:Y:S01]  /*5f60*/  FADD.FTZ R14, R30, R11 ;  /* 0x0000000b1e0e7221 */ /* 0x001fe20000010000 */
[----:B--2---:R-:W-:-:S03]  /*5f70*/  IMAD.MOV.U32 R56, RZ, RZ, R87 ;  /* 0x000000ffff387224 */ /* 0x004fc600078e0057 */
[C---:B---3--:R-:W-:Y:S01]  /*5f80*/  FADD.FTZ R11, R219.reuse, R14 ;  /* 0x0000000edb0b7221 */ /* 0x048fe20000010000 */
[----:B------:R-:W-:Y:S01]  /*5f90*/  F2FP.BF16.F32.PACK_AB R219, R219, R30 ;  /* 0x0000001edbdb723e */ /* 0x000fe200000010ff */
[----:B------:R-:W-:Y:S01]  /*5fa0*/  IMAD.MOV.U32 R30, RZ, RZ, R87 ;  /* 0x000000ffff1e7224 */ /* 0x000fe200078e0057 */
[----:B------:R-:W-:Y:S06]  /*5fb0*/  @!P2 BRA `(.L_x_15) ;  /* 0x0000004c0074a947 */ /* 0x000fec0003800000 */
[----:B------:R-:W-:Y:S01]  /*5fc0*/  R2UR UR6, R2 ;  /* 0x00000000020672ca */ /* 0x000fe200000e0000 */
[----:B------:R-:W-:Y:S01]  /*5fd0*/  VIADD R14, R120, 0xfffffffe ;  /* 0xfffffffe780e7836 */ /* 0x000fe20000000000 */
[----:B------:R-:W-:Y:S01]  /*5fe0*/  CS2R R86, SRZ ;  /* 0x0000000000567805 */ /* 0x000fe2000001ff00 */
[----:B------:R-:W-:Y:S01]  /*5ff0*/  IMAD.MOV.U32 R13, RZ, RZ, R88 ;  /* 0x000000ffff0d7224 */ /* 0x000fe200078e0058 */
[----:B------:R-:W-:Y:S01]  /*6000*/  CS2R R84, SRZ ;  /* 0x0000000000547805 */ /* 0x000fe2000001ff00 */
[----:B------:R-:W-:Y:S01]  /*6010*/  IMAD.MOV.U32 R15, RZ, RZ, R10 ;  /* 0x000000ffff0f7224 */ /* 0x000fe200078e000a */
[----:B------:R-:W-:Y:S02]  /*6020*/  CS2R R82, SRZ ;  /* 0x0000000000527805 */ /* 0x000fe4000001ff00 */
[----:B------:R-:W-:Y:S02]  /*6030*/  CS2R R80, SRZ ;  /* 0x0000000000507805 */ /* 0x000fe4000001ff00 */
[----:B------:R-:W-:-:S02]  /*6040*/  CS2R R78, SRZ ;  /* 0x00000000004e7805 */ /* 0x000fc4000001ff00 */
[----:B------:R-:W-:Y:S02]  /*6050*/  CS2R R76, SRZ ;  /* 0x00000000004c7805 */ /* 0x000fe4000001ff00 */
[----:B------:R-:W-:Y:S02]  /*6060*/  CS2R R74, SRZ ;  /* 0x00000000004a7805 */ /* 0x000fe4000001ff00 */
[----:B------:R-:W-:Y:S02]  /*6070*/  CS2R R72, SRZ ;  /* 0x0000000000487805 */ /* 0x000fe4000001ff00 */
        /* <DEDUP_REMOVED lines=23> */
[----:B------:R-:W-:Y:S01]  /*61f0*/  CS2R R24, SRZ ;  /* 0x0000000000187805 */ /* 0x000fe2000001ff00 */
[----:B------:R-:W-:Y:S01]  /*6200*/  IMAD.U32 R20, RZ, RZ, UR6 ;  /* 0x00000006ff147e24 */ /* 0x000fe2000f8e00ff */
[----:B------:R-:W-:-:S06]  /*6210*/  UMOV UR7, UR60 ;  /* 0x0000003c00077c82 */ /* 0x000fcc0008000000 */
.L_x_24:
[----:B------:R-:W-:Y:S01]  /*6220*/  R2UR UR11, R16 ;  /* 0x00000000100b72ca */ /* 0x000fe200000e0000 */
[----:B------:R-:W-:Y:S01]  /*6230*/  UIADD3 UR60, UR7, 0x1, URZ ;  /* 0x00000001073c7890 */ /* 0x000fe2000fffe03f */
[----:B------:R-:W-:-:S03]  /*6240*/  R2UR UR10, R20 ;  /* 0x00000000140a72ca */ /* 0x000fc600000e0000 */
[----:B------:R-:W-:-:S04]  /*6250*/  UISETP.NE.AND UP0, UPT, UR60, 0x2, UPT ;  /* 0x000000023c00788c */ /* 0x000fc8000bf05270 */
[----:B------:R-:W-:Y:S02]  /*6260*/  USEL UR6, URZ, 0x1, UP0 ;  /* 0x000000013f067887 */ /* 0x000fe40008000000 */
[----:B------:R-:W-:Y:S02]  /*6270*/  USEL UR60, UR60, URZ, UP0 ;  /* 0x0000003f3c3c7287 */ /* 0x000fe40008000000 */
[----:B------:R-:W-:Y:S02]  /*6280*/  ISETP.NE.AND P3, PT, RZ, UR11, PT ;  /* 0x0000000bff007c0c */ /* 0x000fe4000bf65270 */
[----:B------:R-:W-:-:S06]  /*6290*/  ULOP3.LUT UR6, UR10, UR6, URZ, 0x3c, !UPT ;  /* 0x000000060a067292 */ /* 0x000fcc000f8e3c3f */
[----:B------:R-:W-:-:S05]  /*62a0*/  IMAD.U32 R2, RZ, RZ, UR6 ;  /* 0x00000006ff027e24 */ /* 0x000fca000f8e00ff */
[----:B------:R-:W-:Y:S05]  /*62b0*/  @P3 BRA `(.L_x_16) ;  /* 0x0000000000303947 */ /* 0x000fea0003800000 */
[----:B------:R-:W-:Y:S05]  /*62c0*/  @!P0 BRA `(.L_x_17) ;  /* 0x0000000000048947 */ /* 0x000fea0003800000 */
[----:B------:R-:W-:Y:S01]  /*62d0*/  BPT.TRAP 0x1 ;  /* 0x000000040000795c */ /* 0x000fe20000300000 */
.L_x_17:
[----:B------:R-:W-:Y:S01]  /*62e0*/  R2UR UR10, R2 ;  /* 0x00000000020a72ca */ /* 0x000fe200000e0000 */
[----:B------:R-:W-:-:S12]  /*62f0*/  ULEA UR6, UR60, UR61, 0x3 ;  /* 0x0000003d3c067291 */ /* 0x000fd8000f8e183f */
[----:B------:R-:W-:-:S05]  /*6300*/  IMAD.U32 R3, RZ, RZ, UR10 ;  /* 0x0000000aff037e24 */ /* 0x000fca000f8e00ff */
[----:B------:R-:W-:-:S04]  /*6310*/  SHF.L.U32 R3, R3, 0x1f, RZ ;  /* 0x0000001f03037819 */ /* 0x000fc800000006ff */
[----:B------:R0:W1:Y:S01]  /*6320*/  SYNCS.PHASECHK.TRANS64.TRYWAIT P2, [UR6+0x34830], R3 ;  /* 0x03483003ff0075a7 */ /* 0x0000620008040146 */
[----:B------:R-:W-:Y:S05]  /*6330*/  @!P0 BRA `(.L_x_18) ;  /* 0x0000000000048947 */ /* 0x000fea0003800000 */
[----:B------:R-:W-:Y:S01]  /*6340*/  BPT.TRAP 0x1 ;  /* 0x000000040000795c */ /* 0x000fe20000300000 */
.L_x_18:
[----:B-1----:R-:W-:Y:S05]  /*6350*/  @P2 BRA `(.L_x_16) ;  /* 0x0000000000082947 */ /* 0x002fea0003800000 */
[----:B------:R-:W1:Y:S02]  /*6360*/  SYNCS.PHASECHK.TRANS64.TRYWAIT P2, [UR6+0x34830], R3 ;  /* 0x03483003ff0075a7 */ /* 0x000e640008040146 */
[----:B-1----:R-:W-:Y:S05]  /*6370*/  @!P2 BRA `(.L_x_19) ;  /* 0x000000a80030a947 */ /* 0x002fea0003800000 */
.L_x_16:
[----:B-1----:R-:W1:Y:S01]  /*6380*/  S2R R10, SR_TID.X ;  /* 0x00000000000a7919 */ /* 0x002e620000002100 */
[----:B------:R-:W-:Y:S01]  /*6390*/  R2UR UR6, R0 ;  /* 0x00000000000672ca */ /* 0x000fe200000e0000 */
[----:B------:R-:W-:Y:S01]  /*63a0*/  UMOV UR59, 0x40000040 ;  /* 0x40000040003b7882 */ /* 0x000fe20000000000 */
[----:B------:R-:W-:Y:S01]  /*63b0*/  R2UR UR14, R8 ;  /* 0x00000000080e72ca */ /* 0x000fe200000e0000 */
[----:B------:R-:W-:Y:S01]  /*63c0*/  UMOV UR27, 0x40000040 ;  /* 0x40000040001b7882 */ /* 0x000fe20000000000 */
[----:B------:R-:W-:Y:S01]  /*63d0*/  R2UR UR15, R9 ;  /* 0x00000000090f72ca */ /* 0x000fe200000e0000 */
[----:B------:R-:W-:Y:S01]  /*63e0*/  UMOV UR31, 0x40000040 ;  /* 0x40000040001f7882 */ /* 0x000fe20000000000 */
[----:B------:R-:W-:Y:S01]  /*63f0*/  UMOV UR35, 0x40000040 ;  /* 0x4000004000237882 */ /* 0x000fe20000000000 */
[----:B------:R-:W-:Y:S01]  /*6400*/  UMOV UR39, 0x40000040 ;  /* 0x4000004000277882 */ /* 0x000fe20000000000 */
[----:B------:R-:W-:Y:S01]  /*6410*/  UMOV UR43, 0x40000040 ;  /* 0x40000040002b7882 */ /* 0x000fe20000000000 */
[----:B------:R-:W-:Y:S01]  /*6420*/  UMOV UR47, 0x40000040 ;  /* 0x40000040002f7882 */ /* 0x000fe20000000000 */
[----:B------:R-:W-:Y:S01]  /*6430*/  UMOV UR51, 0x40000040 ;  /* 0x4000004000337882 */ /* 0x000fe20000000000 */
[----:B------:R-:W-:Y:S01]  /*6440*/  UMOV UR55, 0x40000040 ;  /* 0x4000004000377882 */ /* 0x000fe20000000000 */
[----:B------:R-:W-:Y:S01]  /*6450*/  R2UR UR18, R6 ;  /* 0x00000000061272ca */ /* 0x000fe200000e0000 */
[----:B------:R-:W-:Y:S01]  /*6460*/  UIMAD UR6, UR60, 0xb00, UR6 ;  /* 0x00000b003c0678a4 */ /* 0x000fe2000f8e0206 */
[----:B------:R-:W-:Y:S01]  /*6470*/  R2UR UR19, R7 ;  /* 0x00000000071372ca */ /* 0x000fe200000e0000 */
[----:B------:R-:W-:Y:S01]  /*6480*/  UMOV UR56, UR14 ;  /* 0x0000000e00387c82 */ /* 0x000fe20008000000 */
[----:B------:R-:W-:Y:S01]  /*6490*/  UMOV UR24, UR14 ;  /* 0x0000000e00187c82 */ /* 0x000fe20008000000 */
[----:B------:R-:W-:Y:S01]  /*64a0*/  UMOV UR57, UR15 ;  /* 0x0000000f00397c82 */ /* 0x000fe20008000000 */
[----:B------:R-:W-:-:S02]  /*64b0*/  UIADD3 UR26, UR6, 0x80, URZ ;  /* 0x00000080061a7890 */ /* 0x000fc4000fffe03f */
[----:B------:R-:W-:Y:S01]  /*64c0*/  UMOV UR58, UR6 ;  /* 0x00000006003a7c82 */ /* 0x000fe20008000000 */
[----:B------:R-:W-:Y:S01]  /*64d0*/  UMOV UR25, UR15 ;  /* 0x0000000f00197c82 */ /* 0x000fe20008000000 */
[----:B------:R-:W-:Y:S01]  /*64e0*/  UIADD3 UR30, UR6, 0x100, URZ ;  /* 0x00000100061e7890 */ /* 0x000fe2000fffe03f */
[----:B------:R-:W-:Y:S01]  /*64f0*/  UMOV UR28, UR14 ;  /* 0x0000000e001c7c82 */ /* 0x000fe20008000000 */
[----:B------:R-:W-:Y:S01]  /*6500*/  UMOV UR29, UR15 ;  /* 0x0000000f001d7c82 */ /* 0x000fe20008000000 */
[----:B------:R-:W-:Y:S01]  /*6510*/  UIADD3 UR34, UR6, 0x180, URZ ;  /* 0x0000018006227890 */ /* 0x000fe2000fffe03f */
[----:B------:R-:W-:Y:S01]  /*6520*/  UMOV UR32, UR14 ;  /* 0x0000000e00207c82 */ /* 0x000fe20008000000 */
[----:B------:R-:W-:Y:S01]  /*6530*/  UMOV UR33, UR15 ;  /* 0x0000000f00217c82 */ /* 0x000fe20008000000 */
[----:B------:R-:W-:Y:S01]  /*6540*/  UIADD3 UR38, UR6, 0x200, URZ ;  /* 0x0000020006267890 */ /* 0x000fe2000fffe03f */
[----:B-1----:R-:W-:Y:S01]  /*6550*/  SHF.R.U32.HI R10, RZ, 0x7, R10 ;  /* 0x00000007ff0a7819 */ /* 0x002fe2000001160a */
[----:B------:R-:W-:Y:S01]  /*6560*/  UMOV UR36, UR14 ;  /* 0x0000000e00247c82 */ /* 0x000fe20008000000 */
[----:B------:R-:W-:Y:S01]  /*6570*/  UMOV UR37, UR15 ;  /* 0x0000000f00257c82 */ /* 0x000fe20008000000 */
[----:B------:R-:W-:-:S02]  /*6580*/  UIADD3 UR42, UR6, 0x280, URZ ;  /* 0x00000280062a7890 */ /* 0x000fc4000fffe03f */
[----:B0-----:R-:W-:Y:S01]  /*6590*/  VIADD R3, R10, 0x8 ;  /* 0x000000080a037836 */ /* 0x001fe20000000000 */
[----:B------:R-:W-:Y:S01]  /*65a0*/  UMOV UR40, UR14 ;  /* 0x0000000e00287c82 */ /* 0x000fe20008000000 */
[----:B------:R-:W-:Y:S01]  /*65b0*/  UMOV UR41, UR15 ;  /* 0x0000000f00297c82 */ /* 0x000fe20008000000 */
[----:B------:R-:W-:Y:S02]  /*65c0*/  UIADD3 UR46, UR6, 0x300, URZ ;  /* 0x00000300062e7890 */ /* 0x000fe4000fffe03f */
[----:B------:R0:W-:Y:S01]  /*65d0*/  BAR.SYNC.DEFER_BLOCKING R3, 0x100 ;  /* 0x000400030000751d */ /* 0x0001e20000010000 */
[----:B------:R-:W-:Y:S02]  /*65e0*/  UIADD3 UR50, UR6, 0x380, URZ ;  /* 0x0000038006327890 */ /* 0x000fe4000fffe03f */
[----:B------:R-:W-:Y:S02]  /*65f0*/  UIADD3 UR54, UR6, 0x400, URZ ;  /* 0x0000040006367890 */ /* 0x000fe4000fffe03f */
[----:B------:R-:W-:Y:S01]  /*6600*/  UIADD3 UR10, UR6, 0x500, URZ ;  /* 0x00000500060a7890 */ /* 0x000fe2000fffe03f */
[----:B------:R-:W-:Y:S01]  /*6610*/  UMOV UR44, UR14 ;  /* 0x0000000e002c7c82 */ /* 0x000fe20008000000 */
[----:B------:R-:W-:Y:S01]  /*6620*/  UMOV UR45, UR15 ;  /* 0x0000000f002d7c82 */ /* 0x000fe20008000000 */
[----:B------:R-:W-:Y:S01]  /*6630*/  UMOV UR48, UR14 ;  /* 0x0000000e00307c82 */ /* 0x000fe20008000000 */
[----:B------:R-:W-:Y:S01]  /*6640*/  UMOV UR49, UR15 ;  /* 0x0000000f00317c82 */ /* 0x000fe20008000000 */
[----:B------:R-:W-:Y:S01]  /*6650*/  UMOV UR52, UR14 ;  /* 0x0000000e00347c82 */ /* 0x000fe20008000000 */
[----:B------:R-:W-:Y:S01]  /*6660*/  UMOV UR53, UR15 ;  /* 0x0000000f00357c82 */ /* 0x000fe20008000000 */
[----:B------:R-:W-:Y:S01]  /*6670*/  UMOV UR11, 0x40000040 ;  /* 0x40000040000b7882 */ /* 0x000fe20000000000 */
[----:B------:R-:W-:Y:S01]  /*6680*/  UIADD3 UR22, UR6, 0x586, URZ ;  /* 0x0000058606167890 */ /* 0x000fe2000fffe03f */
[----:B------:R-:W-:Y:S01]  /*6690*/  UMOV UR23, 0x40000040 ;  /* 0x4000004000177882 */ /* 0x000fe20000000000 */
        /* <DEDUP_REMOVED lines=65> */
[----:B------:R-:W-:Y:S01]  /*6ab0*/  UMOV UR24, UR14 ;  /* 0x0000000e00187c82 */ /* 0x000fe20008000000 */
[----:B------:R-:W-:Y:S01]  /*6ac0*/  UMOV UR25, UR15 ;  /* 0x0000000f00197c82 */ /* 0x000fe20008000000 */
[----:B------:R-:W-:Y:S01]  /*6ad0*/  UMOV UR26, UR10 ;  /* 0x0000000a001a7c82 */ /* 0x000fe20008000000 */
[----:B------:R-:W-:Y:S01]  /*6ae0*/  UMOV UR27, 0x40000040 ;  /* 0x40000040001b7882 */ /* 0x000fe20000000000 */
[----:B------:R-:W-:Y:S01]  /*6af0*/  UIADD3 UR10, UR6, 0x502, URZ ;  /* 0x00000502060a7890 */ /* 0x000fe2000fffe03f */
[----:B------:R-:W-:Y:S02]  /*6b00*/  R2UR UR14, R4 ;  /* 0x00000000040e72ca */ /* 0x000fe400000e0000 */
[----:B------:R-:W-:Y:S01]  /*6b10*/  R2UR UR15, R5 ;  /* 0x00000000050f72ca */ /* 0x000fe200000e0000 */
        /* <DEDUP_REMOVED lines=73> */
[----:B------:R-:W-:Y:S01]  /*6fb0*/  UMOV UR24, UR18 ;  /* 0x0000001200187c82 */ /* 0x000fe20008000000 */
[----:B------:R-:W-:Y:S01]  /*6fc0*/  UMOV UR25, UR19 ;  /* 0x0000001300197c82 */ /* 0x000fe20008000000 */
[----:B------:R-:W-:Y:S01]  /*6fd0*/  UMOV UR26, UR10 ;  /* 0x0000000a001a7c82 */ /* 0x000fe20008000000 */
[----:B------:R-:W-:Y:S01]  /*6fe0*/  UMOV UR27, 0x40000040 ;  /* 0x40000040001b7882 */ /* 0x000fe20000000000 */
[----:B------:R-:W-:Y:S02]  /*6ff0*/  UIADD3 UR10, UR6, 0x504, URZ ;  /* 0x00000504060a7890 */ /* 0x000fe4000fffe03f */
        /* <DEDUP_REMOVED lines=151> */
[----:B------:R-:W-:Y:S01]  /*7970*/  UMOV UR24, UR4 ;  /* 0x0000000400187c82 */ /* 0x000fe20008000000 */
[----:B------:R-:W-:Y:S01]  /*7980*/  UMOV UR25, UR5 ;  /* 0x0000000500197c82 */ /* 0x000fe20008000000 */
[----:B------:R-:W-:Y:S01]  /*7990*/  UMOV UR26, UR10 ;  /* 0x0000000a001a7c82 */ /* 0x000fe20008000000 */
[----:B------:R-:W-:Y:S01]  /*79a0*/  UMOV UR27, 0x40000040 ;  /* 0x40000040001b7882 */ /* 0x000fe20000000000 */
        /* <DEDUP_REMOVED lines=73> */
[----:B------:R-:W-:Y:S01]  /*7e40*/  UMOV UR11, 0x40000040 ;  /* 0x40000040000b7882 */ /* 0x000fe20000000000 */
[----:B------:R-:W-:Y:S01]  /*7e50*/  UIADD3 UR14, UR6, 0x582, URZ ;  /* 0x00000582060e7890 */ /* 0x000fe2000fffe03f */
        /* <DEDUP_REMOVED lines=182> */
[----:B0-----:R-:W-:Y:S05]  /*89c0*/  @P3 BRA `(.L_x_20) ;  /* 0x0000000000303947 */ /* 0x001fea0003800000 */
[----:B------:R-:W-:Y:S05]  /*89d0*/  @!P0 BRA `(.L_x_21) ;  /* 0x0000000000048947 */ /* 0x000fea0003800000 */
[----:B------:R-:W-:Y:S01]  /*89e0*/  BPT.TRAP 0x1 ;  /* 0x000000040000795c */ /* 0x000fe20000300000 */
.L_x_21:
[----:B------:R-:W-:Y:S01]  /*89f0*/  R2UR UR10, R20 ;  /* 0x00000000140a72ca */ /* 0x000fe200000e0000 */
[----:B------:R-:W-:-:S12]  /*8a00*/  ULEA UR6, UR7, UR61, 0x3 ;  /* 0x0000003d07067291 */ /* 0x000fd8000f8e183f */
[----:B------:R-:W-:-:S05]  /*8a10*/  IMAD.U32 R3, RZ, RZ, UR10 ;  /* 0x0000000aff037e24 */ /* 0x000fca000f8e00ff */
[----:B------:R-:W-:-:S04]  /*8a20*/  SHF.L.U32 R3, R3, 0x1f, RZ ;  /* 0x0000001f03037819 */ /* 0x000fc800000006ff */
[----:B------:R0:W1:Y:S01]  /*8a30*/  SYNCS.PHASECHK.TRANS64.TRYWAIT P2, [UR6+0x34850], R3 ;  /* 0x03485003ff0075a7 */ /* 0x0000620008040146 */
[----:B------:R-:W-:Y:S05]  /*8a40*/  @!P0 BRA `(.L_x_22) ;  /* 0x0000000000048947 */ /* 0x000fea0003800000 */
[----:B------:R-:W-:Y:S01]  /*8a50*/  BPT.TRAP 0x1 ;  /* 0x000000040000795c */ /* 0x000fe20000300000 */
.L_x_22:
[----:B-1----:R-:W-:Y:S05]  /*8a60*/  @P2 BRA `(.L_x_20) ;  /* 0x0000000000082947 */ /* 0x002fea0003800000 */
[----:B------:R-:W1:Y:S02]  /*8a70*/  SYNCS.PHASECHK.TRANS64.TRYWAIT P2, [UR6+0x34850], R3 ;  /* 0x03485003ff0075a7 */ /* 0x000e640008040146 */
[----:B-1----:R-:W-:Y:S05]  /*8a80*/  @!P2 BRA `(.L_x_23) ;  /* 0x000000800084a947 */ /* 0x002fea0003800000 */
.L_x_20:
[----:B------:R-:W-:Y:S01]  /*8a90*/  UIADD3 UR6, UR61, 0x400, URZ ;  /* 0x000004003d067890 */ /* 0x000fe2000fffe03f */
[----:B------:R-:W-:Y:S01]  /*8aa0*/  WARPGROUP.ARRIVE ;  /* 0x00000000000079c5 */ /* 0x000fe20000000000 */
[----:B------:R-:W-:Y:S01]  /*8ab0*/  UMOV UR11, 0x40000040 ;  /* 0x40000040000b7882 */ /* 0x000fe20000000000 */
[----:B-1----:R-:W-:Y:S01]  /*8ac0*/  FMNMX.FTZ R10, R168, R15, !PT ;  /* 0x0000000fa80a7209 */ /* 0x002fe20007810000 */
[----:B------:R-:W-:-:S03]  /*8ad0*/  USHF.R.U32.HI UR6, URZ, 0x4, UR6 ;  /* 0x000000043f067899 */ /* 0x000fc60008011606 */
[----:B------:R-:W1:Y:S01]  /*8ae0*/  S2R R232, SR_TID.X ;  /* 0x0000000000e87919 */ /* 0x000e620000002100 */
[C---:B------:R-:W-:Y:S01]  /*8af0*/  ISETP.GT.AND P2, PT, R14.reuse, RZ, PT ;  /* 0x000000ff0e00720c */ /* 0x040fe20003f44270 */
[----:B------:R-:W-:Y:S01]  /*8b00*/  VIADD R14, R14, 0xffffffff ;  /* 0xffffffff0e0e7836 */ /* 0x000fe20000000000 */
[----:B------:R-:W-:Y:S01]  /*8b10*/  ULOP3.LUT UR6, UR6, 0x3fff, URZ, 0xc0, !UPT ;  /* 0x00003fff06067892 */ /* 0x000fe2000f8ec03f */
[----:B0-----:R-:W-:-:S03]  /*8b20*/  FMNMX.FTZ R3, R169, R10, !PT ;  /* 0x0000000aa9037209 */ /* 0x001fc60007810000 */
[----:B------:R-:W-:Y:S01]  /*8b30*/  ULOP3.LUT UR6, UR6, 0x5800000, URZ, 0xfc, !UPT ;  /* 0x0580000006067892 */ /* 0x000fe2000f8efc3f */
[----:B------:R-:W-:-:S03]  /*8b40*/  FMNMX.FTZ R10, R172, R3, !PT ;  /* 0x00000003ac0a7209 */ /* 0x000fc60007810000 */
[----:B------:R-:W-:Y:S01]  /*8b50*/  UIMAD UR6, UR7, 0xb00, UR6 ;  /* 0x00000b00070678a4 */ /* 0x000fe2000f8e0206 */
[----:B------:R-:W-:-:S04]  /*8b60*/  FMNMX.FTZ R3, R173, R10, !PT ;  /* 0x0000000aad037209 */ /* 0x000fc80007810000 */
[----:B------:R-:W-:Y:S02]  /*8b70*/  FMNMX.FTZ R10, R160, R3, !PT ;  /* 0x00000003a00a7209 */ /* 0x000fe40007810000 */
[----:B------:R-:W-:Y:S02]  /*8b80*/  UMOV UR10, UR6 ;  /* 0x00000006000a7c82 */ /* 0x000fe40008000000 */
[----:B------:R-:W-:Y:S01]  /*8b90*/  HGMMA.64x128x16.F32.BF16 R24, R176, gdesc[UR8].tnspB, R24, gsb0 ;  /* 0x41e00008b0187df0 */ /* 0x000fe20008001818 */
[----:B------:R-:W-:Y:S01]  /*8ba0*/  UIADD3 UR10, UR6, 0x80, URZ ;  /* 0x00000080060a7890 */ /* 0x000fe2000fffe03f */
[----:B------:R-:W-:Y:S01]  /*8bb0*/  FMNMX.FTZ R3, R161, R10, !PT ;  /* 0x0000000aa1037209 */ /* 0x000fe20007810000 */
[----:B------:R-:W-:-:S03]  /*8bc0*/  UMOV UR11, 0x40000040 ;  /* 0x40000040000b7882 */ /* 0x000fc60000000000 */
[----:B------:R-:W-:-:S04]  /*8bd0*/  FMNMX.FTZ R10, R164, R3, !PT ;  /* 0x00000003a40a7209 */ /* 0x000fc80007810000 */
[----:B------:R-:W-:Y:S02]  /*8be0*/  FMNMX.FTZ R3, R165, R10, !PT ;  /* 0x0000000aa5037209 */ /* 0x000fe40007810000 */
[----:B-1----:R-:W-:Y:S02]  /*8bf0*/  SHF.R.U32.HI R232, RZ, 0x7, R232 ;  /* 0x00000007ffe87819 */ /* 0x002fe400000116e8 */
[----:B------:R-:W-:-:S04]  /*8c00*/  FMNMX.FTZ R10, R152, R3, !PT ;  /* 0x00000003980a7209 */ /* 0x000fc80007810000 */
        /* <DEDUP_REMOVED lines=30> */
[----:B------:R-:W-:Y:S01]  /*8df0*/  FMNMX.FTZ R3, R101, R10, !PT ;  /* 0x0000000a65037209 */ /* 0x000fe20007810000 */
[----:B------:R-:W-:Y:S02]  /*8e00*/  WARPGROUP.DEPBAR.LE gsb0, 0x0 ;  /* 0x00008000000079c5 */ /* 0x000fe40000010000 */
[----:B------:R-:W-:Y:S01]  /*8e10*/  WARPGROUP.ARRIVE ;  /* 0x00000000000079c5 */ /* 0x000fe20000000000 */
[----:B------:R-:W-:-:S04]  /*8e20*/  FMNMX.FTZ R10, R88, R3, !PT ;  /* 0x00000003580a7209 */ /* 0x000fc80007810000 */
[----:B------:R-:W-:Y:S01]  /*8e30*/  FMNMX.FTZ R3, R89, R10, !PT ;  /* 0x0000000a59037209 */ /* 0x000fe20007810000 */
[----:B------:R-:W-:Y:S01]  /*8e40*/  HGMMA.64x128x16.F32.BF16 R24, R180, gdesc[UR8].tnspB, R24, gsb0 ;  /* 0x41e00008b4187df0 */ /* 0x000fe20008001818 */
[----:B------:R-:W-:Y:S01]  /*8e50*/  UIADD3 UR10, UR6, 0x100, URZ ;  /* 0x00000100060a7890 */ /* 0x000fe2000fffe03f */
[----:B------:R-:W-:Y:S01]  /*8e60*/  UMOV UR11, 0x40000040 ;  /* 0x40000040000b7882 */ /* 0x000fe20000000000 */
[----:B------:R-:W-:Y:S02]  /*8e70*/  FMNMX.FTZ R10, R92, R3, !PT ;  /* 0x000000035c0a7209 */ /* 0x000fe40007810000 */
[----:B------:R-:W0:Y:S02]  /*8e80*/  LDC R3, c[0x0][0x988] ;  /* 0x00026200ff037b82 */ /* 0x000e240000000800 */
[----:B------:R-:W-:-:S05]  /*8e90*/  FMNMX.FTZ R21, R93, R10, !PT ;  /* 0x0000000a5d157209 */ /* 0x000fca0007810000 */
[----:B------:R-:W1:Y:S02]  /*8ea0*/  SHFL.BFLY PT, R10, R21, 0x2, 0x1f ;  /* 0x0c401f00150a7f89 */ /* 0x000e6400000e0000 */
[----:B-1----:R-:W-:-:S05]  /*8eb0*/  FMNMX.FTZ R177, R21, R10, !PT ;  /* 0x0000000a15b17209 */ /* 0x002fca0007810000 */
[----:B------:R-:W1:Y:S02]  /*8ec0*/  SHFL.BFLY PT, R10, R177, 0x1, 0x1f ;  /* 0x0c201f00b10a7f89 */ /* 0x000e6400000e0000 */
[----:B-1----:R-:W-:-:S05]  /*8ed0*/  FMNMX.FTZ R10, R177, R10, !PT ;  /* 0x0000000ab10a7209 */ /* 0x002fca0007810000 */
[----:B------:R-:W-:-:S04]  /*8ee0*/  FADD.FTZ R20, -R10, R15 ;  /* 0x0000000f0a147221 */ /* 0x000fc80000010100 */
[-C--:B0-----:R-:W-:Y:S01]  /*8ef0*/  FMUL.FTZ R15, R20, R3.reuse ;  /* 0x00000003140f7220 */ /* 0x081fe20000410000 */
[----:B------:R-:W-:-:S04]  /*8f00*/  FMUL.FTZ R20, R10, R3 ;  /* 0x000000030a147220 */ /* 0x000fc80000410000 */
[-CC-:B------:R-:W-:Y:S01]  /*8f10*/  FFMA.FTZ R21, R169, R3.reuse, -R20.reuse ;  /* 0x00000003a9157223 */ /* 0x180fe20000010814 */
        /* <DEDUP_REMOVED lines=22> */
[----:B------:R-:W-:Y:S01]  /*9080*/  FFMA.FTZ R93, R93, R3, -R20 ;  /* 0x000000035d5d7223 */ /* 0x000fe20000010814 */
[----:B------:R-:W-:Y:S08]  /*9090*/  MUFU.EX2 R15, R15 ;  /* 0x0000000f000f7308 */ /* 0x000ff00000000800 */
[----:B------:R-:W0:Y:S08]  /*90a0*/  MUFU.EX2 R176, R176 ;  /* 0x000000b000b07308 */ /* 0x000e300000000800 */
[----:B------:R-:W1:Y:S08]  /*90b0*/  MUFU.EX2 R21, R21 ;  /* 0x0000001500157308 */ /* 0x000e700000000800 */
[----:B------:R-:W-:Y:S01]  /*90c0*/  MUFU.EX2 R178, R178 ;  /* 0x000000b200b27308 */ /* 0x000fe20000000800 */
[----:B0-----:R-:W-:-:S07]  /*90d0*/  FFMA.FTZ R12, R15, R12, R176 ;  /* 0x0000000c0f0c7223 */ /* 0x001fce00000100b0 */
[----:B------:R-:W-:Y:S01]  /*90e0*/  MUFU.EX2 R169, R169 ;  /* 0x000000a900a97308 */ /* 0x000fe20000000800 */
[----:B-1----:R-:W-:Y:S01]  /*90f0*/  F2FP.BF16.F32.PACK_AB R176, R21, R176 ;  /* 0x000000b015b0723e */ /* 0x002fe200000010ff */
[----:B------:R-:W-:Y:S02]  /*9100*/  WARPGROUP.DEPBAR.LE gsb0, 0x0 ;  /* 0x00008000000079c5 */ /* 0x000fe40000010000 */
[----:B------:R-:W-:Y:S01]  /*9110*/  WARPGROUP.ARRIVE ;  /* 0x00000000000079c5 */ /* 0x000fe20000000000 */
[-CC-:B------:R-:W-:Y:S01]  /*9120*/  FFMA.FTZ R180, R160, R3.reuse, -R20.reuse ;  /* 0x00000003a0b47223 */ /* 0x180fe20000010814 */
[----:B------:R-:W-:Y:S02]  /*9130*/  FFMA.FTZ R182, R164, R3, -R20 ;  /* 0x00000003a4b67223 */ /* 0x000fe40000010814 */
[----:B------:R-:W-:Y:S02]  /*9140*/  MUFU.EX2 R173, R173 ;  /* 0x000000ad00ad7308 */ /* 0x000fe40000000800 */
[----:B------:R-:W-:Y:S01]  /*9150*/  HGMMA.64x128x16.F32.BF16 R24, R184, gdesc[UR8].tnspB, R24, gsb0 ;  /* 0x41e00008b8187df0 */ /* 0x000fe20008001818 */
[----:B------:R-:W-:Y:S01]  /*9160*/  UIADD3 UR10, UR6, 0x180, URZ ;  /* 0x00000180060a7890 */ /* 0x000fe2000fffe03f */
[----:B------:R-:W-:-:S04]  /*9170*/  UMOV UR11, 0x40000040 ;  /* 0x40000040000b7882 */ /* 0x000fc80000000000 */
[----:B------:R-:W-:Y:S08]  /*9180*/  MUFU.EX2 R180, R180 ;  /* 0x000000b400b47308 */ /* 0x000ff00000000800 */
        /* <DEDUP_REMOVED lines=16> */
[----:B------:R-:W-:Y:S01]  /*9290*/  MUFU.EX2 R101, R101 ;  /* 0x0000006500657308 */ /* 0x000fe20000000800 */
[----:B------:R-:W-:-:S02]  /*92a0*/  WARPGROUP.DEPBAR.LE gsb0, 0x0 ;  /* 0x00008000000079c5 */ /* 0x000fc40000010000 */
[----:B------:R-:W-:Y:S01]  /*92b0*/  WARPGROUP.ARRIVE ;  /* 0x00000000000079c5 */ /* 0x000fe20000000000 */
[--C-:B------:R-:W-:Y:S01]  /*92c0*/  FFMA.FTZ R184, R152, R3, -R20.reuse ;  /* 0x0000000398b87223 */ /* 0x100fe20000010814 */
[----:B------:R-:W-:Y:S01]  /*92d0*/  FMNMX.FTZ R152, R170, R13, !PT ;  /* 0x0000000daa987209 */ /* 0x000fe20007810000 */
[----:B------:R-:W-:Y:S02]  /*92e0*/  FFMA.FTZ R186, R156, R3, -R20 ;  /* 0x000000039cba7223 */ /* 0x000fe40000010814 */
[----:B------:R-:W-:Y:S01]  /*92f0*/  MUFU.EX2 R89, R89 ;  /* 0x0000005900597308 */ /* 0x000fe20000000800 */
[----:B------:R-:W-:Y:S01]  /*9300*/  HGMMA.64x128x16.F32.BF16 R24, R188, gdesc[UR8].tnspB, R24, gsb0 ;  /* 0x41e00008bc187df0 */ /* 0x000fe20008001818 */
[----:B------:R-:W-:Y:S01]  /*9310*/  UIADD3 UR10, UR6, 0x200, URZ ;  /* 0x00000200060a7890 */ /* 0x000fe2000fffe03f */
[----:B------:R-:W-:Y:S01]  /*9320*/  FMNMX.FTZ R153, R171, R152, !PT ;  /* 0x00000098ab997209 */ /* 0x000fe20007810000 */
[----:B------:R-:W-:-:S03]  /*9330*/  UMOV UR11, 0x40000040 ;  /* 0x40000040000b7882 */ /* 0x000fc60000000000 */
[----:B------:R-:W-:Y:S01]  /*9340*/  FMNMX.FTZ R152, R174, R153, !PT ;  /* 0x00000099ae987209 */ /* 0x000fe20007810000 */
[----:B------:R-:W-:Y:S01]  /*9350*/  FFMA.FTZ R153, R157, R3, -R20 ;  /* 0x000000039d997223 */ /* 0x000fe20000010814 */
[----:B------:R-:W-:Y:S02]  /*9360*/  MUFU.EX2 R184, R184 ;  /* 0x000000b800b87308 */ /* 0x000fe40000000800 */
[----:B------:R-:W-:-:S04]  /*9370*/  FMNMX.FTZ R157, R175, R152, !PT ;  /* 0x00000098af9d7209 */ /* 0x000fc80007810000 */
[----:B------:R-:W-:Y:S02]  /*9380*/  FMNMX.FTZ R152, R162, R157, !PT ;  /* 0x0000009da2987209 */ /* 0x000fe40007810000 */
[----:B------:R-:W-:Y:S02]  /*9390*/  MUFU.EX2 R186, R186 ;  /* 0x000000ba00ba7308 */ /* 0x000fe40000000800 */
[----:B------:R-:W-:-:S06]  /*93a0*/  FMNMX.FTZ R157, R163, R152, !PT ;  /* 0x00000098a39d7209 */ /* 0x000fcc0007810000 */
[----:B------:R-:W-:Y:S08]  /*93b0*/  MUFU.EX2 R153, R153 ;  /* 0x0000009900997308 */ /* 0x000ff00000000800 */
[----:B------:R-:W-:Y:S01]  /*93c0*/  MUFU.EX2 R92, R92 ;  /* 0x0000005c005c7308 */ /* 0x000fe20000000800 */
[----:B------:R-:W-:Y:S02]  /*93d0*/  WARPGROUP.DEPBAR.LE gsb0, 0x0 ;  /* 0x00008000000079c5 */ /* 0x000fe40000010000 */
[----:B------:R-:W-:Y:S01]  /*93e0*/  WARPGROUP.ARRIVE ;  /* 0x00000000000079c5 */ /* 0x000fe20000000000 */
[--C-:B------:R-:W-:Y:S01]  /*93f0*/  FFMA.FTZ R188, R144, R3, -R20.reuse ;  /* 0x0000000390bc7223 */ /* 0x100fe20000010814 */
[----:B------:R-:W-:Y:S01]  /*9400*/  FMNMX.FTZ R144, R166, R157, !PT ;  /* 0x0000009da6907209 */ /* 0x000fe20007810000 */
[----:B------:R-:W-:-:S03]  /*9410*/  FFMA.FTZ R190, R148, R3, -R20 ;  /* 0x0000000394be7223 */ /* 0x000fc60000010814 */
[----:B------:R-:W-:Y:S01]  /*9420*/  HGMMA.64x128x16.F32.BF16 R24, R192, gdesc[UR8].tnspB, R24, gsb0 ;  /* 0x41e00008c0187df0 */ /* 0x000fe20008001818 */
[----:B------:R-:W-:Y:S01]  /*9430*/  UIADD3 UR10, UR6, 0x280, URZ ;  /* 0x00000280060a7890 */ /* 0x000fe2000fffe03f */
[----:B------:R-:W-:Y:S01]  /*9440*/  FMNMX.FTZ R157, R167, R144, !PT ;  /* 0x00000090a79d7209 */ /* 0x000fe20007810000 */
[----:B------:R-:W-:Y:S01]  /*9450*/  UMOV UR11, 0x40000040 ;  /* 0x40000040000b7882 */ /* 0x000fe20000000000 */
[----:B------:R-:W-:Y:S02]  /*9460*/  MUFU.EX2 R188, R188 ;  /* 0x000000bc00bc7308 */ /* 0x000fe40000000800 */
[----:B------:R-:W-:-:S04]  /*9470*/  FMNMX.FTZ R144, R154, R157, !PT ;  /* 0x0000009d9a907209 */ /* 0x000fc80007810000 */
[----:B------:R-:W-:Y:S02]  /*9480*/  FMNMX.FTZ R157, R155, R144, !PT ;  /* 0x000000909b9d7209 */ /* 0x000fe40007810000 */
[----:B------:R-:W-:Y:S02]  /*9490*/  MUFU.EX2 R190, R190 ;  /* 0x000000be00be7308 */ /* 0x000fe40000000800 */
[----:B------:R-:W-:-:S04]  /*94a0*/  FMNMX.FTZ R144, R158, R157, !PT ;  /* 0x0000009d9e907209 */ /* 0x000fc80007810000 */
[----:B------:R-:W-:-:S04]  /*94b0*/  FMNMX.FTZ R157, R159, R144, !PT ;  /* 0x000000909f9d7209 */ /* 0x000fc80007810000 */
[----:B------:R-:W-:-:S04]  /*94c0*/  FMNMX.FTZ R144, R146, R157, !PT ;  /* 0x0000009d92907209 */ /* 0x000fc80007810000 */
[----:B------:R-:W-:Y:S01]  /*94d0*/  FMNMX.FTZ R157, R147, R144, !PT ;  /* 0x00000090939d7209 */ /* 0x000fe20007810000 */
        /* <DEDUP_REMOVED lines=21> */
[-CC-:B------:R-:W-:Y:S01]  /*9630*/  FFMA.FTZ R157, R129, R3.reuse, -R20.reuse ;  /* 0x00000003819d7223 */ /* 0x180fe20000010814 */
[----:B------:R-:W-:Y:S02]  /*9640*/  FFMA.FTZ R198, R132, R3, -R20 ;  /* 0x0000000384c67223 */ /* 0x000fe40000010814 */
        /* <DEDUP_REMOVED lines=8> */
[----:B------:R-:W-:Y:S01]  /*96d0*/  FMNMX.FTZ R128, R126, R129, !PT ;  /* 0x000000817e807209 */ /* 0x000fe20007810000 */
[----:B------:R-:W-:-:S03]  /*96e0*/  FFMA.FTZ R129, R133, R3, -R20 ;  /* 0x0000000385817223 */ /* 0x000fc60000010814 */
[----:B------:R-:W-:Y:S02]  /*96f0*/  FMNMX.FTZ R133, R127, R128, !PT ;  /* 0x000000807f857209 */ /* 0x000fe40007810000 */
[----:B------:R-:W-:Y:S02]  /*9700*/  MUFU.EX2 R198, R198 ;  /* 0x000000c600c67308 */ /* 0x000fe40000000800 */
[----:B------:R-:W-:-:S04]  /*9710*/  FMNMX.FTZ R128, R114, R133, !PT ;  /* 0x0000008572807209 */ /* 0x000fc80007810000 */
[----:B------:R-:W-:Y:S02]  /*9720*/  FMNMX.FTZ R133, R115, R128, !PT ;  /* 0x0000008073857209 */ /* 0x000fe40007810000 */
        /* <DEDUP_REMOVED lines=27> */
[----:B------:R-:W-:Y:S01]  /*98e0*/  UIADD3 UR6, UR6, 0x500, URZ ;  /* 0x0000050006067890 */ /* 0x000fe2000fffe03f */
[----:B------:R-:W-:Y:S01]  /*98f0*/  MUFU.EX2 R204, R204 ;  /* 0x000000cc00cc7308 */ /* 0x000fe20000000800 */
[----:B------:R-:W-:-:S04]  /*9900*/  FMNMX.FTZ R112, R90, R133, !PT ;  /* 0x000000855a707209 */ /* 0x000fc80007810000 */
[----:B------:R-:W-:-:S03]  /*9910*/  FMNMX.FTZ R133, R91, R112, !PT ;  /* 0x000000705b857209 */ /* 0x000fc60007810000 */
[----:B------:R-:W-:Y:S01]  /*9920*/  MUFU.EX2 R206, R206 ;  /* 0x000000ce00ce7308 */ /* 0x000fe20000000800 */
[----:B------:R-:W-:-:S04]  /*9930*/  FMNMX.FTZ R112, R94, R133, !PT ;  /* 0x000000855e707209 */ /* 0x000fc80007810000 */
[----:B------:R-:W-:-:S05]  /*9940*/  FMNMX.FTZ R112, R95, R112, !PT ;  /* 0x000000705f707209 */ /* 0x000fca0007810000 */
[----:B------:R-:W0:Y:S02]  /*9950*/  SHFL.BFLY PT, R133, R112, 0x2, 0x1f ;  /* 0x0c401f0070857f89 */ /* 0x000e2400000e0000 */
[----:B0-----:R-:W-:Y:S01]  /*9960*/  FMNMX.FTZ R133, R112, R133, !PT ;  /* 0x0000008570857209 */ /* 0x001fe20007810000 */
[----:B------:R-:W-:Y:S02]  /*9970*/  WARPGROUP.DEPBAR.LE gsb0, 0x0 ;  /* 0x00008000000079c5 */ /* 0x000fe40000010000 */
[----:B------:R-:W-:Y:S01]  /*9980*/  WARPGROUP.ARRIVE ;  /* 0x00000000000079c5 */ /* 0x000fe20000000000 */
[-CC-:B------:R-:W-:Y:S01]  /*9990*/  FFMA.FTZ R210, R108, R3.reuse, -R20.reuse ;  /* 0x000000036cd27223 */ /* 0x180fe20000010814 */
[-CC-:B------:R-:W-:Y:S01]  /*99a0*/  FFMA.FTZ R208, R104, R3.reuse, -R20.reuse ;  /* 0x0000000368d07223 */ /* 0x180fe20000010814 */
[----:B------:R-:W0:Y:S01]  /*99b0*/  SHFL.BFLY PT, R108, R133, 0x1, 0x1f ;  /* 0x0c201f00856c7f89 */ /* 0x000e2200000e0000 */
[----:B------:R-:W-:Y:S02]  /*99c0*/  FFMA.FTZ R104, R88, R3, -R20 ;  /* 0x0000000358687223 */ /* 0x000fe40000010814 */
[----:B------:R-:W-:Y:S01]  /*99d0*/  HGMMA.64x128x16.F32.BF16 R24, R212, gdesc[UR8].tnspB, R24, gsb0 ;  /* 0x41e00008d4187df0 */ /* 0x000fe20008001818 */
[----:B------:R-:W-:Y:S01]  /*99e0*/  UMOV UR10, UR6 ;  /* 0x00000006000a7c82 */ /* 0x000fe20008000000 */
[----:B------:R-:W-:Y:S01]  /*99f0*/  UMOV UR11, 0x40000040 ;  /* 0x40000040000b7882 */ /* 0x000fe20000000000 */
[----:B------:R-:W-:Y:S01]  /*9a00*/  MUFU.EX2 R208, R208 ;  /* 0x000000d000d07308 */ /* 0x000fe20000000800 */
[----:B------:R-:W-:-:S07]  /*9a10*/  R2UR UR6, R2 ;  /* 0x00000000020672ca */ /* 0x000fce00000e0000 */
[----:B------:R-:W-:Y:S08]  /*9a20*/  MUFU.EX2 R210, R210 ;  /* 0x000000d200d27308 */ /* 0x000ff00000000800 */
[----:B------:R-:W-:Y:S01]  /*9a30*/  MUFU.EX2 R104, R104 ;  /* 0x0000006800687308 */ /* 0x000fe20000000800 */
[----:B0-----:R-:W-:Y:S01]  /*9a40*/  FMNMX.FTZ R88, R133, R108, !PT ;  /* 0x0000006c85587209 */ /* 0x001fe20007810000 */
[----:B------:R-:W-:Y:S01]  /*9a50*/  IMAD.U32 R133, RZ, RZ, UR7 ;  /* 0x00000007ff857e24 */ /* 0x000fe2000f8e00ff */
[----:B------:R-:W-:-:S03]  /*9a60*/  UMOV UR7, UR60 ;  /* 0x0000003c00077c82 */ /* 0x000fc60008000000 */
[C---:B------:R-:W-:Y:S01]  /*9a70*/  FADD.FTZ R20, -R88.reuse, R13 ;  /* 0x0000000d58147221 */ /* 0x040fe20000010100 */
[-C--:B------:R-:W-:Y:S01]  /*9a80*/  FMUL.FTZ R112, R88, R3.reuse ;  /* 0x0000000358707220 */ /* 0x080fe20000410000 */
[----:B------:R0:W-:Y:S01]  /*9a90*/  MUFU.EX2 R13, R93 ;  /* 0x0000005d000d7308 */ /* 0x0001e20000000800 */
[----:B------:R-:W-:Y:S01]  /*9aa0*/  @!P1 LEA R133, R133, UR61, 0x3 ;  /* 0x0000003d85859c11 */ /* 0x000fe2000f8e18ff */
[-C--:B------:R-:W-:Y:S01]  /*9ab0*/  FMUL.FTZ R20, R20, R3.reuse ;  /* 0x0000000314147220 */ /* 0x080fe20000410000 */
[-CC-:B------:R-:W-:Y:S01]  /*9ac0*/  FFMA.FTZ R177, R170, R3.reuse, -R112.reuse ;  /* 0x00000003aab17223 */ /* 0x180fe20000010870 */
[-CC-:B------:R-:W-:Y:S01]  /*9ad0*/  FFMA.FTZ R108, R171, R3.reuse, -R112.reuse ;  /* 0x00000003ab6c7223 */ /* 0x180fe20000010870 */
[-CC-:B------:R-:W-:Y:S01]  /*9ae0*/  FFMA.FTZ R197, R130, R3.reuse, -R112.reuse ;  /* 0x0000000382c57223 */ /* 0x180fe20000010870 */
[----:B------:R-:W-:Y:S02]  /*9af0*/  IMAD.U32 R130, RZ, RZ, UR60 ;  /* 0x0000003cff827e24 */ /* 0x000fe4000f8e00ff */
[-CC-:B------:R-:W-:Y:S01]  /*9b00*/  FFMA.FTZ R179, R174, R3.reuse, -R112.reuse ;  /* 0x00000003aeb37223 */ /* 0x180fe20000010870 */
[----:B------:R-:W-:Y:S01]  /*9b10*/  MUFU.EX2 R20, R20 ;  /* 0x0000001400147308 */ /* 0x000fe20000000800 */
[-CC-:B------:R-:W-:Y:S01]  /*9b20*/  FFMA.FTZ R148, R175, R3.reuse, -R112.reuse ;  /* 0x00000003af947223 */ /* 0x180fe20000010870 */
[-CC-:B------:R-:W-:Y:S01]  /*9b30*/  FFMA.FTZ R181, R162, R3.reuse, -R112.reuse ;  /* 0x00000003a2b57223 */ /* 0x180fe20000010870 */
[----:B------:R-:W-:Y:S01]  /*9b40*/  @!P1 LEA R130, R130, UR61, 0x3 ;  /* 0x0000003d82829c11 */ /* 0x000fe2000f8e18ff */
[-CC-:B------:R-:W-:Y:S01]  /*9b50*/  FFMA.FTZ R144, R163, R3.reuse, -R112.reuse ;  /* 0x00000003a3907223 */ /* 0x180fe20000010870 */
[----:B0-----:R-:W-:Y:S01]  /*9b60*/  IADD3 R93, -R232, 0xb, RZ ;  /* 0x0000000be85d7810 */ /* 0x001fe20007ffe1ff */
[-CC-:B------:R-:W-:Y:S01]  /*9b70*/  FFMA.FTZ R128, R131, R3.reuse, -R112.reuse ;  /* 0x0000000383807223 */ /* 0x180fe20000010870 */
[----:B------:R-:W-:Y:S01]  /*9b80*/  FFMA.FTZ R183, R166, R3, -R112 ;  /* 0x00000003a6b77223 */ /* 0x000fe20000010870 */
[----:B------:R-:W0:Y:S01]  /*9b90*/  MUFU.EX2 R177, R177 ;  /* 0x000000b100b17308 */ /* 0x000e220000000800 */
[----:B------:R-:W-:-:S02]  /*9ba0*/  @!P1 VIADD R130, R130, 0x34840 ;  /* 0x0003484082829836 */ /* 0x000fc40000000000 */
[-CC-:B------:R-:W-:Y:S01]  /*9bb0*/  FFMA.FTZ R201, R122, R3.reuse, -R112.reuse ;  /* 0x000000037ac97223 */ /* 0x180fe20000010870 */
[-CC-:B------:R-:W-:Y:S01]  /*9bc0*/  FFMA.FTZ R152, R167, R3.reuse, -R112.reuse ;  /* 0x00000003a7987223 */ /* 0x180fe20000010870 */
[-CC-:B------:R-:W-:Y:S01]  /*9bd0*/  FFMA.FTZ R199, R134, R3.reuse, -R112.reuse ;  /* 0x0000000386c77223 */ /* 0x180fe20000010870 */
[-C--:B------:R-:W-:Y:S01]  /*9be0*/  FFMA.FTZ R185, R154, R3.reuse, -R112 ;  /* 0x000000039ab97223 */ /* 0x080fe20000010870 */
[----:B------:R-:W-:Y:S01]  /*9bf0*/  @!P1 PRMT R131, RZ, 0x654, R130 ;  /* 0x00000654ff839816 */ /* 0x000fe20000000082 */
[-CC-:B------:R-:W-:Y:S01]  /*9c00*/  FFMA.FTZ R140, R155, R3.reuse, -R112.reuse ;  /* 0x000000039b8c7223 */ /* 0x180fe20000010870 */
[----:B------:R-:W1:Y:S01]  /*9c10*/  MUFU.EX2 R108, R108 ;  /* 0x0000006c006c7308 */ /* 0x000e620000000800 */
[-CC-:B------:R-:W-:Y:S01]  /*9c20*/  FFMA.FTZ R187, R158, R3.reuse, -R112.reuse ;  /* 0x000000039ebb7223 */ /* 0x180fe20000010870 */
[-CC-:B------:R-:W-:Y:S01]  /*9c30*/  FFMA.FTZ R116, R159, R3.reuse, -R112.reuse ;  /* 0x000000039f747223 */ /* 0x180fe20000010870 */
[-CC-:B------:R-:W-:Y:S01]  /*9c40*/  FFMA.FTZ R205, R114, R3.reuse, -R112.reuse ;  /* 0x0000000372cd7223 */ /* 0x180fe20000010870 */
[-CC-:B------:R-:W-:Y:S01]  /*9c50*/  FFMA.FTZ R189, R146, R3.reuse, -R112.reuse ;  /* 0x0000000392bd7223 */ /* 0x180fe20000010870 */
[-CC-:B------:R-:W-:Y:S01]  /*9c60*/  FFMA.FTZ R207, R118, R3.reuse, -R112.reuse ;  /* 0x0000000376cf7223 */ /* 0x180fe20000010870 */
[-CC-:B------:R-:W-:Y:S01]  /*9c70*/  FFMA.FTZ R136, R147, R3.reuse, -R112.reuse ;  /* 0x0000000393887223 */ /* 0x180fe20000010870 */
[--C-:B------:R-:W-:Y:S01]  /*9c80*/  FFMA.FTZ R191, R150, R3, -R112.reuse ;  /* 0x0000000396bf7223 */ /* 0x100fe20000010870 */
[----:B------:R-:W2:Y:S01]  /*9c90*/  MUFU.EX2 R179, R179 ;  /* 0x000000b300b37308 */ /* 0x000ea20000000800 */
[----:B0-----:R-:W-:Y:S01]  /*9ca0*/  FFMA.FTZ R11, R20, R11, R177 ;  /* 0x0000000b140b7223 */ /* 0x001fe200000100b1 */
[-CC-:B------:R-:W-:Y:S01]  /*9cb0*/  FFMA.FTZ R209, R106, R3.reuse, -R112.reuse ;  /* 0x000000036ad17223 */ /* 0x180fe20000010870 */
[-CC-:B------:R-:W-:Y:S01]  /*9cc0*/  FFMA.FTZ R120, R151, R3.reuse, -R112.reuse ;  /* 0x0000000397787223 */ /* 0x180fe20000010870 */
[-CC-:B------:R-:W-:Y:S01]  /*9cd0*/  FFMA.FTZ R211, R110, R3.reuse, -R112.reuse ;  /* 0x000000036ed37223 */ /* 0x180fe20000010870 */
[-CC-:B------:R-:W-:Y:S01]  /*9ce0*/  FFMA.FTZ R193, R138, R3.reuse, -R112.reuse ;  /* 0x000000038ac17223 */ /* 0x180fe20000010870 */
[-CC-:B------:R-:W-:Y:S01]  /*9cf0*/  FFMA.FTZ R124, R139, R3.reuse, -R112.reuse ;  /* 0x000000038b7c7223 */ /* 0x180fe20000010870 */
[-CC-:B------:R-:W-:Y:S01]  /*9d00*/  FFMA.FTZ R195, R142, R3.reuse, -R112.reuse ;  /* 0x000000038ec37223 */ /* 0x180fe20000010870 */
[----:B------:R-:W0:Y:S01]  /*9d10*/  MUFU.EX2 R148, R148 ;  /* 0x0000009400947308 */ /* 0x000e220000000800 */
[----:B-1----:R-:W-:Y:S01]  /*9d20*/  FADD.FTZ R122, R108, R11 ;  /* 0x0000000b6c7a7221 */ /* 0x002fe20000010000 */
[-CC-:B------:R-:W-:Y:S01]  /*9d30*/  FFMA.FTZ R132, R143, R3.reuse, -R112.reuse ;  /* 0x000000038f847223 */ /* 0x180fe20000010870 */
[-CC-:B------:R-:W-:Y:S01]  /*9d40*/  FFMA.FTZ R115, R115, R3.reuse, -R112.reuse ;  /* 0x0000000373737223 */ /* 0x180fe20000010870 */
[-CC-:B------:R-:W-:Y:S01]  /*9d50*/  FFMA.FTZ R135, R135, R3.reuse, -R112.reuse ;  /* 0x0000000387877223 */ /* 0x180fe20000010870 */
[-CC-:B------:R-:W-:Y:S01]  /*9d60*/  FFMA.FTZ R203, R126, R3.reuse, -R112.reuse ;  /* 0x000000037ecb7223 */ /* 0x180fe20000010870 */
[-CC-:B------:R-:W-:Y:S01]  /*9d70*/  FFMA.FTZ R127, R127, R3.reuse, -R112.reuse ;  /* 0x000000037f7f7223 */ /* 0x180fe20000010870 */
[-C--:B------:R-:W-:Y:S01]  /*9d80*/  FFMA.FTZ R119, R119, R3.reuse, -R112 ;  /* 0x0000000377777223 */ /* 0x080fe20000010870 */
[----:B------:R-:W1:Y:S01]  /*9d90*/  MUFU.EX2 R181, R181 ;  /* 0x000000b500b57308 */ /* 0x000e620000000800 */
[----:B--2---:R-:W-:Y:S01]  /*9da0*/  FADD.FTZ R11, R179, R122 ;  /* 0x0000007ab30b7221 */ /* 0x004fe20000010000 */
[-CC-:B------:R-:W-:Y:S01]  /*9db0*/  FFMA.FTZ R107, R107, R3.reuse, -R112.reuse ;  /* 0x000000036b6b7223 */ /* 0x180fe20000010870 */
[-CC-:B------:R-:W-:Y:S01]  /*9dc0*/  FFMA.FTZ R111, R111, R3.reuse, -R112.reuse ;  /* 0x000000036f6f7223 */ /* 0x180fe20000010870 */
[-CC-:B------:R-:W-:Y:S01]  /*9dd0*/  FFMA.FTZ R99, R99, R3.reuse, -R112.reuse ;  /* 0x0000000363637223 */ /* 0x180fe20000010870 */
[-CC-:B------:R-:W-:Y:S01]  /*9de0*/  FFMA.FTZ R102, R102, R3.reuse, -R112.reuse ;  /* 0x0000000366667223 */ /* 0x180fe20000010870 */
[-CC-:B------:R-:W-:Y:S01]  /*9df0*/  FFMA.FTZ R103, R103, R3.reuse, -R112.reuse ;  /* 0x0000000367677223 */ /* 0x180fe20000010870 */
[-CC-:B------:R-:W-:Y:S01]  /*9e00*/  FFMA.FTZ R90, R90, R3.reuse, -R112.reuse ;  /* 0x000000035a5a7223 */ /* 0x180fe20000010870 */
[----:B------:R-:W2:Y:S01]  /*9e10*/  MUFU.EX2 R144, R144 ;  /* 0x0000009000907308 */ /* 0x000ea20000000800 */
[----:B0-----:R-:W-:Y:S01]  /*9e20*/  FADD.FTZ R122, R148, R11 ;  /* 0x0000000b947a7221 */ /* 0x001fe20000010000 */
[-CC-:B------:R-:W-:Y:S01]  /*9e30*/  FFMA.FTZ R91, R91, R3.reuse, -R112.reuse ;  /* 0x000000035b5b7223 */ /* 0x180fe20000010870 */
[-CC-:B------:R-:W-:Y:S01]  /*9e40*/  FFMA.FTZ R94, R94, R3.reuse, -R112.reuse ;  /* 0x000000035e5e7223 */ /* 0x180fe20000010870 */
[----:B------:R-:W-:Y:S01]  /*9e50*/  FFMA.FTZ R95, R95, R3, -R112 ;  /* 0x000000035f5f7223 */ /* 0x000fe20000010870 */
[----:B------:R-:W-:-:S02]  /*9e60*/  F2FP.BF16.F32.PACK_AB R177, R108, R177 ;  /* 0x000000b16cb1723e */ /* 0x000fc400000010ff */
[----:B------:R-:W-:Y:S01]  /*9e70*/  F2FP.BF16.F32.PACK_AB R179, R148, R179 ;  /* 0x000000b394b3723e */ /* 0x000fe200000010ff */
[----:B------:R-:W0:Y:S01]  /*9e80*/  MUFU.EX2 R183, R183 ;  /* 0x000000b700b77308 */ /* 0x000e220000000800 */
[----:B-1----:R-:W-:-:S07]  /*9e90*/  FADD.FTZ R11, R181, R122 ;  /* 0x0000007ab50b7221 */ /* 0x002fce0000010000 */
[----:B------:R-:W1:Y:S01]  /*9ea0*/  MUFU.EX2 R152, R152 ;  /* 0x0000009800987308 */ /* 0x000e620000000800 */
[C---:B--2---:R-:W-:Y:S01]  /*9eb0*/  FADD.FTZ R122, R144.reuse, R11 ;  /* 0x0000000b907a7221 */ /* 0x044fe20000010000 */
[----:B------:R-:W-:-:S06]  /*9ec0*/  F2FP.BF16.F32.PACK_AB R181, R144, R181 ;  /* 0x000000b590b5723e */ /* 0x000fcc00000010ff */
[----:B------:R-:W2:Y:S01]  /*9ed0*/  MUFU.EX2 R185, R185 ;  /* 0x000000b900b97308 */ /* 0x000ea20000000800 */
[----:B0-----:R-:W-:-:S07]  /*9ee0*/  FADD.FTZ R11, R183, R122 ;  /* 0x0000007ab70b7221 */ /* 0x001fce0000010000 */
[----:B------:R-:W0:Y:S01]  /*9ef0*/  MUFU.EX2 R140, R140 ;  /* 0x0000008c008c7308 */ /* 0x000e220000000800 */
[C---:B-1----:R-:W-:Y:S01]  /*9f00*/  FADD.FTZ R118, R152.reuse, R11 ;  /* 0x0000000b98767221 */ /* 0x042fe20000010000 */
[----:B------:R-:W-:-:S06]  /*9f10*/  F2FP.BF16.F32.PACK_AB R183, R152, R183 ;  /* 0x000000b798b7723e */ /* 0x000fcc00000010ff */
[----:B------:R-:W1:Y:S01]  /*9f20*/  MUFU.EX2 R187, R187 ;  /* 0x000000bb00bb7308 */ /* 0x000e620000000800 */
[----:B--2---:R-:W-:-:S07]  /*9f30*/  FADD.FTZ R11, R185, R118 ;  /* 0x00000076b90b7221 */ /* 0x004fce0000010000 */
[----:B------:R-:W2:Y:S01]  /*9f40*/  MUFU.EX2 R116, R116 ;  /* 0x0000007400747308 */ /* 0x000ea20000000800 */
[----:B0-----:R-:W-:Y:S01]  /*9f50*/  FADD.FTZ R106, R140, R11 ;  /* 0x0000000b8c6a7221 */ /* 0x001fe20000010000 */
[----:B------:R-:W-:Y:S01]  /*9f60*/  FFMA.FTZ R11, R98, R3, -R112 ;  /* 0x00000003620b7223 */ /* 0x000fe20000010870 */
[----:B------:R-:W-:-:S05]  /*9f70*/  F2FP.BF16.F32.PACK_AB R185, R140, R185 ;  /* 0x000000b98cb9723e */ /* 0x000fca00000010ff */
[----:B------:R-:W0:Y:S01]  /*9f80*/  MUFU.EX2 R189, R189 ;  /* 0x000000bd00bd7308 */ /* 0x000e220000000800 */
[----:B------:R-:W-:Y:S02]  /*9f90*/  WARPGROUP.DEPBAR.LE gsb0, 0x0 ;  /* 0x00008000000079c5 */ /* 0x000fe40000010000 */
[----:B------:R-:W-:Y:S01]  /*9fa0*/  WARPGROUP.ARRIVE ;  /* 0x00000000000079c5 */ /* 0x000fe20000000000 */
[----:B------:R-:W-:Y:S02]  /*9fb0*/  F2FP.BF16.F32.PACK_AB R212, R97, R96 ;  /* 0x0000006061d4723e */ /* 0x000fe400000010ff */
[----:B------:R-:W-:Y:S02]  /*9fc0*/  F2FP.BF16.F32.PACK_AB R214, R101, R100 ;  /* 0x0000006465d6723e */ /* 0x000fe400000010ff */
[----:B------:R-:W3:Y:S01]  /*9fd0*/  MUFU.EX2 R136, R136 ;  /* 0x0000008800887308 */ /* 0x000ee20000000800 */
[----:B------:R-:W-:Y:S07]  /*9fe0*/  HGMMA.64x128x16.F32.BF16 R24, R216, gdesc[UR8].tnspB, R24, gsb0 ;  /* 0x41e00008d8187df0 */ /* 0x000fee0008001818 */
[----:B------:R-:W4:Y:S08]  /*9ff0*/  MUFU.EX2 R191, R191 ;  /* 0x000000bf00bf7308 */ /* 0x000f300000000800 */
[----:B------:R-:W5:Y:S08]  /*a000*/  MUFU.EX2 R120, R120 ;  /* 0x0000007800787308 */ /* 0x000f700000000800 */
[----:B------:R-:W5:Y:S08]  /*a010*/  MUFU.EX2 R193, R193 ;  /* 0x000000c100c17308 */ /* 0x000f700000000800 */
[----:B------:R-:W5:Y:S08]  /*a020*/  MUFU.EX2 R124, R124 ;  /* 0x0000007c007c7308 */ /* 0x000f700000000800 */
[----:B------:R-:W5:Y:S08]  /*a030*/  MUFU.EX2 R195, R195 ;  /* 0x000000c300c37308 */ /* 0x000f700000000800 */
[----:B------:R5:W-:Y:S08]  /*a040*/  MUFU.EX2 R98, R115 ;  /* 0x0000007300627308 */ /* 0x000bf00000000800 */
[----:B------:R-:W5:Y:S08]  /*a050*/  MUFU.EX2 R132, R132 ;  /* 0x0000008400847308 */ /* 0x000f700000000800 */
[----:B------:R-:W5:Y:S08]  /*a060*/  MUFU.EX2 R197, R197 ;  /* 0x000000c500c57308 */ /* 0x000f700000000800 */
[----:B------:R-:W5:Y:S08]  /*a070*/  MUFU.EX2 R128, R128 ;  /* 0x0000008000807308 */ /* 0x000f700000000800 */
[----:B------:R-:W5:Y:S08]  /*a080*/  MUFU.EX2 R199, R199 ;  /* 0x000000c700c77308 */ /* 0x000f700000000800 */
[----:B------:R-:W5:Y:S08]  /*a090*/  MUFU.EX2 R130, R135 ;  /* 0x0000008700827308 */ /* 0x000f700000000800 */
[----:B------:R-:W5:Y:S08]  /*a0a0*/  MUFU.EX2 R201, R201 ;  /* 0x000000c900c97308 */ /* 0x000f700000000800 */
[----:B------:R-:W-:Y:S08]  /*a0b0*/  MUFU.EX2 R203, R203 ;  /* 0x000000cb00cb7308 */ /* 0x000ff00000000800 */
[----:B------:R-:W-:Y:S08]  /*a0c0*/  MUFU.EX2 R205, R205 ;  /* 0x000000cd00cd7308 */ /* 0x000ff00000000800 */
[----:B------:R-:W-:Y:S08]  /*a0d0*/  MUFU.EX2 R207, R207 ;  /* 0x000000cf00cf7308 */ /* 0x000ff00000000800 */
[----:B------:R-:W-:Y:S08]  /*a0e0*/  MUFU.EX2 R209, R209 ;  /* 0x000000d100d17308 */ /* 0x000ff00000000800 */
[----:B------:R-:W-:Y:S01]  /*a0f0*/  MUFU.EX2 R118, R11 ;  /* 0x0000000b00767308 */ /* 0x000fe20000000800 */
[----:B------:R-:W-:-:S02]  /*a100*/  WARPGROUP.DEPBAR.LE gsb0, 0x0 ;  /* 0x00008000000079c5 */ /* 0x000fc40000010000 */
[----:B------:R1:W-:Y:S06]  /*a110*/  BAR.ARV R93, 0x100 ;  /* 0x0004005d0000751d */ /* 0x0003ec0000002000 */
[----:B------:R2:W-:Y:S01]  /*a120*/  @!P1 SYNCS.ARRIVE.TRANS64.RED.A1T0 RZ, [R131+URZ], RZ ;  /* 0x000000ff83ff99a7 */ /* 0x0005e2000810043f */
[----:B------:R-:W-:Y:S01]  /*a130*/  MUFU.EX2 R108, R107 ;  /* 0x0000006b006c7308 */ /* 0x000fe20000000800 */
[----:B-1----:R-:W-:Y:S02]  /*a140*/  @!P1 VIADD R93, R133, 0x34860 ;  /* 0x00034860855d9836 */ /* 0x002fe40000000000 */
[-C--:B------:R-:W-:Y:S01]  /*a150*/  FMUL.FTZ R26, R26, R20.reuse ;  /* 0x000000141a1a7220 */ /* 0x080fe20000410000 */
[-C--:B------:R-:W-:Y:S01]  /*a160*/  FMUL.FTZ R27, R27, R20.reuse ;  /* 0x000000141b1b7220 */ /* 0x080fe20000410000 */
[-C--:B------:R-:W-:Y:S01]  /*a170*/  FMUL.FTZ R30, R30, R20.reuse ;  /* 0x000000141e1e7220 */ /* 0x080fe20000410000 */
[-C--:B------:R-:W-:Y:S01]  /*a180*/  FMUL.FTZ R31, R31, R20.reuse ;  /* 0x000000141f1f7220 */ /* 0x080fe20000410000 */
[-C--:B------:R-:W-:Y:S01]  /*a190*/  FMUL.FTZ R34, R34, R20.reuse ;  /* 0x0000001422227220 */ /* 0x080fe20000410000 */
[----:B--2---:R-:W-:Y:S01]  /*a1a0*/  FADD.FTZ R131, R21, R12 ;  /* 0x0000000c15837221 */ /* 0x004fe20000010000 */
[----:B------:R-:W-:Y:S01]  /*a1b0*/  FFMA.FTZ R12, R123, R3, -R112 ;  /* 0x000000037b0c7223 */ /* 0x000fe20000010870 */
[----:B------:R-:W-:Y:S01]  /*a1c0*/  @!P1 PRMT R123, RZ, 0x654, R93 ;  /* 0x00000654ff7b9816 */ /* 0x000fe2000000005d */
[----:B------:R-:W-:Y:S01]  /*a1d0*/  MUFU.EX2 R211, R211 ;  /* 0x000000d300d37308 */ /* 0x000fe20000000800 */
[----:B------:R-:W-:Y:S01]  /*a1e0*/  FADD.FTZ R134, R178, R131 ;  /* 0x00000083b2867221 */ /* 0x000fe20000010000 */
[-C--:B------:R-:W-:Y:S01]  /*a1f0*/  FMUL.FTZ R35, R35, R20.reuse ;  /* 0x0000001423237220 */ /* 0x080fe20000410000 */
[----:B------:R1:W-:Y:S01]  /*a200*/  @!P1 SYNCS.ARRIVE.TRANS64.RED.A1T0 RZ, [R123+URZ], RZ ;  /* 0x000000ff7bff99a7 */ /* 0x0003e2000810043f */
[-C--:B------:R-:W-:Y:S01]  /*a210*/  FMUL.FTZ R38, R38, R20.reuse ;  /* 0x0000001426267220 */ /* 0x080fe20000410000 */
[----:B------:R-:W-:Y:S01]  /*a220*/  FADD.FTZ R93, R169, R134 ;  /* 0x00000086a95d7221 */ /* 0x000fe20000010000 */
[-C--:B------:R-:W-:Y:S01]  /*a230*/  FMUL.FTZ R39, R39, R20.reuse ;  /* 0x0000001427277220 */ /* 0x080fe20000410000 */
[-C--:B------:R-:W-:Y:S01]  /*a240*/  FMUL.FTZ R42, R42, R20.reuse ;  /* 0x000000142a2a7220 */ /* 0x080fe20000410000 */
[----:B------:R-:W2:Y:S01]  /*a250*/  MUFU.EX2 R12, R12 ;  /* 0x0000000c000c7308 */ /* 0x000ea20000000800 */
[----:B------:R-:W-:Y:S01]  /*a260*/  FADD.FTZ R134, R180, R93 ;  /* 0x0000005db4867221 */ /* 0x000fe20000010000 */
[-C--:B------:R-:W-:Y:S01]  /*a270*/  FMUL.FTZ R43, R43, R20.reuse ;  /* 0x000000142b2b7220 */ /* 0x080fe20000410000 */
[-C--:B------:R-:W-:Y:S01]  /*a280*/  FMUL.FTZ R46, R46, R20.reuse ;  /* 0x000000142e2e7220 */ /* 0x080fe20000410000 */
[-C--:B------:R-:W-:Y:S01]  /*a290*/  FMUL.FTZ R47, R47, R20.reuse ;  /* 0x000000142f2f7220 */ /* 0x080fe20000410000 */
[----:B------:R-:W-:Y:S01]  /*a2a0*/  FADD.FTZ R93, R173, R134 ;  /* 0x00000086ad5d7221 */ /* 0x000fe20000010000 */
[-C--:B------:R-:W-:Y:S01]  /*a2b0*/  FMUL.FTZ R50, R50, R20.reuse ;  /* 0x0000001432327220 */ /* 0x080fe20000410000 */
[-C--:B------:R-:W-:Y:S01]  /*a2c0*/  FMUL.FTZ R51, R51, R20.reuse ;  /* 0x0000001433337220 */ /* 0x080fe20000410000 */
[----:B------:R-:W-:Y:S01]  /*a2d0*/  MUFU.EX2 R99, R99 ;  /* 0x0000006300637308 */ /* 0x000fe20000000800 */
[----:B------:R-:W-:Y:S01]  /*a2e0*/  FADD.FTZ R114, R182, R93 ;  /* 0x0000005db6727221 */ /* 0x000fe20000010000 */
[-C--:B------:R-:W-:Y:S01]  /*a2f0*/  FMUL.FTZ R54, R54, R20.reuse ;  /* 0x0000001436367220 */ /* 0x080fe20000410000 */
[-C--:B------:R-:W-:Y:S01]  /*a300*/  FMUL.FTZ R55, R55, R20.reuse ;  /* 0x0000001437377220 */ /* 0x080fe20000410000 */
        /* <DEDUP_REMOVED lines=14> */
[----:B------:R-:W-:Y:S01]  /*a3f0*/  FADD.FTZ R93, R187, R106 ;  /* 0x0000006abb5d7221 */ /* 0x000fe20000010000 */
[----:B------:R-:W-:Y:S01]  /*a400*/  F2FP.BF16.F32.PACK_AB R187, R116, R187 ;  /* 0x000000bb74bb723e */ /* 0x000fe200000010ff */
[-C--:B------:R-:W-:Y:S01]  /*a410*/  FMUL.FTZ R74, R74, R20.reuse ;  /* 0x000000144a4a7220 */ /* 0x080fe20000410000 */
[----:B-1----:R-:W-:Y:S01]  /*a420*/  FADD.FTZ R123, R153, R110 ;  /* 0x0000006e997b7221 */ /* 0x002fe20000010000 */
[----:B------:R-:W-:Y:S01]  /*a430*/  FADD.FTZ R106, R116, R93 ;  /* 0x0000005d746a7221 */ /* 0x000fe20000010000 */
[-C--:B------:R-:W-:Y:S01]  /*a440*/  FMUL.FTZ R75, R75, R20.reuse ;  /* 0x000000144b4b7220 */ /* 0x080fe20000410000 */
[----:B------:R-:W-:Y:S01]  /*a450*/  MUFU.EX2 R90, R90 ;  /* 0x0000005a005a7308 */ /* 0x000fe20000000800 */
[----:B------:R-:W-:Y:S01]  /*a460*/  FADD.FTZ R110, R188, R123 ;  /* 0x0000007bbc6e7221 */ /* 0x000fe20000010000 */
[----:B0-----:R-:W-:Y:S01]  /*a470*/  FADD.FTZ R93, R189, R106 ;  /* 0x0000006abd5d7221 */ /* 0x001fe20000010000 */
[-C--:B------:R-:W-:Y:S01]  /*a480*/  FMUL.FTZ R78, R78, R20.reuse ;  /* 0x000000144e4e7220 */ /* 0x080fe20000410000 */
[-C--:B------:R-:W-:Y:S01]  /*a490*/  FMUL.FTZ R79, R79, R20.reuse ;  /* 0x000000144f4f7220 */ /* 0x080fe20000410000 */
[----:B------:R-:W-:Y:S01]  /*a4a0*/  FADD.FTZ R123, R145, R110 ;  /* 0x0000006e917b7221 */ /* 0x000fe20000010000 */
[----:B---3--:R-:W-:Y:S01]  /*a4b0*/  FADD.FTZ R106, R136, R93 ;  /* 0x0000005d886a7221 */ /* 0x008fe20000010000 */
[-C--:B------:R-:W-:Y:S01]  /*a4c0*/  FMUL.FTZ R82, R82, R20.reuse ;  /* 0x0000001452527220 */ /* 0x080fe20000410000 */
[----:B------:R-:W-:Y:S01]  /*a4d0*/  MUFU.EX2 R91, R91 ;  /* 0x0000005b005b7308 */ /* 0x000fe20000000800 */
[----:B------:R-:W-:Y:S01]  /*a4e0*/  FADD.FTZ R110, R190, R123 ;  /* 0x0000007bbe6e7221 */ /* 0x000fe20000010000 */
[----:B----4-:R-:W-:Y:S01]  /*a4f0*/  FADD.FTZ R93, R191, R106 ;  /* 0x0000006abf5d7221 */ /* 0x010fe20000010000 */
[C---:B-----5:R-:W-:Y:S01]  /*a500*/  F2FP.BF16.F32.PACK_AB R191, R120.reuse, R191 ;  /* 0x000000bf78bf723e */ /* 0x060fe200000010ff */
[-C--:B------:R-:W-:Y:S01]  /*a510*/  FMUL.FTZ R83, R83, R20.reuse ;  /* 0x0000001453537220 */ /* 0x080fe20000410000 */
[----:B------:R-:W-:Y:S01]  /*a520*/  FADD.FTZ R115, R149, R110 ;  /* 0x0000006e95737221 */ /* 0x000fe20000010000 */
[----:B------:R-:W-:Y:S01]  /*a530*/  FADD.FTZ R110, R120, R93 ;  /* 0x0000005d786e7221 */ /* 0x000fe20000010000 */
[-C--:B------:R-:W-:Y:S01]  /*a540*/  FMUL.FTZ R86, R86, R20.reuse ;  /* 0x0000001456567220 */ /* 0x080fe20000410000 */
[----:B------:R-:W0:Y:S01]  /*a550*/  MUFU.EX2 R106, R119 ;  /* 0x00000077006a7308 */ /* 0x000e220000000800 */
[----:B------:R-:W-:Y:S01]  /*a560*/  FADD.FTZ R112, R192, R115 ;  /* 0x00000073c0707221 */ /* 0x000fe20000010000 */
[----:B------:R-:W-:Y:S01]  /*a570*/  FADD.FTZ R21, R193, R110 ;  /* 0x0000006ec1157221 */ /* 0x000fe20000010000 */
[----:B------:R-:W-:Y:S01]  /*a580*/  FMUL.FTZ R87, R87, R20 ;  /* 0x0000001457577220 */ /* 0x000fe20000410000 */
[----:B------:R-:W-:-:S02]  /*a590*/  IMAD.U32 R20, RZ, RZ, UR6 ;  /* 0x00000006ff147e24 */ /* 0x000fc4000f8e00ff */
[----:B------:R-:W-:Y:S01]  /*a5a0*/  FADD.FTZ R93, R137, R112 ;  /* 0x00000070895d7221 */ /* 0x000fe20000010000 */
[----:B------:R-:W-:Y:S01]  /*a5b0*/  FADD.FTZ R110, R124, R21 ;  /* 0x000000157c6e7221 */ /* 0x000fe20000010000 */
[----:B------:R-:W-:Y:S01]  /*a5c0*/  F2FP.BF16.F32.PACK_AB R218, R13, R92 ;  /* 0x0000005c0dda723e */ /* 0x000fe200000010ff */
[----:B------:R1:W-:Y:S01]  /*a5d0*/  MUFU.EX2 R120, R102 ;  /* 0x0000006600787308 */ /* 0x0003e20000000800 */
[----:B------:R-:W-:Y:S01]  /*a5e0*/  FADD.FTZ R112, R194, R93 ;  /* 0x0000005dc2707221 */ /* 0x000fe20000010000 */
[----:B------:R-:W-:Y:S01]  /*a5f0*/  FADD.FTZ R21, R195, R110 ;  /* 0x0000006ec3157221 */ /* 0x000fe20000010000 */
[-C--:B------:R-:W-:Y:S01]  /*a600*/  FMUL.FTZ R24, R24, R15.reuse ;  /* 0x0000000f18187220 */ /* 0x080fe20000410000 */
[-C--:B------:R-:W-:Y:S01]  /*a610*/  FMUL.FTZ R25, R25, R15.reuse ;  /* 0x0000000f19197220 */ /* 0x080fe20000410000 */
[----:B------:R-:W-:Y:S01]  /*a620*/  FADD.FTZ R93, R141, R112 ;  /* 0x000000708d5d7221 */ /* 0x000fe20000010000 */
[----:B------:R-:W-:Y:S01]  /*a630*/  FADD.FTZ R110, R132, R21 ;  /* 0x00000015846e7221 */ /* 0x000fe20000010000 */
[-C--:B------:R-:W-:Y:S01]  /*a640*/  FMUL.FTZ R28, R28, R15.reuse ;  /* 0x0000000f1c1c7220 */ /* 0x080fe20000410000 */
[----:B------:R-:W-:Y:S01]  /*a650*/  MUFU.EX2 R94, R94 ;  /* 0x0000005e005e7308 */ /* 0x000fe20000000800 */
        /* <DEDUP_REMOVED lines=14> */
[----:B------:R-:W-:Y:S01]  /*a740*/  FMUL.FTZ R40, R40, R15 ;  /* 0x0000000f28287220 */ /* 0x000fe20000410000 */
[----:B------:R-:W3:Y:S01]  /*a750*/  MUFU.EX2 R110, R111 ;  /* 0x0000006f006e7308 */ /* 0x000ee20000000800 */
[----:B------:R-:W-:Y:S01]  /*a760*/  FADD.FTZ R116, R200, R93 ;  /* 0x0000005dc8747221 */ /* 0x000fe20000010000 */
[----:B------:R-:W-:Y:S01]  /*a770*/  FADD.FTZ R21, R201, R112 ;  /* 0x00000070c9157221 */ /* 0x000fe20000010000 */
[C---:B--2---:R-:W-:Y:S01]  /*a780*/  F2FP.BF16.F32.PACK_AB R201, R12.reuse, R201 ;  /* 0x000000c90cc9723e */ /* 0x044fe200000010ff */
[-C--:B------:R-:W-:Y:S01]  /*a790*/  FMUL.FTZ R41, R41, R15.reuse ;  /* 0x0000000f29297220 */ /* 0x080fe20000410000 */
[----:B------:R-:W-:Y:S01]  /*a7a0*/  FADD.FTZ R93, R121, R116 ;  /* 0x00000074795d7221 */ /* 0x000fe20000010000 */
[----:B------:R-:W-:Y:S01]  /*a7b0*/  FADD.FTZ R112, R12, R21 ;  /* 0x000000150c707221 */ /* 0x000fe20000010000 */
[-C--:B------:R-:W-:Y:S01]  /*a7c0*/  FMUL.FTZ R44, R44, R15.reuse ;  /* 0x0000000f2c2c7220 */ /* 0x080fe20000410000 */
        /* <DEDUP_REMOVED lines=22> */
[----:B0-----:R-:W-:Y:S01]  /*a930*/  FADD.FTZ R112, R106, R11 ;  /* 0x0000000b6a707221 */ /* 0x001fe20000010000 */
[-C--:B------:R-:W-:Y:S01]  /*a940*/  FMUL.FTZ R68, R68, R15.reuse ;  /* 0x0000000f44447220 */ /* 0x080fe20000410000 */
[-C--:B------:R-:W-:Y:S01]  /*a950*/  FMUL.FTZ R69, R69, R15.reuse ;  /* 0x0000000f45457220 */ /* 0x080fe20000410000 */
[----:B-1----:R-:W-:Y:S01]  /*a960*/  FADD.FTZ R102, R208, R21 ;  /* 0x00000015d0667221 */ /* 0x002fe20000010000 */
        /* <DEDUP_REMOVED lines=12> */
[----:B---3--:R-:W-:Y:S01]  /*aa30*/  FADD.FTZ R11, R110, R11 ;  /* 0x0000000b6e0b7221 */ /* 0x008fe20000010000 */
[-C--:B------:R-:W-:Y:S01]  /*aa40*/  FMUL.FTZ R84, R84, R15.reuse ;  /* 0x0000000f54547220 */ /* 0x080fe20000410000 */
[----:B------:R-:W-:Y:S01]  /*aa50*/  FMUL.FTZ R85, R85, R15 ;  /* 0x0000000f55557220 */ /* 0x000fe20000410000 */
[----:B------:R-:W-:Y:S01]  /*aa60*/  FADD.FTZ R12, R96, R21 ;  /* 0x00000015600c7221 */ /* 0x000fe20000010000 */
[----:B------:R-:W-:Y:S01]  /*aa70*/  FADD.FTZ R11, R118, R11 ;  /* 0x0000000b760b7221 */ /* 0x000fe20000010000 */
[----:B------:R-:W-:Y:S01]  /*aa80*/  F2FP.BF16.F32.PACK_AB R178, R169, R178 ;  /* 0x000000b2a9b2723e */ /* 0x000fe200000010ff */
[----:B------:R-:W-:-:S02]  /*aa90*/  IMAD.MOV.U32 R15, RZ, RZ, R10 ;  /* 0x000000ffff0f7224 */ /* 0x000fc400078e000a */
[----:B------:R-:W-:Y:S01]  /*aaa0*/  FADD.FTZ R21, R97, R12 ;  /* 0x0000000c61157221 */ /* 0x000fe20000010000 */
[----:B------:R-:W-:Y:S01]  /*aab0*/  FADD.FTZ R11, R99, R11 ;  /* 0x0000000b630b7221 */ /* 0x000fe20000010000 */
[----:B------:R-:W-:Y:S02]  /*aac0*/  F2FP.BF16.F32.PACK_AB R180, R173, R180 ;  /* 0x000000b4adb4723e */ /* 0x000fe400000010ff */
[----:B------:R-:W-:Y:S01]  /*aad0*/  FADD.FTZ R12, R100, R21 ;  /* 0x00000015640c7221 */ /* 0x000fe20000010000 */
[----:B------:R-:W-:Y:S01]  /*aae0*/  FADD.FTZ R11, R120, R11 ;  /* 0x0000000b780b7221 */ /* 0x000fe20000010000 */
[----:B------:R-:W-:Y:S02]  /*aaf0*/  F2FP.BF16.F32.PACK_AB R182, R161, R182 ;  /* 0x000000b6a1b6723e */ /* 0x000fe400000010ff */
[----:B------:R-:W-:Y:S01]  /*ab00*/  FADD.FTZ R21, R101, R12 ;  /* 0x0000000c65157221 */ /* 0x000fe20000010000 */
[----:B------:R-:W-:Y:S01]  /*ab10*/  FADD.FTZ R11, R103, R11 ;  /* 0x0000000b670b7221 */ /* 0x000fe20000010000 */
[----:B------:R-:W-:-:S02]  /*ab20*/  F2FP.BF16.F32.PACK_AB R184, R165, R184 ;  /* 0x000000b8a5b8723e */ /* 0x000fc400000010ff */
        /* <DEDUP_REMOVED lines=10> */
[----:B------:R-:W-:Y:S01]  /*abd0*/  F2FP.BF16.F32.PACK_AB R190, R149, R190 ;  /* 0x000000be95be723e */ /* 0x000fe200000010ff */
[----:B------:R-:W-:Y:S01]  /*abe0*/  FADD.FTZ R11, R95, R11 ;  /* 0x0000000b5f0b7221 */ /* 0x000fe20000010000 */
[----:B------:R-:W-:Y:S01]  /*abf0*/  F2FP.BF16.F32.PACK_AB R192, R137, R192 ;  /* 0x000000c089c0723e */ /* 0x000fe200000010ff */
[----:B------:R-:W-:Y:S01]  /*ac00*/  IMAD.MOV.U32 R13, RZ, RZ, R88 ;  /* 0x000000ffff0d7224 */ /* 0x000fe200078e0058 */
[----:B------:R-:W-:Y:S02]  /*ac10*/  F2FP.BF16.F32.PACK_AB R193, R124, R193 ;  /* 0x000000c17cc1723e */ /* 0x000fe400000010ff */
[----:B------:R-:W-:Y:S02]  /*ac20*/  F2FP.BF16.F32.PACK_AB R194, R141, R194 ;  /* 0x000000c28dc2723e */ /* 0x000fe400000010ff */
[----:B------:R-:W-:Y:S02]  /*ac30*/  F2FP.BF16.F32.PACK_AB R195, R132, R195 ;  /* 0x000000c384c3723e */ /* 0x000fe400000010ff */
[----:B------:R-:W-:-:S02]  /*ac40*/  F2FP.BF16.F32.PACK_AB R196, R157, R196 ;  /* 0x000000c49dc4723e */ /* 0x000fc400000010ff */
[----:B------:R-:W-:Y:S02]  /*ac50*/  F2FP.BF16.F32.PACK_AB R197, R128, R197 ;  /* 0x000000c580c5723e */ /* 0x000fe400000010ff */
[----:B------:R-:W-:Y:S02]  /*ac60*/  F2FP.BF16.F32.PACK_AB R198, R129, R198 ;  /* 0x000000c681c6723e */ /* 0x000fe400000010ff */
        /* <DEDUP_REMOVED lines=16> */
[----:B------:R-:W-:Y:S01]  /*ad70*/  F2FP.BF16.F32.PACK_AB R219, R95, R94 ;  /* 0x0000005e5fdb723e */ /* 0x000fe200000010ff */
[----:B------:R-:W-:Y:S06]  /*ad80*/  @P2 BRA `(.L_x_24) ;  /* 0xffffffb400242947 */ /* 0x000fec000383ffff */
.L_x_15:
[----:B------:R-:W-:Y:S06]  /*ad90*/  BAR.ARV 0x8, 0x180 ;  /* 0x0206000000007b1d */ /* 0x000fec0000002000 */
[----:B------:R-:W-:Y:S05]  /*ada0*/  @!P0 BRA `(.L_x_25) ;  /* 0x0000000000048947 */ /* 0x000fea0003800000 */
[----:B------:R-:W-:Y:S01]  /*adb0*/  BPT.TRAP 0x1 ;  /* 0x000000040000795c */ /* 0x000fe20000300000 */
.L_x_25:
[----:B------:R-:W-:Y:S01]  /*adc0*/  R2UR UR4, R2 ;  /* 0x00000000020472ca */ /* 0x000fe200000e0000 */
[----:B------:R-:W-:-:S12]  /*add0*/  ULEA UR8, UR60, UR61, 0x3 ;  /* 0x0000003d3c087291 */ /* 0x000fd8000f8e183f */
[----:B------:R-:W-:-:S05]  /*ade0*/  IMAD.U32 R0, RZ, RZ, UR4 ;  /* 0x00000004ff007e24 */ /* 0x000fca000f8e00ff */
[----:B------:R-:W-:-:S04]  /*adf0*/  SHF.L.U32 R0, R0, 0x1f, RZ ;  /* 0x0000001f00007819 */ /* 0x000fc800000006ff */
[----:B------:R0:W1:Y:S01]  /*ae00*/  SYNCS.PHASECHK.TRANS64.TRYWAIT P2, [UR8+0x34850], R0 ;  /* 0x03485000ff0075a7 */ /* 0x0000620008040148 */
[----:B------:R-:W-:Y:S05]  /*ae10*/  @!P0 BRA `(.L_x_26) ;  /* 0x0000000000048947 */ /* 0x000fea0003800000 */
[----:B------:R-:W-:Y:S01]  /*ae20*/  BPT.TRAP 0x1 ;  /* 0x000000040000795c */ /* 0x000fe20000300000 */
.L_x_26:
[----:B-1----:R-:W-:Y:S05]  /*ae30*/  @P2 BRA `(.L_x_27) ;  /* 0x0000000000082947 */ /* 0x002fea0003800000 */
[----:B------:R-:W1:Y:S02]  /*ae40*/  SYNCS.PHASECHK.TRANS64.TRYWAIT P0, [UR8+0x34850], R0 ;  /* 0x03485000ff0075a7 */ /* 0x000e640008000148 */
[----:B-1----:R-:W-:Y:S05]  /*ae50*/  @!P0 BRA `(.L_x_28) ;  /* 0x0000005c00a88947 */ /* 0x002fea0003800000 */
.L_x_27:
[----:B------:R-:W-:Y:S01]  /*ae60*/  UIADD3 UR4, UR61, 0x400, URZ ;  /* 0x000004003d047890 */ /* 0x000fe2000fffe03f */
[----:B------:R-:W-:Y:S01]  /*ae70*/  WARPGROUP.ARRIVE ;  /* 0x00000000000079c5 */ /* 0x000fe20000000000 */
[----:B------:R-:W-:Y:S01]  /*ae80*/  UMOV UR7, 0x40000040 ;  /* 0x4000004000077882 */ /* 0x000fe20000000000 */
[----:B------:R-:W-:Y:S01]  /*ae90*/  UMOV UR11, 0x40000040 ;  /* 0x40000040000b7882 */ /* 0x000fe20000000000 */
[----:B------:R-:W-:Y:S01]  /*aea0*/  USHF.R.U32.HI UR4, URZ, 0x4, UR4 ;  /* 0x000000043f047899 */ /* 0x000fe20008011604 */
[----:B01----:R-:W0:Y:S01]  /*aeb0*/  SHFL.BFLY PT, R0, R11, 0x2, 0x1f ;  /* 0x0c401f000b007f89 */ /* 0x003e2200000e0000 */
[----:B------:R-:W-:Y:S01]  /*aec0*/  IMAD.MOV.U32 R94, RZ, RZ, -0x800000 ;  /* 0xff800000ff5e7424 */ /* 0x000fe200078e00ff */
[----:B------:R-:W-:Y:S01]  /*aed0*/  CS2R R98, SRZ ;  /* 0x0000000000627805 */ /* 0x000fe2000001ff00 */
[----:B------:R-:W-:Y:S01]  /*aee0*/  ULOP3.LUT UR4, UR4, 0x3fff, URZ, 0xc0, !UPT ;  /* 0x00003fff04047892 */ /* 0x000fe2000f8ec03f */
[----:B------:R-:W1:Y:S01]  /*aef0*/  SHFL.BFLY PT, R5, R12, 0x2, 0x1f ;  /* 0x0c401f000c057f89 */ /* 0x000e6200000e0000 */
[----:B------:R-:W-:Y:S01]  /*af00*/  IMAD.MOV.U32 R95, RZ, RZ, -0x800000 ;  /* 0xff800000ff5f7424 */ /* 0x000fe200078e00ff */
[----:B------:R-:W2:Y:S01]  /*af10*/  LDC R115, c[0x0][0xc38] ;  /* 0x00030e00ff737b82 */ /* 0x000ea20000000800 */
[----:B------:R-:W-:Y:S01]  /*af20*/  ULOP3.LUT UR4, UR4, 0x5800000, URZ, 0xfc, !UPT ;  /* 0x0580000004047892 */ /* 0x000fe2000f8efc3f */
[----:B------:R-:W-:Y:S01]  /*af30*/  R2UR UR12, R224 ;  /* 0x00000000e00c72ca */ /* 0x000fe200000e0000 */
[----:B------:R-:W-:Y:S01]  /*af40*/  ULDC.64 UR14, c[0x0][0x208] ;  /* 0x00008200000e7ab9 */ /* 0x000fe20000000a00 */
[----:B------:R-:W-:Y:S01]  /*af50*/  R2UR UR13, R225 ;  /* 0x00000000e10d72ca */ /* 0x000fe200000e0000 */
[----:B------:R-:W-:Y:S01]  /*af60*/  UIMAD UR6, UR60, 0xb00, UR4 ;  /* 0x00000b003c0678a4 */ /* 0x000fe2000f8e0204 */
[----:B------:R-:W-:-:S03]  /*af70*/  R2UR UR9, R223 ;  /* 0x00000000df0972ca */ /* 0x000fc600000e0000 */
[----:B------:R-:W-:-:S09]  /*af80*/  UIADD3 UR4, UR6, 0x80, URZ ;  /* 0x0000008006047890 */ /* 0x000fd2000fffe03f */
[----:B------:R-:W-:Y:S03]  /*af90*/  HGMMA.64x128x16.F32.BF16 R24, R176, gdesc[UR4].tnspB, R24, gsb0 ;  /* 0x41e00004b0187df0 */ /* 0x000fe60008001818 */
[----:B------:R-:W3:Y:S01]  /*afa0*/  S2UR UR7, SR_SWINHI ;  /* 0x00000000000779c3 */ /* 0x000ee20000002f00 */
[----:B------:R-:W-:Y:S01]  /*afb0*/  UMOV UR10, UR4 ;  /* 0x00000004000a7c82 */ /* 0x000fe20008000000 */
[----:B------:R-:W-:Y:S01]  /*afc0*/  UIADD3 UR4, UR6, 0x100, URZ ;  /* 0x0000010006047890 */ /* 0x000fe2000fffe03f */
[----:B0-----:R-:W-:Y:S01]  /*afd0*/  FADD.FTZ R4, R0, R11 ;  /* 0x0000000b00047221 */ /* 0x001fe20000010000 */
[----:B------:R-:W-:Y:S02]  /*afe0*/  IMAD R16, RZ, RZ, -UR13 ;  /* 0x8000000dff107e24 */ /* 0x000fe4000f8e02ff */
[----:B-1----:R-:W-:Y:S02]  /*aff0*/  FADD.FTZ R5, R5, R12 ;  /* 0x0000000c05057221 */ /* 0x002fe40000010000 */
[----:B------:R-:W0:Y:S01]  /*b000*/  SHFL.BFLY PT, R7, R4, 0x1, 0x1f ;  /* 0x0c201f0004077f89 */ /* 0x000e2200000e0000 */
[----:B--2---:R-:W-:-:S03]  /*b010*/  IMAD R16, R115, R16, UR9 ;  /* 0x0000000973107e24 */ /* 0x004fc6000f8e0210 */
[----:B------:R-:W1:Y:S01]  /*b020*/  SHFL.BFLY PT, R0, R5, 0x1, 0x1f ;  /* 0x0c201f0005007f89 */ /* 0x000e6200000e0000 */
[----:B0-----:R-:W-:Y:S01]  /*b030*/  FADD.FTZ R12, R4, R7 ;  /* 0x00000007040c7221 */ /* 0x001fe20000010000 */
[----:B------:R-:W-:Y:S02]  /*b040*/  IMAD R7, R221, 0x40, R18 ;  /* 0x00000040dd077824 */ /* 0x000fe400078e0212 */
[----:B-1----:R-:W-:Y:S02]  /*b050*/  FADD.FTZ R8, R5, R0 ;  /* 0x0000000005087221 */ /* 0x002fe40000010000 */
[----:B------:R-:W-:-:S03]  /*b060*/  FSETP.NE.FTZ.AND P2, PT, R12, RZ, PT ;  /* 0x000000ff0c00720b */ /* 0x000fc60003f55000 */
[----:B------:R-:W-:-:S10]  /*b070*/  FSETP.NE.FTZ.AND P0, PT, R8, RZ, PT ;  /* 0x000000ff0800720b */ /* 0x000fd40003f15000 */
[----:B------:R-:W-:Y:S01]  /*b080*/  @P2 MUFU.LG2 R6, R12 ;  /* 0x0000000c00062308 */ /* 0x000fe20000000c00 */
[----:B------:R-:W-:-:S07]  /*b090*/  @P2 FMUL.FTZ R14, R3, 0.69314718246459960938 ;  /* 0x3f317218030e2820 */ /* 0x000fce0000410000 */
[----:B------:R-:W0:Y:S08]  /*b0a0*/  @P0 MUFU.LG2 R0, R8 ;  /* 0x0000000800000308 */ /* 0x000e300000000c00 */
[----:B------:R1:W2:Y:S08]  /*b0b0*/  @P0 MUFU.RCP R99, R8 ;  /* 0x0000000800630308 */ /* 0x0002b00000001000 */
[----:B------:R4:W2:Y:S01]  /*b0c0*/  @P2 MUFU.RCP R98, R12 ;  /* 0x0000000c00622308 */ /* 0x0008a20000001000 */
[----:B0-----:R-:W-:Y:S01]  /*b0d0*/  @P0 FMUL.FTZ R0, R0, 0.69314718246459960938 ;  /* 0x3f31721800000820 */ /* 0x001fe20000410000 */
[----:B------:R-:W-:-:S02]  /*b0e0*/  WARPGROUP.DEPBAR.LE gsb0, 0x0 ;  /* 0x00008000000079c5 */ /* 0x000fc40000010000 */
[----:B------:R-:W-:-:S06]  /*b0f0*/  WARPGROUP.ARRIVE ;  /* 0x00000000000079c5 */ /* 0x000fcc0000000000 */
[----:B------:R-:W-:Y:S01]  /*b100*/  HGMMA.64x128x16.F32.BF16 R24, R180, gdesc[UR8].tnspB, R24, gsb0 ;  /* 0x41e00008b4187df0 */ /* 0x000fe20008001818 */
[----:B------:R-:W-:Y:S01]  /*b110*/  UMOV UR10, UR4 ;  /* 0x00000004000a7c82 */ /* 0x000fe20008000000 */
[----:B------:R-:W-:Y:S01]  /*b120*/  UMOV UR11, 0x40000040 ;  /* 0x40000040000b7882 */ /* 0x000fe20000000000 */
[----:B------:R-:W-:Y:S01]  /*b130*/  UIADD3 UR4, UR6, 0x180, URZ ;  /* 0x0000018006047890 */ /* 0x000fe2000fffe03f */
[----:B------:R-:W-:Y:S02]  /*b140*/  WARPGROUP.DEPBAR.LE gsb0, 0x0 ;  /* 0x00008000000079c5 */ /* 0x000fe40000010000 */
        /* <DEDUP_REMOVED lines=34> */
[----:B------:R-:W-:Y:S02]  /*b370*/  UIADD3 UR4, UR6, 0x480, URZ ;  /* 0x0000048006047890 */ /* 0x000fe4000fffe03f */
[----:B------:R-:W-:Y:S01]  /*b380*/  UIADD3 UR6, UR6, 0x500, URZ ;  /* 0x0000050006067890 */ /* 0x000fe2000fffe03f */
[----:B------:R-:W-:Y:S02]  /*b390*/  WARPGROUP.DEPBAR.LE gsb0, 0x0 ;  /* 0x00008000000079c5 */ /* 0x000fe40000010000 */
[----:B------:R-:W-:-:S06]  /*b3a0*/  WARPGROUP.ARRIVE ;  /* 0x00000000000079c5 */ /* 0x000fcc0000000000 */
[----:B------:R-:W-:Y:S01]  /*b3b0*/  HGMMA.64x128x16.F32.BF16 R24, R208, gdesc[UR8].tnspB, R24, gsb0 ;  /* 0x41e00008d0187df0 */ /* 0x000fe20008001818 */
[----:B------:R-:W-:Y:S01]  /*b3c0*/  UMOV UR10, UR4 ;  /* 0x00000004000a7c82 */ /* 0x000fe20008000000 */
[----:B------:R-:W-:Y:S01]  /*b3d0*/  UMOV UR11, 0x40000040 ;  /* 0x40000040000b7882 */ /* 0x000fe20000000000 */
[----:B------:R-:W-:Y:S01]  /*b3e0*/  UMOV UR4, UR61 ;  /* 0x0000003d00047c82 */ /* 0x000fe20008000000 */
[----:B---3--:R-:W-:Y:S01]  /*b3f0*/  UMOV UR5, UR7 ;  /* 0x0000000700057c82 */ /* 0x008fe20008000000 */
[----:B------:R-:W-:Y:S01]  /*b400*/  UMOV UR7, 0x40000040 ;  /* 0x4000004000077882 */ /* 0x000fe20000000000 */
[----:B------:R-:W-:Y:S01]  /*b410*/  IMAD.U32 R96, RZ, RZ, UR4 ;  /* 0x00000004ff607e24 */ /* 0x000fe2000f8e00ff */
[----:B------:R-:W-:Y:S01]  /*b420*/  UIADD3 UR4, -UR12, URZ, URZ ;  /* 0x0000003f0c047290 */ /* 0x000fe2000fffe13f */
[----:B------:R-:W-:Y:S02]  /*b430*/  IMAD.U32 R97, RZ, RZ, UR5 ;  /* 0x00000005ff617e24 */ /* 0x000fe4000f8e00ff */
[----:B------:R-:W-:-:S04]  /*b440*/  IMAD.WIDE R4, R229, 0x2, R96 ;  /* 0x00000002e5047825 */ /* 0x000fc800078e0260 */
[----:B------:R-:W-:-:S04]  /*b450*/  IMAD.WIDE R96, R7, 0x2, R96 ;  /* 0x0000000207607825 */ /* 0x000fc800078e0260 */
[----:B------:R-:W-:Y:S01]  /*b460*/  @P0 FMUL.FTZ R7, R3, 0.69314718246459960938 ;  /* 0x3f31721803070820 */ /* 0x000fe20000410000 */
[----:B------:R-:W-:Y:S01]  /*b470*/  @P2 FMUL.FTZ R3, R6, 0.69314718246459960938 ;  /* 0x3f31721806032820 */ /* 0x000fe20000410000 */
[----:B------:R-:W-:Y:S02]  /*b480*/  IADD3 R109, P6, R4, 0x4060, RZ ;  /* 0x00004060046d7810 */ /* 0x000fe40007fde0ff */
[----:B------:R-:W-:Y:S01]  /*b490*/  @P0 FFMA.FTZ R95, R7, R10, R0 ;  /* 0x0000000a075f0223 */ /* 0x000fe20000010000 */
[----:B------:R-:W-:Y:S01]  /*b4a0*/  @P2 FFMA.FTZ R94, R14, R88, R3 ;  /* 0x000000580e5e2223 */ /* 0x000fe20000010003 */
[C---:B------:R-:W-:Y:S02]  /*b4b0*/  IADD3 R3, P5, R4.reuse, 0x4040, RZ ;  /* 0x0000404004037810 */ /* 0x040fe40007fbe0ff */
[----:B------:R-:W-:Y:S02]  /*b4c0*/  LOP3.LUT R108, R109, 0x380, RZ, 0xc0, !PT ;  /* 0x000003806d6c7812 */ /* 0x000fe400078ec0ff */
[----:B------:R-:W-:Y:S01]  /*b4d0*/  LOP3.LUT R0, R3, 0x380, RZ, 0xc0, !PT ;  /* 0x0000038003007812 */ /* 0x000fe200078ec0ff */
[----:B------:R-:W-:Y:S01]  /*b4e0*/  IMAD.X R111, RZ, RZ, R5, P5 ;  /* 0x000000ffff6f7224 */ /* 0x000fe200028e0605 */
[----:B------:R-:W-:-:S02]  /*b4f0*/  LOP3.LUT R113, R4, 0x380, RZ, 0xc0, !PT ;  /* 0x0000038004717812 */ /* 0x000fc400078ec0ff */
[----:B------:R-:W-:Y:S02]  /*b500*/  SHF.R.U64 R0, R0, 0x3, RZ ;  /* 0x0000000300007819 */ /* 0x000fe400000012ff */
[----:B------:R-:W-:Y:S02]  /*b510*/  SHF.R.U64 R108, R108, 0x3, RZ ;  /* 0x000000036c6c7819 */ /* 0x000fe400000012ff */
[----:B------:R-:W-:Y:S02]  /*b520*/  LOP3.LUT R110, R0, R3, RZ, 0x3c, !PT ;  /* 0x00000003006e7212 */ /* 0x000fe400078e3cff */
[----:B------:R-:W0:Y:S01]  /*b530*/  LDC R0, c[0x0][0xbe8] ;  /* 0x0002fa00ff007b82 */ /* 0x000e220000000800 */
[----:B------:R-:W-:Y:S02]  /*b540*/  SHF.R.U64 R113, R113, 0x3, RZ ;  /* 0x0000000371717819 */ /* 0x000fe400000012ff */
[----:B------:R-:W-:Y:S01]  /*b550*/  LOP3.LUT R108, R108, R109, RZ, 0x3c, !PT ;  /* 0x0000006d6c6c7212 */ /* 0x000fe200078e3cff */
[----:B------:R-:W-:Y:S01]  /*b560*/  IMAD.X R109, RZ, RZ, R5, P6 ;  /* 0x000000ffff6d7224 */ /* 0x000fe200030e0605 */
[----:B------:R-:W-:-:S02]  /*b570*/  IADD3 R9, P3, R4, 0x4000, RZ ;  /* 0x0000400004097810 */ /* 0x000fc40007f7e0ff */
[C---:B-1----:R-:W-:Y:S02]  /*b580*/  IADD3 R8, P6, R4.reuse, 0x40, RZ ;  /* 0x0000004004087810 */ /* 0x042fe40007fde0ff */
[C---:B------:R-:W-:Y:S01]  /*b590*/  IADD3 R10, P4, R4.reuse, 0x4020, RZ ;  /* 0x00004020040a7810 */ /* 0x040fe20007f9e0ff */
[--C-:B------:R-:W-:Y:S01]  /*b5a0*/  IMAD.X R107, RZ, RZ, R5.reuse, P3 ;  /* 0x000000ffff6b7224 */ /* 0x100fe200018e0605 */
[C---:B------:R-:W-:Y:S01]  /*b5b0*/  IADD3 R6, P2, R4.reuse, 0x20, RZ ;  /* 0x0000002004067810 */ /* 0x040fe20007f5e0ff */
[--C-:B------:R-:W-:Y:S01]  /*b5c0*/  IMAD.X R93, RZ, RZ, R5.reuse, P6 ;  /* 0x000000ffff5d7224 */ /* 0x100fe200030e0605 */
[----:B------:R-:W-:Y:S01]  /*b5d0*/  IADD3 R7, P0, R4, 0x60, RZ ;  /* 0x0000006004077810 */ /* 0x000fe20007f1e0ff */
[--C-:B------:R-:W-:Y:S01]  /*b5e0*/  IMAD.X R105, RZ, RZ, R5.reuse, P4 ;  /* 0x000000ffff697224 */ /* 0x100fe200020e0605 */
[----:B------:R-:W-:Y:S01]  /*b5f0*/  LOP3.LUT R112, R113, R4, RZ, 0x3c, !PT ;  /* 0x0000000471707212 */ /* 0x000fe200078e3cff */
[--C-:B------:R-:W-:Y:S01]  /*b600*/  IMAD.X R103, RZ, RZ, R5.reuse, P2 ;  /* 0x000000ffff677224 */ /* 0x100fe200010e0605 */
[----:B------:R-:W-:Y:S01]  /*b610*/  LOP3.LUT R4, R9, 0x380, RZ, 0xc0, !PT ;  /* 0x0000038009047812 */ /* 0x000fe200078ec0ff */
[--C-:B------:R-:W-:Y:S01]  /*b620*/  IMAD.X R101, RZ, RZ, R5.reuse, P0 ;  /* 0x000000ffff657224 */ /* 0x100fe200000e0605 */
[----:B------:R-:W-:Y:S01]  /*b630*/  LOP3.LUT R3, R6, 0x380, RZ, 0xc0, !PT ;  /* 0x0000038006037812 */ /* 0x000fe200078ec0ff */
[----:B------:R-:W-:Y:S01]  /*b640*/  IMAD.MOV.U32 R113, RZ, RZ, R5 ;  /* 0x000000ffff717224 */ /* 0x000fe200078e0005 */
[----:B------:R-:W-:-:S02]  /*b650*/  SHF.R.U64 R4, R4, 0x3, RZ ;  /* 0x0000000304047819 */ /* 0x000fc400000012ff */
[----:B------:R-:W-:Y:S02]  /*b660*/  IADD3 R21, P6, R96, 0x1000, RZ ;  /* 0x0000100060157810 */ /* 0x000fe40007fde0ff */
[----:B0-----:R-:W-:Y:S02]  /*b670*/  ISETP.NE.AND P2, PT, R0, 0x1, PT ;  /* 0x000000010000780c */ /* 0x001fe40003f45270 */
[----:B------:R-:W-:Y:S02]  /*b680*/  SHF.R.U64 R3, R3, 0x3, RZ ;  /* 0x0000000303037819 */ /* 0x000fe400000012ff */
[----:B------:R-:W-:Y:S02]  /*b690*/  LOP3.LUT R106, R4, R9, RZ, 0x3c, !PT ;  /* 0x00000009046a7212 */ /* 0x000fe400078e3cff */
[----:B------:R-:W-:Y:S02]  /*b6a0*/  LOP3.LUT R20, R21, 0x380, RZ, 0xc0, !PT ;  /* 0x0000038015147812 */ /* 0x000fe400078ec0ff */
[----:B------:R-:W-:-:S02]  /*b6b0*/  LOP3.LUT R4, R7, 0x380, RZ, 0xc0, !PT ;  /* 0x0000038007047812 */ /* 0x000fc400078ec0ff */
[----:B------:R-:W-:Y:S02]  /*b6c0*/  IADD3 R15, P0, R96, 0x2000, RZ ;  /* 0x00002000600f7810 */ /* 0x000fe40007f1e0ff */
[----:B------:R-:W-:Y:S01]  /*b6d0*/  LOP3.LUT R102, R3, R6, RZ, 0x3c, !PT ;  /* 0x0000000603667212 */ /* 0x000fe200078e3cff */
[----:B------:R-:W0:Y:S01]  /*b6e0*/  @P2 LDC R114, c[0x0][0xbec] ;  /* 0x0002fb00ff722b82 */ /* 0x000e220000000800 */
[----:B------:R-:W-:Y:S02]  /*b6f0*/  SHF.R.U64 R20, R20, 0x3, RZ ;  /* 0x0000000314147819 */ /* 0x000fe400000012ff */
[----:B------:R-:W-:Y:S02]  /*b700*/  LOP3.LUT R5, R10, 0x380, RZ, 0xc0, !PT ;  /* 0x000003800a057812 */ /* 0x000fe400078ec0ff */
[----:B------:R-:W-:Y:S02]  /*b710*/  LOP3.LUT R3, R8, 0x380, RZ, 0xc0, !PT ;  /* 0x0000038008037812 */ /* 0x000fe400078ec0ff */
[----:B------:R-:W-:-:S02]  /*b720*/  SHF.R.U64 R4, R4, 0x3, RZ ;  /* 0x0000000304047819 */ /* 0x000fc400000012ff */
[----:B------:R-:W-:Y:S02]  /*b730*/  LOP3.LUT R14, R15, 0x380, RZ, 0xc0, !PT ;  /* 0x000003800f0e7812 */ /* 0x000fe400078ec0ff */
[----:B------:R-:W-:Y:S01]  /*b740*/  LOP3.LUT R20, R20, R21, RZ, 0x3c, !PT ;  /* 0x0000001514147212 */ /* 0x000fe200078e3cff */
[----:B------:R-:W-:Y:S01]  /*b750*/  IMAD.X R21, RZ, RZ, R97, P6 ;  /* 0x000000ffff157224 */ /* 0x000fe200030e0661 */
[----:B------:R-:W-:Y:S02]  /*b760*/  SHF.R.U64 R5, R5, 0x3, RZ ;  /* 0x0000000305057819 */ /* 0x000fe400000012ff */
[----:B------:R-:W-:Y:S02]  /*b770*/  SHF.R.U64 R3, R3, 0x3, RZ ;  /* 0x0000000303037819 */ /* 0x000fe400000012ff */
[----:B------:R-:W-:Y:S02]  /*b780*/  LOP3.LUT R100, R4, R7, RZ, 0x3c, !PT ;  /* 0x0000000704647212 */ /* 0x000fe400078e3cff */
[----:B------:R-:W-:-:S02]  /*b790*/  IADD3 R13, P3, R96, 0x3000, RZ ;  /* 0x00003000600d7810 */ /* 0x000fc40007f7e0ff */
[C---:B------:R-:W-:Y:S02]  /*b7a0*/  IADD3 R11, P4, R96.reuse, 0x4000, RZ ;  /* 0x00004000600b7810 */ /* 0x040fe40007f9e0ff */
[C---:B------:R-:W-:Y:S02]  /*b7b0*/  IADD3 R9, P5, R96.reuse, 0x5000, RZ ;  /* 0x0000500060097810 */ /* 0x040fe40007fbe0ff */
[----:B------:R-:W-:Y:S02]  /*b7c0*/  IADD3 R7, P6, R96, 0x6000, RZ ;  /* 0x0000600060077810 */ /* 0x000fe40007fde0ff */
[----:B------:R-:W-:Y:S02]  /*b7d0*/  SHF.R.U64 R14, R14, 0x3, RZ ;  /* 0x000000030e0e7819 */ /* 0x000fe400000012ff */
[----:B------:R-:W-:Y:S02]  /*b7e0*/  LOP3.LUT R104, R5, R10, RZ, 0x3c, !PT ;  /* 0x0000000a05687212 */ /* 0x000fe400078e3cff */
[----:B------:R-:W-:-:S02]  /*b7f0*/  LOP3.LUT R92, R3, R8, RZ, 0x3c, !PT ;  /* 0x00000008035c7212 */ /* 0x000fc400078e3cff */
[----:B----4-:R-:W-:Y:S02]  /*b800*/  LOP3.LUT R12, R13, 0x380, RZ, 0xc0, !PT ;  /* 0x000003800d0c7812 */ /* 0x010fe400078ec0ff */
[----:B------:R-:W-:Y:S02]  /*b810*/  LOP3.LUT R10, R11, 0x380, RZ, 0xc0, !PT ;  /* 0x000003800b0a7812 */ /* 0x000fe400078ec0ff */
[----:B------:R-:W-:Y:S02]  /*b820*/  LOP3.LUT R8, R9, 0x380, RZ, 0xc0, !PT ;  /* 0x0000038009087812 */ /* 0x000fe400078ec0ff */
[----:B------:R-:W-:Y:S02]  /*b830*/  LOP3.LUT R6, R7, 0x380, RZ, 0xc0, !PT ;  /* 0x0000038007067812 */ /* 0x000fe400078ec0ff */
[----:B------:R-:W-:Y:S02]  /*b840*/  LOP3.LUT R89, R96, 0x380, RZ, 0xc0, !PT ;  /* 0x0000038060597812 */ /* 0x000fe400078ec0ff */
[----:B------:R-:W-:Y:S01]  /*b850*/  LOP3.LUT R14, R14, R15, RZ, 0x3c, !PT ;  /* 0x0000000f0e0e7212 */ /* 0x000fe200078e3cff */
[----:B------:R-:W-:Y:S01]  /*b860*/  IMAD.X R15, RZ, RZ, R97, P0 ;  /* 0x000000ffff0f7224 */ /* 0x000fe200000e0661 */
[----:B------:R-:W-:-:S02]  /*b870*/  MOV R112, R112 ;  /* 0x0000007000707202 */ /* 0x000fc40000000f00 */
[----:B------:R-:W-:Y:S01]  /*b880*/  IADD3 R4, P0, R96, 0x7000, RZ ;  /* 0x0000700060047810 */ /* 0x000fe20007f1e0ff */
[----:B------:R-:W1:Y:S01]  /*b890*/  @P2 LDC R113, c[0x0][0xbf0] ;  /* 0x0002fc00ff712b82 */ /* 0x000e620000000800 */
[----:B------:R-:W-:Y:S02]  /*b8a0*/  SHF.R.U64 R12, R12, 0x3, RZ ;  /* 0x000000030c0c7819 */ /* 0x000fe400000012ff */
[----:B------:R-:W-:Y:S01]  /*b8b0*/  SHF.R.U64 R10, R10, 0x3, RZ ;  /* 0x000000030a0a7819 */ /* 0x000fe200000012ff */
[----:B------:R-:W-:Y:S01]  /*b8c0*/  IMAD.X R5, RZ, RZ, R97, P0 ;  /* 0x000000ffff057224 */ /* 0x000fe200000e0661 */
[----:B------:R-:W-:Y:S02]  /*b8d0*/  SHF.R.U64 R8, R8, 0x3, RZ ;  /* 0x0000000308087819 */ /* 0x000fe400000012ff */
[----:B------:R-:W-:Y:S02]  /*b8e0*/  SHF.R.U64 R6, R6, 0x3, RZ ;  /* 0x0000000306067819 */ /* 0x000fe400000012ff */
[----:B------:R-:W-:-:S02]  /*b8f0*/  SHF.R.U64 R89, R89, 0x3, RZ ;  /* 0x0000000359597819 */ /* 0x000fc400000012ff */
[----:B------:R-:W-:Y:S02]  /*b900*/  LOP3.LUT R3, R4, 0x380, RZ, 0xc0, !PT ;  /* 0x0000038004037812 */ /* 0x000fe400078ec0ff */
[----:B------:R-:W-:Y:S01]  /*b910*/  LOP3.LUT R12, R12, R13, RZ, 0x3c, !PT ;  /* 0x0000000d0c0c7212 */ /* 0x000fe200078e3cff */
[--C-:B------:R-:W-:Y:S01]  /*b920*/  IMAD.X R13, RZ, RZ, R97.reuse, P3 ;  /* 0x000000ffff0d7224 */ /* 0x100fe200018e0661 */
[----:B------:R-:W-:Y:S01]  /*b930*/  LOP3.LUT R10, R10, R11, RZ, 0x3c, !PT ;  /* 0x0000000b0a0a7212 */ /* 0x000fe200078e3cff */
[--C-:B------:R-:W-:Y:S01]  /*b940*/  IMAD.X R11, RZ, RZ, R97.reuse, P4 ;  /* 0x000000ffff0b7224 */ /* 0x100fe200020e0661 */
[----:B------:R-:W-:Y:S01]  /*b950*/  LOP3.LUT R8, R8, R9, RZ, 0x3c, !PT ;  /* 0x0000000908087212 */ /* 0x000fe200078e3cff */
[--C-:B------:R-:W-:Y:S01]  /*b960*/  IMAD.X R9, RZ, RZ, R97.reuse, P5 ;  /* 0x000000ffff097224 */ /* 0x100fe200028e0661 */
[----:B------:R-:W-:Y:S01]  /*b970*/  LOP3.LUT R6, R6, R7, RZ, 0x3c, !PT ;  /* 0x0000000706067212 */ /* 0x000fe200078e3cff */
[----:B------:R-:W-:Y:S02]  /*b980*/  WARPGROUP.DEPBAR.LE gsb0, 0x0 ;  /* 0x00008000000079c5 */ /* 0x000fe40000010000 */
[----:B------:R-:W-:Y:S01]  /*b990*/  WARPGROUP.ARRIVE ;  /* 0x00000000000079c5 */ /* 0x000fe20000000000 */
[----:B------:R-:W-:Y:S01]  /*b9a0*/  LOP3.LUT R88, R89, R96, RZ, 0x3c, !PT ;  /* 0x0000006059587212 */ /* 0x000fe200078e3cff */
[--C-:B------:R-:W-:Y:S01]  /*b9b0*/  IMAD.X R7, RZ, RZ, R97.reuse, P6 ;  /* 0x000000ffff077224 */ /* 0x100fe200030e0661 */
[----:B------:R-:W-:Y:S01]  /*b9c0*/  SHF.R.U64 R3, R3, 0x3, RZ ;  /* 0x0000000303037819 */ /* 0x000fe200000012ff */
[----:B------:R-:W-:Y:S01]  /*b9d0*/  IMAD.MOV.U32 R89, RZ, RZ, R97 ;  /* 0x000000ffff597224 */ /* 0x000fe200078e0061 */
[----:B------:R-:W-:Y:S01]  /*b9e0*/  MOV R97, R104 ;  /* 0x0000006800617202 */ /* 0x000fe20000000f00 */
[----:B------:R-:W-:Y:S01]  /*b9f0*/  HGMMA.64x128x16.F32.BF16 R24, R212, gdesc[UR8].tnspB, R24, gsb0 ;  /* 0x41e00008d4187df0 */ /* 0x000fe20008001818 */
[----:B------:R-:W-:Y:S01]  /*ba00*/  ULDC UR10, c[0x0][0xc44] ;  /* 0x00031100000a7ab9 */ /* 0x000fe20000000800 */
[----:B------:R-:W-:Y:S01]  /*ba10*/  MOV R105, R102 ;  /* 0x0000006600697202 */ /* 0x000fe20000000f00 */
[----:B------:R-:W-:Y:S01]  /*ba20*/  UIMAD UR10, UR10, UR4, UR13 ;  /* 0x000000040a0a72a4 */ /* 0x000fe2000f8e020d */
[----:B------:R-:W-:-:S02]  /*ba30*/  MOV R103, R92 ;  /* 0x0000005c00677202 */ /* 0x000fc40000000f00 */
[----:B------:R-:W3:Y:S01]  /*ba40*/  LDC.64 R92, c[0x0][0xb98] ;  /* 0x0002e600ff5c7b82 */ /* 0x000ee20000000a00 */
[----:B------:R-:W-:Y:S01]  /*ba50*/  USHF.R.S32.HI UR11, URZ, 0x1f, UR10 ;  /* 0x0000001f3f0b7899 */ /* 0x000fe2000801140a */
[----:B------:R-:W-:Y:S02]  /*ba60*/  LOP3.LUT R4, R3, R4, RZ, 0x3c, !PT ;  /* 0x0000000403047212 */ /* 0x000fe400078e3cff */
[----:B------:R-:W-:Y:S01]  /*ba70*/  MOV R3, R108 ;  /* 0x0000006c00037202 */ /* 0x000fe20000000f00 */
[----:B------:R-:W-:Y:S01]  /*ba80*/  IMAD.U32 R108, RZ, RZ, UR8 ;  /* 0x00000008ff6c7e24 */ /* 0x000fe2000f8e00ff */
[----:B------:R-:W-:Y:S01]  /*ba90*/  MOV R106, R106 ;  /* 0x0000006a006a7202 */ /* 0x000fe20000000f00 */
[----:B------:R-:W-:Y:S01]  /*baa0*/  IMAD R107, R16, 0x80, R228 ;  /* 0x00000080106b7824 */ /* 0x000fe200078e02e4 */
[----:B------:R-:W-:Y:S01]  /*bab0*/  MOV R100, R100 ;  /* 0x0000006400647202 */ /* 0x000fe20000000f00 */
[----:B------:R-:W-:Y:S01]  /*bac0*/  @!P1 VIADD R104, R108, 0x34860 ;  /* 0x000348606c689836 */ /* 0x000fe20000000000 */
[----:B------:R-:W-:Y:S01]  /*bad0*/  MOV R96, R110 ;  /* 0x0000006e00607202 */ /* 0x000fe20000000f00 */
[----:B0-----:R-:W-:Y:S01]  /*bae0*/  @P2 IMAD.HI.U32 R102, R107, R114, RZ ;  /* 0x000000726b662227 */ /* 0x001fe200078e00ff */
[----:B------:R-:W-:-:S02]  /*baf0*/  ULDC.64 UR8, c[0x0][0xae8] ;  /* 0x0002ba0000087ab9 */ /* 0x000fc40000000a00 */
[----:B------:R-:W-:Y:S01]  /*bb00*/  @!P1 PRMT R104, RZ, 0x654, R104 ;  /* 0x00000654ff689816 */ /* 0x000fe20000000068 */
[----:B------:R-:W-:Y:S01]  /*bb10*/  IMAD.MOV.U32 R101, RZ, RZ, R107 ;  /* 0x000000ffff657224 */ /* 0x000fe200078e006b */
[----:B-1----:R-:W-:Y:S01]  /*bb20*/  @P2 SHF.R.U32.HI R101, RZ, R113, R102 ;  /* 0x00000071ff652219 */ /* 0x002fe20000011666 */
[----:B------:R-:W-:Y:S02]  /*bb30*/  WARPGROUP.DEPBAR.LE gsb0, 0x0 ;  /* 0x00008000000079c5 */ /* 0x000fe40000010000 */
[----:B------:R-:W-:-:S06]  /*bb40*/  WARPGROUP.ARRIVE ;  /* 0x00000000000079c5 */ /* 0x000fcc0000000000 */
[----:B------:R-:W-:Y:S01]  /*bb50*/  HGMMA.64x128x16.F32.BF16 R24, R216, gdesc[UR4].tnspB, R24, gsb0 ;  /* 0x41e00004d8187df0 */ /* 0x000fe20008001818 */
[----:B------:R-:W-:Y:S02]  /*bb60*/  ULDC.64 UR6, c[0x0][0xb90] ;  /* 0x0002e40000067ab9 */ /* 0x000fe40000000a00 */
[----:B------:R-:W-:Y:S02]  /*bb70*/  UIMAD.WIDE.U32 UR4, UR10, UR6, URZ ;  /* 0x000000060a0472a5 */ /* 0x000fe4000f8e003f */
[----:B------:R-:W-:-:S04]  /*bb80*/  UIMAD UR6, UR11, UR6, URZ ;  /* 0x000000060b0672a4 */ /* 0x000fc8000f8e023f */
[----:B------:R-:W-:Y:S01]  /*bb90*/  UIMAD UR6, UR10, UR7, UR6 ;  /* 0x000000070a0672a4 */ /* 0x000fe2000f8e0206 */
[----:B------:R-:W-:Y:S01]  /*bba0*/  IMAD.U32 R90, RZ, RZ, UR4 ;  /* 0x00000004ff5a7e24 */ /* 0x000fe2000f8e00ff */
[----:B------:R-:W-:Y:S01]  /*bbb0*/  USHF.R.S32.HI UR7, URZ, 0x1f, UR12 ;  /* 0x0000001f3f077899 */ /* 0x000fe2000801140c */
[----:B------:R-:W-:Y:S01]  /*bbc0*/  IMAD.U32 R91, RZ, RZ, UR5 ;  /* 0x00000005ff5b7e24 */ /* 0x000fe2000f8e00ff */
[----:B------:R-:W-:-:S06]  /*bbd0*/  UIADD3 UR4, UR5, UR6, URZ ;  /* 0x0000000605047290 */ /* 0x000fcc000fffe03f */
[----:B------:R-:W-:Y:S01]  /*bbe0*/  IMAD.U32 R91, RZ, RZ, UR4 ;  /* 0x00000004ff5b7e24 */ /* 0x000fe2000f8e00ff */
[----:B------:R-:W-:Y:S01]  /*bbf0*/  ULDC.64 UR4, c[0x0][0xb88] ;  /* 0x0002e20000047ab9 */ /* 0x000fe20000000a00 */
[----:B---3--:R-:W-:Y:S01]  /*bc00*/  IMAD.WIDE.U32 R90, R92, UR12, R90 ;  /* 0x0000000c5c5a7c25 */ /* 0x008fe2000f8e005a */
[----:B------:R-:W-:-:S04]  /*bc10*/  UIMAD UR6, UR11, UR8, URZ ;  /* 0x000000080b0672a4 */ /* 0x000fc8000f8e023f */
[----:B------:R-:W-:Y:S02]  /*bc20*/  UIMAD UR6, UR10, UR9, UR6 ;  /* 0x000000090a0672a4 */ /* 0x000fe4000f8e0206 */
[----:B------:R-:W-:Y:S02]  /*bc30*/  UIADD3 UR60, UR60, 0x1, URZ ;  /* 0x000000013c3c7890 */ /* 0x000fe4000fffe03f */
[----:B------:R-:W-:Y:S02]  /*bc40*/  UIADD3 UR61, UR61, 0x34820, URZ ;  /* 0x000348203d3d7890 */ /* 0x000fe4000fffe03f */
[----:B------:R-:W-:Y:S01]  /*bc50*/  UISETP.NE.AND UP0, UPT, UR60, 0x2, UPT ;  /* 0x000000023c00788c */ /* 0x000fe2000bf05270 */
[----:B------:R-:W-:Y:S02]  /*bc60*/  WARPGROUP.DEPBAR.LE gsb0, 0x0 ;  /* 0x00008000000079c5 */ /* 0x000fe40000010000 */
[----:B------:R0:W-:Y:S01]  /*bc70*/  @!P1 SYNCS.ARRIVE.TRANS64.RED.A1T0 RZ, [R104+URZ], RZ ;  /* 0x000000ff68ff99a7 */ /* 0x0001e2000810043f */
[-C--:B--2---:R-:W-:Y:S01]  /*bc80*/  FMUL.FTZ R25, R25, R99.reuse ;  /* 0x0000006319197220 */ /* 0x084fe20000410000 */
[-C--:B------:R-:W-:Y:S01]  /*bc90*/  FMUL.FTZ R24, R24, R99.reuse ;  /* 0x0000006318187220 */ /* 0x080fe20000410000 */
        /* <DEDUP_REMOVED lines=29> */
[----:B------:R-:W-:Y:S01]  /*be70*/  FMUL.FTZ R84, R84, R99 ;  /* 0x0000006354547220 */ /* 0x000fe20000410000 */
[----:B------:R-:W-:-:S02]  /*be80*/  IMAD.MOV R99, RZ, RZ, -R101 ;  /* 0x000000ffff637224 */ /* 0x000fc400078e0a65 */
[-C--:B------:R-:W-:Y:S01]  /*be90*/  FMUL.FTZ R27, R27, R98.reuse ;  /* 0x000000621b1b7220 */ /* 0x080fe20000410000 */
[----:B------:R-:W-:Y:S01]  /*bea0*/  FMUL.FTZ R26, R26, R98 ;  /* 0x000000621a1a7220 */ /* 0x000fe20000410000 */
[----:B------:R-:W-:Y:S01]  /*beb0*/  IMAD R36, R92, UR7, RZ ;  /* 0x000000075c247c24 */ /* 0x000fe2000f8e02ff */
[----:B------:R-:W-:Y:S01]  /*bec0*/  F2FP.BF16.F32.PACK_AB R24, R25, R24 ;  /* 0x000000181918723e */ /* 0x000fe200000010ff */
[----:B------:R-:W-:Y:S02]  /*bed0*/  IMAD R99, R0, R99, R107 ;  /* 0x0000006300637224 */ /* 0x000fe400078e026b */
[----:B------:R-:W-:Y:S01]  /*bee0*/  FMUL.FTZ R31, R31, R98 ;  /* 0x000000621f1f7220 */ /* 0x000fe20000410000 */
[----:B------:R-:W-:Y:S01]  /*bef0*/  F2FP.BF16.F32.PACK_AB R25, R27, R26 ;  /* 0x0000001a1b19723e */ /* 0x000fe200000010ff */
[----:B------:R-:W-:Y:S01]  /*bf00*/  FMUL.FTZ R30, R30, R98 ;  /* 0x000000621e1e7220 */ /* 0x000fe20000410000 */
[----:B------:R-:W-:Y:S01]  /*bf10*/  F2FP.BF16.F32.PACK_AB R26, R29, R28 ;  /* 0x0000001c1d1a723e */ /* 0x000fe200000010ff */
[----:B------:R-:W-:Y:S01]  /*bf20*/  IMAD R93, R93, UR12, R36 ;  /* 0x0000000c5d5d7c24 */ /* 0x000fe2000f8e0224 */
[----:B------:R-:W-:Y:S01]  /*bf30*/  F2FP.BF16.F32.PACK_AB R28, R33, R32 ;  /* 0x00000020211c723e */ /* 0x000fe200000010ff */
[-C--:B------:R-:W-:Y:S01]  /*bf40*/  FMUL.FTZ R39, R39, R98.reuse ;  /* 0x0000006227277220 */ /* 0x080fe20000410000 */
[----:B------:R-:W-:Y:S01]  /*bf50*/  SHF.R.S32.HI R32, RZ, 0x1f, R99 ;  /* 0x0000001fff207819 */ /* 0x000fe20000011463 */
[-C--:B------:R-:W-:Y:S01]  /*bf60*/  FMUL.FTZ R38, R38, R98.reuse ;  /* 0x0000006226267220 */ /* 0x080fe20000410000 */
[----:B------:R-:W-:Y:S01]  /*bf70*/  SHF.R.S32.HI R33, RZ, 0x1f, R101 ;  /* 0x0000001fff217819 */ /* 0x000fe20000011465 */
[----:B------:R-:W-:Y:S01]  /*bf80*/  FMUL.FTZ R35, R35, R98 ;  /* 0x0000006223237220 */ /* 0x000fe20000410000 */
[----:B------:R-:W-:Y:S01]  /*bf90*/  IADD3 R36, P0, R101, R90, RZ ;  /* 0x0000005a65247210 */ /* 0x000fe20007f1e0ff */
[----:B------:R-:W-:Y:S01]  /*bfa0*/  IMAD R32, R32, UR4, RZ ;  /* 0x0000000420207c24 */ /* 0x000fe2000f8e02ff */
[----:B------:R-:W-:Y:S01]  /*bfb0*/  F2FP.BF16.F32.PACK_AB R27, R31, R30 ;  /* 0x0000001e1f1b723e */ /* 0x000fe200000010ff */
[----:B------:R-:W-:Y:S01]  /*bfc0*/  BAR.SYNC.DEFER_BLOCKING 0x1, 0x100 ;  /* 0x0044000000007b1d */ /* 0x000fe20000010000 */
[----:B------:R-:W-:Y:S01]  /*bfd0*/  F2FP.BF16.F32.PACK_AB R30, R37, R102 ;  /* 0x00000066251e723e */ /* 0x000fe200000010ff */
[-C--:B------:R-:W-:Y:S01]  /*bfe0*/  FMUL.FTZ R34, R34, R98.reuse ;  /* 0x0000006222227220 */ /* 0x080fe20000410000 */
[----:B------:R-:W-:Y:S01]  /*bff0*/  IADD3.X R37, R33, R91, R93, P0, !PT ;  /* 0x0000005b21257210 */ /* 0x000fe200007fe45d */
[----:B------:R-:W-:Y:S01]  /*c000*/  FMUL.FTZ R43, R43, R98 ;  /* 0x000000622b2b7220 */ /* 0x000fe20000410000 */
[----:B------:R-:W-:Y:S01]  /*c010*/  F2FP.BF16.F32.PACK_AB R31, R39, R38 ;  /* 0x00000026271f723e */ /* 0x000fe200000010ff */
[----:B------:R-:W-:Y:S01]  /*c020*/  IMAD R39, R99, UR5, R32 ;  /* 0x0000000563277c24 */ /* 0x000fe2000f8e0220 */
[----:B------:R-:W-:Y:S01]  /*c030*/  F2FP.BF16.F32.PACK_AB R32, R41, R40 ;  /* 0x000000282920723e */ /* 0x000fe200000010ff */
[----:B------:R-:W-:Y:S01]  /*c040*/  IMAD.WIDE.U32 R36, R99, UR4, R36 ;  /* 0x0000000463247c25 */ /* 0x000fe2000f8e0024 */
[----:B------:R-:W-:-:S03]  /*c050*/  ULDC UR4, c[0x0][0xa88] ;  /* 0x0002a20000047ab9 */ /* 0x000fc60000000800 */
[-C--:B------:R-:W-:Y:S01]  /*c060*/  FMUL.FTZ R42, R42, R98.reuse ;  /* 0x000000622a2a7220 */ /* 0x080fe20000410000 */
[-C--:B------:R-:W-:Y:S01]  /*c070*/  FMUL.FTZ R47, R47, R98.reuse ;  /* 0x000000622f2f7220 */ /* 0x080fe20000410000 */
[----:B------:R-:W-:Y:S02]  /*c080*/  IMAD R41, R16, 0x80, R227 ;  /* 0x0000008010297824 */ /* 0x000fe400078e02e3 */
[-C--:B------:R-:W-:Y:S01]  /*c090*/  FMUL.FTZ R46, R46, R98.reuse ;  /* 0x000000622e2e7220 */ /* 0x080fe20000410000 */
[----:B------:R-:W-:Y:S01]  /*c0a0*/  IMAD R92, R0, UR4, RZ ;  /* 0x00000004005c7c24 */ /* 0x000fe2000f8e02ff */
[----:B------:R-:W-:Y:S01]  /*c0b0*/  ULDC.64 UR4, c[0x0][0xb50] ;  /* 0x0002d40000047ab9 */ /* 0x000fe20000000a00 */
[----:B------:R-:W-:Y:S01]  /*c0c0*/  LOP3.LUT P0, RZ, R222, 0x3, RZ, 0xc0, !PT ;  /* 0x00000003deff7812 */ /* 0x000fe2000780c0ff */
[-C--:B------:R-:W-:Y:S01]  /*c0d0*/  FMUL.FTZ R51, R51, R98.reuse ;  /* 0x0000006233337220 */ /* 0x080fe20000410000 */
[-C--:B------:R-:W-:Y:S01]  /*c0e0*/  FMUL.FTZ R50, R50, R98.reuse ;  /* 0x0000006232327220 */ /* 0x080fe20000410000 */
[-C--:B------:R-:W-:Y:S01]  /*c0f0*/  FMUL.FTZ R55, R55, R98.reuse ;  /* 0x0000006237377220 */ /* 0x080fe20000410000 */
[----:B------:R-:W-:Y:S01]  /*c100*/  FMUL.FTZ R54, R54, R98 ;  /* 0x0000006236367220 */ /* 0x000fe20000410000 */
[----:B------:R-:W-:Y:S01]  /*c110*/  F2FP.BF16.F32.PACK_AB R29, R35, R34 ;  /* 0x00000022231d723e */ /* 0x000fe200000010ff */
[-C--:B------:R-:W-:Y:S01]  /*c120*/  FMUL.FTZ R59, R59, R98.reuse ;  /* 0x000000623b3b7220 */ /* 0x080fe20000410000 */
[-C--:B------:R-:W-:Y:S01]  /*c130*/  FMUL.FTZ R58, R58, R98.reuse ;  /* 0x000000623a3a7220 */ /* 0x080fe20000410000 */
[----:B------:R1:W-:Y:S01]  /*c140*/  STSM.16.M88.4 [R112], R24 ;  /* 0x0000001870007844 */ /* 0x0003e20000000200 */
[-C--:B------:R-:W-:Y:S01]  /*c150*/  FMUL.FTZ R63, R63, R98.reuse ;  /* 0x000000623f3f7220 */ /* 0x080fe20000410000 */
[----:B------:R-:W-:Y:S01]  /*c160*/  FMUL.FTZ R62, R62, R98 ;  /* 0x000000623e3e7220 */ /* 0x000fe20000410000 */
[----:B------:R-:W-:Y:S01]  /*c170*/  F2FP.BF16.F32.PACK_AB R33, R43, R42 ;  /* 0x0000002a2b21723e */ /* 0x000fe200000010ff */
[----:B------:R-:W-:Y:S01]  /*c180*/  FMUL.FTZ R67, R67, R98 ;  /* 0x0000006243437220 */ /* 0x000fe20000410000 */
[----:B------:R-:W-:Y:S01]  /*c190*/  F2FP.BF16.F32.PACK_AB R34, R45, R44 ;  /* 0x0000002c2d22723e */ /* 0x000fe200000010ff */
[----:B------:R-:W-:Y:S01]  /*c1a0*/  FMUL.FTZ R66, R66, R98 ;  /* 0x0000006242427220 */ /* 0x000fe20000410000 */
[----:B------:R-:W-:Y:S01]  /*c1b0*/  F2FP.BF16.F32.PACK_AB R35, R47, R46 ;  /* 0x0000002e2f23723e */ /* 0x000fe200000010ff */
        /* <DEDUP_REMOVED lines=8> */
[C---:B-1----:R-:W-:Y:S01]  /*c240*/  VIADD R25, R41.reuse, 0x8 ;  /* 0x0000000829197836 */ /* 0x042fe20000000000 */
[----:B------:R-:W-:Y:S01]  /*c250*/  ISETP.GE.OR P1, PT, R41, R92, P0 ;  /* 0x0000005c2900720c */ /* 0x000fe20000726670 */
[----:B------:R-:W-:Y:S01]  /*c260*/  IMAD.IADD R27, R37, 0x1, R39 ;  /* 0x00000001251b7824 */ /* 0x000fe200078e0227 */
[----:B------:R-:W-:Y:S01]  /*c270*/  LEA R37, P3, R36, UR4, 0x2 ;  /* 0x0000000424257c11 */ /* 0x000fe2000f8610ff */
[-C--:B------:R-:W-:Y:S01]  /*c280*/  FMUL.FTZ R87, R87, R98.reuse ;  /* 0x0000006257577220 */ /* 0x080fe20000410000 */
[----:B------:R-:W-:Y:S01]  /*c290*/  FMUL.FTZ R86, R86, R98 ;  /* 0x0000006256567220 */ /* 0x000fe20000410000 */
[----:B------:R-:W-:Y:S01]  /*c2a0*/  ISETP.GE.OR P0, PT, R25, R92, P0 ;  /* 0x0000005c1900720c */ /* 0x000fe20000706670 */
[----:B------:R1:W-:Y:S01]  /*c2b0*/  STSM.16.M88.4 [R105], R28 ;  /* 0x0000001c69007844 */ /* 0x0003e20000000200 */
[----:B------:R-:W-:-:S02]  /*c2c0*/  LEA.HI.X R36, R36, UR5, R27, 0x2, P3 ;  /* 0x0000000524247c11 */ /* 0x000fc400098f141b */
[----:B------:R-:W-:Y:S01]  /*c2d0*/  F2FP.BF16.F32.PACK_AB R24, R49, R48 ;  /* 0x000000303118723e */ /* 0x000fe200000010ff */
[----:B------:R2:W-:Y:S01]  /*c2e0*/  STSM.16.M88.4 [R103], R32 ;  /* 0x0000002067007844 */ /* 0x0005e20000000200 */
[----:B------:R-:W-:Y:S02]  /*c2f0*/  F2FP.BF16.F32.PACK_AB R25, R51, R50 ;  /* 0x000000323319723e */ /* 0x000fe400000010ff */
[----:B------:R-:W-:Y:S02]  /*c300*/  F2FP.BF16.F32.PACK_AB R26, R53, R52 ;  /* 0x00000034351a723e */ /* 0x000fe400000010ff */
[----:B------:R-:W-:Y:S01]  /*c310*/  F2FP.BF16.F32.PACK_AB R27, R55, R54 ;  /* 0x00000036371b723e */ /* 0x000fe200000010ff */
[----:B------:R-:W-:Y:S01]  /*c320*/  SHFL.IDX PT, R52, R37, RZ, 0x1c1f ;  /* 0x001c1fff25347589 */ /* 0x000fe200000e0000 */
[----:B------:R-:W-:Y:S02]  /*c330*/  F2FP.BF16.F32.PACK_AB R72, R73, R72 ;  /* 0x000000484948723e */ /* 0x000fe400000010ff */
[----:B------:R-:W-:Y:S01]  /*c340*/  F2FP.BF16.F32.PACK_AB R73, R75, R74 ;  /* 0x0000004a4b49723e */ /* 0x000fe200000010ff */
[----:B------:R-:W-:Y:S01]  /*c350*/  STSM.16.M88.4 [R100], R24 ;  /* 0x0000001864007844 */ /* 0x000fe20000000200 */
[----:B------:R-:W-:-:S02]  /*c360*/  F2FP.BF16.F32.PACK_AB R80, R81, R80 ;  /* 0x000000505150723e */ /* 0x000fc400000010ff */
[----:B-1----:R-:W-:Y:S01]  /*c370*/  F2FP.BF16.F32.PACK_AB R28, R57, R56 ;  /* 0x00000038391c723e */ /* 0x002fe200000010ff */
[----:B------:R-:W1:Y:S01]  /*c380*/  SHFL.IDX PT, R53, R36, RZ, 0x1c1f ;  /* 0x001c1fff24357589 */ /* 0x000e6200000e0000 */
[----:B------:R-:W-:Y:S01]  /*c390*/  F2FP.BF16.F32.PACK_AB R29, R59, R58 ;  /* 0x0000003a3b1d723e */ /* 0x000fe200000010ff */
[----:B------:R-:W3:Y:S01]  /*c3a0*/  @P2 LDC R57, c[0x0][0xbec] ;  /* 0x0002fb00ff392b82 */ /* 0x000ee20000000800 */
[----:B------:R-:W-:Y:S01]  /*c3b0*/  F2FP.BF16.F32.PACK_AB R30, R61, R60 ;  /* 0x0000003c3d1e723e */ /* 0x000fe200000010ff */
[----:B------:R-:W-:Y:S01]  /*c3c0*/  SHFL.IDX PT, R54, R37, 0x1, 0x1c1f ;  /* 0x003c1f0025367f89 */ /* 0x000fe200000e0000 */
[----:B------:R-:W-:Y:S02]  /*c3d0*/  F2FP.BF16.F32.PACK_AB R31, R63, R62 ;  /* 0x0000003e3f1f723e */ /* 0x000fe400000010ff */
[----:B--2---:R-:W-:Y:S01]  /*c3e0*/  F2FP.BF16.F32.PACK_AB R32, R65, R64 ;  /* 0x000000404120723e */ /* 0x004fe200000010ff */
[----:B------:R-:W2:Y:S01]  /*c3f0*/  SHFL.IDX PT, R55, R36, 0x1, 0x1c1f ;  /* 0x003c1f0024377f89 */ /* 0x000ea200000e0000 */
[----:B------:R-:W-:Y:S01]  /*c400*/  F2FP.BF16.F32.PACK_AB R33, R67, R66 ;  /* 0x000000424321723e */ /* 0x000fe200000010ff */
[----:B------:R-:W4:Y:S01]  /*c410*/  @P2 LDC R59, c[0x0][0xbf0] ;  /* 0x0002fc00ff3b2b82 */ /* 0x000f220000000800 */
[----:B------:R-:W-:Y:S01]  /*c420*/  F2FP.BF16.F32.PACK_AB R34, R69, R68 ;  /* 0x000000444522723e */ /* 0x000fe200000010ff */
[----:B------:R-:W-:Y:S01]  /*c430*/  STSM.16.M88.4 [R106], R28 ;  /* 0x0000001c6a007844 */ /* 0x000fe20000000200 */
[----:B------:R-:W-:-:S02]  /*c440*/  F2FP.BF16.F32.PACK_AB R35, R71, R70 ;  /* 0x000000464723723e */ /* 0x000fc400000010ff */
[----:B------:R-:W-:Y:S02]  /*c450*/  F2FP.BF16.F32.PACK_AB R74, R77, R76 ;  /* 0x0000004c4d4a723e */ /* 0x000fe400000010ff */
[----:B------:R-:W-:Y:S01]  /*c460*/  F2FP.BF16.F32.PACK_AB R75, R79, R78 ;  /* 0x0000004e4f4b723e */ /* 0x000fe200000010ff */
[----:B------:R-:W-:Y:S01]  /*c470*/  STSM.16.M88.4 [R97], R32 ;  /* 0x0000002061007844 */ /* 0x000fe20000000200 */
[----:B------:R-:W-:Y:S02]  /*c480*/  F2FP.BF16.F32.PACK_AB R81, R83, R82 ;  /* 0x000000525351723e */ /* 0x000fe400000010ff */
[----:B------:R-:W-:Y:S01]  /*c490*/  F2FP.BF16.F32.PACK_AB R82, R85, R84 ;  /* 0x000000545552723e */ /* 0x000fe200000010ff */
[----:B------:R-:W-:Y:S01]  /*c4a0*/  STSM.16.M88.4 [R96], R72 ;  /* 0x0000004860007844 */ /* 0x000fe20000000200 */
[----:B------:R-:W-:-:S05]  /*c4b0*/  F2FP.BF16.F32.PACK_AB R83, R87, R86 ;  /* 0x000000565753723e */ /* 0x000fca00000010ff */
[----:B------:R0:W-:Y:S01]  /*c4c0*/  STSM.16.M88.4 [R3], R80 ;  /* 0x0000005003007844 */ /* 0x0001e20000000200 */
[----:B------:R-:W-:Y:S01]  /*c4d0*/  BAR.SYNC.DEFER_BLOCKING 0x1, 0x100 ;  /* 0x0044000000007b1d */ /* 0x000fe20000010000 */
[----:B------:R-:W-:Y:S01]  /*c4e0*/  UIMAD.WIDE.U32 UR4, UR10, UR8, URZ ;  /* 0x000000080a0472a5 */ /* 0x000fe2000f8e003f */
[----:B0-----:R-:W-:-:S04]  /*c4f0*/  IMAD R3, R22, 0x20, R221 ;  /* 0x0000002016037824 */ /* 0x001fc800078e02dd */
[----:B------:R-:W-:Y:S01]  /*c500*/  ULDC.64 UR8, c[0x0][0xaf0] ;  /* 0x0002bc0000087ab9 */ /* 0x000fe20000000a00 */
[----:B-1----:R0:W-:Y:S04]  /*c510*/  @!P1 ST.E desc[UR14][R52.64], R95 ;  /* 0x0000005f34009985 */ /* 0x0021e8000c10190e */
[----:B--2---:R1:W-:Y:S04]  /*c520*/  @!P0 ST.E desc[UR14][R54.64], R94 ;  /* 0x0000005e36008985 */ /* 0x0043e8000c10190e */
[----:B------:R2:W5:Y:S01]  /*c530*/  LD.E.128 R24, desc[UR14][R12.64] ;  /* 0x0000000e0c187980 */ /* 0x000562000c101d00 */
[----:B0-----:R-:W0:Y:S03]  /*c540*/  LDC.64 R52, c[0x0][0xae0] ;  /* 0x0002b800ff347b82 */ /* 0x001e260000000a00 */
[----:B------:R3:W5:Y:S01]  /*c550*/  LD.E.128 R28, desc[UR14][R4.64] ;  /* 0x0000000e041c7980 */ /* 0x000762000c101d00 */
[----:B------:R-:W-:-:S03]  /*c560*/  UIADD3 UR5, UR5, UR6, URZ ;  /* 0x0000000605057290 */ /* 0x000fc6000fffe03f */
[----:B------:R1:W5:Y:S01]  /*c570*/  LD.E.128 R32, desc[UR14][R6.64] ;  /* 0x0000000e06207980 */ /* 0x000362000c101d00 */
[----:B--2---:R-:W-:-:S03]  /*c580*/  IMAD R12, R16, 0x80, R3 ;  /* 0x00000080100c7824 */ /* 0x004fc600078e0203 */
[----:B------:R-:W5:Y:S01]  /*c590*/  LD.E.128 R88, desc[UR14][R88.64] ;  /* 0x0000000e58587980 */ /* 0x000f62000c101d00 */
[----:B---3--:R-:W-:Y:S01]  /*c5a0*/  @P2 IMAD.HI.U32 R4, R12, R57, RZ ;  /* 0x000000390c042227 */ /* 0x008fe200078e00ff */
[----:B------:R-:W-:Y:S02]  /*c5b0*/  UIMAD UR6, UR7, UR8, URZ ;  /* 0x00000008070672a4 */ /* 0x000fe4000f8e023f */
[----:B------:R-:W5:Y:S01]  /*c5c0*/  LD.E.128 R40, desc[UR14][R20.64] ;  /* 0x0000000e14287980 */ /* 0x000f62000c101d00 */
[----:B------:R-:W-:Y:S01]  /*c5d0*/  IMAD.MOV.U32 R3, RZ, RZ, R12 ;  /* 0x000000ffff037224 */ /* 0x000fe200078e000c */
[----:B----4-:R-:W-:Y:S01]  /*c5e0*/  @P2 SHF.R.U32.HI R3, RZ, R59, R4 ;  /* 0x0000003bff032219 */ /* 0x010fe20000011604 */
[----:B------:R-:W-:Y:S01]  /*c5f0*/  UIMAD UR6, UR12, UR9, UR6 ;  /* 0x000000090c0672a4 */ /* 0x000fe2000f8e0206 */
[----:B------:R-:W5:Y:S02]  /*c600*/  LD.E.128 R36, desc[UR14][R14.64] ;  /* 0x0000000e0e247980 */ /* 0x000f64000c101d00 */
[--C-:B------:R-:W-:Y:S01]  /*c610*/  SHF.R.S32.HI R5, RZ, 0x1f, R3.reuse ;  /* 0x0000001fff057819 */ /* 0x100fe20000011403 */
[----:B------:R-:W-:Y:S01]  /*c620*/  UIMAD.WIDE.U32 UR4, UR12, UR8, UR4 ;  /* 0x000000080c0472a5 */ /* 0x000fe2000f8e0004 */
[----:B-1----:R-:W-:Y:S01]  /*c630*/  IMAD.MOV R7, RZ, RZ, -R3 ;  /* 0x000000ffff077224 */ /* 0x002fe200078e0a03 */
[----:B------:R-:W-:Y:S01]  /*c640*/  R2UR UR9, R2 ;  /* 0x00000000020972ca */ /* 0x000fe200000e0000 */
[----:B------:R1:W5:Y:S01]  /*c650*/  LD.E.128 R48, desc[UR14][R10.64] ;  /* 0x0000000e0a307980 */ /* 0x000362000c101d00 */
[-C--:B0-----:R-:W-:Y:S01]  /*c660*/  IMAD R2, R5, R52.reuse, RZ ;  /* 0x0000003405027224 */ /* 0x081fe200078e02ff */
[----:B------:R-:W-:Y:S01]  /*c670*/  UIADD3 UR5, UR5, UR6, URZ ;  /* 0x0000000605057290 */ /* 0x000fe2000fffe03f */
[----:B------:R-:W-:Y:S01]  /*c680*/  IMAD R5, R0, R7, R12 ;  /* 0x0000000700057224 */ /* 0x000fe200078e020c */
[----:B------:R0:W5:Y:S01]  /*c690*/  LD.E.128 R44, desc[UR14][R8.64] ;  /* 0x0000000e082c7980 */ /* 0x000162000c101d00 */
[----:B------:R-:W-:Y:S01]  /*c6a0*/  IMAD R7, R3, R53, R2 ;  /* 0x0000003503077224 */ /* 0x000fe200078e0202 */
[----:B------:R-:W-:Y:S01]  /*c6b0*/  R2UR UR10, R23 ;  /* 0x00000000170a72ca */ /* 0x000fe200000e0000 */
[----:B------:R-:W-:Y:S01]  /*c6c0*/  ULDC.64 UR6, c[0x0][0xa80] ;  /* 0x0002a00000067ab9 */ /* 0x000fe20000000a00 */
[----:B------:R-:W-:Y:S01]  /*c6d0*/  @!PT LDS RZ, [RZ] ;  /* 0x00000000fffff984 */ /* 0x000fe20000000800 */
[----:B------:R-:W-:Y:S01]  /*c6e0*/  @!PT LDS RZ, [RZ] ;  /* 0x00000000fffff984 */ /* 0x000fe20000000800 */
[----:B------:R-:W-:Y:S01]  /*c6f0*/  @!PT LDS RZ, [RZ] ;  /* 0x00000000fffff984 */ /* 0x000fe20000000800 */
[----:B------:R-:W-:Y:S01]  /*c700*/  @!PT LDS RZ, [RZ] ;  /* 0x00000000fffff984 */ /* 0x000fe20000000800 */
[----:B------:R2:W-:Y:S06]  /*c710*/  MEMBAR.ALL.CTA ;  /* 0x0000000000007992 */ /* 0x0005ec0000008000 */
[----:B--2---:R-:W0:Y:S01]  /*c720*/  FENCE.VIEW.ASYNC.S ;  /* 0x00000000000073c6 */ /* 0x004e220000000000 */
[----:B------:R-:W-:Y:S01]  /*c730*/  SHF.R.S32.HI R0, RZ, 0x1f, R5 ;  /* 0x0000001fff007819 */ /* 0x000fe20000011405 */
[----:B------:R-:W-:Y:S01]  /*c740*/  IMAD.WIDE.U32 R2, R3, R52, UR4 ;  /* 0x0000000403027e25 */ /* 0x000fe2000f8e0034 */
[----:B------:R-:W-:-:S03]  /*c750*/  ULDC.64 UR4, c[0x0][0xad8] ;  /* 0x0002b60000047ab9 */ /* 0x000fc60000000a00 */
[----:B------:R-:W-:Y:S02]  /*c760*/  IMAD.IADD R3, R3, 0x1, R7 ;  /* 0x0000000103037824 */ /* 0x000fe400078e0207 */
[----:B------:R-:W-:Y:S02]  /*c770*/  IMAD R0, R0, UR4, RZ ;  /* 0x0000000400007c24 */ /* 0x000fe4000f8e02ff */
[----:B-1----:R-:W-:Y:S02]  /*c780*/  IMAD R11, R16, 0x80, R221 ;  /* 0x00000080100b7824 */ /* 0x002fe400078e02dd */
[C---:B------:R-:W-:Y:S02]  /*c790*/  IMAD R7, R5.reuse, UR5, R0 ;  /* 0x0000000505077c24 */ /* 0x040fe4000f8e0200 */
[----:B------:R-:W-:Y:S01]  /*c7a0*/  IMAD.WIDE.U32 R2, R5, UR4, R2 ;  /* 0x0000000405027c25 */ /* 0x000fe2000f8e0002 */
[----:B------:R-:W-:Y:S01]  /*c7b0*/  ISETP.GE.AND P1, PT, R11, R92, PT ;  /* 0x0000005c0b00720c */ /* 0x000fe20003f26270 */
[----:B------:R-:W-:-:S02]  /*c7c0*/  USEL UR5, URZ, 0x1, UP0 ;  /* 0x000000013f057887 */ /* 0x000fc40008000000 */
[----:B------:R-:W-:Y:S01]  /*c7d0*/  IMAD.IADD R3, R3, 0x1, R7 ;  /* 0x0000000103037824 */ /* 0x000fe200078e0207 */
[----:B------:R-:W-:Y:S01]  /*c7e0*/  UPRMT UR61, URZ, 0x654, UR61 ;  /* 0x000006543f3d7896 */ /* 0x000fe2000800003d */
[C---:B------:R-:W-:Y:S01]  /*c7f0*/  LEA R0, P2, R2.reuse, UR6, 0x1 ;  /* 0x0000000602007c11 */ /* 0x040fe2000f8408ff */
[----:B------:R-:W-:Y:S01]  /*c800*/  VIADD R5, R11, 0x20 ;  /* 0x000000200b057836 */ /* 0x000fe20000000000 */
[----:B------:R-:W-:Y:S01]  /*c810*/  ULDC UR4, c[0x0][0xc] ;  /* 0x0000030000047ab9 */ /* 0x000fe20000000800 */
[----:B------:R-:W-:Y:S01]  /*c820*/  ULOP3.LUT UR9, UR9, UR5, URZ, 0x3c, !UPT ;  /* 0x0000000509097292 */ /* 0x000fe2000f8e3c3f */
[----:B------:R-:W-:Y:S01]  /*c830*/  LEA.HI.X R10, R2, UR7, R3, 0x1, P2 ;  /* 0x00000007020a7c11 */ /* 0x000fe200090f0c03 */
[----:B------:R-:W-:Y:S01]  /*c840*/  UIADD3 UR10, UR4, UR10, URZ ;  /* 0x0000000a040a7290 */ /* 0x000fe2000fffe03f */
[-C--:B------:R-:W-:Y:S01]  /*c850*/  ISETP.GE.AND P3, PT, R5, R92.reuse, PT ;  /* 0x0000005c0500720c */ /* 0x080fe20003f66270 */
[----:B------:R-:W-:Y:S01]  /*c860*/  VIADD R5, R11, 0x40 ;  /* 0x000000400b057836 */ /* 0x000fe20000000000 */
[----:B------:R-:W-:Y:S01]  /*c870*/  USEL UR60, UR60, URZ, UP0 ;  /* 0x0000003f3c3c7287 */ /* 0x000fe20008000000 */
[----:B0-----:R0:W1:Y:S01]  /*c880*/  SHFL.IDX PT, R8, R0, RZ, 0x181f ;  /* 0x00181fff00087589 */ /* 0x00106200000e0000 */
[----:B------:R-:W-:Y:S01]  /*c890*/  IMAD.U32 R2, RZ, RZ, UR9 ;  /* 0x00000009ff027e24 */ /* 0x000fe2000f8e00ff */
[----:B------:R-:W-:Y:S01]  /*c8a0*/  SYNCS.ARRIVE.TRANS64.RED.A1T0 RZ, [UR61], RZ ;  /* 0x000000ffffff79a7 */ /* 0x000fe2000810043d */
[----:B------:R-:W-:Y:S01]  /*c8b0*/  IMAD.U32 R23, RZ, RZ, UR10 ;  /* 0x0000000aff177e24 */ /* 0x000fe2000f8e00ff */
[----:B------:R0:W2:Y:S01]  /*c8c0*/  SHFL.IDX PT, R9, R10, RZ, 0x181f ;  /* 0x00181fff0a097589 */ /* 0x0000a200000e0000 */
[----:B------:R-:W-:Y:S01]  /*c8d0*/  BSSY B0, `(.L_x_29) ;  /* 0x000000c000007945 */ /* 0x000fe20003800000 */
[----:B------:R-:W-:-:S03]  /*c8e0*/  ISETP.GE.AND P0, PT, R5, R92, PT ;  /* 0x0000005c0500720c */ /* 0x000fc60003f06270 */
[----:B------:R-:W-:Y:S10]  /*c8f0*/  @P1 BRA `(.L_x_30) ;  /* 0x0000000000241947 */ /* 0x000ff40003800000 */
[----:B------:R-:W-:Y:S01]  /*c900*/  ULDC UR4, c[0x0][0xac8] ;  /* 0x0002b20000047ab9 */ /* 0x000fe20000000800 */
[----:B------:R-:W-:Y:S01]  /*c910*/  ULDC.64 UR6, c[0x0][0x208] ;  /* 0x0000820000067ab9 */ /* 0x000fe20000000a00 */
[----:B------:R-:W-:Y:S02]  /*c920*/  ISETP.GE.AND P2, PT, R19, UR4, PT ;  /* 0x0000000413007c0c */ /* 0x000fe4000bf46270 */
[----:B------:R-:W-:-:S11]  /*c930*/  ISETP.GE.AND P1, PT, R18, UR4, PT ;  /* 0x0000000412007c0c */ /* 0x000fd6000bf26270 */
[C---:B-1----:R-:W-:Y:S02]  /*c940*/  @!P2 LEA R6, P4, R19.reuse, R8, 0x1 ;  /* 0x000000081306a211 */ /* 0x042fe400078808ff */
[----:B--2---:R-:W-:Y:S02]  /*c950*/  @!P1 IMAD.WIDE R4, R18, 0x2, R8 ;  /* 0x0000000212049825 */ /* 0x004fe400078e0208 */
[----:B------:R-:W-:-:S03]  /*c960*/  @!P2 LEA.HI.X R7, R19, R9, R231, 0x1, P4 ;  /* 0x000000091307a211 */ /* 0x000fc600020f0ce7 */
[----:B-----5:R3:W-:Y:S04]  /*c970*/  @!P1 ST.E.128 desc[UR6][R4.64], R88 ;  /* 0x0000005804009985 */ /* 0x0207e8000c101d06 */
[----:B------:R3:W-:Y:S02]  /*c980*/  @!P2 ST.E.128 desc[UR6][R6.64], R48 ;  /* 0x000000300600a985 */ /* 0x0007e4000c101d06 */
.L_x_30:
[----:B------:R-:W-:Y:S05]  /*c990*/  BSYNC B0 ;  /* 0x0000000000007941 */ /* 0x000fea0003800000 */
.L_x_29:
[----:B--2---:R2:W4:Y:S01]  /*c9a0*/  SHFL.IDX PT, R9, R10, 0x1, 0x181f ;  /* 0x00381f000a097f89 */ /* 0x00452200000e0000 */
[----:B------:R-:W-:Y:S03]  /*c9b0*/  BSSY B0, `(.L_x_31) ;  /* 0x000000c000007945 */ /* 0x000fe60003800000 */
[----:B-1----:R2:W1:Y:S01]  /*c9c0*/  SHFL.IDX PT, R8, R0, 0x1, 0x181f ;  /* 0x00381f0000087f89 */ /* 0x00246200000e0000 */
[----:B------:R-:W-:Y:S05]  /*c9d0*/  @P3 BRA `(.L_x_32) ;  /* 0x0000000000243947 */ /* 0x000fea0003800000 */
[----:B------:R-:W-:Y:S01]  /*c9e0*/  ULDC UR4, c[0x0][0xac8] ;  /* 0x0002b20000047ab9 */ /* 0x000fe20000000800 */
[----:B------:R-:W-:Y:S01]  /*c9f0*/  ULDC.64 UR6, c[0x0][0x208] ;  /* 0x0000820000067ab9 */ /* 0x000fe20000000a00 */
[----:B------:R-:W-:Y:S02]  /*ca00*/  ISETP.GE.AND P3, PT, R19, UR4, PT ;  /* 0x0000000413007c0c */ /* 0x000fe4000bf66270 */
[----:B------:R-:W-:-:S11]  /*ca10*/  ISETP.GE.AND P2, PT, R18, UR4, PT ;  /* 0x0000000412007c0c */ /* 0x000fd6000bf46270 */
[C---:B-1-3--:R-:W-:Y:S02]  /*ca20*/  @!P3 LEA R6, P1, R19.reuse, R8, 0x1 ;  /* 0x000000081306b211 */ /* 0x04afe400078208ff */
[----:B----4-:R-:W-:Y:S02]  /*ca30*/  @!P2 IMAD.WIDE R4, R18, 0x2, R8 ;  /* 0x000000021204a825 */ /* 0x010fe400078e0208 */
[----:B------:R-:W-:-:S03]  /*ca40*/  @!P3 LEA.HI.X R7, R19, R9, R231, 0x1, P1 ;  /* 0x000000091307b211 */ /* 0x000fc600008f0ce7 */
[----:B-----5:R1:W-:Y:S04]  /*ca50*/  @!P2 ST.E.128 desc[UR6][R4.64], R40 ;  /* 0x000000280400a985 */ /* 0x0203e8000c101d06 */
[----:B------:R1:W-:Y:S02]  /*ca60*/  @!P3 ST.E.128 desc[UR6][R6.64], R44 ;  /* 0x0000002c0600b985 */ /* 0x0003e4000c101d06 */
.L_x_32:
[----:B------:R-:W-:Y:S05]  /*ca70*/  BSYNC B0 ;  /* 0x0000000000007941 */ /* 0x000fea0003800000 */
.L_x_31:
[----:B----4-:R4:W0:Y:S01]  /*ca80*/  SHFL.IDX PT, R9, R10, 0x2, 0x181f ;  /* 0x00581f000a097f89 */ /* 0x01082200000e0000 */
        /* <DEDUP_REMOVED lines=8> */
[----:B0-----:R-:W-:Y:S02]  /*cb10*/  @!P1 IMAD.WIDE R4, R18, 0x2, R8 ;  /* 0x0000000212049825 */ /* 0x001fe400078e0208 */
[----:B------:R-:W-:-:S03]  /*cb20*/  @!P2 LEA.HI.X R7, R19, R9, R231, 0x1, P0 ;  /* 0x000000091307a211 */ /* 0x000fc600000f0ce7 */
[----:B-----5:R0:W-:Y:S04]  /*cb30*/  @!P1 ST.E.128 desc[UR6][R4.64], R36 ;  /* 0x0000002404009985 */ /* 0x0201e8000c101d06 */
[----:B------:R0:W-:Y:S02]  /*cb40*/  @!P2 ST.E.128 desc[UR6][R6.64], R32 ;  /* 0x000000200600a985 */ /* 0x0001e4000c101d06 */
.L_x_34:
[----:B------:R-:W-:Y:S05]  /*cb50*/  BSYNC B0 ;  /* 0x0000000000007941 */ /* 0x000fea0003800000 */
.L_x_33:
[----:B------:R-:W-:Y:S01]  /*cb60*/  VIADD R3, R11, 0x60 ;  /* 0x000000600b037836 */ /* 0x000fe20000000000 */
[----:B0-----:R0:W0:Y:S01]  /*cb70*/  SHFL.IDX PT, R9, R10, 0x3, 0x181f ;  /* 0x00781f000a097f89 */ /* 0x00102200000e0000 */
[----:B------:R-:W-:Y:S01]  /*cb80*/  BSSY B0, `(.L_x_35) ;  /* 0x000000e000007945 */ /* 0x000fe20003800000 */
[----:B------:R-:W-:Y:S02]  /*cb90*/  VIADD R220, R220, 0x1 ;  /* 0x00000001dcdc7836 */ /* 0x000fe40000000000 */
[----:B------:R-:W-:Y:S01]  /*cba0*/  ISETP.GE.AND P0, PT, R3, R92, PT ;  /* 0x0000005c0300720c */ /* 0x000fe20003f06270 */
[----:B-1----:R1:W0:-:S12]  /*cbb0*/  SHFL.IDX PT, R8, R0, 0x3, 0x181f ;  /* 0x00781f0000087f89 */ /* 0x00221800000e0000 */
[----:B-1----:R-:W-:Y:S05]  /*cbc0*/  @P0 BRA `(.L_x_36) ;  /* 0x0000000000240947 */ /* 0x002fea0003800000 */
[----:B------:R-:W-:Y:S01]  /*cbd0*/  ULDC UR4, c[0x0][0xac8] ;  /* 0x0002b20000047ab9 */ /* 0x000fe20000000800 */
[----:B------:R-:W-:Y:S01]  /*cbe0*/  ULDC.64 UR6, c[0x0][0x208] ;  /* 0x0000820000067ab9 */ /* 0x000fe20000000a00 */
[----:B------:R-:W-:Y:S02]  /*cbf0*/  ISETP.GE.AND P2, PT, R19, UR4, PT ;  /* 0x0000000413007c0c */ /* 0x000fe4000bf46270 */
[----:B------:R-:W-:-:S11]  /*cc00*/  ISETP.GE.AND P1, PT, R18, UR4, PT ;  /* 0x0000000412007c0c */ /* 0x000fd6000bf26270 */
[C---:B0--3--:R-:W-:Y:S02]  /*cc10*/  @!P2 LEA R6, P0, R19.reuse, R8, 0x1 ;  /* 0x000000081306a211 */ /* 0x049fe400078008ff */
[----:B------:R-:W-:Y:S02]  /*cc20*/  @!P1 IMAD.WIDE R4, R18, 0x2, R8 ;  /* 0x0000000212049825 */ /* 0x000fe400078e0208 */
[----:B------:R-:W-:-:S03]  /*cc30*/  @!P2 LEA.HI.X R7, R19, R9, R231, 0x1, P0 ;  /* 0x000000091307a211 */ /* 0x000fc600000f0ce7 */
[----:B-----5:R1:W-:Y:S04]  /*cc40*/  @!P1 ST.E.128 desc[UR6][R4.64], R24 ;  /* 0x0000001804009985 */ /* 0x0203e8000c101d06 */
[----:B------:R1:W-:Y:S02]  /*cc50*/  @!P2 ST.E.128 desc[UR6][R6.64], R28 ;  /* 0x0000001c0600a985 */ /* 0x0003e4000c101d06 */
.L_x_36:
[----:B------:R-:W-:Y:S05]  /*cc60*/  BSYNC B0 ;  /* 0x0000000000007941 */ /* 0x000fea0003800000 */
.L_x_35:
[----:B--2-4-:R-:W2:Y:S01]  /*cc70*/  LDC R0, c[0x0][0xc34] ;  /* 0x00030d00ff007b82 */ /* 0x014ea20000000800 */
[----:B------:R-:W-:-:S13]  /*cc80*/  R2UR UR4, R23 ;  /* 0x00000000170472ca */ /* 0x000fda00000e0000 */
[----:B--2---:R-:W-:-:S13]  /*cc90*/  ISETP.LE.AND P0, PT, R0, UR4, PT ;  /* 0x0000000400007c0c */ /* 0x004fda000bf03270 */
[----:B------:R-:W-:Y:S05]  /*cca0*/  @!P0 BRA `(.L_x_37) ;  /* 0xffffff40003c8947 */ /* 0x000fea000383ffff */
[----:B------:R-:W-:Y:S05]  /*ccb0*/  EXIT ;  /* 0x000000000000794d */ /* 0x000fea0003800000 */
.L_x_7:
[----:B------:R-:W-:-:S08]  /*ccc0*/  NOP ;  /* 0x0000000000007918 */ /* 0x000fd00000000000 */
[----:B--2---:R-:W0:-:S00]  /*ccd0*/  USETMAXREG.DEALLOC.CTAPOOL 0x18 ;  /* 0x00000018000079c8 */ /* 0x004e0000080e0500 */
[----:B------:R-:W1:Y:S01]  /*cce0*/  S2UR UR5, SR_CTAID.X ;  /* 0x00000000000579c3 */ /* 0x000e620000002500 */
[----:B0-----:R-:W-:Y:S02]  /*ccf0*/  IMAD.MOV.U32 R2, RZ, RZ, 0x1 ;  /* 0x00000001ff027424 */ /* 0x001fe400078e00ff */
[----:B------:R-:W-:-:S05]  /*cd00*/  IMAD.MOV.U32 R18, RZ, RZ, RZ ;  /* 0x000000ffff127224 */ /* 0x000fca00078e00ff */
[----:B------:R-:W1:Y:S02]  /*cd10*/  LDC R3, c[0x0][0xc34] ;  /* 0x00030d00ff037b82 */ /* 0x000e640000000800 */
[----:B-1----:R-:W-:Y:S01]  /*cd20*/  ISETP.LE.AND P0, PT, R3, UR5, PT ;  /* 0x0000000503007c0c */ /* 0x002fe2000bf03270 */
[----:B------:R-:W-:-:S05]  /*cd30*/  IMAD.MOV.U32 R3, RZ, RZ, 0x1 ;  /* 0x00000001ff037424 */ /* 0x000fca00078e00ff */
[----:B------:R0:W-:Y:S07]  /*cd40*/  STL [R1+0x4], R3 ;  /* 0x0000040301007387 */ /* 0x0001ee0000100800 */
[----:B------:R-:W-:Y:S05]  /*cd50*/  @P0 BRA `(.L_x_38) ;  /* 0x0000003800b40947 */ /* 0x000fea0003800000 */
[----:B------:R-:W1:Y:S01]  /*cd60*/  S2UR UR4, SR_CgaCtaId ;  /* 0x00000000000479c3 */ /* 0x000e620000008800 */
[C---:B------:R-:W-:Y:S01]  /*cd70*/  IMAD.SHL.U32 R2, R0.reuse, 0x8, RZ ;  /* 0x0000000800027824 */ /* 0x040fe200078e00ff */
[----:B------:R-:W-:Y:S01]  /*cd80*/  LOP3.LUT R5, R0, 0x7f, RZ, 0xc0, !PT ;  /* 0x0000007f00057812 */ /* 0x000fe200078ec0ff */
[----:B------:R-:W-:Y:S01]  /*cd90*/  UMOV UR36, 0x400 ;  /* 0x0000040000247882 */ /* 0x000fe20000000000 */
[----:B------:R-:W-:Y:S01]  /*cda0*/  IMAD.MOV.U32 R18, RZ, RZ, RZ ;  /* 0x000000ffff127224 */ /* 0x000fe200078e00ff */
[----:B------:R-:W-:Y:S01]  /*cdb0*/  ULDC.64 UR38, c[0x0][0x198] ;  /* 0x0000660000267ab9 */ /* 0x000fe20000000a00 */
[C---:B0-----:R-:W-:Y:S01]  /*cdc0*/  LOP3.LUT R3, R2.reuse, 0x1f8, RZ, 0xc0, !PT ;  /* 0x000001f802037812 */ /* 0x041fe200078ec0ff */
[----:B------:R-:W-:Y:S01]  /*cdd0*/  ULDC UR37, c[0x0][0xc] ;  /* 0x0000030000257ab9 */ /* 0x000fe20000000800 */
[----:B------:R-:W-:Y:S02]  /*cde0*/  LOP3.LUT R2, R2, 0x38, RZ, 0xc0, !PT ;  /* 0x0000003802027812 */ /* 0x000fe400078ec0ff */
[----:B------:R-:W-:Y:S01]  /*cdf0*/  LOP3.LUT R4, R3, 0x38, R0, 0x78, !PT ;  /* 0x0000003803047812 */ /* 0x000fe200078e7800 */
[----:B------:R-:W-:Y:S01]  /*ce00*/  IMAD.SHL.U32 R3, R5, 0x8, RZ ;  /* 0x0000000805037824 */ /* 0x000fe200078e00ff */
[----:B------:R-:W-:-:S04]  /*ce10*/  SHF.R.U32.HI R5, RZ, 0x3, R5 ;  /* 0x00000003ff057819 */ /* 0x000fc80000011605 */
[----:B------:R-:W-:Y:S01]  /*ce20*/  LOP3.LUT R4, R4, 0x200, R3, 0xf8, !PT ;  /* 0x0000020004047812 */ /* 0x000fe200078ef803 */
[----:B------:R-:W-:-:S05]  /*ce30*/  IMAD.SHL.U32 R3, R0, 0x10, RZ ;  /* 0x0000001000037824 */ /* 0x000fca00078e00ff */
[----:B------:R-:W-:Y:S01]  /*ce40*/  LOP3.LUT R0, R5, 0x70, R3, 0xf8, !PT ;  /* 0x0000007005007812 */ /* 0x000fe200078ef803 */
[----:B------:R-:W-:Y:S01]  /*ce50*/  IMAD.U32 R3, RZ, RZ, UR5 ;  /* 0x00000005ff037e24 */ /* 0x000fe2000f8e00ff */
[----:B-1----:R-:W-:Y:S01]  /*ce60*/  ULEA UR36, UR4, UR36, 0x18 ;  /* 0x0000002404247291 */ /* 0x002fe2000f8ec03f */
[----:B------:R-:W-:-:S05]  /*ce70*/  IMAD.MOV.U32 R0, RZ, RZ, 0x1 ;  /* 0x00000001ff007424 */ /* 0x000fca00078e00ff */
[----:B------:R-:W-:-:S05]  /*ce80*/  LEA R4, R4, UR36, 0x1 ;  /* 0x0000002404047c11 */ /* 0x000fca000f8e08ff */
[----:B------:R-:W-:Y:S04]  /*ce90*/  STL [R1+0x10], R4 ;  /* 0x0000100401007387 */ /* 0x000fe80000100800 */
[----:B------:R-:W-:Y:S04]  /*cea0*/  STL [R1+0x24], R3 ;  /* 0x0000240301007387 */ /* 0x000fe80000100800 */
[----:B------:R0:W-:Y:S04]  /*ceb0*/  STL [R1+0x4], R0 ;  /* 0x0000040001007387 */ /* 0x0001e80000100800 */
[----:B------:R1:W-:Y:S01]  /*cec0*/  STL [R1+0x2c], RZ ;  /* 0x00002cff01007387 */ /* 0x0003e20000100800 */
[----:B0-----:R-:W-:-:S07]  /*ced0*/  LOP3.LUT R0, R2, 0x40, RZ, 0xfc, !PT ;  /* 0x0000004002007812 */ /* 0x001fce00078efcff */
.L_x_111:
[----:B------:R-:W2:Y:S01]  /*cee0*/  LDL R2, [R1+0x24] ;  /* 0x0000240001027983 */ /* 0x000ea20000100800 */
[----:B0-----:R-:W0:Y:S01]  /*cef0*/  LDC R0, c[0x0][0xc38] ;  /* 0x00030e00ff007b82 */ /* 0x001e220000000800 */
[----:B------:R-:W-:Y:S05]  /*cf00*/  YIELD ;  /* 0x0000000000007946 */ /* 0x000fea0003800000 */
[----:B------:R-:W-:Y:S02]  /*cf10*/  ULDC.64 UR4, c[0x0][0x418] ;  /* 0x0001060000047ab9 */ /* 0x000fe40000000a00 */
[----:B------:R-:W3:Y:S01]  /*cf20*/  LDC R16, c[0x0][0xc44] ;  /* 0x00031100ff107b82 */ /* 0x000ee20000000800 */
[----:B------:R-:W-:-:S03]  /*cf30*/  UISETP.NE.U32.AND UP0, UPT, UR4, URZ, UPT ;  /* 0x0000003f0400728c */ /* 0x000fc6000bf05070 */
[----:B------:R-:W-:Y:S01]  /*cf40*/  ULDC UR4, c[0x0][0x424] ;  /* 0x0001090000047ab9 */ /* 0x000fe20000000800 */
[----:B------:R-:W-:-:S04]  /*cf50*/  UISETP.NE.AND.EX UP0, UPT, UR5, URZ, UPT, UP0 ;  /* 0x0000003f0500728c */ /* 0x000fc8000bf05300 */
[----:B------:R-:W-:Y:S01]  /*cf60*/  USEL UR4, UR4, 0x1, UP0 ;  /* 0x0000000104047887 */ /* 0x000fe20008000000 */
[----:B0-----:R-:W-:Y:S02]  /*cf70*/  ISETP.NE.AND P0, PT, R0, 0x1, PT ;  /* 0x000000010000780c */ /* 0x001fe40003f05270 */
[----:B---3--:R-:W-:-:S11]  /*cf80*/  ISETP.NE.AND P1, PT, R16, 0x1, PT ;  /* 0x000000011000780c */ /* 0x008fd60003f25270 */
[----:B------:R-:W2:Y:S08]  /*cf90*/  @P0 LDC R0, c[0x0][0xc3c] ;  /* 0x00030f00ff000b82 */ /* 0x000eb00000000800 */
[----:B------:R-:W0:Y:S01]  /*cfa0*/  @P0 LDC R3, c[0x0][0xc40] ;  /* 0x00031000ff030b82 */ /* 0x000e220000000800 */
[----:B--2---:R-:W-:-:S04]  /*cfb0*/  @P0 IMAD.HI.U32 R0, R2, R0, RZ ;  /* 0x0000000002000227 */ /* 0x004fc800078e00ff */
[----:B------:R-:W-:Y:S01]  /*cfc0*/  IMAD.MOV.U32 R4, RZ, RZ, R2 ;  /* 0x000000ffff047224 */ /* 0x000fe200078e0002 */
[----:B0-----:R-:W-:Y:S02]  /*cfd0*/  @P0 SHF.R.U32.HI R4, RZ, R3, R0 ;  /* 0x00000003ff040219 */ /* 0x001fe40000011600 */
[----:B------:R-:W0:Y:S03]  /*cfe0*/  @P1 LDC.64 R2, c[0x0][0xc48] ;  /* 0x00031200ff021b82 */ /* 0x000e260000000a00 */
[----:B------:R-:W-:Y:S01]  /*cff0*/  IMAD.MOV.U32 R5, RZ, RZ, R4 ;  /* 0x000000ffff057224 */ /* 0x000fe200078e0004 */
[----:B------:R2:W-:Y:S04]  /*d000*/  STL [R1+0x1c], R4 ;  /* 0x00001c0401007387 */ /* 0x0005e80000100800 */
[----:B------:R-:W3:Y:S01]  /*d010*/  LDC R0, c[0x0][0x2f0] ;  /* 0x0000bc00ff007b82 */ /* 0x000ee20000000800 */
[----:B0-----:R-:W-:-:S05]  /*d020*/  @P1 IMAD.HI.U32 R2, R4, R2, RZ ;  /* 0x0000000204021227 */ /* 0x001fca00078e00ff */
[----:B------:R-:W-:Y:S01]  /*d030*/  @P1 SHF.R.U32.HI R5, RZ, R3, R2 ;  /* 0x00000003ff051219 */ /* 0x000fe20000011602 */
[----:B---3--:R-:W-:Y:S01]  /*d040*/  IMAD R2, R0, UR4, RZ ;  /* 0x0000000400027c24 */ /* 0x008fe2000f8e02ff */
[----:B------:R-:W-:-:S03]  /*d050*/  UIADD3 UR4, UR36, 0x1e400, URZ ;  /* 0x0001e40024047890 */ /* 0x000fc6000fffe03f */
[----:B------:R-:W-:Y:S01]  /*d060*/  IMAD.MOV R3, RZ, RZ, -R5 ;  /* 0x000000ffff037224 */ /* 0x000fe200078e0a05 */
[----:B------:R2:W-:Y:S01]  /*d070*/  STL [R1+0x14], R5 ;  /* 0x0000140501007387 */ /* 0x0005e20000100800 */
[----:B------:R-:W-:Y:S01]  /*d080*/  VIADD R0, R2, 0xaf ;  /* 0x000000af02007836 */ /* 0x000fe20000000000 */
[----:B------:R-:W-:Y:S01]  /*d090*/  ULOP3.LUT UP0, URZ, UR4, 0x3ff, URZ, 0xc0, !UPT ;  /* 0x000003ff043f7892 */ /* 0x000fe2000f80c03f */
[----:B------:R-:W-:Y:S01]  /*d0a0*/  IMAD R16, R16, R3, R4 ;  /* 0x0000000310107224 */ /* 0x000fe200078e0204 */
[----:B------:R2:W-:Y:S01]  /*d0b0*/  STL [R1+0x28], R2 ;  /* 0x0000280201007387 */ /* 0x0005e20000100800 */
[----:B------:R-:W-:-:S03]  /*d0c0*/  IMAD.HI R0, R0, 0x2e8ba2e9, RZ ;  /* 0x2e8ba2e900007827 */ /* 0x000fc600078e02ff */
[----:B------:R-:W-:Y:S02]  /*d0d0*/  PLOP3.LUT P0, PT, PT, PT, UP0, 0x80, 0x0 ;  /* 0x000000000000781c */ /* 0x000fe40003f0f008 */
[----:B------:R-:W-:-:S04]  /*d0e0*/  SHF.R.U32.HI R3, RZ, 0x1f, R0 ;  /* 0x0000001fff037819 */ /* 0x000fc80000011600 */
[----:B------:R-:W-:-:S05]  /*d0f0*/  LEA.HI.SX32 R0, R0, R3, 0x1b ;  /* 0x0000000300007211 */ /* 0x000fca00078fdaff */
[----:B------:R2:W-:Y:S02]  /*d100*/  STL [R1+0x20], R0 ;  /* 0x0000200001007387 */ /* 0x0005e40000100800 */
[----:B-1----:R-:W-:Y:S05]  /*d110*/  @!P0 BRA `(.L_x_39) ;  /* 0x0000000000408947 */ /* 0x002fea0003800000 */
[----:B--2---:R-:W-:Y:S01]  /*d120*/  MOV R2, 0x0 ;  /* 0x0000000000027802 */ /* 0x004fe20000000f00 */
[----:B------:R-:W-:Y:S01]  /*d130*/  ULDC.64 UR6, c[0x4][0xa0] ;  /* 0x0100280000067ab9 */ /* 0x000fe20000000a00 */
[----:B------:R-:W-:Y:S01]  /*d140*/  ULDC.64 UR8, c[0x4][0xa8] ;  /* 0x01002a0000087ab9 */ /* 0x000fe20000000a00 */
[----:B------:R-:W-:Y:S01]  /*d150*/  ULDC.64 UR4, c[0x4][0x28] ;  /* 0x01000a0000047ab9 */ /* 0x000fe20000000a00 */
[----:B------:R-:W-:Y:S02]  /*d160*/  IMAD.U32 R4, RZ, RZ, UR6 ;  /* 0x00000006ff047e24 */ /* 0x000fe4000f8e00ff */
[----:B------:R-:W0:Y:S01]  /*d170*/  LDC.64 R2, c[0x4][R2] ;  /* 0x0100000002027b82 */ /* 0x000e220000000a00 */
[----:B------:R-:W-:Y:S02]  /*d180*/  IMAD.U32 R5, RZ, RZ, UR7 ;  /* 0x00000007ff057e24 */ /* 0x000fe4000f8e00ff */
[----:B------:R-:W-:Y:S02]  /*d190*/  IMAD.U32 R6, RZ, RZ, UR8 ;  /* 0x00000008ff067e24 */ /* 0x000fe4000f8e00ff */
[----:B------:R-:W-:-:S02]  /*d1a0*/  IMAD.U32 R7, RZ, RZ, UR9 ;  /* 0x00000009ff077e24 */ /* 0x000fc4000f8e00ff */
[----:B------:R-:W-:Y:S02]  /*d1b0*/  IMAD.U32 R10, RZ, RZ, UR4 ;  /* 0x00000004ff0a7e24 */ /* 0x000fe4000f8e00ff */
[----:B------:R-:W-:Y:S02]  /*d1c0*/  IMAD.U32 R11, RZ, RZ, UR5 ;  /* 0x00000005ff0b7e24 */ /* 0x000fe4000f8e00ff */
[----:B------:R-:W-:Y:S02]  /*d1d0*/  IMAD.MOV.U32 R8, RZ, RZ, 0x70 ;  /* 0x00000070ff087424 */ /* 0x000fe400078e00ff */
[----:B------:R-:W-:Y:S02]  /*d1e0*/  IMAD.MOV.U32 R12, RZ, RZ, 0x1 ;  /* 0x00000001ff0c7424 */ /* 0x000fe400078e00ff */
[----:B------:R-:W-:-:S07]  /*d1f0*/  IMAD.MOV.U32 R13, RZ, RZ, RZ ;  /* 0x000000ffff0d7224 */ /* 0x000fce00078e00ff */
[----:B------:R-:W-:-:S07]  /*d200*/  LEPC R20, `(.L_x_39) ;  /* 0x000000001014794e */ /* 0x000fce0000000000 */
[----:B01----:R-:W-:Y:S05]  /*d210*/  CALL.ABS.NOINC R2 ;  /* 0x0000000002007343 */ /* 0x003fea0003c00000 */
.L_x_39:
[----:B------:R-:W-:-:S04]  /*d220*/  UIADD3 UR4, UR36, 0x400, URZ ;  /* 0x0000040024047890 */ /* 0x000fc8000fffe03f */
[----:B------:R-:W-:-:S06]  /*d230*/  ULOP3.LUT UP0, URZ, UR4, 0x3ff, URZ, 0xc0, !UPT ;  /* 0x000003ff043f7892 */ /* 0x000fcc000f80c03f */
[----:B------:R-:W-:-:S13]  /*d240*/  PLOP3.LUT P0, PT, PT, PT, UP0, 0x80, 0x0 ;  /* 0x000000000000781c */ /* 0x000fda0003f0f008 */
[----:B------:R-:W-:Y:S05]  /*d250*/  @!P0 BRA `(.L_x_40) ;  /* 0x00000000007c8947 */ /* 0x000fea0003800000 */
[----:B------:R-:W-:Y:S01]  /*d260*/  MOV R17, 0x0 ;  /* 0x0000000000117802 */ /* 0x000fe20000000f00 */
[----:B------:R-:W-:Y:S01]  /*d270*/  ULDC.64 UR6, c[0x4][0xa0] ;  /* 0x0100280000067ab9 */ /* 0x000fe20000000a00 */
[----:B------:R-:W-:Y:S01]  /*d280*/  ULDC.64 UR8, c[0x4][0xa8] ;  /* 0x01002a0000087ab9 */ /* 0x000fe20000000a00 */
[----:B------:R-:W-:Y:S01]  /*d290*/  ULDC.64 UR4, c[0x4][0x30] ;  /* 0x01000c0000047ab9 */ /* 0x000fe20000000a00 */
[----:B--2---:R0:W2:Y:S01]  /*d2a0*/  LDC.64 R2, c[0x4][R17] ;  /* 0x0100000011027b82 */ /* 0x0040a20000000a00 */
[----:B------:R-:W-:Y:S02]  /*d2b0*/  IMAD.U32 R4, RZ, RZ, UR6 ;  /* 0x00000006ff047e24 */ /* 0x000fe4000f8e00ff */
[----:B------:R-:W-:Y:S02]  /*d2c0*/  IMAD.U32 R5, RZ, RZ, UR7 ;  /* 0x00000007ff057e24 */ /* 0x000fe4000f8e00ff */
[----:B------:R-:W-:Y:S02]  /*d2d0*/  IMAD.U32 R6, RZ, RZ, UR8 ;  /* 0x00000008ff067e24 */ /* 0x000fe4000f8e00ff */
[----:B------:R-:W-:-:S02]  /*d2e0*/  IMAD.U32 R7, RZ, RZ, UR9 ;  /* 0x00000009ff077e24 */ /* 0x000fc4000f8e00ff */
[----:B------:R-:W-:Y:S02]  /*d2f0*/  IMAD.U32 R10, RZ, RZ, UR4 ;  /* 0x00000004ff0a7e24 */ /* 0x000fe4000f8e00ff */
[----:B------:R-:W-:Y:S02]  /*d300*/  IMAD.U32 R11, RZ, RZ, UR5 ;  /* 0x00000005ff0b7e24 */ /* 0x000fe4000f8e00ff */
[----:B------:R-:W-:Y:S02]  /*d310*/  IMAD.MOV.U32 R8, RZ, RZ, 0x70 ;  /* 0x00000070ff087424 */ /* 0x000fe400078e00ff */
[----:B------:R-:W-:Y:S02]  /*d320*/  IMAD.MOV.U32 R12, RZ, RZ, 0x1 ;  /* 0x00000001ff0c7424 */ /* 0x000fe400078e00ff */
[----:B0-----:R-:W-:-:S07]  /*d330*/  IMAD.MOV.U32 R13, RZ, RZ, RZ ;  /* 0x000000ffff0d7224 */ /* 0x001fce00078e00ff */
[----:B------:R-:W-:-:S07]  /*d340*/  LEPC R20, `(.L_x_41) ;  /* 0x000000001014794e */ /* 0x000fce0000000000 */
[----:B-12---:R-:W-:Y:S05]  /*d350*/  CALL.ABS.NOINC R2 ;  /* 0x0000000002007343 */ /* 0x006fea0003c00000 */
.L_x_41:
[----:B------:R0:W1:Y:S01]  /*d360*/  LDC.64 R2, c[0x4][R17] ;  /* 0x0100000011027b82 */ /* 0x0000620000000a00 */
[----:B------:R-:W-:Y:S01]  /*d370*/  ULDC.64 UR6, c[0x4][0xa0] ;  /* 0x0100280000067ab9 */ /* 0x000fe20000000a00 */
[----:B------:R-:W-:Y:S01]  /*d380*/  ULDC.64 UR8, c[0x4][0xa8] ;  /* 0x01002a0000087ab9 */ /* 0x000fe20000000a00 */
[----:B------:R-:W-:Y:S01]  /*d390*/  ULDC.64 UR4, c[0x4][0x38] ;  /* 0x01000e0000047ab9 */ /* 0x000fe20000000a00 */
        /* <DEDUP_REMOVED lines=10> */
[----:B-1----:R-:W-:Y:S05]  /*d440*/  CALL.ABS.NOINC R2 ;  /* 0x0000000002007343 */ /* 0x002fea0003c00000 */
.L_x_40:
[----:B--2---:R-:W2:Y:S01]  /*d450*/  LDL R2, [R1+0x20] ;  /* 0x0000200001027983 */ /* 0x004ea20000100800 */
[----:B------:R-:W-:-:S03]  /*d460*/  ULDC.64 UR4, c[0x0][0x9f8] ;  /* 0x00027e0000047ab9 */ /* 0x000fc60000000a00 */
[----:B------:R-:W3:Y:S01]  /*d470*/  LDL R0, [R1+0x14] ;  /* 0x0000140001007983 */ /* 0x000ee20000100800 */
[----:B------:R-:W-:Y:S01]  /*d480*/  ISETP.NE.U32.AND P0, PT, RZ, UR4, PT ;  /* 0x00000004ff007c0c */ /* 0x000fe2000bf05070 */
[----:B------:R-:W-:-:S03]  /*d490*/  ULDC.64 UR6, c[0x0][0x208] ;  /* 0x0000820000067ab9 */ /* 0x000fc60000000a00 */
[----:B------:R-:W-:Y:S01]  /*d4a0*/  ISETP.NE.AND.EX P0, PT, RZ, UR5, PT, P0 ;  /* 0x00000005ff007c0c */ /* 0x000fe2000bf05300 */
[----:B--2---:R-:W-:-:S12]  /*d4b0*/  IMAD.MOV.U32 R17, RZ, RZ, R2 ;  /* 0x000000ffff117224 */ /* 0x004fd800078e0002 */
[----:B------:R-:W0:Y:S01]  /*d4c0*/  @P0 LDC.64 R2, c[0x0][0x9f8] ;  /* 0x00027e00ff020b82 */ /* 0x000e220000000a00 */
[----:B---3--:R-:W-:Y:S02]  /*d4d0*/  IMAD.MOV.U32 R7, RZ, RZ, R0 ;  /* 0x000000ffff077224 */ /* 0x008fe400078e0000 */
[----:B0-----:R-:W-:-:S05]  /*d4e0*/  @P0 IMAD.WIDE R2, R0, 0x4, R2 ;  /* 0x0000000400020825 */ /* 0x001fca00078e0202 */
[----:B------:R0:W2:Y:S01]  /*d4f0*/  @P0 LDG.E R7, desc[UR6][R2.64] ;  /* 0x0000000602070981 */ /* 0x0000a2000c1e1900 */
[----:B------:R-:W-:Y:S01]  /*d500*/  VIADD R9, R17, 0xffffffff ;  /* 0xffffffff11097836 */ /* 0x000fe20000000000 */
[----:B------:R-:W-:Y:S01]  /*d510*/  UMOV UR4, 0xffffffff ;  /* 0xffffffff00047882 */ /* 0x000fe20000000000 */
[----:B------:R-:W-:Y:S01]  /*d520*/  LOP3.LUT R19, R19, 0xfffffffe, RZ, 0xc0, !PT ;  /* 0xfffffffe13137812 */ /* 0x000fe200078ec0ff */
[----:B0-----:R-:W0:Y:S02]  /*d530*/  LDC.64 R2, c[0x0][0x418] ;  /* 0x00010600ff027b82 */ /* 0x001e240000000a00 */
[----:B0-----:R-:W-:-:S04]  /*d540*/  ISETP.NE.U32.AND P0, PT, R2, RZ, PT ;  /* 0x000000ff0200720c */ /* 0x001fc80003f05070 */
[----:B------:R-:W-:-:S13]  /*d550*/  ISETP.NE.AND.EX P1, PT, R3, RZ, PT, P0 ;  /* 0x000000ff0300720c */ /* 0x000fda0003f25300 */
[----:B------:R-:W-:Y:S02]  /*d560*/  @P1 LOP3.LUT R19, R19, 0x1, RZ, 0xfc, !PT ;  /* 0x0000000113131812 */ /* 0x000fe400078efcff */
[----:B--2---:R-:W-:Y:S01]  /*d570*/  SHF.R.S32.HI R8, RZ, 0x1f, R7 ;  /* 0x0000001fff087819 */ /* 0x004fe20000011407 */
[----:B------:R0:W-:Y:S01]  /*d580*/  STL [R1], R7 ;  /* 0x0000000701007387 */ /* 0x0001e20000100800 */
[----:B------:R-:W-:-:S03]  /*d590*/  SEL R17, R7, RZ, !P1 ;  /* 0x000000ff07117207 */ /* 0x000fc60004800000 */
[----:B------:R0:W-:Y:S04]  /*d5a0*/  STL [R1+0x18], R9 ;  /* 0x0000180901007387 */ /* 0x0001e80000100800 */
[----:B------:R0:W-:Y:S01]  /*d5b0*/  STL [R1+0xc], R8 ;  /* 0x00000c0801007387 */ /* 0x0001e20000100800 */
[----:B------:R-:W-:Y:S05]  /*d5c0*/  BRA.DIV UR4, `(.L_x_42) ;  /* 0x0000003604e47947 */ /* 0x000fea000b800000 */
[----:B------:R-:W2:Y:S02]  /*d5d0*/  S2R R0, SR_TID.X ;  /* 0x0000000000007919 */ /* 0x000ea40000002100 */
[----:B--2---:R-:W-:-:S04]  /*d5e0*/  SHF.R.U32.HI R0, RZ, 0x5, R0 ;  /* 0x00000005ff007819 */ /* 0x004fc80000011600 */
[----:B------:R-:W-:-:S05]  /*d5f0*/  LOP3.LUT R0, R0, 0x3, RZ, 0xc0, !PT ;  /* 0x0000000300007812 */ /* 0x000fca00078ec0ff */
[----:B------:R2:W3:Y:S02]  /*d600*/  SHFL.IDX PT, R14, R0, RZ, 0x1f ;  /* 0x00001fff000e7589 */ /* 0x0004e400000e0000 */
.L_x_127:
[----:B---3--:R-:W-:Y:S02]  /*d610*/  ISETP.NE.AND P0, PT, R14, RZ, PT ;  /* 0x000000ff0e00720c */ /* 0x008fe40003f05270 */
[----:B------:R-:W-:Y:S02]  /*d620*/  PLOP3.LUT P2, PT, PT, PT, PT, 0x8, 0x0 ;  /* 0x000000000000781c */ /* 0x000fe40003f4e170 */
[----:B------:R-:W-:-:S11]  /*d630*/  LOP3.LUT R19, R19, 0xfffffffd, RZ, 0xc0, !PT ;  /* 0xfffffffd13137812 */ /* 0x000fd600078ec0ff */
[----:B------:R-:W-:Y:S01]  /*d640*/  @P2 LOP3.LUT R19, R19, 0x2, RZ, 0xfc, !PT ;  /* 0x0000000213132812 */ /* 0x000fe200078efcff */
[----:B------:R-:W-:Y:S06]  /*d650*/  @P0 BRA `(.L_x_43) ;  /* 0x0000000400100947 */ /* 0x000fec0003800000 */
[----:B------:R-:W-:-:S03]  /*d660*/  UMOV UR4, 0xffffffff ;  /* 0xffffffff00047882 */ /* 0x000fc60000000000 */
[----:B------:R-:W-:Y:S05]  /*d670*/  BRA.DIV UR4, `(.L_x_44) ;  /* 0x0000003604ec7947 */ /* 0x000fea000b800000 */
[----:B------:R-:W-:-:S13]  /*d680*/  ELECT P6, URZ, PT ;  /* 0x00000000003f782f */ /* 0x000fda00038c0000 */
.L_x_130:
[----:B------:R-:W-:Y:S05]  /*d690*/  @!P6 BRA `(.L_x_43) ;  /* 0x000000040000e947 */ /* 0x000fea0003800000 */
[----:B------:R3:W-:Y:S01]  /*d6a0*/  STL [R1+0x8], R9 ;  /* 0x0000080901007387 */ /* 0x0007e20000100800 */
[----:B------:R-:W-:Y:S01]  /*d6b0*/  IMAD.MOV.U32 R17, RZ, RZ, R7 ;  /* 0x000000ffff117224 */ /* 0x000fe200078e0007 */
[----:B------:R-:W-:Y:S06]  /*d6c0*/  @!P1 BRA `(.L_x_45) ;  /* 0x0000000000509947 */ /* 0x000fec0003800000 */
[----:B------:R-:W4:Y:S01]  /*d6d0*/  LDC R6, c[0x0][0x43c] ;  /* 0x00010f00ff067b82 */ /* 0x000f220000000800 */
[----:B--2---:R-:W-:Y:S01]  /*d6e0*/  IMAD.MOV.U32 R0, RZ, RZ, R9 ;  /* 0x000000ffff007224 */ /* 0x004fe200078e0009 */
[----:B------:R-:W-:Y:S01]  /*d6f0*/  ULDC.64 UR4, c[0x0][0x428] ;  /* 0x00010a0000047ab9 */ /* 0x000fe20000000a00 */
[----:B------:R-:W-:Y:S01]  /*d700*/  ULDC.64 UR6, c[0x0][0x208] ;  /* 0x0000820000067ab9 */ /* 0x000fe20000000a00 */
[----:B----4-:R-:W-:-:S13]  /*d710*/  ISETP.NE.AND P0, PT, R6, 0x1, PT ;  /* 0x000000010600780c */ /* 0x010fda0003f05270 */
[----:B------:R-:W2:Y:S02]  /*d720*/  @P0 LDC.64 R4, c[0x0][0x440] ;  /* 0x00011000ff040b82 */ /* 0x000ea40000000a00 */
[----:B--2---:R-:W-:-:S05]  /*d730*/  @P0 IMAD.HI.U32 R4, R9, R4, RZ ;  /* 0x0000000409040227 */ /* 0x004fca00078e00ff */
[----:B------:R-:W-:-:S04]  /*d740*/  @P0 SHF.R.U32.HI R0, RZ, R5, R4 ;  /* 0x00000005ff000219 */ /* 0x000fc80000011604 */
[--C-:B------:R-:W-:Y:S01]  /*d750*/  SHF.R.S32.HI R5, RZ, 0x1f, R0.reuse ;  /* 0x0000001fff057819 */ /* 0x100fe20000011400 */
[----:B------:R-:W-:-:S04]  /*d760*/  IMAD.MOV R4, RZ, RZ, -R0 ;  /* 0x000000ffff047224 */ /* 0x000fc800078e0a00 */
[----:B------:R-:W-:Y:S02]  /*d770*/  IMAD R6, R6, R4, R9 ;  /* 0x0000000406067224 */ /* 0x000fe400078e0209 */
[----:B------:R-:W-:-:S03]  /*d780*/  IMAD.MOV.U32 R4, RZ, RZ, R0 ;  /* 0x000000ffff047224 */ /* 0x000fc600078e0000 */
[----:B------:R2:W-:Y:S01]  /*d790*/  STL [R1+0x8], R6 ;  /* 0x0000080601007387 */ /* 0x0005e20000100800 */
[----:B------:R-:W-:-:S03]  /*d7a0*/  IMAD.WIDE.U32 R4, R7, UR4, R4 ;  /* 0x0000000407047c25 */ /* 0x000fc6000f8e0004 */
[----:B------:R-:W-:Y:S01]  /*d7b0*/  LEA R2, P0, R4, R2, 0x2 ;  /* 0x0000000204027211 */ /* 0x000fe200078010ff */
[----:B--2---:R-:W-:-:S04]  /*d7c0*/  IMAD R6, R8, UR4, RZ ;  /* 0x0000000408067c24 */ /* 0x004fc8000f8e02ff */
[----:B------:R-:W-:-:S04]  /*d7d0*/  IMAD R0, R7, UR5, R6 ;  /* 0x0000000507007c24 */ /* 0x000fc8000f8e0206 */
[----:B------:R-:W-:-:S05]  /*d7e0*/  IMAD.IADD R0, R5, 0x1, R0 ;  /* 0x0000000105007824 */ /* 0x000fca00078e0200 */
[----:B------:R-:W-:-:S05]  /*d7f0*/  LEA.HI.X R3, R4, R3, R0, 0x2, P0 ;  /* 0x0000000304037211 */ /* 0x000fca00000f1400 */
[----:B------:R4:W5:Y:S02]  /*d800*/  LDG.E R17, desc[UR6][R2.64] ;  /* 0x0000000602117981 */ /* 0x000964000c1e1900 */
.L_x_45:
[----:B----4-:R-:W4:Y:S01]  /*d810*/  LDL R2, [R1+0x4] ;  /* 0x0000040001027983 */ /* 0x010f220000100800 */
[----:B--2---:R-:W-:Y:S02]  /*d820*/  LEA R0, R18, UR36, 0x3 ;  /* 0x0000002412007c11 */ /* 0x004fe4000f8e18ff */
[----:B----4-:R-:W-:-:S04]  /*d830*/  SHF.L.U32 R2, R2, 0x1f, RZ ;  /* 0x0000001f02027819 */ /* 0x010fc800000006ff */
[----:B------:R-:W2:Y:S02]  /*d840*/  SYNCS.PHASECHK.TRANS64.TRYWAIT P0, [R0+URZ+0x34840], R2 ;  /* 0x03484002000075a7 */ /* 0x000ea4000800017f */
[----:B--2---:R-:W-:Y:S05]  /*d850*/  @!P0 BRA `(.L_x_46) ;  /* 0x0000003400948947 */ /* 0x004fea0003800000 */
.L_x_131:
[----:B------:R-:W4:Y:S02]  /*d860*/  S2R R3, SR_TID.X ;  /* 0x0000000000037919 */ /* 0x000f240000002100 */
[----:B----4-:R-:W-:-:S04]  /*d870*/  LOP3.LUT R3, R3, 0x7f, RZ, 0xc0, !PT ;  /* 0x0000007f03037812 */ /* 0x010fc800078ec0ff */
[----:B------:R-:W-:-:S13]  /*d880*/  ISETP.NE.AND P0, PT, R3, RZ, PT ;  /* 0x000000ff0300720c */ /* 0x000fda0003f05270 */
[----:B------:R-:W-:Y:S05]  /*d890*/  @P0 BRA `(.L_x_47) ;  /* 0x00000000001c0947 */ /* 0x000fea0003800000 */
[----:B------:R-:W4:Y:S01]  /*d8a0*/  S2R R3, SR_TID.X ;  /* 0x0000000000037919 */ /* 0x000f220000002100 */
[----:B--2---:R-:W-:-:S04]  /*d8b0*/  IMAD.MOV.U32 R2, RZ, RZ, 0xb000 ;  /* 0x0000b000ff027424 */ /* 0x004fc800078e00ff */
[----:B------:R2:W-:Y:S01]  /*d8c0*/  SYNCS.ARRIVE.TRANS64 RZ, [R0+URZ+0x34830], R2 ;  /* 0x0348300200ff79a7 */ /* 0x0005e2000800003f */
[----:B----4-:R-:W-:-:S04]  /*d8d0*/  LOP3.LUT R3, R3, 0x1f, RZ, 0xc0, !PT ;  /* 0x0000001f03037812 */ /* 0x010fc800078ec0ff */
[----:B------:R-:W-:-:S13]  /*d8e0*/  ISETP.NE.AND P0, PT, R3, RZ, PT ;  /* 0x000000ff0300720c */ /* 0x000fda0003f05270 */
[----:B--2---:R-:W-:Y:S05]  /*d8f0*/  @!P0 BRA `(.L_x_47) ;  /* 0x0000000000048947 */ /* 0x004fea0003800000 */
[----:B------:R-:W-:Y:S01]  /*d900*/  BPT.TRAP 0x1 ;  /* 0x000000040000795c */ /* 0x000fe20000300000 */
.L_x_47:
[----:B--2---:R-:W2:Y:S01]  /*d910*/  LDL R2, [R1+0x8] ;  /* 0x0000080001027983 */ /* 0x004ea20000100800 */
[----:B------:R-:W-:Y:S01]  /*d920*/  R2UR UR6, R18 ;  /* 0x00000000120672ca */ /* 0x000fe200000e0000 */
[----:B------:R-:W-:Y:S01]  /*d930*/  UIADD3 UR4, UP0, UR38, 0x370, URZ ;  /* 0x0000037026047890 */ /* 0x000fe2000ff1e03f */
[----:B------:R-:W-:Y:S01]  /*d940*/  R2UR UR9, R0 ;  /* 0x00000000000972ca */ /* 0x000fe200000e0000 */
[----:B------:R-:W-:Y:S01]  /*d950*/  UMOV UR10, URZ ;  /* 0x0000003f000a7c82 */ /* 0x000fe20008000000 */
[----:B------:R-:W-:Y:S01]  /*d960*/  R2UR UR12, R16 ;  /* 0x00000000100c72ca */ /* 0x000fe200000e0000 */
[----:B------:R-:W-:Y:S01]  /*d970*/  UIADD3.X UR5, URZ, UR39, URZ, UP0, !UPT ;  /* 0x000000273f057290 */ /* 0x000fe200087fe43f */
[----:B-----5:R-:W-:Y:S01]  /*d980*/  R2UR UR13, R17 ;  /* 0x00000000110d72ca */ /* 0x020fe200000e0000 */
[----:B------:R-:W-:Y:S01]  /*d990*/  UMOV UR7, 0x14f00000 ;  /* 0x14f0000000077882 */ /* 0x000fe20000000000 */
[----:B------:R-:W-:Y:S01]  /*d9a0*/  UMOV UR15, 0x40 ;  /* 0x00000040000f7882 */ /* 0x000fe20000000000 */
[----:B------:R-:W-:-:S02]  /*d9b0*/  PLOP3.LUT P0, PT, PT, PT, PT, 0x80, 0x0 ;  /* 0x000000000000781c */ /* 0x000fc40003f0f070 */
[----:B------:R-:W-:Y:S02]  /*d9c0*/  LOP3.LUT R19, R19, 0xfffffffd, RZ, 0xc0, !PT ;  /* 0xfffffffd13137812 */ /* 0x000fe400078ec0ff */
[----:B------:R-:W-:Y:S02]  /*d9d0*/  UIMAD UR6, UR6, 0xb000, UR36 ;  /* 0x0000b000060678a4 */ /* 0x000fe4000f8e0224 */
[----:B------:R-:W-:Y:S02]  /*d9e0*/  UIADD3 UR9, UR9, 0x34830, URZ ;  /* 0x0003483009097890 */ /* 0x000fe4000fffe03f */
[----:B------:R-:W-:Y:S02]  /*d9f0*/  UIADD3 UR8, UR6, 0x1e400, URZ ;  /* 0x0001e40006087890 */ /* 0x000fe4000fffe03f */
[----:B------:R-:W-:-:S03]  /*da00*/  UIADD3 UR14, UR6, 0x23c00, URZ ;  /* 0x00023c00060e7890 */ /* 0x000fc6000fffe03f */
[----:B------:R-:W-:Y:S01]  /*da10*/  UMOV UR6, 0x0 ;  /* 0x0000000000067882 */ /* 0x000fe20000000000 */
[----:B------:R-:W-:Y:S02]  /*da20*/  @P0 LOP3.LUT R19, R19, 0x2, RZ, 0xfc, !PT ;  /* 0x0000000213130812 */ /* 0x000fe400078efcff */
[----:B--2---:R-:W-:-:S13]  /*da30*/  R2UR UR11, R2 ;  /* 0x00000000020b72ca */ /* 0x004fda00000e0000 */
[----:B------:R-:W-:-:S09]  /*da40*/  UIMAD UR11, UR11, 0xb0, URZ ;  /* 0x000000b00b0b78a4 */ /* 0x000fd2000f8e023f */
[----:B------:R2:W-:Y:S02]  /*da50*/  UTMALDG.4D [UR8], [UR4], desc[UR6] ;  /* 0x00000608040075b4 */ /* 0x0005e40008019000 */
[----:B--2---:R-:W-:Y:S01]  /*da60*/  UMOV UR8, UR14 ;  /* 0x0000000e00087c82 */ /* 0x004fe20008000000 */
[----:B------:R-:W-:Y:S02]  /*da70*/  UMOV UR10, UR15 ;  /* 0x0000000f000a7c82 */ /* 0x000fe40008000000 */
[----:B------:R4:W-:Y:S02]  /*da80*/  UTMALDG.4D [UR8], [UR4], desc[UR6] ;  /* 0x00000608040075b4 */ /* 0x0009e40008019000 */
[----:B----4-:R-:W-:Y:S01]  /*da90*/  NOP ;  /* 0x0000000000007918 */ /* 0x010fe20000000000 */
.L_x_43:
[----:B------:R-:W-:Y:S05]  /*daa0*/  WARPSYNC.ALL ;  /* 0x0000000000007948 */ /* 0x000fea0003800000 */
[----:B------:R-:W-:Y:S01]  /*dab0*/  UIADD3 UR4, UR36, 0x16400, URZ ;  /* 0x0001640024047890 */ /* 0x000fe2000fffe03f */
[----:B------:R-:W-:Y:S03]  /*dac0*/  BAR.SYNC.DEFER_BLOCKING 0x8, 0x180 ;  /* 0x0206000000007b1d */ /* 0x000fe60000010000 */
[----:B------:R-:W-:-:S06]  /*dad0*/  ULOP3.LUT UP0, URZ, UR4, 0x3ff, URZ, 0xc0, !UPT ;  /* 0x000003ff043f7892 */ /* 0x000fcc000f80c03f */
[----:B------:R-:W-:-:S13]  /*dae0*/  PLOP3.LUT P0, PT, PT, PT, UP0, 0x80, 0x0 ;  /* 0x000000000000781c */ /* 0x000fda0003f0f008 */
[----:B------:R-:W-:Y:S05]  /*daf0*/  @!P0 BRA `(.L_x_48) ;  /* 0x0000000000408947 */ /* 0x000fea0003800000 */
[----:B------:R-:W-:Y:S01]  /*db00*/  MOV R2, 0x0 ;  /* 0x0000000000027802 */ /* 0x000fe20000000f00 */
[----:B------:R-:W-:Y:S01]  /*db10*/  ULDC.64 UR6, c[0x4][0xa0] ;  /* 0x0100280000067ab9 */ /* 0x000fe20000000a00 */
[----:B------:R-:W-:Y:S01]  /*db20*/  ULDC.64 UR8, c[0x4][0xa8] ;  /* 0x01002a0000087ab9 */ /* 0x000fe20000000a00 */
[----:B------:R-:W-:Y:S01]  /*db30*/  ULDC.64 UR4, c[0x4][0x20] ;  /* 0x0100080000047ab9 */ /* 0x000fe20000000a00 */
[----:B------:R-:W-:Y:S02]  /*db40*/  IMAD.U32 R4, RZ, RZ, UR6 ;  /* 0x00000006ff047e24 */ /* 0x000fe4000f8e00ff */
[----:B------:R-:W4:Y:S01]  /*db50*/  LDC.64 R2, c[0x4][R2] ;  /* 0x0100000002027b82 */ /* 0x000f220000000a00 */
[----:B------:R-:W-:Y:S02]  /*db60*/  IMAD.U32 R5, RZ, RZ, UR7 ;  /* 0x00000007ff057e24 */ /* 0x000fe4000f8e00ff */
[----:B------:R-:W-:Y:S02]  /*db70*/  IMAD.U32 R6, RZ, RZ, UR8 ;  /* 0x00000008ff067e24 */ /* 0x000fe4000f8e00ff */
[----:B0-----:R-:W-:-:S02]  /*db80*/  IMAD.U32 R7, RZ, RZ, UR9 ;  /* 0x00000009ff077e24 */ /* 0x001fc4000f8e00ff */
[----:B------:R-:W-:Y:S02]  /*db90*/  IMAD.U32 R10, RZ, RZ, UR4 ;  /* 0x00000004ff0a7e24 */ /* 0x000fe4000f8e00ff */
[----:B------:R-:W-:Y:S02]  /*dba0*/  IMAD.U32 R11, RZ, RZ, UR5 ;  /* 0x00000005ff0b7e24 */ /* 0x000fe4000f8e00ff */
[----:B------:R-:W-:Y:S02]  /*dbb0*/  IMAD.MOV.U32 R8, RZ, RZ, 0x70 ;  /* 0x00000070ff087424 */ /* 0x000fe400078e00ff */
[----:B------:R-:W-:Y:S02]  /*dbc0*/  IMAD.MOV.U32 R12, RZ, RZ, 0x1 ;  /* 0x00000001ff0c7424 */ /* 0x000fe400078e00ff */
[----:B------:R-:W-:-:S07]  /*dbd0*/  IMAD.MOV.U32 R13, RZ, RZ, RZ ;  /* 0x000000ffff0d7224 */ /* 0x000fce00078e00ff */
[----:B------:R-:W-:-:S07]  /*dbe0*/  LEPC R20, `(.L_x_48) ;  /* 0x000000001014794e */ /* 0x000fce0000000000 */
[----:B-1234-:R-:W-:Y:S05]  /*dbf0*/  CALL.ABS.NOINC R2 ;  /* 0x0000000002007343 */ /* 0x01efea0003c00000 */
.L_x_48:
[----:B------:R-:W4:Y:S01]  /*dc00*/  LDL.LU R5, [R1+0x14] ;  /* 0x0000140001057983 */ /* 0x000f220000300800 */
[----:B--2---:R-:W-:Y:S01]  /*dc10*/  SHF.R.S32.HI R0, RZ, 0x1f, R16 ;  /* 0x0000001fff007819 */ /* 0x004fe20000011410 */
[----:B------:R-:W-:Y:S01]  /*dc20*/  ULDC.64 UR4, c[0x0][0x2d8] ;  /* 0x0000b60000047ab9 */ /* 0x000fe20000000a00 */
[----:B0-----:R-:W0:Y:S01]  /*dc30*/  LDC R8, c[0x0][0x448] ;  /* 0x00011200ff087b82 */ /* 0x001e220000000800 */
[----:B------:R-:W2:Y:S01]  /*dc40*/  LDL.LU R7, [R1+0x1c] ;  /* 0x00001c0001077983 */ /* 0x000ea20000300800 */
[----:B------:R-:W-:-:S03]  /*dc50*/  ULDC.64 UR6, c[0x0][0x280] ;  /* 0x0000a00000067ab9 */ /* 0x000fc60000000a00 */
[----:B------:R-:W3:Y:S01]  /*dc60*/  LDL R4, [R1+0x24] ;  /* 0x0000240001047983 */ /* 0x000ee20000100800 */
[----:B------:R-:W-:Y:S02]  /*dc70*/  IMAD R0, R0, UR4, RZ ;  /* 0x0000000400007c24 */ /* 0x000fe4000f8e02ff */
[C---:B------:R-:W-:Y:S01]  /*dc80*/  IMAD.WIDE.U32 R2, R16.reuse, UR4, RZ ;  /* 0x0000000410027c25 */ /* 0x040fe2000f8e00ff */
[----:B------:R-:W1:Y:S03]  /*dc90*/  S2R R10, SR_TID.X ;  /* 0x00000000000a7919 */ /* 0x000e660000002100 */
[----:B------:R-:W-:Y:S01]  /*dca0*/  IMAD R0, R16, UR5, R0 ;  /* 0x0000000510007c24 */ /* 0x000fe2000f8e0200 */
[----:B------:R-:W-:-:S03]  /*dcb0*/  ULDC.64 UR4, c[0x0][0x2e0] ;  /* 0x0000b80000047ab9 */ /* 0x000fc60000000a00 */
[----:B------:R-:W-:Y:S01]  /*dcc0*/  IMAD.IADD R3, R3, 0x1, R0 ;  /* 0x0000000103037824 */ /* 0x000fe200078e0200 */
[----:B0-----:R-:W-:-:S13]  /*dcd0*/  ISETP.NE.AND P0, PT, R8, 0x1, PT ;  /* 0x000000010800780c */ /* 0x001fda0003f05270 */
[----:B------:R-:W0:Y:S01]  /*dce0*/  @P0 LDC R6, c[0x0][0x44c] ;  /* 0x00011300ff060b82 */ /* 0x000e220000000800 */
[----:B-1----:R-:W-:-:S05]  /*dcf0*/  IMAD.SHL.U32 R10, R10, 0x8, RZ ;  /* 0x000000080a0a7824 */ /* 0x002fca00078e00ff */
[----:B------:R-:W-:Y:S02]  /*dd00*/  LOP3.LUT R10, R10, 0x38, RZ, 0xc0, !PT ;  /* 0x000000380a0a7812 */ /* 0x000fe400078ec0ff */
[----:B----4-:R-:W-:Y:S01]  /*dd10*/  SHF.R.S32.HI R0, RZ, 0x1f, R5 ;  /* 0x0000001fff007819 */ /* 0x010fe20000011405 */
[----:B------:R-:W-:-:S04]  /*dd20*/  IMAD.WIDE.U32 R2, R5, UR4, R2 ;  /* 0x0000000405027c25 */ /* 0x000fc8000f8e0002 */
[----:B------:R-:W-:Y:S01]  /*dd30*/  IMAD R0, R0, UR4, RZ ;  /* 0x0000000400007c24 */ /* 0x000fe2000f8e02ff */
[----:B------:R-:W-:-:S03]  /*dd40*/  ULDC UR4, c[0x0][0xc38] ;  /* 0x00030e0000047ab9 */ /* 0x000fc60000000800 */
[----:B------:R-:W-:Y:S02]  /*dd50*/  IMAD R0, R5, UR5, R0 ;  /* 0x0000000505007c24 */ /* 0x000fe4000f8e0200 */
[----:B------:R-:W1:Y:S02]  /*dd60*/  S2R R5, SR_TID.X ;  /* 0x0000000000057919 */ /* 0x000e640000002100 */
[----:B------:R-:W-:Y:S02]  /*dd70*/  IMAD.IADD R3, R3, 0x1, R0 ;  /* 0x0000000103037824 */ /* 0x000fe400078e0200 */
[----:B--2---:R-:W-:Y:S02]  /*dd80*/  IMAD.MOV R0, RZ, RZ, -R7 ;  /* 0x000000ffff007224 */ /* 0x004fe400078e0a07 */
[----:B------:R-:W2:Y:S02]  /*dd90*/  @P0 LDC R7, c[0x0][0x450] ;  /* 0x00011400ff070b82 */ /* 0x000ea40000000800 */
[----:B---3--:R-:W-:Y:S01]  /*dda0*/  IMAD R0, R0, UR4, R4 ;  /* 0x0000000400007c24 */ /* 0x008fe2000f8e0204 */
[----:B------:R-:W-:-:S03]  /*ddb0*/  ULDC.64 UR4, c[0x0][0x2d0] ;  /* 0x0000b40000047ab9 */ /* 0x000fc60000000a00 */
[----:B------:R-:W-:Y:S01]  /*ddc0*/  IMAD.SHL.U32 R4, R0, 0x80, RZ ;  /* 0x0000008000047824 */ /* 0x000fe200078e00ff */
[----:B-1----:R-:W-:-:S04]  /*ddd0*/  LOP3.LUT R5, R5, 0x7f, RZ, 0xc0, !PT ;  /* 0x0000007f05057812 */ /* 0x002fc800078ec0ff */
[----:B------:R-:W-:Y:S02]  /*dde0*/  SHF.R.U32.HI R9, RZ, 0x3, R5 ;  /* 0x00000003ff097819 */ /* 0x000fe40000011605 */
[----:B------:R-:W1:Y:S02]  /*ddf0*/  S2R R5, SR_TID.X ;  /* 0x0000000000057919 */ /* 0x000e640000002100 */
[----:B-1----:R-:W-:-:S05]  /*de00*/  IMAD.SHL.U32 R5, R5, 0x10, RZ ;  /* 0x0000001005057824 */ /* 0x002fca00078e00ff */
[----:B------:R-:W-:Y:S02]  /*de10*/  LOP3.LUT R5, R9, 0x70, R5, 0xf8, !PT ;  /* 0x0000007009057812 */ /* 0x000fe400078ef805 */
[----:B------:R-:W1:Y:S02]  /*de20*/  S2R R9, SR_TID.X ;  /* 0x0000000000097919 */ /* 0x000e640000002100 */
[----:B------:R-:W-:-:S05]  /*de30*/  LOP3.LUT R0, R5, R4, RZ, 0xfc, !PT ;  /* 0x0000000405007212 */ /* 0x000fca00078efcff */
[----:B0-----:R-:W-:-:S04]  /*de40*/  @P0 IMAD.HI.U32 R6, R0, R6, RZ ;  /* 0x0000000600060227 */ /* 0x001fc800078e00ff */
[----:B------:R-:W-:Y:S01]  /*de50*/  IMAD.MOV.U32 R5, RZ, RZ, R0 ;  /* 0x000000ffff057224 */ /* 0x000fe200078e0000 */
[----:B--2---:R-:W-:-:S05]  /*de60*/  @P0 SHF.R.U32.HI R5, RZ, R7, R6 ;  /* 0x00000007ff050219 */ /* 0x004fca0000011606 */
[----:B------:R-:W-:Y:S02]  /*de70*/  IMAD.MOV R6, RZ, RZ, -R5 ;  /* 0x000000ffff067224 */ /* 0x000fe400078e0a05 */
[----:B------:R-:W-:-:S04]  /*de80*/  IMAD.WIDE.U32 R2, R5, UR4, R2 ;  /* 0x0000000405027c25 */ /* 0x000fc8000f8e0002 */
[----:B------:R-:W-:Y:S01]  /*de90*/  IMAD R0, R8, R6, R0 ;  /* 0x0000000608007224 */ /* 0x000fe200078e0200 */
[----:B------:R-:W-:-:S05]  /*dea0*/  SHF.R.S32.HI R6, RZ, 0x1f, R5 ;  /* 0x0000001fff067819 */ /* 0x000fca0000011405 */
[----:B------:R-:W-:Y:S02]  /*deb0*/  IMAD R6, R6, UR4, RZ ;  /* 0x0000000406067c24 */ /* 0x000fe4000f8e02ff */
[----:B-1----:R-:W-:Y:S02]  /*dec0*/  IMAD.SHL.U32 R9, R9, 0x8, RZ ;  /* 0x0000000809097824 */ /* 0x002fe400078e00ff */
[----:B------:R-:W-:Y:S01]  /*ded0*/  IMAD R6, R5, UR5, R6 ;  /* 0x0000000505067c24 */ /* 0x000fe2000f8e0206 */
[----:B------:R-:W-:Y:S01]  /*dee0*/  SHF.R.S32.HI R5, RZ, 0x1f, R0 ;  /* 0x0000001fff057819 */ /* 0x000fe20000011400 */
[----:B------:R-:W-:Y:S01]  /*def0*/  ULDC.64 UR4, c[0x0][0x2c8] ;  /* 0x0000b20000047ab9 */ /* 0x000fe20000000a00 */
[----:B------:R-:W-:Y:S01]  /*df00*/  LOP3.LUT R9, R9, 0x38, RZ, 0xc0, !PT ;  /* 0x0000003809097812 */ /* 0x000fe200078ec0ff */
[----:B------:R-:W-:Y:S02]  /*df10*/  IMAD.IADD R3, R3, 0x1, R6 ;  /* 0x0000000103037824 */ /* 0x000fe400078e0206 */
[----:B------:R-:W-:Y:S01]  /*df20*/  IMAD R5, R5, UR4, RZ ;  /* 0x0000000405057c24 */ /* 0x000fe2000f8e02ff */
[----:B------:R-:W-:Y:S01]  /*df30*/  LOP3.LUT R9, R9, 0x40, RZ, 0xfc, !PT ;  /* 0x0000004009097812 */ /* 0x000fe200078efcff */
[----:B------:R-:W-:Y:S01]  /*df40*/  IMAD.WIDE.U32 R2, R0, UR4, R2 ;  /* 0x0000000400027c25 */ /* 0x000fe2000f8e0002 */
[----:B------:R-:W-:-:S02]  /*df50*/  ULDC UR4, c[0x0][0x2b8] ;  /* 0x0000ae0000047ab9 */ /* 0x000fc40000000800 */
[----:B------:R-:W-:Y:S01]  /*df60*/  ISETP.GE.AND P1, PT, R9, UR4, PT ;  /* 0x0000000409007c0c */ /* 0x000fe2000bf26270 */
[----:B------:R-:W-:Y:S01]  /*df70*/  IMAD R5, R0, UR5, R5 ;  /* 0x0000000500057c24 */ /* 0x000fe2000f8e0205 */
[----:B------:R0:W5:Y:S01]  /*df80*/  LDL R9, [R1+0x10] ;  /* 0x0000100001097983 */ /* 0x0001620000100800 */
[----:B------:R-:W-:Y:S02]  /*df90*/  LEA R0, P2, R2, UR6, 0x1 ;  /* 0x0000000602007c11 */ /* 0x000fe4000f8408ff */
[----:B------:R-:W-:Y:S01]  /*dfa0*/  IMAD.IADD R5, R3, 0x1, R5 ;  /* 0x0000000103057824 */ /* 0x000fe200078e0205 */
[----:B------:R-:W-:Y:S01]  /*dfb0*/  ISETP.GE.AND P0, PT, R10, UR4, PT ;  /* 0x000000040a007c0c */ /* 0x000fe2000bf06270 */
[----:B------:R-:W-:-:S03]  /*dfc0*/  UMOV UR4, 0xffffffff ;  /* 0xffffffff00047882 */ /* 0x000fc60000000000 */
[----:B------:R-:W-:Y:S01]  /*dfd0*/  LEA.HI.X R2, R2, UR7, R5, 0x1, P2 ;  /* 0x0000000702027c11 */ /* 0x000fe200090f0c05 */
[----:B0-----:R-:W-:Y:S08]  /*dfe0*/  BRA.DIV UR4, `(.L_x_49) ;  /* 0x0000002e04c47947 */ /* 0x001ff0000b800000 */
[----:B------:R-:W0:Y:S01]  /*dff0*/  S2R R6, SR_TID.X ;  /* 0x0000000000067919 */ /* 0x000e220000002100 */
[----:B------:R-:W-:Y:S01]  /*e000*/  ULDC UR4, c[0x0][0x288] ;  /* 0x0000a20000047ab9 */ /* 0x000fe20000000800 */
[----:B------:R-:W-:Y:S01]  /*e010*/  ULDC.64 UR6, c[0x0][0x208] ;  /* 0x0000820000067ab9 */ /* 0x000fe20000000a00 */
[----:B------:R-:W-:Y:S01]  /*e020*/  IMAD R3, R8, UR4, RZ ;  /* 0x0000000408037c24 */ /* 0x000fe2000f8e02ff */
[----:B------:R-:W-:Y:S04]  /*e030*/  SHFL.IDX PT, R7, R2, RZ, 0x181f ;  /* 0x00181fff02077589 */ /* 0x000fe800000e0000 */
[----:B------:R-:W-:Y:S01]  /*e040*/  SHFL.IDX PT, R8, R2, 0x1, 0x181f ;  /* 0x00381f0002087f89 */ /* 0x000fe200000e0000 */
[----:B0-----:R-:W-:-:S04]  /*e050*/  LOP3.LUT R6, R6, 0x7f, RZ, 0xc0, !PT ;  /* 0x0000007f06067812 */ /* 0x001fc800078ec0ff */
[----:B------:R-:W-:-:S05]  /*e060*/  SHF.R.U32.HI R6, RZ, 0x3, R6 ;  /* 0x00000003ff067819 */ /* 0x000fca0000011606 */
[----:B------:R-:W-:Y:S02]  /*e070*/  IMAD.IADD R4, R6, 0x1, R4 ;  /* 0x0000000106047824 */ /* 0x000fe400078e0204 */
[----:B------:R-:W0:Y:S02]  /*e080*/  SHFL.IDX PT, R6, R0, RZ, 0x181f ;  /* 0x00181fff00067589 */ /* 0x000e2400000e0000 */
[C---:B------:R-:W-:Y:S01]  /*e090*/  VIADD R5, R4.reuse, 0x10 ;  /* 0x0000001004057836 */ /* 0x040fe20000000000 */
[----:B------:R-:W-:-:S04]  /*e0a0*/  ISETP.GE.AND P4, PT, R4, R3, PT ;  /* 0x000000030400720c */ /* 0x000fc80003f86270 */
[----:B------:R-:W-:Y:S02]  /*e0b0*/  ISETP.GE.AND P2, PT, R5, R3, PT ;  /* 0x000000030500720c */ /* 0x000fe40003f46270 */
[----:B------:R-:W1:Y:S07]  /*e0c0*/  SHFL.IDX PT, R5, R0, 0x1, 0x181f ;  /* 0x00381f0000057f89 */ /* 0x000e6e00000e0000 */
[----:B0-----:R-:W-:-:S05]  /*e0d0*/  @!P4 LEA R6, P3, R10, R6, 0x1 ;  /* 0x000000060a06c211 */ /* 0x001fca00078608ff */
[----:B------:R-:W-:Y:S01]  /*e0e0*/  @!P4 IMAD.X R7, RZ, RZ, R7, P3 ;  /* 0x000000ffff07c224 */ /* 0x000fe200018e0607 */
[----:B-1----:R-:W-:-:S04]  /*e0f0*/  @!P2 LEA R5, P3, R10, R5, 0x1 ;  /* 0x000000050a05a211 */ /* 0x002fc800078608ff */
[----:B-----5:R-:W-:Y:S04]  /*e100*/  @!P4 LDGSTS.E.BYPASS.LTC128B.128 [R9+0x16400], desc[UR6][R6.64], !P0 ;  /* 0x164000000609cfae */ /* 0x020fe8000c101d46 */
[----:B------:R0:W-:Y:S02]  /*e110*/  @!P4 LDGSTS.E.BYPASS.LTC128B.128 [R9+0x1a400], desc[UR6][R6.64+0x80], !P1 ;  /* 0x1a4000800609cfae */ /* 0x0001e4000c901d46 */
[----:B0-----:R-:W-:-:S04]  /*e120*/  @!P2 IMAD.X R6, RZ, RZ, R8, P3 ;  /* 0x000000ffff06a224 */ /* 0x001fc800018e0608 */
[----:B------:R-:W-:Y:S02]  /*e130*/  @!P2 IMAD.MOV.U32 R7, RZ, RZ, R6 ;  /* 0x000000ffff07a224 */ /* 0x000fe400078e0006 */
[----:B------:R-:W-:Y:S02]  /*e140*/  @!P2 IMAD.MOV.U32 R6, RZ, RZ, R5 ;  /* 0x000000ffff06a224 */ /* 0x000fe400078e0005 */
[----:B------:R-:W-:-:S03]  /*e150*/  VIADD R5, R4, 0x20 ;  /* 0x0000002004057836 */ /* 0x000fc60000000000 */
[----:B------:R-:W-:Y:S04]  /*e160*/  @!P2 LDGSTS.E.BYPASS.LTC128B.128 [R9+0x16c00], desc[UR6][R6.64], !P0 ;  /* 0x16c000000609afae */ /* 0x000fe8000c101d46 */
[----:B------:R0:W-:Y:S01]  /*e170*/  @!P2 LDGSTS.E.BYPASS.LTC128B.128 [R9+0x1ac00], desc[UR6][R6.64+0x80], !P1 ;  /* 0x1ac000800609afae */ /* 0x0001e2000c901d46 */
[----:B------:R-:W-:-:S03]  /*e180*/  ISETP.GE.AND P2, PT, R5, R3, PT ;  /* 0x000000030500720c */ /* 0x000fc60003f46270 */
[----:B------:R-:W-:Y:S04]  /*e190*/  SHFL.IDX PT, R5, R2, 0x2, 0x181f ;  /* 0x00581f0002057f89 */ /* 0x000fe800000e0000 */
[----:B0-----:R-:W0:Y:S06]  /*e1a0*/  SHFL.IDX PT, R6, R0, 0x2, 0x181f ;  /* 0x00581f0000067f89 */ /* 0x001e2c00000e0000 */
[----:B0-----:R-:W-:-:S05]  /*e1b0*/  @!P2 LEA R6, P3, R10, R6, 0x1 ;  /* 0x000000060a06a211 */ /* 0x001fca00078608ff */
[----:B------:R-:W-:-:S04]  /*e1c0*/  @!P2 IMAD.X R5, RZ, RZ, R5, P3 ;  /* 0x000000ffff05a224 */ /* 0x000fc800018e0605 */
        /* <DEDUP_REMOVED lines=33> */
[----:B0-----:R-:W0:Y:S04]  /*e3e0*/  SHFL.IDX PT, R6, R0, 0x6, 0x181f ;  /* 0x00d81f0000067f89 */ /* 0x001e2800000e0000 */
[----:B------:R-:W1:Y:S02]  /*e3f0*/  SHFL.IDX PT, R0, R0, 0x7, 0x181f ;  /* 0x00f81f0000007f89 */ /* 0x000e6400000e0000 */
[----:B0-----:R-:W-:-:S05]  /*e400*/  @!P2 LEA R6, P3, R10, R6, 0x1 ;  /* 0x000000060a06a211 */ /* 0x001fca00078608ff */
[----:B------:R-:W-:-:S04]  /*e410*/  @!P2 IMAD.X R5, RZ, RZ, R5, P3 ;  /* 0x000000ffff05a224 */ /* 0x000fc800018e0605 */
[----:B------:R-:W-:Y:S02]  /*e420*/  @!P2 IMAD.MOV.U32 R7, RZ, RZ, R5 ;  /* 0x000000ffff07a224 */ /* 0x000fe400078e0005 */
[----:B------:R0:W2:Y:S04]  /*e430*/  SHFL.IDX PT, R5, R2, 0x7, 0x181f ;  /* 0x00f81f0002057f89 */ /* 0x0000a800000e0000 */
[----:B------:R0:W-:Y:S04]  /*e440*/  @!P2 LDGSTS.E.BYPASS.LTC128B.128 [R9+0x19400], desc[UR6][R6.64], !P0 ;  /* 0x194000000609afae */ /* 0x0001e8000c101d46 */
[----:B-1----:R0:W-:Y:S02]  /*e450*/  @!P2 LDGSTS.E.BYPASS.LTC128B.128 [R9+0x1d400], desc[UR6][R6.64+0x80], !P1 ;  /* 0x1d4000800609afae */ /* 0x0021e4000c901d46 */
.L_x_148:
[----:B------:R-:W-:Y:S01]  /*e460*/  VIADD R4, R4, 0x70 ;  /* 0x0000007004047836 */ /* 0x000fe20000000000 */
[----:B------:R-:W-:Y:S04]  /*e470*/  BSSY B0, `(.L_x_50) ;  /* 0x000000b000007945 */ /* 0x000fe80003800000 */
[----:B------:R-:W-:-:S13]  /*e480*/  ISETP.GE.AND P2, PT, R4, R3, PT ;  /* 0x000000030400720c */ /* 0x000fda0003f46270 */
[----:B------:R-:W-:Y:S05]  /*e490*/  @P2 BRA `(.L_x_51) ;  /* 0x0000000000202947 */ /* 0x000fea0003800000 */
[----:B0-----:R-:W-:Y:S01]  /*e4a0*/  LEA R2, P2, R10, R0, 0x1 ;  /* 0x000000000a027211 */ /* 0x001fe200078408ff */
[----:B------:R-:W-:-:S04]  /*e4b0*/  ULDC.64 UR4, c[0x0][0x208] ;  /* 0x0000820000047ab9 */ /* 0x000fc80000000a00 */
[----:B--2---:R-:W-:-:S05]  /*e4c0*/  IMAD.X R3, RZ, RZ, R5, P2 ;  /* 0x000000ffff037224 */ /* 0x004fca00010e0605 */
[----:B------:R-:W-:Y:S01]  /*e4d0*/  @!PT LDS RZ, [RZ] ;  /* 0x00000000fffff984 */ /* 0x000fe20000000800 */
[----:B------:R-:W-:Y:S01]  /*e4e0*/  @!PT LDS RZ, [RZ] ;  /* 0x00000000fffff984 */ /* 0x000fe20000000800 */
[----:B------:R-:W-:Y:S01]  /*e4f0*/  @!PT LDS RZ, [RZ] ;  /* 0x00000000fffff984 */ /* 0x000fe20000000800 */
[----:B------:R1:W-:Y:S04]  /*e500*/  LDGSTS.E.BYPASS.LTC128B.128 [R9+0x19c00], desc[UR4][R2.64], !P0 ;  /* 0x19c0000002097fae */ /* 0x0003e8000c101d44 */
[----:B------:R1:W-:Y:S02]  /*e510*/  LDGSTS.E.BYPASS.LTC128B.128 [R9+0x1dc00], desc[UR4][R2.64+0x80], !P1 ;  /* 0x1dc0008002097fae */ /* 0x0003e4000c901d44 */
.L_x_51:
[----:B------:R-:W-:Y:S05]  /*e520*/  BSYNC B0 ;  /* 0x0000000000007941 */ /* 0x000fea0003800000 */
.L_x_50:
[----:B01----:R-:W3:Y:S01]  /*e530*/  LDL R2, [R1+0x2c] ;  /* 0x00002c0001027983 */ /* 0x003ee20000100800 */
[----:B------:R-:W-:Y:S01]  /*e540*/  NOP ;  /* 0x0000000000007918 */ /* 0x000fe20000000000 */
[----:B------:R-:W-:Y:S02]  /*e550*/  SYNCS.ARRIVE.TRANS64.RED.A0T1 RZ, [UR36+0x34800], RZ ;  /* 0x034800ffffff79a7 */ /* 0x000fe40008200424 */
[----:B------:R-:W-:Y:S01]  /*e560*/  ARRIVES.LDGSTSBAR.64.TRANSCNT [UR36+0x34800] ;  /* 0x03480000ff0079b0 */ /* 0x000fe20008000aa4 */
[----:B---3--:R-:W-:-:S04]  /*e570*/  LOP3.LUT R0, R2, 0x1, RZ, 0xc, !PT ;  /* 0x0000000102007812 */ /* 0x008fc800078e0cff */
[----:B------:R-:W-:Y:S01]  /*e580*/  SHF.L.U32 R0, R0, 0x1f, RZ ;  /* 0x0000001f00007819 */ /* 0x000fe200000006ff */
[----:B------:R-:W-:Y:S01]  /*e590*/  NOP ;  /* 0x0000000000007918 */ /* 0x000fe20000000000 */
[----:B------:R-:W3:Y:S01]  /*e5a0*/  LDL.LU R2, [R1+0x28] ;  /* 0x0000280001027983 */ /* 0x000ee20000300800 */
[----:B------:R-:W-:Y:S01]  /*e5b0*/  SYNCS.ARRIVE.TRANS64.A1T0 RZ, [UR36+0x34800], RZ ;  /* 0x034800ffffff79a7 */ /* 0x000fe20008100024 */
[----:B------:R-:W-:Y:S01]  /*e5c0*/  BSSY B0, `(.L_x_52) ;  /* 0x0000005000007945 */ /* 0x000fe20003800000 */
[----:B------:R-:W-:Y:S01]  /*e5d0*/  IMAD.U32 R11, RZ, RZ, UR36 ;  /* 0x00000024ff0b7e24 */ /* 0x000fe2000f8e00ff */
[----:B------:R-:W0:Y:S01]  /*e5e0*/  SYNCS.PHASECHK.TRANS64.TRYWAIT P0, [UR36+0x34820], R0 ;  /* 0x03482000ff0075a7 */ /* 0x000e220008000164 */
[----:B---3--:R-:W-:Y:S01]  /*e5f0*/  ISETP.GE.AND P1, PT, R2, 0xb1, PT ;  /* 0x000000b10200780c */ /* 0x008fe20003f26270 */
[----:B0-----:R-:W-:-:S12]  /*e600*/  @!P0 BRA `(.L_x_53) ;  /* 0x0000003000f08947 */ /* 0x001fd80003800000 */
.L_x_149:
[----:B------:R-:W-:Y:S05]  /*e610*/  BSYNC B0 ;  /* 0x0000000000007941 */ /* 0x000fea0003800000 */
.L_x_52:
[----:B------:R-:W-:Y:S01]  /*e620*/  VIADD R9, R11, 0x34800 ;  /* 0x000348000b097836 */ /* 0x000fe20000000000 */
[----:B------:R-:W-:Y:S06]  /*e630*/  @!P1 BRA `(.L_x_54) ;  /* 0x0000001c00489947 */ /* 0x000fec0003800000 */
[----:B------:R-:W3:Y:S01]  /*e640*/  LDL R2, [R1+0x20] ;  /* 0x0000200001027983 */ /* 0x000ee20000100800 */
[----:B0-----:R-:W-:Y:S02]  /*e650*/  IMAD.MOV.U32 R0, RZ, RZ, 0x1 ;  /* 0x00000001ff007424 */ /* 0x001fe400078e00ff */
[----:B---3--:R-:W-:-:S05]  /*e660*/  IMAD.MOV R10, RZ, RZ, -R2 ;  /* 0x000000ffff0a7224 */ /* 0x008fca00078e0a02 */
[----:B------:R-:W-:-:S05]  /*e670*/  VIADDMNMX R10, R10, R0, 0xffffffff, !PT ;  /* 0xffffffff0a0a7446 */ /* 0x000fca0007800100 */
[----:B------:R-:W-:-:S05]  /*e680*/  IMAD.IADD R0, R2, 0x1, R10 ;  /* 0x0000000102007824 */ /* 0x000fca00078e020a */
[----:B------:R-:W-:-:S04]  /*e690*/  LOP3.LUT R0, R0, 0x1, RZ, 0xc0, !PT ;  /* 0x0000000100007812 */ /* 0x000fc800078ec0ff */
[----:B------:R-:W-:Y:S01]  /*e6a0*/  ISETP.NE.U32.AND P0, PT, R0, 0x1, PT ;  /* 0x000000010000780c */ /* 0x000fe20003f05070 */
[----:B------:R-:W-:-:S12]  /*e6b0*/  VIADD R0, R2, 0xfffffffe ;  /* 0xfffffffe02007836 */ /* 0x000fd80000000000 */
[----:B------:R-:W-:Y:S05]  /*e6c0*/  @P0 BRA `(.L_x_55) ;  /* 0x0000000800640947 */ /* 0x000fea0003800000 */
[----:B------:R-:W3:Y:S01]  /*e6d0*/  LDL R2, [R1+0x4] ;  /* 0x0000040001027983 */ /* 0x000ee20000100800 */
[----:B------:R-:W-:Y:S01]  /*e6e0*/  LOP3.LUT P2, RZ, R19, 0x2, RZ, 0xc0, !PT ;  /* 0x0000000213ff7812 */ /* 0x000fe2000784c0ff */
[----:B------:R-:W-:Y:S01]  /*e6f0*/  VIADD R4, R18, 0x1 ;  /* 0x0000000112047836 */ /* 0x000fe20000000000 */
[----:B------:R-:W-:Y:S04]  /*e700*/  BSSY B0, `(.L_x_56) ;  /* 0x0000091000007945 */ /* 0x000fe80003800000 */
[----:B------:R-:W-:-:S04]  /*e710*/  ISETP.NE.AND P0, PT, R4, 0x2, PT ;  /* 0x000000020400780c */ /* 0x000fc80003f05270 */
[----:B------:R-:W-:Y:S02]  /*e720*/  SEL R8, RZ, 0x1, P0 ;  /* 0x00000001ff087807 */ /* 0x000fe40000000000 */
[----:B------:R-:W-:Y:S02]  /*e730*/  SEL R4, R4, RZ, P0 ;  /* 0x000000ff04047207 */ /* 0x000fe40000000000 */
[----:B---3--:R-:W-:Y:S01]  /*e740*/  LOP3.LUT R8, R2, R8, RZ, 0x3c, !PT ;  /* 0x0000000802087212 */ /* 0x008fe200078e3cff */
[----:B------:R-:W-:Y:S06]  /*e750*/  @!P2 BRA `(.L_x_57) ;  /* 0x00000008002ca947 */ /* 0x000fec0003800000 */
[----:B------:R-:W-:Y:S01]  /*e760*/  LOP3.LUT P2, RZ, R19, 0x1, RZ, 0xc0, !PT ;  /* 0x0000000113ff7812 */ /* 0x000fe2000784c0ff */
[----:B------:R-:W-:-:S12]  /*e770*/  IMAD.MOV.U32 R6, RZ, RZ, R17 ;  /* 0x000000ffff067224 */ /* 0x000fd800078e0011 */
[----:B------:R-:W-:Y:S05]  /*e780*/  @!P2 BRA `(.L_x_58) ;  /* 0x000000000054a947 */ /* 0x000fea0003800000 */
[----:B------:R-:W3:Y:S01]  /*e790*/  LDL R12, [R1+0xc] ;  /* 0x00000c00010c7983 */ /* 0x000ee20000100800 */
[----:B------:R-:W0:Y:S01]  /*e7a0*/  LDC R6, c[0x0][0x43c] ;  /* 0x00010f00ff067b82 */ /* 0x000e220000000800 */
[----:B------:R-:W-:Y:S02]  /*e7b0*/  ULDC.64 UR4, c[0x0][0x428] ;  /* 0x00010a0000047ab9 */ /* 0x000fe40000000a00 */
[----:B------:R-:W4:Y:S01]  /*e7c0*/  LDL R7, [R1] ;  /* 0x0000000001077983 */ /* 0x000f220000100800 */
[----:B------:R-:W-:Y:S01]  /*e7d0*/  ULDC.64 UR6, c[0x0][0x208] ;  /* 0x0000820000067ab9 */ /* 0x000fe20000000a00 */
[----:B0-----:R-:W-:-:S13]  /*e7e0*/  ISETP.NE.AND P0, PT, R6, 0x1, PT ;  /* 0x000000010600780c */ /* 0x001fda0003f05270 */
[----:B------:R-:W2:Y:S02]  /*e7f0*/  @P0 LDC.64 R2, c[0x0][0x440] ;  /* 0x00011000ff020b82 */ /* 0x000ea40000000a00 */
[----:B--2---:R-:W-:-:S04]  /*e800*/  @P0 IMAD.HI.U32 R5, R0, R2, RZ ;  /* 0x0000000200050227 */ /* 0x004fc800078e00ff */
[----:B------:R-:W-:Y:S01]  /*e810*/  IMAD.MOV.U32 R2, RZ, RZ, R0 ;  /* 0x000000ffff027224 */ /* 0x000fe200078e0000 */
[----:B------:R-:W-:-:S05]  /*e820*/  @P0 SHF.R.U32.HI R2, RZ, R3, R5 ;  /* 0x00000003ff020219 */ /* 0x000fca0000011605 */
[----:B------:R-:W-:-:S04]  /*e830*/  IMAD.MOV R3, RZ, RZ, -R2 ;  /* 0x000000ffff037224 */ /* 0x000fc800078e0a02 */
[----:B------:R-:W-:Y:S01]  /*e840*/  IMAD R0, R6, R3, R0 ;  /* 0x0000000306007224 */ /* 0x000fe200078e0200 */
[----:B------:R-:W-:Y:S01]  /*e850*/  SHF.R.S32.HI R3, RZ, 0x1f, R2 ;  /* 0x0000001fff037819 */ /* 0x000fe20000011402 */
[----:B---3--:R-:W-:-:S04]  /*e860*/  IMAD R5, R12, UR4, RZ ;  /* 0x000000040c057c24 */ /* 0x008fc8000f8e02ff */
[C---:B----4-:R-:W-:Y:S02]  /*e870*/  IMAD R5, R7.reuse, UR5, R5 ;  /* 0x0000000507057c24 */ /* 0x050fe4000f8e0205 */
[----:B------:R-:W-:Y:S01]  /*e880*/  IMAD.WIDE.U32 R2, R7, UR4, R2 ;  /* 0x0000000407027c25 */ /* 0x000fe2000f8e0002 */
[----:B------:R-:W-:-:S03]  /*e890*/  ULDC.64 UR4, c[0x0][0x418] ;  /* 0x0001060000047ab9 */ /* 0x000fc60000000a00 */
[----:B------:R-:W-:Y:S01]  /*e8a0*/  IMAD.IADD R3, R5, 0x1, R3 ;  /* 0x0000000105037824 */ /* 0x000fe200078e0203 */
[----:B------:R-:W-:-:S04]  /*e8b0*/  LEA R6, P0, R2, UR4, 0x2 ;  /* 0x0000000402067c11 */ /* 0x000fc8000f8010ff */
[----:B------:R-:W-:-:S05]  /*e8c0*/  LEA.HI.X R7, R2, UR5, R3, 0x2, P0 ;  /* 0x0000000502077c11 */ /* 0x000fca00080f1403 */
[----:B------:R0:W5:Y:S04]  /*e8d0*/  LDG.E R6, desc[UR6][R6.64] ;  /* 0x0000000606067981 */ /* 0x000168000c1e1900 */
.L_x_58:
[----:B------:R-:W-:Y:S01]  /*e8e0*/  LEA R3, R4, UR36, 0x3 ;  /* 0x0000002404037c11 */ /* 0x000fe2000f8e18ff */
[----:B------:R-:W-:Y:S01]  /*e8f0*/  BSSY B1, `(.L_x_59) ;  /* 0x0000004000017945 */ /* 0x000fe20003800000 */
[----:B------:R-:W-:-:S04]  /*e900*/  SHF.L.U32 R2, R8, 0x1f, RZ ;  /* 0x0000001f08027819 */ /* 0x000fc800000006ff */
[----:B------:R-:W1:Y:S02]  /*e910*/  SYNCS.PHASECHK.TRANS64.TRYWAIT P0, [R3+URZ+0x34840], R2 ;  /* 0x03484002030075a7 */ /* 0x000e64000800017f */
[----:B-1----:R-:W-:Y:S05]  /*e920*/  @!P0 BRA `(.L_x_60) ;  /* 0x00000030003c8947 */ /* 0x002fea0003800000 */
.L_x_150:
[----:B------:R-:W-:Y:S05]  /*e930*/  BSYNC B1 ;  /* 0x0000000000017941 */ /* 0x000fea0003800000 */
.L_x_59:
[----:B--2---:R-:W2:Y:S01]  /*e940*/  S2R R5, SR_TID.X ;  /* 0x0000000000057919 */ /* 0x004ea20000002100 */
[----:B------:R-:W-:Y:S01]  /*e950*/  BSSY B1, `(.L_x_61) ;  /* 0x000000b000017945 */ /* 0x000fe20003800000 */
[----:B--2---:R-:W-:-:S04]  /*e960*/  LOP3.LUT R5, R5, 0x7f, RZ, 0xc0, !PT ;  /* 0x0000007f05057812 */ /* 0x004fc800078ec0ff */
[----:B------:R-:W-:-:S13]  /*e970*/  ISETP.NE.AND P1, PT, R5, RZ, PT ;  /* 0x000000ff0500720c */ /* 0x000fda0003f25270 */
[----:B------:R-:W-:Y:S05]  /*e980*/  @P1 BRA `(.L_x_62) ;  /* 0x00000000001c1947 */ /* 0x000fea0003800000 */
[----:B------:R-:W2:Y:S01]  /*e990*/  S2R R5, SR_TID.X ;  /* 0x0000000000057919 */ /* 0x000ea20000002100 */
[----:B-1----:R-:W-:-:S04]  /*e9a0*/  IMAD.MOV.U32 R2, RZ, RZ, 0xb000 ;  /* 0x0000b000ff027424 */ /* 0x002fc800078e00ff */
[----:B------:R3:W-:Y:S01]  /*e9b0*/  SYNCS.ARRIVE.TRANS64 RZ, [R3+URZ+0x34830], R2 ;  /* 0x0348300203ff79a7 */ /* 0x0007e2000800003f */
[----:B--2---:R-:W-:-:S04]  /*e9c0*/  LOP3.LUT R5, R5, 0x1f, RZ, 0xc0, !PT ;  /* 0x0000001f05057812 */ /* 0x004fc800078ec0ff */
[----:B------:R-:W-:-:S13]  /*e9d0*/  ISETP.NE.AND P0, PT, R5, RZ, PT ;  /* 0x000000ff0500720c */ /* 0x000fda0003f05270 */
[----:B---3--:R-:W-:Y:S05]  /*e9e0*/  @!P0 BRA `(.L_x_62) ;  /* 0x0000000000048947 */ /* 0x008fea0003800000 */
[----:B------:R-:W-:Y:S01]  /*e9f0*/  BPT.TRAP 0x1 ;  /* 0x000000040000795c */ /* 0x000fe20000300000 */
.L_x_62:
[----:B------:R-:W-:Y:S05]  /*ea00*/  BSYNC B1 ;  /* 0x0000000000017941 */ /* 0x000fea0003800000 */
.L_x_61:
[----:B------:R-:W-:Y:S01]  /*ea10*/  IMAD.MOV.U32 R14, RZ, RZ, RZ ;  /* 0x000000ffff0e7224 */ /* 0x000fe200078e00ff */
[----:B------:R-:W-:Y:S01]  /*ea20*/  UIADD3 UR4, UP0, UR38, 0x370, URZ ;  /* 0x0000037026047890 */ /* 0x000fe2000ff1e03f */
[----:B-1----:R-:W-:Y:S01]  /*ea30*/  IMAD R2, R4, 0xb000, R11 ;  /* 0x0000b00004027824 */ /* 0x002fe200078e020b */
[----:B------:R-:W-:Y:S01]  /*ea40*/  PLOP3.LUT P0, PT, PT, PT, PT, 0x80, 0x0 ;  /* 0x000000000000781c */ /* 0x000fe20003f0f070 */
[----:B------:R-:W-:Y:S01]  /*ea50*/  VIADD R3, R3, 0x34830 ;  /* 0x0003483003037836 */ /* 0x000fe20000000000 */
[----:B------:R-:W-:Y:S01]  /*ea60*/  R2UR UR10, R14 ;  /* 0x000000000e0a72ca */ /* 0x000fe200000e0000 */
[----:B------:R-:W-:Y:S01]  /*ea70*/  IMAD R5, R0, 0xb0, RZ ;  /* 0x000000b000057824 */ /* 0x000fe200078e02ff */
[----:B------:R-:W-:Y:S01]  /*ea80*/  UIADD3.X UR5, URZ, UR39, URZ, UP0, !UPT ;  /* 0x000000273f057290 */ /* 0x000fe200087fe43f */
[----:B0-----:R-:W-:Y:S01]  /*ea90*/  VIADD R7, R2, 0x1e400 ;  /* 0x0001e40002077836 */ /* 0x001fe20000000000 */
[----:B------:R-:W-:Y:S01]  /*eaa0*/  UMOV UR6, 0x0 ;  /* 0x0000000000067882 */ /* 0x000fe20000000000 */
[----:B------:R-:W-:-:S10]  /*eab0*/  UMOV UR7, 0x14f00000 ;  /* 0x14f0000000077882 */ /* 0x000fd40000000000 */
.L_x_63:
[----:B------:R-:W-:-:S13]  /*eac0*/  @P0 ELECT P2, URZ, PT ;  /* 0x00000000003f082f */ /* 0x000fda0003840000 */
[----:B-----5:R-:W-:Y:S02]  /*ead0*/  @P2 R2UR UR13, R6 ;  /* 0x00000000060d22ca */ /* 0x020fe400000e0000 */
[----:B------:R-:W-:Y:S02]  /*eae0*/  @P2 R2UR UR12, R16 ;  /* 0x00000000100c22ca */ /* 0x000fe400000e0000 */
[----:B------:R-:W-:Y:S02]  /*eaf0*/  @P2 R2UR UR11, R5 ;  /* 0x00000000050b22ca */ /* 0x000fe400000e0000 */
[----:B------:R-:W-:Y:S02]  /*eb00*/  @P2 R2UR UR9, R3 ;  /* 0x00000000030922ca */ /* 0x000fe400000e0000 */
[----:B------:R-:W-:Y:S02]  /*eb10*/  @P2 R2UR UR8, R7 ;  /* 0x00000000070822ca */ /* 0x000fe400000e0000 */
[----:B------:R-:W-:-:S02]  /*eb20*/  @P2 PLOP3.LUT P0, PT, P2, PT, PT, 0x8, 0x0 ;  /* 0x000000000000281c */ /* 0x000fc4000170e170 */
[----:B------:R-:W-:-:S09]  /*eb30*/  PLOP3.LUT P2, PT, PT, PT, PT, 0x8, 0x0 ;  /* 0x000000000000781c */ /* 0x000fd20003f4e170 */
[----:B------:R0:W-:Y:S02]  /*eb40*/  UTMALDG.4D [UR8], [UR4], desc[UR6] ;  /* 0x00000608040075b4 */ /* 0x0001e40008019000 */
[----:B0-----:R-:W-:Y:S05]  /*eb50*/  @P0 BRA.U.ANY `(.L_x_63) ;  /* 0xfffffffd00d80947 */ /* 0x001fea000393ffff */
[----:B------:R-:W-:Y:S01]  /*eb60*/  IMAD.MOV.U32 R15, RZ, RZ, 0x40 ;  /* 0x00000040ff0f7424 */ /* 0x000fe200078e00ff */
[----:B------:R-:W-:Y:S01]  /*eb70*/  PLOP3.LUT P0, PT, PT, PT, PT, 0x80, 0x0 ;  /* 0x000000000000781c */ /* 0x000fe20003f0f070 */
[----:B------:R-:W-:Y:S01]  /*eb80*/  VIADD R2, R2, 0x23c00 ;  /* 0x00023c0002027836 */ /* 0x000fe20000000000 */
[----:B------:R-:W-:Y:S01]  /*eb90*/  UMOV UR6, 0x0 ;  /* 0x0000000000067882 */ /* 0x000fe20000000000 */
[----:B------:R-:W-:Y:S01]  /*eba0*/  UMOV UR7, 0x14f00000 ;  /* 0x14f0000000077882 */ /* 0x000fe20000000000 */
[----:B------:R-:W-:-:S15]  /*ebb0*/  R2UR UR10, R15 ;  /* 0x000000000f0a72ca */ /* 0x000fde00000e0000 */
.L_x_64:
[----:B------:R-:W-:-:S13]  /*ebc0*/  @P0 ELECT P2, URZ, PT ;  /* 0x00000000003f082f */ /* 0x000fda0003840000 */
[----:B------:R-:W-:Y:S02]  /*ebd0*/  @P2 R2UR UR13, R6 ;  /* 0x00000000060d22ca */ /* 0x000fe400000e0000 */
        /* <DEDUP_REMOVED lines=8> */
[----:B------:R-:W2:Y:S01]  /*ec60*/  LDL.LU R7, [R1+0x4] ;  /* 0x0000040001077983 */ /* 0x000ea20000300800 */
[----:B------:R-:W-:Y:S01]  /*ec70*/  IMAD R3, R18, 0x8, R9 ;  /* 0x0000000812037824 */ /* 0x000fe200078e0209 */
[----:B------:R-:W-:Y:S01]  /*ec80*/  BSSY B1, `(.L_x_65) ;  /* 0x0000004000017945 */ /* 0x000fe20003800000 */
[----:B--2---:R-:W-:-:S04]  /*ec90*/  SHF.L.U32 R2, R7, 0x1f, RZ ;  /* 0x0000001f07027819 */ /* 0x004fc800000006ff */
[----:B------:R-:W0:Y:S02]  /*eca0*/  SYNCS.PHASECHK.TRANS64.TRYWAIT P0, [R3+URZ+0x60], R2 ;  /* 0x00006002030075a7 */ /* 0x000e24000800017f */
[----:B0-----:R-:W-:Y:S05]  /*ecb0*/  @!P0 BRA `(.L_x_66) ;  /* 0x0000002c006c8947 */ /* 0x001fea0003800000 */
.L_x_151:
[----:B------:R-:W-:Y:S05]  /*ecc0*/  BSYNC B1 ;  /* 0x0000000000017941 */ /* 0x000fea0003800000 */
.L_x_65:
[----:B------:R-:W-:Y:S01]  /*ecd0*/  BSSY B1, `(.L_x_67) ;  /* 0x000000c000017945 */ /* 0x000fe20003800000 */
[----:B------:R-:W-:Y:S02]  /*ece0*/  IMAD.MOV.U32 R12, RZ, RZ, 0x0 ;  /* 0x00000000ff0c7424 */ /* 0x000fe400078e00ff */
[----:B------:R-:W-:Y:S01]  /*ecf0*/  IMAD.MOV.U32 R13, RZ, RZ, 0x14f00000 ;  /* 0x14f00000ff0d7424 */ /* 0x000fe200078e00ff */
[----:B------:R-:W-:Y:S06]  /*ed00*/  @P1 BRA `(.L_x_68) ;  /* 0x0000000000201947 */ /* 0x000fec0003800000 */
[----:B------:R-:W1:Y:S01]  /*ed10*/  S2R R5, SR_TID.X ;  /* 0x0000000000057919 */ /* 0x000e620000002100 */
[----:B0-----:R-:W-:Y:S01]  /*ed20*/  LEA R2, R18, UR36, 0x3 ;  /* 0x0000002412027c11 */ /* 0x001fe2000f8e18ff */
[----:B------:R-:W-:-:S04]  /*ed30*/  IMAD.MOV.U32 R3, RZ, RZ, 0xb000 ;  /* 0x0000b000ff037424 */ /* 0x000fc800078e00ff */
[----:B------:R2:W-:Y:S01]  /*ed40*/  SYNCS.ARRIVE.TRANS64 RZ, [R2+URZ+0x34850], R3 ;  /* 0x0348500302ff79a7 */ /* 0x0005e2000800003f */
[----:B-1----:R-:W-:-:S04]  /*ed50*/  LOP3.LUT R5, R5, 0x1f, RZ, 0xc0, !PT ;  /* 0x0000001f05057812 */ /* 0x002fc800078ec0ff */
[----:B------:R-:W-:-:S13]  /*ed60*/  ISETP.NE.AND P0, PT, R5, RZ, PT ;  /* 0x000000ff0500720c */ /* 0x000fda0003f05270 */
[----:B--2---:R-:W-:Y:S05]  /*ed70*/  @!P0 BRA `(.L_x_68) ;  /* 0x0000000000048947 */ /* 0x004fea0003800000 */
[----:B------:R-:W-:Y:S01]  /*ed80*/  BPT.TRAP 0x1 ;  /* 0x000000040000795c */ /* 0x000fe20000300000 */
.L_x_68:
[----:B------:R-:W-:Y:S05]  /*ed90*/  BSYNC B1 ;  /* 0x0000000000017941 */ /* 0x000fea0003800000 */
.L_x_67:
[----:B------:R-:W2:Y:S01]  /*eda0*/  LDL.LU R5, [R1+0x8] ;  /* 0x0000080001057983 */ /* 0x000ea20000300800 */
[----:B------:R-:W-:Y:S01]  /*edb0*/  R2UR UR10, R14 ;  /* 0x000000000e0a72ca */ /* 0x000fe200000e0000 */
[----:B0-----:R-:W-:Y:S01]  /*edc0*/  IMAD R3, R18, 0xb000, R11 ;  /* 0x0000b00012037824 */ /* 0x001fe200078e020b */
[----:B------:R-:W-:Y:S01]  /*edd0*/  R2UR UR6, R12 ;  /* 0x000000000c0672ca */ /* 0x000fe200000e0000 */
[----:B------:R-:W-:Y:S01]  /*ede0*/  UIADD3 UR4, UP0, UR38, 0x470, URZ ;  /* 0x0000047026047890 */ /* 0x000fe2000ff1e03f */
[----:B------:R-:W-:Y:S01]  /*edf0*/  R2UR UR7, R13 ;  /* 0x000000000d0772ca */ /* 0x000fe200000e0000 */
[----:B------:R-:W-:Y:S01]  /*ee00*/  VIADD R7, R3, 0x400 ;  /* 0x0000040003077836 */ /* 0x000fe20000000000 */
[----:B------:R-:W-:Y:S01]  /*ee10*/  LEA R2, R18, UR36, 0x3 ;  /* 0x0000002412027c11 */ /* 0x000fe2000f8e18ff */
[----:B------:R-:W-:Y:S01]  /*ee20*/  UIADD3.X UR5, URZ, UR39, URZ, UP0, !UPT ;  /* 0x000000273f057290 */ /* 0x000fe200087fe43f */
[----:B------:R-:W-:-:S03]  /*ee30*/  PLOP3.LUT P0, PT, PT, PT, PT, 0x80, 0x0 ;  /* 0x000000000000781c */ /* 0x000fc60003f0f070 */
[----:B------:R-:W-:Y:S02]  /*ee40*/  VIADD R2, R2, 0x34850 ;  /* 0x0003485002027836 */ /* 0x000fe40000000000 */
[----:B--2---:R-:W-:-:S08]  /*ee50*/  IMAD R5, R5, 0xb0, RZ ;  /* 0x000000b005057824 */ /* 0x004fd000078e02ff */
.L_x_69:
        /* <DEDUP_REMOVED lines=10> */
[----:B------:R-:W-:Y:S01]  /*ef00*/  R2UR UR10, R15 ;  /* 0x000000000f0a72ca */ /* 0x000fe200000e0000 */
[----:B------:R-:W-:Y:S01]  /*ef10*/  VIADD R3, R3, 0x5c00 ;  /* 0x00005c0003037836 */ /* 0x000fe20000000000 */
[----:B------:R-:W-:Y:S02]  /*ef20*/  R2UR UR6, R12 ;  /* 0x000000000c0672ca */ /* 0x000fe400000e0000 */
[----:B------:R-:W-:Y:S02]  /*ef30*/  R2UR UR7, R13 ;  /* 0x000000000d0772ca */ /* 0x000fe400000e0000 */
[----:B------:R-:W-:-:S13]  /*ef40*/  PLOP3.LUT P0, PT, PT, PT, PT, 0x80, 0x0 ;  /* 0x000000000000781c */ /* 0x000fda0003f0f070 */
.L_x_70:
        /* <DEDUP_REMOVED lines=10> */
[----:B------:R0:W-:Y:S01]  /*eff0*/  STL [R1+0x8], R0 ;  /* 0x0000080001007387 */ /* 0x0001e20000100800 */
[----:B------:R-:W-:-:S07]  /*f000*/  IMAD.MOV.U32 R17, RZ, RZ, R6 ;  /* 0x000000ffff117224 */ /* 0x000fce00078e0006 */
.L_x_57:
[----:B------:R-:W-:Y:S05]  /*f010*/  BSYNC B0 ;  /* 0x0000000000007941 */ /* 0x000fea0003800000 */
.L_x_56:
[----:B0-----:R-:W3:Y:S01]  /*f020*/  LDL.LU R0, [R1+0x20] ;  /* 0x0000200001007983 */ /* 0x001ee20000300800 */
[----:B------:R-:W-:-:S03]  /*f030*/  IMAD.MOV.U32 R18, RZ, RZ, R4 ;  /* 0x000000ffff127224 */ /* 0x000fc600078e0004 */
[----:B------:R0:W-:Y:S02]  /*f040*/  STL [R1+0x4], R8 ;  /* 0x0000040801007387 */ /* 0x0001e40000100800 */
[----:B0--3--:R-:W-:-:S07]  /*f050*/  VIADD R0, R0, 0xfffffffd ;  /* 0xfffffffd00007836 */ /* 0x009fce0000000000 */
.L_x_55:
[----:B------:R-:W3:Y:S01]  /*f060*/  LDL.LU R2, [R1+0x18] ;  /* 0x0000180001027983 */ /* 0x000ee20000300800 */
[----:B------:R-:W-:Y:S01]  /*f070*/  IMAD.MOV R10, RZ, RZ, -R10 ;  /* 0x000000ffff0a7224 */ /* 0x000fe200078e0a0a */
[----:B------:R-:W-:Y:S04]  /*f080*/  BSSY B0, `(.L_x_54) ;  /* 0x000012d000007945 */ /* 0x000fe80003800000 */
[----:B---3--:R-:W-:-:S13]  /*f090*/  ISETP.NE.AND P0, PT, R2, R10, PT ;  /* 0x0000000a0200720c */ /* 0x008fda0003f05270 */
[----:B------:R-:W-:Y:S05]  /*f0a0*/  @!P0 BRA `(.L_x_71) ;  /* 0x0000001000a88947 */ /* 0x000fea0003800000 */
[----:B------:R-:W-:-:S07]  /*f0b0*/  IMAD.MOV.U32 R6, RZ, RZ, R17 ;  /* 0x000000ffff067224 */ /* 0x000fce00078e0011 */
.L_x_102:
[----:B------:R-:W3:Y:S01]  /*f0c0*/  LDL R2, [R1+0x4] ;  /* 0x0000040001027983 */ /* 0x000ee20000100800 */
[----:B------:R-:W-:Y:S01]  /*f0d0*/  LOP3.LUT P1, RZ, R19, 0x2, RZ, 0xc0, !PT ;  /* 0x0000000213ff7812 */ /* 0x000fe2000782c0ff */
[----:B------:R-:W-:Y:S01]  /*f0e0*/  VIADD R4, R18, 0x1 ;  /* 0x0000000112047836 */ /* 0x000fe20000000000 */
[----:B------:R-:W-:Y:S04]  /*f0f0*/  BSSY B1, `(.L_x_72) ;  /* 0x000008f000017945 */ /* 0x000fe80003800000 */
[----:B------:R-:W-:-:S04]  /*f100*/  ISETP.NE.AND P0, PT, R4, 0x2, PT ;  /* 0x000000020400780c */ /* 0x000fc80003f05270 */
[----:B--2---:R-:W-:Y:S02]  /*f110*/  SEL R5, RZ, 0x1, P0 ;  /* 0x00000001ff057807 */ /* 0x004fe40000000000 */
[----:B------:R-:W-:Y:S02]  /*f120*/  SEL R4, R4, RZ, P0 ;  /* 0x000000ff04047207 */ /* 0x000fe40000000000 */
[----:B---3--:R-:W-:Y:S01]  /*f130*/  LOP3.LUT R5, R2, R5, RZ, 0x3c, !PT ;  /* 0x0000000502057212 */ /* 0x008fe200078e3cff */
[----:B01----:R-:W-:Y:S06]  /*f140*/  @!P1 BRA `(.L_x_73) ;  /* 0x0000000800249947 */ /* 0x003fec0003800000 */
[----:B------:R-:W-:Y:S01]  /*f150*/  LOP3.LUT P1, RZ, R19, 0x1, RZ, 0xc0, !PT ;  /* 0x0000000113ff7812 */ /* 0x000fe2000782c0ff */
[----:B------:R-:W-:-:S12]  /*f160*/  IMAD.MOV.U32 R8, RZ, RZ, R0 ;  /* 0x000000ffff087224 */ /* 0x000fd800078e0000 */
[----:B------:R-:W-:Y:S05]  /*f170*/  @!P1 BRA `(.L_x_74) ;  /* 0x0000000000549947 */ /* 0x000fea0003800000 */
[----:B------:R-:W2:Y:S01]  /*f180*/  LDL R10, [R1+0xc] ;  /* 0x00000c00010a7983 */ /* 0x000ea20000100800 */
[----:B------:R-:W0:Y:S01]  /*f190*/  LDC R8, c[0x0][0x43c] ;  /* 0x00010f00ff087b82 */ /* 0x000e220000000800 */
[----:B------:R-:W-:Y:S02]  /*f1a0*/  ULDC.64 UR4, c[0x0][0x428] ;  /* 0x00010a0000047ab9 */ /* 0x000fe40000000a00 */
[----:B------:R-:W3:Y:S01]  /*f1b0*/  LDL R7, [R1] ;  /* 0x0000000001077983 */ /* 0x000ee20000100800 */
[----:B------:R-:W-:Y:S01]  /*f1c0*/  ULDC.64 UR6, c[0x0][0x208] ;  /* 0x0000820000067ab9 */ /* 0x000fe20000000a00 */
[----:B0-----:R-:W-:-:S13]  /*f1d0*/  ISETP.NE.AND P0, PT, R8, 0x1, PT ;  /* 0x000000010800780c */ /* 0x001fda0003f05270 */
[----:B------:R-:W0:Y:S02]  /*f1e0*/  @P0 LDC.64 R2, c[0x0][0x440] ;  /* 0x00011000ff020b82 */ /* 0x000e240000000a00 */
[----:B0-----:R-:W-:-:S04]  /*f1f0*/  @P0 IMAD.HI.U32 R6, R0, R2, RZ ;  /* 0x0000000200060227 */ /* 0x001fc800078e00ff */
[----:B------:R-:W-:Y:S01]  /*f200*/  IMAD.MOV.U32 R2, RZ, RZ, R0 ;  /* 0x000000ffff027224 */ /* 0x000fe200078e0000 */
[----:B------:R-:W-:-:S05]  /*f210*/  @P0 SHF.R.U32.HI R2, RZ, R3, R6 ;  /* 0x00000003ff020219 */ /* 0x000fca0000011606 */
[----:B------:R-:W-:-:S04]  /*f220*/  IMAD.MOV R3, RZ, RZ, -R2 ;  /* 0x000000ffff037224 */ /* 0x000fc800078e0a02 */
[----:B------:R-:W-:Y:S01]  /*f230*/  IMAD R8, R8, R3, R0 ;  /* 0x0000000308087224 */ /* 0x000fe200078e0200 */
[----:B------:R-:W-:Y:S01]  /*f240*/  SHF.R.S32.HI R3, RZ, 0x1f, R2 ;  /* 0x0000001fff037819 */ /* 0x000fe20000011402 */
[----:B--2---:R-:W-:-:S04]  /*f250*/  IMAD R6, R10, UR4, RZ ;  /* 0x000000040a067c24 */ /* 0x004fc8000f8e02ff */
[C---:B---3--:R-:W-:Y:S02]  /*f260*/  IMAD R6, R7.reuse, UR5, R6 ;  /* 0x0000000507067c24 */ /* 0x048fe4000f8e0206 */
[----:B------:R-:W-:Y:S01]  /*f270*/  IMAD.WIDE.U32 R2, R7, UR4, R2 ;  /* 0x0000000407027c25 */ /* 0x000fe2000f8e0002 */
[----:B------:R-:W-:-:S03]  /*f280*/  ULDC.64 UR4, c[0x0][0x418] ;  /* 0x0001060000047ab9 */ /* 0x000fc60000000a00 */
[----:B------:R-:W-:Y:S01]  /*f290*/  IMAD.IADD R3, R6, 0x1, R3 ;  /* 0x0000000106037824 */ /* 0x000fe200078e0203 */
[----:B------:R-:W-:-:S04]  /*f2a0*/  LEA R6, P0, R2, UR4, 0x2 ;  /* 0x0000000402067c11 */ /* 0x000fc8000f8010ff */
[----:B------:R-:W-:-:S05]  /*f2b0*/  LEA.HI.X R7, R2, UR5, R3, 0x2, P0 ;  /* 0x0000000502077c11 */ /* 0x000fca00080f1403 */
[----:B------:R0:W5:Y:S04]  /*f2c0*/  LDG.E R6, desc[UR6][R6.64] ;  /* 0x0000000606067981 */ /* 0x000168000c1e1900 */
.L_x_74:
[----:B------:R-:W-:Y:S01]  /*f2d0*/  LEA R3, R4, UR36, 0x3 ;  /* 0x0000002404037c11 */ /* 0x000fe2000f8e18ff */
[----:B------:R-:W-:Y:S01]  /*f2e0*/  BSSY B2, `(.L_x_75) ;  /* 0x0000004000027945 */ /* 0x000fe20003800000 */
[----:B------:R-:W-:-:S04]  /*f2f0*/  SHF.L.U32 R2, R5, 0x1f, RZ ;  /* 0x0000001f05027819 */ /* 0x000fc800000006ff */
[----:B------:R-:W1:Y:S02]  /*f300*/  SYNCS.PHASECHK.TRANS64.TRYWAIT P0, [R3+URZ+0x34840], R2 ;  /* 0x03484002030075a7 */ /* 0x000e64000800017f */
[----:B-1----:R-:W-:Y:S05]  /*f310*/  @!P0 BRA `(.L_x_76) ;  /* 0x0000002400e88947 */ /* 0x002fea0003800000 */
.L_x_152:
[----:B------:R-:W-:Y:S05]  /*f320*/  BSYNC B2 ;  /* 0x0000000000027941 */ /* 0x000fea0003800000 */
.L_x_75:
[----:B0-----:R-:W0:Y:S01]  /*f330*/  S2R R7, SR_TID.X ;  /* 0x0000000000077919 */ /* 0x001e220000002100 */
[----:B------:R-:W-:Y:S01]  /*f340*/  BSSY B2, `(.L_x_77) ;  /* 0x000000b000027945 */ /* 0x000fe20003800000 */
[----:B0-----:R-:W-:-:S04]  /*f350*/  LOP3.LUT R7, R7, 0x7f, RZ, 0xc0, !PT ;  /* 0x0000007f07077812 */ /* 0x001fc800078ec0ff */
[----:B------:R-:W-:-:S13]  /*f360*/  ISETP.NE.AND P1, PT, R7, RZ, PT ;  /* 0x000000ff0700720c */ /* 0x000fda0003f25270 */
[----:B------:R-:W-:Y:S05]  /*f370*/  @P1 BRA `(.L_x_78) ;  /* 0x00000000001c1947 */ /* 0x000fea0003800000 */
[----:B------:R-:W0:Y:S01]  /*f380*/  S2R R7, SR_TID.X ;  /* 0x0000000000077919 */ /* 0x000e220000002100 */
[----:B-1----:R-:W-:-:S04]  /*f390*/  IMAD.MOV.U32 R2, RZ, RZ, 0xb000 ;  /* 0x0000b000ff027424 */ /* 0x002fc800078e00ff */
[----:B------:R2:W-:Y:S01]  /*f3a0*/  SYNCS.ARRIVE.TRANS64 RZ, [R3+URZ+0x34830], R2 ;  /* 0x0348300203ff79a7 */ /* 0x0005e2000800003f */
[----:B0-----:R-:W-:-:S04]  /*f3b0*/  LOP3.LUT R7, R7, 0x1f, RZ, 0xc0, !PT ;  /* 0x0000001f07077812 */ /* 0x001fc800078ec0ff */
[----:B------:R-:W-:-:S13]  /*f3c0*/  ISETP.NE.AND P0, PT, R7, RZ, PT ;  /* 0x000000ff0700720c */ /* 0x000fda0003f05270 */
[----:B--2---:R-:W-:Y:S05]  /*f3d0*/  @!P0 BRA `(.L_x_78) ;  /* 0x0000000000048947 */ /* 0x004fea0003800000 */
[----:B------:R-:W-:Y:S01]  /*f3e0*/  BPT.TRAP 0x1 ;  /* 0x000000040000795c */ /* 0x000fe20000300000 */
.L_x_78:
[----:B------:R-:W-:Y:S05]  /*f3f0*/  BSYNC B2 ;  /* 0x0000000000027941 */ /* 0x000fea0003800000 */
.L_x_77:
        /* <DEDUP_REMOVED lines=8> */
[----:B------:R-:W-:Y:S01]  /*f480*/  VIADD R10, R2, 0x1e400 ;  /* 0x0001e400020a7836 */ /* 0x000fe20000000000 */
[----:B------:R-:W-:Y:S01]  /*f490*/  UMOV UR6, 0x0 ;  /* 0x0000000000067882 */ /* 0x000fe20000000000 */
[----:B------:R-:W-:-:S10]  /*f4a0*/  UMOV UR7, 0x14f00000 ;  /* 0x14f0000000077882 */ /* 0x000fd40000000000 */
.L_x_79:
        /* <DEDUP_REMOVED lines=16> */
.L_x_80:
        /* <DEDUP_REMOVED lines=16> */
.L_x_153:
[----:B------:R-:W-:Y:S05]  /*f6b0*/  BSYNC B2 ;  /* 0x0000000000027941 */ /* 0x000fea0003800000 */
.L_x_81:
[----:B------:R-:W-:Y:S01]  /*f6c0*/  BSSY B2, `(.L_x_83) ;  /* 0x000000b000027945 */ /* 0x000fe20003800000 */
[----:B------:R-:W-:Y:S02]  /*f6d0*/  IMAD.MOV.U32 R12, RZ, RZ, 0x0 ;  /* 0x00000000ff0c7424 */ /* 0x000fe400078e00ff */
[----:B------:R-:W-:Y:S01]  /*f6e0*/  IMAD.MOV.U32 R13, RZ, RZ, 0x14f00000 ;  /* 0x14f00000ff0d7424 */ /* 0x000fe200078e00ff */
[----:B------:R-:W-:Y:S06]  /*f6f0*/  @P1 BRA `(.L_x_84) ;  /* 0x00000000001c1947 */ /* 0x000fec0003800000 */
[----:B------:R-:W1:Y:S01]  /*f700*/  S2R R7, SR_TID.X ;  /* 0x0000000000077919 */ /* 0x000e620000002100 */
[----:B0-----:R-:W-:-:S04]  /*f710*/  IMAD.MOV.U32 R3, RZ, RZ, 0xb000 ;  /* 0x0000b000ff037424 */ /* 0x001fc800078e00ff */
[----:B------:R2:W-:Y:S01]  /*f720*/  SYNCS.ARRIVE.TRANS64 RZ, [R2+URZ+0x50], R3 ;  /* 0x0000500302ff79a7 */ /* 0x0005e2000800003f */
[----:B-1----:R-:W-:-:S04]  /*f730*/  LOP3.LUT R7, R7, 0x1f, RZ, 0xc0, !PT ;  /* 0x0000001f07077812 */ /* 0x002fc800078ec0ff */
[----:B------:R-:W-:-:S13]  /*f740*/  ISETP.NE.AND P0, PT, R7, RZ, PT ;  /* 0x000000ff0700720c */ /* 0x000fda0003f05270 */
[----:B--2---:R-:W-:Y:S05]  /*f750*/  @!P0 BRA `(.L_x_84) ;  /* 0x0000000000048947 */ /* 0x004fea0003800000 */
[----:B------:R-:W-:Y:S01]  /*f760*/  BPT.TRAP 0x1 ;  /* 0x000000040000795c */ /* 0x000fe20000300000 */
.L_x_84:
[----:B------:R-:W-:Y:S05]  /*f770*/  BSYNC B2 ;  /* 0x0000000000027941 */ /* 0x000fea0003800000 */
.L_x_83:
[----:B0-----:R-:W2:Y:S01]  /*f780*/  LDL.LU R3, [R1+0x8] ;  /* 0x0000080001037983 */ /* 0x001ea20000300800 */
[----:B------:R-:W-:Y:S01]  /*f790*/  R2UR UR10, R14 ;  /* 0x000000000e0a72ca */ /* 0x000fe200000e0000 */
[----:B------:R-:W-:Y:S01]  /*f7a0*/  IMAD R18, R18, 0xb000, R11 ;  /* 0x0000b00012127824 */ /* 0x000fe200078e020b */
[----:B------:R-:W-:Y:S01]  /*f7b0*/  R2UR UR6, R12 ;  /* 0x000000000c0672ca */ /* 0x000fe200000e0000 */
[----:B------:R-:W-:Y:S01]  /*f7c0*/  UIADD3 UR4, UP0, UR38, 0x470, URZ ;  /* 0x0000047026047890 */ /* 0x000fe2000ff1e03f */
[----:B------:R-:W-:Y:S01]  /*f7d0*/  R2UR UR7, R13 ;  /* 0x000000000d0772ca */ /* 0x000fe200000e0000 */
[----:B------:R-:W-:Y:S01]  /*f7e0*/  VIADD R2, R2, 0x50 ;  /* 0x0000005002027836 */ /* 0x000fe20000000000 */
[----:B------:R-:W-:Y:S01]  /*f7f0*/  PLOP3.LUT P0, PT, PT, PT, PT, 0x80, 0x0 ;  /* 0x000000000000781c */ /* 0x000fe20003f0f070 */
[----:B------:R-:W-:Y:S01]  /*f800*/  VIADD R7, R18, 0x400 ;  /* 0x0000040012077836 */ /* 0x000fe20000000000 */
[----:B------:R-:W-:Y:S01]  /*f810*/  UIADD3.X UR5, URZ, UR39, URZ, UP0, !UPT ;  /* 0x000000273f057290 */ /* 0x000fe200087fe43f */
[----:B--2---:R-:W-:-:S11]  /*f820*/  IMAD R3, R3, 0xb0, RZ ;  /* 0x000000b003037824 */ /* 0x004fd600078e02ff */
.L_x_85:
        /* <DEDUP_REMOVED lines=15> */
.L_x_86:
        /* <DEDUP_REMOVED lines=12> */
.L_x_73:
[----:B------:R-:W-:Y:S05]  /*f9e0*/  BSYNC B1 ;  /* 0x0000000000017941 */ /* 0x000fea0003800000 */
.L_x_72:
[----:B------:R-:W-:Y:S01]  /*f9f0*/  VIADD R18, R4, 0x1 ;  /* 0x0000000104127836 */ /* 0x000fe20000000000 */
[----:B------:R-:W-:Y:S01]  /*fa00*/  LOP3.LUT P1, RZ, R19, 0x2, RZ, 0xc0, !PT ;  /* 0x0000000213ff7812 */ /* 0x000fe2000782c0ff */
[----:B------:R-:W-:Y:S03]  /*fa10*/  BSSY B1, `(.L_x_87) ;  /* 0x0000090000017945 */ /* 0x000fe60003800000 */
[----:B------:R-:W-:-:S04]  /*fa20*/  ISETP.NE.AND P0, PT, R18, 0x2, PT ;  /* 0x000000021200780c */ /* 0x000fc80003f05270 */
[----:B------:R-:W-:Y:S02]  /*fa30*/  SEL R2, RZ, 0x1, P0 ;  /* 0x00000001ff027807 */ /* 0x000fe40000000000 */
[----:B------:R-:W-:Y:S02]  /*fa40*/  SEL R18, R18, RZ, P0 ;  /* 0x000000ff12127207 */ /* 0x000fe40000000000 */
[----:B------:R-:W-:-:S05]  /*fa50*/  LOP3.LUT R10, R5, R2, RZ, 0x3c, !PT ;  /* 0x00000002050a7212 */ /* 0x000fca00078e3cff */
[----:B------:R1:W-:Y:S01]  /*fa60*/  STL [R1+0x4], R10 ;  /* 0x0000040a01007387 */ /* 0x0003e20000100800 */
[----:B------:R-:W-:Y:S05]  /*fa70*/  @!P1 BRA `(.L_x_88) ;  /* 0x0000000800249947 */ /* 0x000fea0003800000 */
[----:B------:R-:W-:Y:S01]  /*fa80*/  LOP3.LUT P1, RZ, R19, 0x1, RZ, 0xc0, !PT ;  /* 0x0000000113ff7812 */ /* 0x000fe2000782c0ff */
[----:B0-----:R-:W-:-:S12]  /*fa90*/  VIADD R8, R0, 0xffffffff ;  /* 0xffffffff00087836 */ /* 0x001fd80000000000 */
        /* <DEDUP_REMOVED lines=22> */
.L_x_89:
[----:B------:R-:W-:Y:S01]  /*fc00*/  LEA R2, R18, UR36, 0x3 ;  /* 0x0000002412027c11 */ /* 0x000fe2000f8e18ff */
[----:B------:R-:W-:Y:S01]  /*fc10*/  BSSY B2, `(.L_x_90) ;  /* 0x0000004000027945 */ /* 0x000fe20003800000 */
[----:B------:R-:W-:-:S04]  /*fc20*/  SHF.L.U32 R3, R10, 0x1f, RZ ;  /* 0x0000001f0a037819 */ /* 0x000fc800000006ff */
[----:B------:R-:W2:Y:S02]  /*fc30*/  SYNCS.PHASECHK.TRANS64.TRYWAIT P0, [R2+URZ+0x34840], R3 ;  /* 0x03484003020075a7 */ /* 0x000ea4000800017f */
[----:B--2---:R-:W-:Y:S05]  /*fc40*/  @!P0 BRA `(.L_x_91) ;  /* 0x0000001c00c48947 */ /* 0x004fea0003800000 */
.L_x_154:
[----:B------:R-:W-:Y:S05]  /*fc50*/  BSYNC B2 ;  /* 0x0000000000027941 */ /* 0x000fea0003800000 */
.L_x_90:
[----:B0-----:R-:W0:Y:S01]  /*fc60*/  S2R R7, SR_TID.X ;  /* 0x0000000000077919 */ /* 0x001e220000002100 */
[----:B------:R-:W-:Y:S01]  /*fc70*/  BSSY B2, `(.L_x_92) ;  /* 0x000000b000027945 */ /* 0x000fe20003800000 */
[----:B0-----:R-:W-:-:S04]  /*fc80*/  LOP3.LUT R7, R7, 0x7f, RZ, 0xc0, !PT ;  /* 0x0000007f07077812 */ /* 0x001fc800078ec0ff */
[----:B------:R-:W-:-:S13]  /*fc90*/  ISETP.NE.AND P1, PT, R7, RZ, PT ;  /* 0x000000ff0700720c */ /* 0x000fda0003f25270 */
[----:B------:R-:W-:Y:S05]  /*fca0*/  @P1 BRA `(.L_x_93) ;  /* 0x00000000001c1947 */ /* 0x000fea0003800000 */
[----:B------:R-:W0:Y:S01]  /*fcb0*/  S2R R7, SR_TID.X ;  /* 0x0000000000077919 */ /* 0x000e220000002100 */
[----:B--2---:R-:W-:-:S04]  /*fcc0*/  IMAD.MOV.U32 R3, RZ, RZ, 0xb000 ;  /* 0x0000b000ff037424 */ /* 0x004fc800078e00ff */
[----:B------:R3:W-:Y:S01]  /*fcd0*/  SYNCS.ARRIVE.TRANS64 RZ, [R2+URZ+0x34830], R3 ;  /* 0x0348300302ff79a7 */ /* 0x0007e2000800003f */
[----:B0-----:R-:W-:-:S04]  /*fce0*/  LOP3.LUT R7, R7, 0x1f, RZ, 0xc0, !PT ;  /* 0x0000001f07077812 */ /* 0x001fc800078ec0ff */
[----:B------:R-:W-:-:S13]  /*fcf0*/  ISETP.NE.AND P0, PT, R7, RZ, PT ;  /* 0x000000ff0700720c */ /* 0x000fda0003f05270 */
[----:B---3--:R-:W-:Y:S05]  /*fd00*/  @!P0 BRA `(.L_x_93) ;  /* 0x0000000000048947 */ /* 0x008fea0003800000 */
[----:B------:R-:W-:Y:S01]  /*fd10*/  BPT.TRAP 0x1 ;  /* 0x000000040000795c */ /* 0x000fe20000300000 */
.L_x_93:
[----:B------:R-:W-:Y:S05]  /*fd20*/  BSYNC B2 ;  /* 0x0000000000027941 */ /* 0x000fea0003800000 */
.L_x_92:
[----:B------:R-:W-:Y:S01]  /*fd30*/  IMAD.MOV.U32 R14, RZ, RZ, RZ ;  /* 0x000000ffff0e7224 */ /* 0x000fe200078e00ff */
[----:B------:R-:W-:Y:S01]  /*fd40*/  UIADD3 UR4, UP0, UR38, 0x370, URZ ;  /* 0x0000037026047890 */ /* 0x000fe2000ff1e03f */
[C---:B--2---:R-:W-:Y:S01]  /*fd50*/  IMAD R3, R18.reuse, 0x8, R9 ;  /* 0x0000000812037824 */ /* 0x044fe200078e0209 */
[----:B------:R-:W-:Y:S01]  /*fd60*/  PLOP3.LUT P0, PT, PT, PT, PT, 0x80, 0x0 ;  /* 0x000000000000781c */ /* 0x000fe20003f0f070 */
[----:B------:R-:W-:Y:S01]  /*fd70*/  IMAD R2, R18, 0xb000, R11 ;  /* 0x0000b00012027824 */ /* 0x000fe200078e020b */
[----:B------:R-:W-:Y:S01]  /*fd80*/  R2UR UR10, R14 ;  /* 0x000000000e0a72ca */ /* 0x000fe200000e0000 */
[----:B------:R-:W-:Y:S01]  /*fd90*/  VIADD R3, R3, 0x30 ;  /* 0x0000003003037836 */ /* 0x000fe20000000000 */
[----:B------:R-:W-:Y:S01]  /*fda0*/  UIADD3.X UR5, URZ, UR39, URZ, UP0, !UPT ;  /* 0x000000273f057290 */ /* 0x000fe200087fe43f */
[----:B------:R-:W-:Y:S01]  /*fdb0*/  IMAD R7, R8, 0xb0, RZ ;  /* 0x000000b008077824 */ /* 0x000fe200078e02ff */
[----:B------:R-:W-:Y:S01]  /*fdc0*/  UMOV UR6, 0x0 ;  /* 0x0000000000067882 */ /* 0x000fe20000000000 */
[----:B-1----:R-:W-:Y:S01]  /*fdd0*/  VIADD R10, R2, 0x1e400 ;  /* 0x0001e400020a7836 */ /* 0x002fe20000000000 */
[----:B------:R-:W-:-:S09]  /*fde0*/  UMOV UR7, 0x14f00000 ;  /* 0x14f0000000077882 */ /* 0x000fd20000000000 */
.L_x_94:
        /* <DEDUP_REMOVED lines=16> */
.L_x_95:
        /* <DEDUP_REMOVED lines=10> */
[----:B------:R-:W-:Y:S01]  /*ff90*/  SHF.L.U32 R5, R5, 0x1f, RZ ;  /* 0x0000001f05057819 */ /* 0x000fe200000006ff */
[----:B------:R-:W-:Y:S01]  /*ffa0*/  IMAD R2, R4, 0x8, R9 ;  /* 0x0000000804027824 */ /* 0x000fe200078e0209 */
[----:B------:R-:W-:Y:S03]  /*ffb0*/  BSSY B2, `(.L_x_96) ;  /* 0x0000003000027945 */ /* 0x000fe60003800000 */
[----:B------:R-:W0:Y:S02]  /*ffc0*/  SYNCS.PHASECHK.TRANS64.TRYWAIT P0, [R2+URZ+0x60], R5 ;  /* 0x00006005020075a7 */ /* 0x000e24000800017f */
[----:B0-----:R-:W-:Y:S05]  /*ffd0*/  @!P0 BRA `(.L_x_97) ;  /* 0x0000001800f48947 */ /* 0x001fea0003800000 */
.L_x_155:
[----:B------:R-:W-:Y:S05]  /*ffe0*/  BSYNC B2 ;  /* 0x0000000000027941 */ /* 0x000fea0003800000 */
.L_x_96:
[----:B------:R-:W-:Y:S01]  /*fff0*/  BSSY B2, `(.L_x_98) ;  /* 0x000000b000027945 */ /* 0x000fe20003800000 */
[----:B------:R-:W-:Y:S02]  /*10000*/  IMAD.MOV.U32 R12, RZ, RZ, 0x0 ;  /* 0x00000000ff0c7424 */ /* 0x000fe400078e00ff */
[----:B------:R-:W-:Y:S01]  /*10010*/  IMAD.MOV.U32 R13, RZ, RZ, 0x14f00000 ;  /* 0x14f00000ff0d7424 */ /* 0x000fe200078e00ff */
[----:B------:R-:W-:Y:S06]  /*10020*/  @P1 BRA `(.L_x_99) ;  /* 0x00000000001c1947 */ /* 0x000fec0003800000 */
[----:B------:R-:W1:Y:S01]  /*10030*/  S2R R7, SR_TID.X ;  /* 0x0000000000077919 */ /* 0x000e620000002100 */
[----:B------:R-:W-:-:S04]  /*10040*/  IMAD.MOV.U32 R3, RZ, RZ, 0xb000 ;  /* 0x0000b000ff037424 */ /* 0x000fc800078e00ff */
[----:B------:R2:W-:Y:S01]  /*10050*/  SYNCS.ARRIVE.TRANS64 RZ, [R2+URZ+0x50], R3 ;  /* 0x0000500302ff79a7 */ /* 0x0005e2000800003f */
[----:B-1----:R-:W-:-:S04]  /*10060*/  LOP3.LUT R7, R7, 0x1f, RZ, 0xc0, !PT ;  /* 0x0000001f07077812 */ /* 0x002fc800078ec0ff */
[----:B------:R-:W-:-:S13]  /*10070*/  ISETP.NE.AND P0, PT, R7, RZ, PT ;  /* 0x000000ff0700720c */ /* 0x000fda0003f05270 */
[----:B--2---:R-:W-:Y:S05]  /*10080*/  @!P0 BRA `(.L_x_99) ;  /* 0x0000000000048947 */ /* 0x004fea0003800000 */
[----:B------:R-:W-:Y:S01]  /*10090*/  BPT.TRAP 0x1 ;  /* 0x000000040000795c */ /* 0x000fe20000300000 */
.L_x_99:
[----:B------:R-:W-:Y:S05]  /*100a0*/  BSYNC B2 ;  /* 0x0000000000027941 */ /* 0x000fea0003800000 */
.L_x_98:
[----:B------:R-:W2:Y:S01]  /*100b0*/  LDL.LU R3, [R1+0x8] ;  /* 0x0000080001037983 */ /* 0x000ea20000300800 */
[----:B------:R-:W-:Y:S01]  /*100c0*/  R2UR UR10, R14 ;  /* 0x000000000e0a72ca */ /* 0x000fe200000e0000 */
[----:B------:R-:W-:Y:S01]  /*100d0*/  IMAD R4, R4, 0xb000, R11 ;  /* 0x0000b00004047824 */ /* 0x000fe200078e020b */
[----:B------:R-:W-:Y:S01]  /*100e0*/  R2UR UR6, R12 ;  /* 0x000000000c0672ca */ /* 0x000fe200000e0000 */
[----:B------:R-:W-:Y:S01]  /*100f0*/  UIADD3 UR4, UP0, UR38, 0x470, URZ ;  /* 0x0000047026047890 */ /* 0x000fe2000ff1e03f */
[----:B------:R-:W-:Y:S01]  /*10100*/  R2UR UR7, R13 ;  /* 0x000000000d0772ca */ /* 0x000fe200000e0000 */
[----:B0-----:R-:W-:Y:S01]  /*10110*/  VIADD R2, R2, 0x50 ;  /* 0x0000005002027836 */ /* 0x001fe20000000000 */
[----:B------:R-:W-:Y:S01]  /*10120*/  PLOP3.LUT P0, PT, PT, PT, PT, 0x80, 0x0 ;  /* 0x000000000000781c */ /* 0x000fe20003f0f070 */
[----:B------:R-:W-:Y:S01]  /*10130*/  VIADD R5, R4, 0x400 ;  /* 0x0000040004057836 */ /* 0x000fe20000000000 */
[----:B------:R-:W-:Y:S01]  /*10140*/  UIADD3.X UR5, URZ, UR39, URZ, UP0, !UPT ;  /* 0x000000273f057290 */ /* 0x000fe200087fe43f */
[----:B--2---:R-:W-:-:S11]  /*10150*/  IMAD R3, R3, 0xb0, RZ ;  /* 0x000000b003037824 */ /* 0x004fd600078e02ff */
.L_x_100:
        /* <DEDUP_REMOVED lines=15> */
.L_x_101:
        /* <DEDUP_REMOVED lines=12> */
.L_x_88:
[----:B------:R-:W-:Y:S05]  /*10310*/  BSYNC B1 ;  /* 0x0000000000017941 */ /* 0x000fea0003800000 */
.L_x_87:
[C---:B------:R-:W-:Y:S01]  /*10320*/  ISETP.GT.AND P0, PT, R0.reuse, 0x1, PT ;  /* 0x000000010000780c */ /* 0x040fe20003f04270 */
[----:B------:R-:W-:-:S12]  /*10330*/  VIADD R0, R0, 0xfffffffe ;  /* 0xfffffffe00007836 */ /* 0x000fd80000000000 */
[----:B------:R-:W-:Y:S05]  /*10340*/  @P0 BRA `(.L_x_102) ;  /* 0xffffffec005c0947 */ /* 0x000fea000383ffff */
.L_x_71:
[----:B------:R-:W-:Y:S05]  /*10350*/  BSYNC B0 ;  /* 0x0000000000007941 */ /* 0x000fea0003800000 */
.L_x_54:
[----:B------:R-:W-:Y:S01]  /*10360*/  LOP3.LUT P0, RZ, R19, 0x2, RZ, 0xc0, !PT ;  /* 0x0000000213ff7812 */ /* 0x000fe2000780c0ff */
[----:B------:R-:W-:-:S12]  /*10370*/  BSSY B0, `(.L_x_103) ;  /* 0x000003a000007945 */ /* 0x000fd80003800000 */
[----:B------:R-:W-:Y:S05]  /*10380*/  @!P0 BRA `(.L_x_104) ;  /* 0x0000000000e08947 */ /* 0x000fea0003800000 */
[----:B------:R-:W3:Y:S01]  /*10390*/  LDL R3, [R1+0x4] ;  /* 0x0000040001037983 */ /* 0x000ee20000100800 */
[----:B0-----:R-:W-:Y:S01]  /*103a0*/  LEA R0, R18, UR36, 0x3 ;  /* 0x0000002412007c11 */ /* 0x001fe2000f8e18ff */
[----:B------:R-:W-:Y:S01]  /*103b0*/  BSSY B1, `(.L_x_105) ;  /* 0x0000007000017945 */ /* 0x000fe20003800000 */
[----:B------:R-:W0:Y:S02]  /*103c0*/  S2R R2, SR_TID.X ;  /* 0x0000000000027919 */ /* 0x000e240000002100 */
[----:B0-----:R-:W-:-:S04]  /*103d0*/  LOP3.LUT R2, R2, 0x7f, RZ, 0xc0, !PT ;  /* 0x0000007f02027812 */ /* 0x001fc800078ec0ff */
[----:B------:R-:W-:Y:S02]  /*103e0*/  ISETP.NE.AND P1, PT, R2, RZ, PT ;  /* 0x000000ff0200720c */ /* 0x000fe40003f25270 */
[----:B---3--:R-:W-:-:S04]  /*103f0*/  SHF.L.U32 R3, R3, 0x1f, RZ ;  /* 0x0000001f03037819 */ /* 0x008fc800000006ff */
[----:B------:R-:W0:Y:S02]  /*10400*/  SYNCS.PHASECHK.TRANS64.TRYWAIT P0, [R0+URZ+0x34860], R3 ;  /* 0x03486003000075a7 */ /* 0x000e24000800017f */
[----:B0-----:R-:W-:Y:S05]  /*10410*/  @!P0 BRA `(.L_x_106) ;  /* 0x0000001400f88947 */ /* 0x001fea0003800000 */
.L_x_156:
[----:B------:R-:W-:Y:S05]  /*10420*/  BSYNC B1 ;  /* 0x0000000000017941 */ /* 0x000fea0003800000 */
.L_x_105:
[----:B------:R-:W-:Y:S04]  /*10430*/  BSSY B1, `(.L_x_107) ;  /* 0x0000009000017945 */ /* 0x000fe80003800000 */
[----:B------:R-:W-:Y:S05]  /*10440*/  @P1 BRA `(.L_x_108) ;  /* 0x00000000001c1947 */ /* 0x000fea0003800000 */
[----:B------:R-:W3:Y:S01]  /*10450*/  S2R R2, SR_TID.X ;  /* 0x0000000000027919 */ /* 0x000ee20000002100 */
[----:B0-----:R-:W-:-:S04]  /*10460*/  IMAD.MOV.U32 R3, RZ, RZ, 0xb000 ;  /* 0x0000b000ff037424 */ /* 0x001fc800078e00ff */
[----:B------:R4:W-:Y:S01]  /*10470*/  SYNCS.ARRIVE.TRANS64 RZ, [R0+URZ+0x34850], R3 ;  /* 0x0348500300ff79a7 */ /* 0x0009e2000800003f */
[----:B---3--:R-:W-:-:S04]  /*10480*/  LOP3.LUT R2, R2, 0x1f, RZ, 0xc0, !PT ;  /* 0x0000001f02027812 */ /* 0x008fc800078ec0ff */
[----:B------:R-:W-:-:S13]  /*10490*/  ISETP.NE.AND P0, PT, R2, RZ, PT ;  /* 0x000000ff0200720c */ /* 0x000fda0003f05270 */
[----:B----4-:R-:W-:Y:S05]  /*104a0*/  @!P0 BRA `(.L_x_108) ;  /* 0x0000000000048947 */ /* 0x010fea0003800000 */
[----:B------:R-:W-:Y:S01]  /*104b0*/  BPT.TRAP 0x1 ;  /* 0x000000040000795c */ /* 0x000fe20000300000 */
.L_x_108:
[----:B------:R-:W-:Y:S05]  /*104c0*/  BSYNC B1 ;  /* 0x0000000000017941 */ /* 0x000fea0003800000 */
.L_x_107:
[----:B------:R-:W3:Y:S01]  /*104d0*/  LDL R2, [R1+0x8] ;  /* 0x0000080001027983 */ /* 0x000ee20000100800 */
[----:B------:R-:W-:Y:S01]  /*104e0*/  IMAD R11, R18, 0xb000, R11 ;  /* 0x0000b000120b7824 */ /* 0x000fe200078e020b */
[----:B------:R-:W-:Y:S01]  /*104f0*/  UIADD3 UR4, UP0, UR38, 0x470, URZ ;  /* 0x0000047026047890 */ /* 0x000fe2000ff1e03f */
[----:B------:R-:W-:Y:S01]  /*10500*/  PLOP3.LUT P0, PT, PT, PT, PT, 0x80, 0x0 ;  /* 0x000000000000781c */ /* 0x000fe20003f0f070 */
[----:B0-----:R-:W-:Y:S01]  /*10510*/  VIADD R0, R0, 0x34850 ;  /* 0x0003485000007836 */ /* 0x001fe20000000000 */
[----:B------:R-:W-:Y:S01]  /*10520*/  UMOV UR6, 0x0 ;  /* 0x0000000000067882 */ /* 0x000fe20000000000 */
[----:B------:R-:W-:Y:S01]  /*10530*/  VIADD R3, R11, 0x400 ;  /* 0x000004000b037836 */ /* 0x000fe20000000000 */
[----:B------:R-:W-:Y:S01]  /*10540*/  UIADD3.X UR5, URZ, UR39, URZ, UP0, !UPT ;  /* 0x000000273f057290 */ /* 0x000fe200087fe43f */
[----:B------:R-:W-:Y:S01]  /*10550*/  UMOV UR7, 0x14f00000 ;  /* 0x14f0000000077882 */ /* 0x000fe20000000000 */
[----:B------:R-:W-:Y:S01]  /*10560*/  UMOV UR10, URZ ;  /* 0x0000003f000a7c82 */ /* 0x000fe20008000000 */
[----:B---3--:R-:W-:-:S09]  /*10570*/  IMAD R2, R2, 0xb0, RZ ;  /* 0x000000b002027824 */ /* 0x008fd200078e02ff */
.L_x_109:
        /* <DEDUP_REMOVED lines=10> */
[----:B------:R-:W-:Y:S01]  /*10620*/  PLOP3.LUT P0, PT, PT, PT, PT, 0x80, 0x0 ;  /* 0x000000000000781c */ /* 0x000fe20003f0f070 */
[----:B------:R-:W-:Y:S01]  /*10630*/  VIADD R11, R11, 0x5c00 ;  /* 0x00005c000b0b7836 */ /* 0x000fe20000000000 */
[----:B------:R-:W-:Y:S01]  /*10640*/  UMOV UR6, 0x0 ;  /* 0x0000000000067882 */ /* 0x000fe20000000000 */
[----:B------:R-:W-:Y:S01]  /*10650*/  UMOV UR7, 0x14f00000 ;  /* 0x14f0000000077882 */ /* 0x000fe20000000000 */
[----:B------:R-:W-:-:S09]  /*10660*/  UMOV UR10, 0x40 ;  /* 0x00000040000a7882 */ /* 0x000fd20000000000 */
.L_x_110:
        /* <DEDUP_REMOVED lines=9> */
[----:B---3--:R-:W-:Y:S05]  /*10700*/  @P0 BRA.U.ANY `(.L_x_110) ;  /* 0xfffffffd00d80947 */ /* 0x008fea000393ffff */
.L_x_104:
[----:B------:R-:W-:Y:S05]  /*10710*/  BSYNC B0 ;  /* 0x0000000000007941 */ /* 0x000fea0003800000 */
.L_x_103:
[----:B--2---:R-:W2:Y:S01]  /*10720*/  LDL.LU R5, [R1+0x24] ;  /* 0x0000240001057983 */ /* 0x004ea20000300800 */
[----:B------:R-:W-:Y:S01]  /*10730*/  VIADD R18, R18, 0x1 ;  /* 0x0000000112127836 */ /* 0x000fe20000000000 */
[----:B------:R-:W-:Y:S02]  /*10740*/  ULDC UR4, c[0x0][0xc34] ;  /* 0x00030d0000047ab9 */ /* 0x000fe40000000800 */
[----:B------:R-:W3:Y:S04]  /*10750*/  LDL.LU R4, [R1+0x4] ;  /* 0x0000040001047983 */ /* 0x000ee80000300800 */
[----:B------:R-:W4:Y:S01]  /*10760*/  LDL.LU R3, [R1+0x2c] ;  /* 0x00002c0001037983 */ /* 0x000f220000300800 */
[----:B------:R-:W-:-:S04]  /*10770*/  ISETP.NE.AND P0, PT, R18, 0x2, PT ;  /* 0x000000021200780c */ /* 0x000fc80003f05270 */
[----:B0-----:R-:W-:Y:S02]  /*10780*/  SEL R0, RZ, 0x1, P0 ;  /* 0x00000001ff007807 */ /* 0x001fe40000000000 */
[----:B------:R-:W-:Y:S01]  /*10790*/  SEL R18, R18, RZ, P0 ;  /* 0x000000ff12127207 */ /* 0x000fe20000000000 */
[----:B--2---:R-:W-:Y:S01]  /*107a0*/  VIADD R5, R5, UR37 ;  /* 0x0000002505057c36 */ /* 0x004fe20008000000 */
[----:B---3--:R-:W-:-:S04]  /*107b0*/  LOP3.LUT R4, R4, R0, RZ, 0x3c, !PT ;  /* 0x0000000004047212 */ /* 0x008fc800078e3cff */
[----:B------:R0:W-:Y:S01]  /*107c0*/  STL [R1+0x24], R5 ;  /* 0x0000240501007387 */ /* 0x0001e20000100800 */
[----:B------:R-:W-:Y:S01]  /*107d0*/  ISETP.GE.AND P1, PT, R5, UR4, PT ;  /* 0x0000000405007c0c */ /* 0x000fe2000bf26270 */
[----:B----4-:R-:W-:-:S05]  /*107e0*/  VIADD R3, R3, 0x1 ;  /* 0x0000000103037836 */ /* 0x010fca0000000000 */
[----:B------:R0:W-:Y:S04]  /*107f0*/  STL [R1+0x2c], R3 ;  /* 0x00002c0301007387 */ /* 0x0001e80000100800 */
[----:B------:R0:W-:Y:S03]  /*10800*/  STL [R1+0x4], R4 ;  /* 0x0000040401007387 */ /* 0x0001e60000100800 */
[----:B------:R-:W-:Y:S05]  /*10810*/  @!P1 BRA `(.L_x_111) ;  /* 0xffffffc400b09947 */ /* 0x000fea000383ffff */
[----:B------:R-:W-:-:S07]  /*10820*/  LOP3.LUT R2, R3, 0x1, RZ, 0xc, !PT ;  /* 0x0000000103027812 */ /* 0x000fce00078e0cff */
.L_x_38:
[----:B0-----:R-:W0:Y:S01]  /*10830*/  S2R R3, SR_CgaCtaId ;  /* 0x0000000000037919 */ /* 0x001e220000008800 */
[----:B------:R-:W-:Y:S01]  /*10840*/  MOV R0, 0x400 ;  /* 0x0000040000007802 */ /* 0x000fe20000000f00 */
[----:B------:R-:W-:Y:S03]  /*10850*/  BSSY B0, `(.L_x_112) ;  /* 0x0000005000007945 */ /* 0x000fe60003800000 */
[----:B0-----:R-:W-:Y:S02]  /*10860*/  LEA R0, R3, R0, 0x18 ;  /* 0x0000000003007211 */ /* 0x001fe400078ec0ff */
[----:B------:R-:W-:-:S04]  /*10870*/  SHF.L.U32 R3, R2, 0x1f, RZ ;  /* 0x0000001f02037819 */ /* 0x000fc800000006ff */
[----:B------:R-:W0:Y:S02]  /*10880*/  SYNCS.PHASECHK.TRANS64.TRYWAIT P0, [R0+URZ+0x34820], R3 ;  /* 0x03482003000075a7 */ /* 0x000e24000800017f */
[----:B0-----:R-:W-:Y:S05]  /*10890*/  @!P0 BRA `(.L_x_113) ;  /* 0x0000001000ec8947 */ /* 0x001fea0003800000 */
.L_x_157:
[----:B------:R-:W-:Y:S05]  /*108a0*/  BSYNC B0 ;  /* 0x0000000000007941 */ /* 0x000fea0003800000 */
.L_x_112:
[----:B------:R-:W-:-:S03]  /*108b0*/  UMOV UR4, 0xffffffff ;  /* 0xffffffff00047882 */ /* 0x000fc60000000000 */
[----:B------:R-:W-:Y:S05]  /*108c0*/  BRA.DIV UR4, `(.L_x_114) ;  /* 0x0000001204f47947 */ /* 0x000fea000b800000 */
[----:B------:R-:W2:Y:S02]  /*108d0*/  S2R R2, SR_TID.X ;  /* 0x0000000000027919 */ /* 0x000ea40000002100 */
[----:B--2---:R-:W-:-:S04]  /*108e0*/  SHF.R.U32.HI R2, RZ, 0x5, R2 ;  /* 0x00000005ff027819 */ /* 0x004fc80000011602 */
[----:B------:R-:W-:-:S05]  /*108f0*/  LOP3.LUT R2, R2, 0x3, RZ, 0xc0, !PT ;  /* 0x0000000302027812 */ /* 0x000fca00078ec0ff */
[----:B------:R2:W3:Y:S02]  /*10900*/  SHFL.IDX PT, R14, R2, RZ, 0x1f ;  /* 0x00001fff020e7589 */ /* 0x0004e400000e0000 */
.L_x_160:
[----:B---3--:R-:W-:Y:S01]  /*10910*/  ISETP.NE.AND P0, PT, R14, RZ, PT ;  /* 0x000000ff0e00720c */ /* 0x008fe20003f05270 */
[----:B------:R-:W-:-:S12]  /*10920*/  BSSY B0, `(.L_x_115) ;  /* 0x0000025000007945 */ /* 0x000fd80003800000 */
[----:B------:R-:W-:Y:S05]  /*10930*/  @P0 BRA `(.L_x_116) ;  /* 0x00000000008c0947 */ /* 0x000fea0003800000 */
[----:B------:R-:W-:-:S03]  /*10940*/  UMOV UR4, 0xffffffff ;  /* 0xffffffff00047882 */ /* 0x000fc60000000000 */
[----:B------:R-:W-:Y:S05]  /*10950*/  BRA.DIV UR4, `(.L_x_117) ;  /* 0x0000001604047947 */ /* 0x000fea000b800000 */
[----:B------:R-:W-:-:S13]  /*10960*/  ELECT P6, URZ, PT ;  /* 0x00000000003f782f */ /* 0x000fda00038c0000 */
.L_x_163:
[----:B------:R-:W-:Y:S05]  /*10970*/  @!P6 BRA `(.L_x_116) ;  /* 0x00000000007ce947 */ /* 0x000fea0003800000 */
[----:B--2---:R-:W2:Y:S02]  /*10980*/  LDL.LU R2, [R1+0x30] ;  /* 0x0000300001027983 */ /* 0x004ea40000300800 */
[----:B--2---:R-:W-:-:S04]  /*10990*/  LOP3.LUT R2, R2, 0x2, RZ, 0xfc, !PT ;  /* 0x0000000202027812 */ /* 0x004fc800078efcff */
[----:B------:R-:W-:-:S13]  /*109a0*/  ISETP.NE.AND P2, PT, R2, 0x3, PT ;  /* 0x000000030200780c */ /* 0x000fda0003f45270 */
[----:B------:R-:W-:Y:S05]  /*109b0*/  @!P2 BRA `(.L_x_118) ;  /* 0x000000000004a947 */ /* 0x000fea0003800000 */
[----:B------:R-:W-:Y:S01]  /*109c0*/  BPT.TRAP 0x1 ;  /* 0x000000040000795c */ /* 0x000fe20000300000 */
.L_x_118:
[----:B------:R-:W2:Y:S01]  /*109d0*/  LDL.LU R7, [R1+0x4] ;  /* 0x0000040001077983 */ /* 0x000ea20000300800 */
[----:B0-----:R-:W-:Y:S02]  /*109e0*/  VIADD R3, R0, 0x34840 ;  /* 0x0003484000037836 */ /* 0x001fe40000000000 */
[C---:B------:R-:W-:Y:S02]  /*109f0*/  VIADD R2, R18.reuse, 0x1 ;  /* 0x0000000112027836 */ /* 0x040fe40000000000 */
[----:B------:R-:W-:-:S03]  /*10a00*/  IMAD R6, R18, 0x8, R3 ;  /* 0x0000000812067824 */ /* 0x000fc600078e0203 */
[----:B------:R-:W-:-:S04]  /*10a10*/  ISETP.NE.AND P1, PT, R2, 0x2, PT ;  /* 0x000000020200780c */ /* 0x000fc80003f25270 */
[----:B------:R-:W-:Y:S02]  /*10a20*/  SEL R4, RZ, 0x1, P1 ;  /* 0x00000001ff047807 */ /* 0x000fe40000800000 */
[C---:B--2---:R-:W-:Y:S02]  /*10a30*/  SHF.L.U32 R5, R7.reuse, 0x1f, RZ ;  /* 0x0000001f07057819 */ /* 0x044fe400000006ff */
[----:B------:R-:W-:Y:S02]  /*10a40*/  LOP3.LUT R7, R7, R4, RZ, 0x3c, !PT ;  /* 0x0000000407077212 */ /* 0x000fe400078e3cff */
[----:B------:R-:W0:Y:S01]  /*10a50*/  SYNCS.PHASECHK.TRANS64.TRYWAIT P0, [R6+URZ], R5 ;  /* 0x00000005060075a7 */ /* 0x000e22000800017f */
[----:B------:R-:W-:Y:S02]  /*10a60*/  SEL R4, R2, RZ, P1 ;  /* 0x000000ff02047207 */ /* 0x000fe40000800000 */
[----:B------:R-:W-:-:S03]  /*10a70*/  SHF.L.U32 R2, R7, 0x1f, RZ ;  /* 0x0000001f07027819 */ /* 0x000fc600000006ff */
[----:B------:R-:W-:Y:S01]  /*10a80*/  IMAD R3, R4, 0x8, R3 ;  /* 0x0000000804037824 */ /* 0x000fe200078e0203 */
[----:B0-----:R-:W-:Y:S06]  /*10a90*/  @!P0 BRA `(.L_x_119) ;  /* 0x0000001000d48947 */ /* 0x001fec0003800000 */
.L_x_164:
[----:B------:R-:W2:Y:S02]  /*10aa0*/  SYNCS.PHASECHK.TRANS64.TRYWAIT P0, [R3+URZ], R2 ;  /* 0x00000002030075a7 */ /* 0x000ea4000800017f */
[----:B--2---:R-:W-:Y:S05]  /*10ab0*/  @!P0 BRA `(.L_x_120) ;  /* 0x0000001000e08947 */ /* 0x004fea0003800000 */
.L_x_165:
[----:B------:R-:W-:Y:S05]  /*10ac0*/  @!P2 BRA `(.L_x_121) ;  /* 0x000000000004a947 */ /* 0x000fea0003800000 */
[----:B------:R-:W-:Y:S01]  /*10ad0*/  BPT.TRAP 0x1 ;  /* 0x000000040000795c */ /* 0x000fe20000300000 */
.L_x_121:
[----:B--2---:R-:W-:-:S04]  /*10ae0*/  VIADD R3, R0, 0x34860 ;  /* 0x0003486000037836 */ /* 0x004fc80000000000 */
[----:B------:R-:W-:-:S04]  /*10af0*/  IMAD R18, R18, 0x8, R3 ;  /* 0x0000000812127824 */ /* 0x000fc800078e0203 */
[----:B------:R-:W2:Y:S02]  /*10b00*/  SYNCS.PHASECHK.TRANS64.TRYWAIT P0, [R18+URZ], R5 ;  /* 0x00000005120075a7 */ /* 0x000ea4000800017f */
[----:B--2---:R-:W-:Y:S05]  /*10b10*/  @!P0 BRA `(.L_x_122) ;  /* 0x0000001000dc8947 */ /* 0x004fea0003800000 */
.L_x_166:
[----:B------:R-:W-:-:S07]  /*10b20*/  IMAD R3, R4, 0x8, R3 ;  /* 0x0000000804037824 */ /* 0x000fce00078e0203 */
.L_x_123:
[----:B---3--:R3:W4:Y:S02]  /*10b30*/  SYNCS.PHASECHK.TRANS64.TRYWAIT P0, [R3+URZ], R2 ;  /* 0x00000002030075a7 */ /* 0x008724000800017f */
[----:B----4-:R-:W-:Y:S05]  /*10b40*/  @!P0 NANOSLEEP.SYNCS 0x989680 ;  /* 0x009896800000895d */ /* 0x010fea0003900000 */
[----:B------:R-:W4:Y:S02]  /*10b50*/  @!P0 SYNCS.PHASECHK.TRANS64 P0, [R3+URZ], R2 ;  /* 0x00000002030085a7 */ /* 0x000f24000800007f */
[----:B----4-:R-:W-:Y:S05]  /*10b60*/  @!P0 BRA `(.L_x_123) ;  /* 0xfffffffc00f08947 */ /* 0x010fea000383ffff */
.L_x_116:
[----:B------:R-:W-:Y:S05]  /*10b70*/  BSYNC B0 ;  /* 0x0000000000007941 */ /* 0x000fea0003800000 */
.L_x_115:
[----:B------:R-:W-:Y:S05]  /*10b80*/  EXIT ;  /* 0x000000000000794d */ /* 0x000fea0003800000 */
.L_x_10:
[----:B0-----:R-:W-:-:S04]  /*10b90*/  IMAD.U32 R3, RZ, RZ, UR61 ;  /* 0x0000003dff037e24 */ /* 0x001fc8000f8e00ff */
[----:B------:R0:W1:Y:S03]  /*10ba0*/  SYNCS.PHASECHK.TRANS64.TRYWAIT P1, [R3+URZ+0x34800], R0 ;  /* 0x03480000030075a7 */ /* 0x000066000802017f */
[----:B-1----:R-:W-:Y:S05]  /*10bb0*/  @!P1 NANOSLEEP.SYNCS 0x989680 ;  /* 0x009896800000995d */ /* 0x002fea0003900000 */
[----:B------:R-:W1:Y:S02]  /*10bc0*/  @!P1 SYNCS.PHASECHK.TRANS64 P1, [R3+URZ+0x34800], R0 ;  /* 0x03480000030095a7 */ /* 0x000e64000802007f */
[----:B-1----:R-:W-:Y:S05]  /*10bd0*/  @!P1 BRA `(.L_x_10) ;  /* 0xfffffffc00ec9947 */ /* 0x002fea000383ffff */
[----:B------:R-:W-:Y:S05]  /*10be0*/  BRA `(.L_x_124) ;  /* 0xffffff0400747947 */ /* 0x000fea000383ffff */
.L_x_14:
[----:B-1----:R1:W2:Y:S02]  /*10bf0*/  SYNCS.PHASECHK.TRANS64.TRYWAIT P2, [R11+URZ+0x34830], R0 ;  /* 0x034830000b0075a7 */ /* 0x0022a4000804017f */
[----:B--2---:R-:W-:Y:S05]  /*10c00*/  @!P2 NANOSLEEP.SYNCS 0x989680 ;  /* 0x009896800000a95d */ /* 0x004fea0003900000 */
[----:B------:R-:W2:Y:S02]  /*10c10*/  @!P2 SYNCS.PHASECHK.TRANS64 P2, [R11+URZ+0x34830], R0 ;  /* 0x034830000b00a5a7 */ /* 0x000ea4000804007f */
[----:B--2---:R-:W-:Y:S05]  /*10c20*/  @!P2 BRA `(.L_x_14) ;  /* 0xfffffffc00f0a947 */ /* 0x004fea000383ffff */
[----:B------:R-:W-:Y:S05]  /*10c30*/  BRA `(.L_x_13) ;  /* 0xffffff0400a47947 */ /* 0x000fea000383ffff */
.L_x_19:
[----:B-1----:R-:W-:-:S04]  /*10c40*/  IMAD.U32 R10, RZ, RZ, UR6 ;  /* 0x00000006ff0a7e24 */ /* 0x002fc8000f8e00ff */
[----:B------:R1:W2:Y:S03]  /*10c50*/  SYNCS.PHASECHK.TRANS64.TRYWAIT P2, [R10+URZ+0x34830], R3 ;  /* 0x034830030a0075a7 */ /* 0x0002a6000804017f */
[----:B--2---:R-:W-:Y:S05]  /*10c60*/  @!P2 NANOSLEEP.SYNCS 0x989680 ;  /* 0x009896800000a95d */ /* 0x004fea0003900000 */
[----:B------:R-:W2:Y:S02]  /*10c70*/  @!P2 SYNCS.PHASECHK.TRANS64 P2, [R10+URZ+0x34830], R3 ;  /* 0x034830030a00a5a7 */ /* 0x000ea4000804007f */
[----:B--2---:R-:W-:Y:S05]  /*10c80*/  @!P2 BRA `(.L_x_19) ;  /* 0xfffffffc00eca947 */ /* 0x004fea000383ffff */
[----:B------:R-:W-:Y:S05]  /*10c90*/  BRA `(.L_x_16) ;  /* 0xffffff5400b87947 */ /* 0x000fea000383ffff */
.L_x_23:
[----:B-1----:R-:W-:-:S04]  /*10ca0*/  IMAD.U32 R10, RZ, RZ, UR6 ;  /* 0x00000006ff0a7e24 */ /* 0x002fc8000f8e00ff */
[----:B------:R1:W2:Y:S03]  /*10cb0*/  SYNCS.PHASECHK.TRANS64.TRYWAIT P2, [R10+URZ+0x34850], R3 ;  /* 0x034850030a0075a7 */ /* 0x0002a6000804017f */
[----:B--2---:R-:W-:Y:S05]  /*10cc0*/  @!P2 NANOSLEEP.SYNCS 0x989680 ;  /* 0x009896800000a95d */ /* 0x004fea0003900000 */
[----:B------:R-:W2:Y:S02]  /*10cd0*/  @!P2 SYNCS.PHASECHK.TRANS64 P2, [R10+URZ+0x34850], R3 ;  /* 0x034850030a00a5a7 */ /* 0x000ea4000804007f */
[----:B--2---:R-:W-:Y:S05]  /*10ce0*/  @!P2 BRA `(.L_x_23) ;  /* 0xfffffffc00eca947 */ /* 0x004fea000383ffff */
[----:B------:R-:W-:Y:S05]  /*10cf0*/  BRA `(.L_x_20) ;  /* 0xffffff7c00647947 */ /* 0x000fea000383ffff */
.L_x_28:
[----:B-1----:R-:W-:-:S04]  /*10d00*/  IMAD.U32 R5, RZ, RZ, UR8 ;  /* 0x00000008ff057e24 */ /* 0x002fc8000f8e00ff */
[----:B------:R1:W2:Y:S03]  /*10d10*/  SYNCS.PHASECHK.TRANS64.TRYWAIT P0, [R5+URZ+0x34850], R0 ;  /* 0x03485000050075a7 */ /* 0x0002a6000800017f */
[----:B--2---:R-:W-:Y:S05]  /*10d20*/  @!P0 NANOSLEEP.SYNCS 0x989680 ;  /* 0x009896800000895d */ /* 0x004fea0003900000 */
[----:B------:R-:W2:Y:S02]  /*10d30*/  @!P0 SYNCS.PHASECHK.TRANS64 P0, [R5+URZ+0x34850], R0 ;  /* 0x03485000050085a7 */ /* 0x000ea4000800007f */
[----:B--2---:R-:W-:Y:S05]  /*10d40*/  @!P0 BRA `(.L_x_28) ;  /* 0xfffffffc00ec8947 */ /* 0x004fea000383ffff */
[----:B------:R-:W-:Y:S05]  /*10d50*/  BRA `(.L_x_27) ;  /* 0xffffffa000407947 */ /* 0x000fea000383ffff */
.L_x_42:
[----:B------:R-:W2:Y:S01]  /*10d60*/  S2R R0, SR_TID.X ;  /* 0x0000000000007919 */ /* 0x000ea20000002100 */
[----:B------:R-:W-:Y:S01]  /*10d70*/  BSSY B0, `(.L_x_125) ;  /* 0x000000a000007945 */ /* 0x000fe20003800000 */
[----:B------:R-:W-:Y:S02]  /*10d80*/  IMAD.MOV.U32 R12, RZ, RZ, RZ ;  /* 0x000000ffff0c7224 */ /* 0x000fe400078e00ff */
[----:B------:R-:W-:Y:S02]  /*10d90*/  IMAD.MOV.U32 R11, RZ, RZ, 0x1f ;  /* 0x0000001fff0b7424 */ /* 0x000fe400078e00ff */
[----:B------:R-:W-:Y:S01]  /*10da0*/  IMAD.MOV.U32 R15, RZ, RZ, -0x1 ;  /* 0xffffffffff0f7424 */ /* 0x000fe200078e00ff */
[----:B--2---:R-:W-:-:S04]  /*10db0*/  SHF.R.U32.HI R0, RZ, 0x5, R0 ;  /* 0x00000005ff007819 */ /* 0x004fc80000011600 */
[----:B------:R-:W-:-:S05]  /*10dc0*/  LOP3.LUT R0, R0, 0x3, RZ, 0xc0, !PT ;  /* 0x0000000300007812 */ /* 0x000fca00078ec0ff */
[----:B------:R-:W-:-:S07]  /*10dd0*/  IMAD.MOV.U32 R13, RZ, RZ, R0 ;  /* 0x000000ffff0d7224 */ /* 0x000fce00078e0000 */
[----:B01----:R-:W-:Y:S05]  /*10de0*/  WARPSYNC.COLLECTIVE R15, `(.L_x_126) ;  /* 0x000000000f087348 */ /* 0x003fea0003c00000 */
[----:B------:R2:W3:Y:S02]  /*10df0*/  SHFL.IDX P6, R14, R13, R12, R11 ;  /* 0x0000000c0d0e7389 */ /* 0x0004e400000c000b */
[----:B0123--:R-:W-:Y:S01]  /*10e00*/  ENDCOLLECTIVE ;  /* 0x000000000000791b */ /* 0x00ffe20003800000 */
.L_x_126:
[----:B------:R-:W-:Y:S05]  /*10e10*/  BSYNC B0 ;  /* 0x0000000000007941 */ /* 0x000fea0003800000 */
.L_x_125:
[----:B------:R-:W-:Y:S05]  /*10e20*/  BRA `(.L_x_127) ;  /* 0xffffffc400f87947 */ /* 0x000fea000383ffff */
.L_x_44:
[----:B------:R-:W-:Y:S01]  /*10e30*/  BSSY B0, `(.L_x_128) ;  /* 0x0000006000007945 */ /* 0x000fe20003800000 */
[----:B------:R-:W-:-:S07]  /*10e40*/  IMAD.MOV.U32 R15, RZ, RZ, -0x1 ;  /* 0xffffffffff0f7424 */ /* 0x000fce00078e00ff */
[----:B012---:R-:W-:Y:S05]  /*10e50*/  WARPSYNC.COLLECTIVE R15, `(.L_x_129) ;  /* 0x000000000f0c7348 */ /* 0x007fea0003c00000 */
[----:B------:R-:W-:Y:S02]  /*10e60*/  ELECT P6, UR62, PT ;  /* 0x00000000003e782f */ /* 0x000fe400038c0000 */
[----:B------:R-:W-:Y:S01]  /*10e70*/  MOV R14, UR62 ;  /* 0x0000003e000e7c02 */ /* 0x000fe20008000f00 */
[----:B012---:R-:W-:Y:S10]  /*10e80*/  ENDCOLLECTIVE ;  /* 0x000000000000791b */ /* 0x007ff40003800000 */
.L_x_129:
[----:B------:R-:W-:Y:S05]  /*10e90*/  BSYNC B0 ;  /* 0x0000000000007941 */ /* 0x000fea0003800000 */
.L_x_128:
[----:B------:R-:W-:Y:S05]  /*10ea0*/  BRA `(.L_x_130) ;  /* 0xffffffc400f87947 */ /* 0x000fea000383ffff */
.L_x_46:
[----:B--2---:R2:W4:Y:S02]  /*10eb0*/  SYNCS.PHASECHK.TRANS64.TRYWAIT P0, [R0+URZ+0x34840], R2 ;  /* 0x03484002000075a7 */ /* 0x004524000800017f */
[----:B----4-:R-:W-:Y:S05]  /*10ec0*/  @!P0 NANOSLEEP.SYNCS 0x989680 ;  /* 0x009896800000895d */ /* 0x010fea0003900000 */
[----:B------:R-:W4:Y:S02]  /*10ed0*/  @!P0 SYNCS.PHASECHK.TRANS64 P0, [R0+URZ+0x34840], R2 ;  /* 0x03484002000085a7 */ /* 0x000f24000800007f */
[----:B----4-:R-:W-:Y:S05]  /*10ee0*/  @!P0 BRA `(.L_x_46) ;  /* 0xfffffffc00f08947 */ /* 0x010fea000383ffff */
[----:B------:R-:W-:Y:S05]  /*10ef0*/  BRA `(.L_x_131) ;  /* 0xffffffc800587947 */ /* 0x000fea000383ffff */
.L_x_49:
[----:B------:R-:W-:Y:S01]  /*10f00*/  IMAD.MOV.U32 R13, RZ, RZ, R2 ;  /* 0x000000ffff0d7224 */ /* 0x000fe200078e0002 */
[----:B------:R-:W0:Y:S01]  /*10f10*/  S2R R6, SR_TID.X ;  /* 0x0000000000067919 */ /* 0x000e220000002100 */
[----:B------:R-:W-:Y:S02]  /*10f20*/  IMAD.MOV.U32 R12, RZ, RZ, RZ ;  /* 0x000000ffff0c7224 */ /* 0x000fe400078e00ff */
[----:B------:R-:W-:Y:S02]  /*10f30*/  IMAD.MOV.U32 R11, RZ, RZ, 0x181f ;  /* 0x0000181fff0b7424 */ /* 0x000fe400078e00ff */
[----:B------:R-:W-:-:S07]  /*10f40*/  IMAD.MOV.U32 R15, RZ, RZ, -0x1 ;  /* 0xffffffffff0f7424 */ /* 0x000fce00078e00ff */
[----:B0----5:R-:W-:Y:S05]  /*10f50*/  WARPSYNC.COLLECTIVE R15, `(.L_x_132) ;  /* 0x000000000f087348 */ /* 0x021fea0003c00000 */
[----:B------:R1:W2:Y:S02]  /*10f60*/  SHFL.IDX P6, R14, R13, R12, R11 ;  /* 0x0000000c0d0e7389 */ /* 0x0002a400000c000b */
[----:B012--5:R-:W-:Y:S01]  /*10f70*/  ENDCOLLECTIVE ;  /* 0x000000000000791b */ /* 0x027fe20003800000 */
.L_x_132:
[----:B------:R-:W-:Y:S01]  /*10f80*/  IMAD.MOV.U32 R13, RZ, RZ, R0 ;  /* 0x000000ffff0d7224 */ /* 0x000fe200078e0000 */
[----:B------:R-:W-:Y:S01]  /*10f90*/  LOP3.LUT R6, R6, 0x7f, RZ, 0xc0, !PT ;  /* 0x0000007f06067812 */ /* 0x000fe200078ec0ff */
[----:B------:R-:W-:-:S07]  /*10fa0*/  IMAD.MOV.U32 R7, RZ, RZ, R14 ;  /* 0x000000ffff077224 */ /* 0x000fce00078e000e */
[----:B------:R-:W-:Y:S05]  /*10fb0*/  WARPSYNC.COLLECTIVE R15, `(.L_x_133) ;  /* 0x000000000f087348 */ /* 0x000fea0003c00000 */
[----:B------:R0:W1:Y:S02]  /*10fc0*/  SHFL.IDX P6, R14, R13, R12, R11 ;  /* 0x0000000c0d0e7389 */ /* 0x00006400000c000b */
[----:B01----:R-:W-:Y:S01]  /*10fd0*/  ENDCOLLECTIVE ;  /* 0x000000000000791b */ /* 0x003fe20003800000 */
.L_x_133:
[----:B------:R-:W-:Y:S01]  /*10fe0*/  SHF.R.U32.HI R5, RZ, 0x3, R6 ;  /* 0x00000003ff057819 */ /* 0x000fe20000011606 */
[----:B------:R-:W-:Y:S01]  /*10ff0*/  ULDC UR4, c[0x0][0x288] ;  /* 0x0000a20000047ab9 */ /* 0x000fe20000000800 */
[----:B------:R-:W-:Y:S01]  /*11000*/  ULDC.64 UR6, c[0x0][0x208] ;  /* 0x0000820000067ab9 */ /* 0x000fe20000000a00 */
[----:B------:R-:W-:Y:S02]  /*11010*/  IMAD R3, R8, UR4, RZ ;  /* 0x0000000408037c24 */ /* 0x000fe4000f8e02ff */
[----:B------:R-:W-:-:S04]  /*11020*/  IMAD.IADD R4, R5, 0x1, R4 ;  /* 0x0000000105047824 */ /* 0x000fc800078e0204 */
[C---:B------:R-:W-:Y:S01]  /*11030*/  VIADD R5, R4.reuse, 0x10 ;  /* 0x0000001004057836 */ /* 0x040fe20000000000 */
[----:B------:R-:W-:Y:S01]  /*11040*/  ISETP.GE.AND P2, PT, R4, R3, PT ;  /* 0x000000030400720c */ /* 0x000fe20003f46270 */
[----:B------:R-:W-:Y:S02]  /*11050*/  IMAD.MOV.U32 R13, RZ, RZ, R2 ;  /* 0x000000ffff0d7224 */ /* 0x000fe400078e0002 */
[----:B------:R-:W-:Y:S02]  /*11060*/  IMAD.MOV.U32 R12, RZ, RZ, 0x1 ;  /* 0x00000001ff0c7424 */ /* 0x000fe400078e00ff */
[----:B------:R-:W-:-:S08]  /*11070*/  IMAD.MOV.U32 R6, RZ, RZ, R14 ;  /* 0x000000ffff067224 */ /* 0x000fd000078e000e */
[----:B------:R-:W-:-:S05]  /*11080*/  @!P2 LEA R6, P3, R10, R6, 0x1 ;  /* 0x000000060a06a211 */ /* 0x000fca00078608ff */
[----:B------:R-:W-:-:S05]  /*11090*/  @!P2 IMAD.X R7, RZ, RZ, R7, P3 ;  /* 0x000000ffff07a224 */ /* 0x000fca00018e0607 */
[----:B------:R-:W-:Y:S01]  /*110a0*/  @!PT LDS RZ, [RZ] ;  /* 0x00000000fffff984 */ /* 0x000fe20000000800 */
[----:B------:R-:W-:Y:S01]  /*110b0*/  @!PT LDS RZ, [RZ] ;  /* 0x00000000fffff984 */ /* 0x000fe20000000800 */
[----:B------:R-:W-:Y:S01]  /*110c0*/  @!PT LDS RZ, [RZ] ;  /* 0x00000000fffff984 */ /* 0x000fe20000000800 */
[----:B------:R0:W-:Y:S04]  /*110d0*/  @!P2 LDGSTS.E.BYPASS.LTC128B.128 [R9+0x16400], desc[UR6][R6.64], !P0 ;  /* 0x164000000609afae */ /* 0x0001e8000c101d46 */
[----:B------:R0:W-:Y:S01]  /*110e0*/  @!P2 LDGSTS.E.BYPASS.LTC128B.128 [R9+0x1a400], desc[UR6][R6.64+0x80], !P1 ;  /* 0x1a4000800609afae */ /* 0x0001e2000c901d46 */
[----:B------:R-:W-:-:S13]  /*110f0*/  ISETP.GE.AND P2, PT, R5, R3, PT ;  /* 0x000000030500720c */ /* 0x000fda0003f46270 */
[----:B0-----:R-:W-:Y:S05]  /*11100*/  WARPSYNC.COLLECTIVE R15, `(.L_x_134) ;  /* 0x000000000f087348 */ /* 0x001fea0003c00000 */
[----:B------:R1:W2:Y:S02]  /*11110*/  SHFL.IDX P6, R14, R13, R12, R11 ;  /* 0x0000000c0d0e7389 */ /* 0x0002a400000c000b */
[----:B012---:R-:W-:Y:S01]  /*11120*/  ENDCOLLECTIVE ;  /* 0x000000000000791b */ /* 0x007fe20003800000 */
.L_x_134:
[----:B------:R-:W-:Y:S02]  /*11130*/  IMAD.MOV.U32 R13, RZ, RZ, R0 ;  /* 0x000000ffff0d7224 */ /* 0x000fe400078e0000 */
[----:B------:R-:W-:-:S07]  /*11140*/  IMAD.MOV.U32 R8, RZ, RZ, R14 ;  /* 0x000000ffff087224 */ /* 0x000fce00078e000e */
[----:B------:R-:W-:Y:S05]  /*11150*/  WARPSYNC.COLLECTIVE R15, `(.L_x_135) ;  /* 0x000000000f087348 */ /* 0x000fea0003c00000 */
[----:B------:R0:W1:Y:S02]  /*11160*/  SHFL.IDX P6, R14, R13, R12, R11 ;  /* 0x0000000c0d0e7389 */ /* 0x00006400000c000b */
[----:B01----:R-:W-:Y:S01]  /*11170*/  ENDCOLLECTIVE ;  /* 0x000000000000791b */ /* 0x003fe20003800000 */
.L_x_135:
[----:B------:R-:W-:Y:S01]  /*11180*/  ULDC.64 UR4, c[0x0][0x208] ;  /* 0x0000820000047ab9 */ /* 0x000fe20000000a00 */
[----:B------:R-:W-:Y:S02]  /*11190*/  IMAD.MOV.U32 R13, RZ, RZ, R2 ;  /* 0x000000ffff0d7224 */ /* 0x000fe400078e0002 */
[----:B------:R-:W-:Y:S02]  /*111a0*/  IMAD.MOV.U32 R12, RZ, RZ, 0x2 ;  /* 0x00000002ff0c7424 */ /* 0x000fe400078e00ff */
[----:B------:R-:W-:-:S05]  /*111b0*/  IMAD.MOV.U32 R5, RZ, RZ, R14 ;  /* 0x000000ffff057224 */ /* 0x000fca00078e000e */
[----:B------:R-:W-:-:S05]  /*111c0*/  @!P2 LEA R5, P3, R10, R5, 0x1 ;  /* 0x000000050a05a211 */ /* 0x000fca00078608ff */
[----:B------:R-:W-:Y:S02]  /*111d0*/  @!P2 IMAD.X R6, RZ, RZ, R8, P3 ;  /* 0x000000ffff06a224 */ /* 0x000fe400018e0608 */
[C---:B------:R-:W-:Y:S02]  /*111e0*/  VIADD R8, R4.reuse, 0x60 ;  /* 0x0000006004087836 */ /* 0x040fe40000000000 */
[----:B------:R-:W-:Y:S02]  /*111f0*/  @!P2 IMAD.MOV.U32 R7, RZ, RZ, R6 ;  /* 0x000000ffff07a224 */ /* 0x000fe400078e0006 */
[----:B------:R-:W-:Y:S02]  /*11200*/  @!P2 IMAD.MOV.U32 R6, RZ, RZ, R5 ;  /* 0x000000ffff06a224 */ /* 0x000fe400078e0005 */
[----:B------:R-:W-:-:S03]  /*11210*/  VIADD R5, R4, 0x20 ;  /* 0x0000002004057836 */ /* 0x000fc60000000000 */
        /* <DEDUP_REMOVED lines=9> */
.L_x_136:
[----:B------:R-:W-:Y:S02]  /*112b0*/  IMAD.MOV.U32 R13, RZ, RZ, R0 ;  /* 0x000000ffff0d7224 */ /* 0x000fe400078e0000 */
[----:B------:R-:W-:-:S07]  /*112c0*/  IMAD.MOV.U32 R5, RZ, RZ, R14 ;  /* 0x000000ffff057224 */ /* 0x000fce00078e000e */
[----:B------:R-:W-:Y:S05]  /*112d0*/  WARPSYNC.COLLECTIVE R15, `(.L_x_137) ;  /* 0x000000000f087348 */ /* 0x000fea0003c00000 */
[----:B------:R0:W1:Y:S02]  /*112e0*/  SHFL.IDX P6, R14, R13, R12, R11 ;  /* 0x0000000c0d0e7389 */ /* 0x00006400000c000b */
[----:B01----:R-:W-:Y:S01]  /*112f0*/  ENDCOLLECTIVE ;  /* 0x000000000000791b */ /* 0x003fe20003800000 */
.L_x_137:
[----:B------:R-:W-:Y:S01]  /*11300*/  ULDC.64 UR4, c[0x0][0x208] ;  /* 0x0000820000047ab9 */ /* 0x000fe20000000a00 */
[----:B------:R-:W-:Y:S02]  /*11310*/  IMAD.MOV.U32 R13, RZ, RZ, R2 ;  /* 0x000000ffff0d7224 */ /* 0x000fe400078e0002 */
[----:B------:R-:W-:Y:S02]  /*11320*/  IMAD.MOV.U32 R12, RZ, RZ, 0x3 ;  /* 0x00000003ff0c7424 */ /* 0x000fe400078e00ff */
[----:B------:R-:W-:-:S05]  /*11330*/  IMAD.MOV.U32 R6, RZ, RZ, R14 ;  /* 0x000000ffff067224 */ /* 0x000fca00078e000e */
[----:B------:R-:W-:-:S05]  /*11340*/  @!P2 LEA R6, P3, R10, R6, 0x1 ;  /* 0x000000060a06a211 */ /* 0x000fca00078608ff */
[----:B------:R-:W-:-:S04]  /*11350*/  @!P2 IMAD.X R5, RZ, RZ, R5, P3 ;  /* 0x000000ffff05a224 */ /* 0x000fc800018e0605 */
        /* <DEDUP_REMOVED lines=11> */
.L_x_138:
[----:B------:R-:W-:Y:S02]  /*11410*/  IMAD.MOV.U32 R13, RZ, RZ, R0 ;  /* 0x000000ffff0d7224 */ /* 0x000fe400078e0000 */
[----:B------:R-:W-:-:S07]  /*11420*/  IMAD.MOV.U32 R5, RZ, RZ, R14 ;  /* 0x000000ffff057224 */ /* 0x000fce00078e000e */
[----:B------:R-:W-:Y:S05]  /*11430*/  WARPSYNC.COLLECTIVE R15, `(.L_x_139) ;  /* 0x000000000f087348 */ /* 0x000fea0003c00000 */
[----:B------:R0:W1:Y:S02]  /*11440*/  SHFL.IDX P6, R14, R13, R12, R11 ;  /* 0x0000000c0d0e7389 */ /* 0x00006400000c000b */
[----:B01----:R-:W-:Y:S01]  /*11450*/  ENDCOLLECTIVE ;  /* 0x000000000000791b */ /* 0x003fe20003800000 */
.L_x_139:
        /* <DEDUP_REMOVED lines=17> */
.L_x_140:
[----:B------:R-:W-:Y:S02]  /*11570*/  IMAD.MOV.U32 R13, RZ, RZ, R0 ;  /* 0x000000ffff0d7224 */ /* 0x000fe400078e0000 */
[----:B------:R-:W-:-:S07]  /*11580*/  IMAD.MOV.U32 R5, RZ, RZ, R14 ;  /* 0x000000ffff057224 */ /* 0x000fce00078e000e */
[----:B------:R-:W-:Y:S05]  /*11590*/  WARPSYNC.COLLECTIVE R15, `(.L_x_141) ;  /* 0x000000000f087348 */ /* 0x000fea0003c00000 */
[----:B------:R0:W1:Y:S02]  /*115a0*/  SHFL.IDX P6, R14, R13, R12, R11 ;  /* 0x0000000c0d0e7389 */ /* 0x00006400000c000b */
[----:B01----:R-:W-:Y:S01]  /*115b0*/  ENDCOLLECTIVE ;  /* 0x000000000000791b */ /* 0x003fe20003800000 */
.L_x_141:
        /* <DEDUP_REMOVED lines=17> */
.L_x_142:
[----:B------:R-:W-:Y:S02]  /*116d0*/  IMAD.MOV.U32 R13, RZ, RZ, R0 ;  /* 0x000000ffff0d7224 */ /* 0x000fe400078e0000 */
[----:B------:R-:W-:-:S07]  /*116e0*/  IMAD.MOV.U32 R5, RZ, RZ, R14 ;  /* 0x000000ffff057224 */ /* 0x000fce00078e000e */
[----:B------:R-:W-:Y:S05]  /*116f0*/  WARPSYNC.COLLECTIVE R15, `(.L_x_143) ;  /* 0x000000000f087348 */ /* 0x000fea0003c00000 */
[----:B------:R0:W1:Y:S02]  /*11700*/  SHFL.IDX P6, R14, R13, R12, R11 ;  /* 0x0000000c0d0e7389 */ /* 0x00006400000c000b */
[----:B01----:R-:W-:Y:S01]  /*11710*/  ENDCOLLECTIVE ;  /* 0x000000000000791b */ /* 0x003fe20003800000 */
.L_x_143:
[----:B------:R-:W-:Y:S01]  /*11720*/  ULDC.64 UR4, c[0x0][0x208] ;  /* 0x0000820000047ab9 */ /* 0x000fe20000000a00 */
[----:B------:R-:W-:Y:S02]  /*11730*/  IMAD.MOV.U32 R13, RZ, RZ, R2 ;  /* 0x000000ffff0d7224 */ /* 0x000fe400078e0002 */
[----:B------:R-:W-:Y:S02]  /*11740*/  IMAD.MOV.U32 R12, RZ, RZ, 0x6 ;  /* 0x00000006ff0c7424 */ /* 0x000fe400078e00ff */
[----:B------:R-:W-:-:S05]  /*11750*/  IMAD.MOV.U32 R6, RZ, RZ, R14 ;  /* 0x000000ffff067224 */ /* 0x000fca00078e000e */
[----:B------:R-:W-:-:S05]  /*11760*/  @!P2 LEA R6, P3, R10, R6, 0x1 ;  /* 0x000000060a06a211 */ /* 0x000fca00078608ff */
[----:B------:R-:W-:-:S04]  /*11770*/  @!P2 IMAD.X R5, RZ, RZ, R5, P3 ;  /* 0x000000ffff05a224 */ /* 0x000fc800018e0605 */
[----:B------:R-:W-:-:S05]  /*11780*/  @!P2 IMAD.MOV.U32 R7, RZ, RZ, R5 ;  /* 0x000000ffff07a224 */ /* 0x000fca00078e0005 */
        /* <DEDUP_REMOVED lines=9> */
.L_x_144:
[----:B------:R-:W-:Y:S02]  /*11820*/  IMAD.MOV.U32 R13, RZ, RZ, R0 ;  /* 0x000000ffff0d7224 */ /* 0x000fe400078e0000 */
[----:B------:R-:W-:-:S07]  /*11830*/  IMAD.MOV.U32 R5, RZ, RZ, R14 ;  /* 0x000000ffff057224 */ /* 0x000fce00078e000e */
[----:B------:R-:W-:Y:S05]  /*11840*/  WARPSYNC.COLLECTIVE R15, `(.L_x_145) ;  /* 0x000000000f087348 */ /* 0x000fea0003c00000 */
[----:B------:R0:W1:Y:S02]  /*11850*/  SHFL.IDX P6, R14, R13, R12, R11 ;  /* 0x0000000c0d0e7389 */ /* 0x00006400000c000b */
[----:B01----:R-:W-:Y:S01]  /*11860*/  ENDCOLLECTIVE ;  /* 0x000000000000791b */ /* 0x003fe20003800000 */
.L_x_145:
        /* <DEDUP_REMOVED lines=11> */
[----:B------:R0:W-:Y:S02]  /*11920*/  @!P2 LDGSTS.E.BYPASS.LTC128B.128 [R9+0x1d400], desc[UR4][R6.64+0x80], !P1 ;  /* 0x1d4000800609afae */ /* 0x0001e4000c901d44 */
[----:B0-----:R-:W-:Y:S05]  /*11930*/  WARPSYNC.COLLECTIVE R15, `(.L_x_146) ;  /* 0x000000000f087348 */ /* 0x001fea0003c00000 */
[----:B------:R1:W2:Y:S02]  /*11940*/  SHFL.IDX P6, R14, R13, R12, R11 ;  /* 0x0000000c0d0e7389 */ /* 0x0002a400000c000b */
[----:B012---:R-:W-:Y:S01]  /*11950*/  ENDCOLLECTIVE ;  /* 0x000000000000791b */ /* 0x007fe20003800000 */
.L_x_146:
[----:B------:R-:W-:Y:S02]  /*11960*/  IMAD.MOV.U32 R13, RZ, RZ, R0 ;  /* 0x000000ffff0d7224 */ /* 0x000fe400078e0000 */
[----:B------:R-:W-:-:S07]  /*11970*/  IMAD.MOV.U32 R5, RZ, RZ, R14 ;  /* 0x000000ffff057224 */ /* 0x000fce00078e000e */
[----:B------:R-:W-:Y:S05]  /*11980*/  WARPSYNC.COLLECTIVE R15, `(.L_x_147) ;  /* 0x000000000f087348 */ /* 0x000fea0003c00000 */
[----:B------:R0:W1:Y:S02]  /*11990*/  SHFL.IDX P6, R14, R13, R12, R11 ;  /* 0x0000000c0d0e7389 */ /* 0x00006400000c000b */
[----:B01----:R-:W-:Y:S01]  /*119a0*/  ENDCOLLECTIVE ;  /* 0x000000000000791b */ /* 0x003fe20003800000 */
.L_x_147:
[----:B------:R-:W-:Y:S01]  /*119b0*/  IMAD.MOV.U32 R0, RZ, RZ, R14 ;  /* 0x000000ffff007224 */ /* 0x000fe200078e000e */
[----:B------:R-:W-:Y:S06]  /*119c0*/  BRA `(.L_x_148) ;  /* 0xffffffc800a47947 */ /* 0x000fec000383ffff */
.L_x_53:
[----:B0-----:R0:W1:Y:S02]  /*119d0*/  SYNCS.PHASECHK.TRANS64.TRYWAIT P0, [R11+URZ+0x34820], R0 ;  /* 0x034820000b0075a7 */ /* 0x001064000800017f */
[----:B-1----:R-:W-:Y:S05]  /*119e0*/  @!P0 NANOSLEEP.SYNCS 0x989680 ;  /* 0x009896800000895d */ /* 0x002fea0003900000 */
[----:B------:R-:W1:Y:S02]  /*119f0*/  @!P0 SYNCS.PHASECHK.TRANS64 P0, [R11+URZ+0x34820], R0 ;  /* 0x034820000b0085a7 */ /* 0x000e64000800007f */
[----:B-1----:R-:W-:Y:S05]  /*11a00*/  @!P0 BRA `(.L_x_53) ;  /* 0xfffffffc00f08947 */ /* 0x002fea000383ffff */
[----:B------:R-:W-:Y:S05]  /*11a10*/  BRA `(.L_x_149) ;  /* 0xffffffc800fc7947 */ /* 0x000fea000383ffff */
.L_x_60:
[----:B-1----:R1:W3:Y:S02]  /*11a20*/  SYNCS.PHASECHK.TRANS64.TRYWAIT P0, [R3+URZ+0x34840], R2 ;  /* 0x03484002030075a7 */ /* 0x0022e4000800017f */
[----:B---3--:R-:W-:Y:S05]  /*11a30*/  @!P0 NANOSLEEP.SYNCS 0x989680 ;  /* 0x009896800000895d */ /* 0x008fea0003900000 */
[----:B------:R-:W3:Y:S02]  /*11a40*/  @!P0 SYNCS.PHASECHK.TRANS64 P0, [R3+URZ+0x34840], R2 ;  /* 0x03484002030085a7 */ /* 0x000ee4000800007f */
[----:B---3--:R-:W-:Y:S05]  /*11a50*/  @!P0 BRA `(.L_x_60) ;  /* 0xfffffffc00f08947 */ /* 0x008fea000383ffff */
[----:B------:R-:W-:Y:S05]  /*11a60*/  BRA `(.L_x_150) ;  /* 0xffffffcc00b07947 */ /* 0x000fea000383ffff */
.L_x_66:
[----:B0-----:R0:W1:Y:S02]  /*11a70*/  SYNCS.PHASECHK.TRANS64.TRYWAIT P0, [R3+URZ+0x60], R2 ;  /* 0x00006002030075a7 */ /* 0x001064000800017f */
[----:B-1----:R-:W-:Y:S05]  /*11a80*/  @!P0 NANOSLEEP.SYNCS 0x989680 ;  /* 0x009896800000895d */ /* 0x002fea0003900000 */
[----:B------:R-:W1:Y:S02]  /*11a90*/  @!P0 SYNCS.PHASECHK.TRANS64 P0, [R3+URZ+0x60], R2 ;  /* 0x00006002030085a7 */ /* 0x000e64000800007f */
[----:B-1----:R-:W-:Y:S05]  /*11aa0*/  @!P0 BRA `(.L_x_66) ;  /* 0xfffffffc00f08947 */ /* 0x002fea000383ffff */
[----:B------:R-:W-:Y:S05]  /*11ab0*/  BRA `(.L_x_151) ;  /* 0xffffffd000807947 */ /* 0x000fea000383ffff */
.L_x_76:
[----:B-1----:R1:W2:Y:S02]  /*11ac0*/  SYNCS.PHASECHK.TRANS64.TRYWAIT P0, [R3+URZ+0x34840], R2 ;  /* 0x03484002030075a7 */ /* 0x0022a4000800017f */
[----:B--2---:R-:W-:Y:S05]  /*11ad0*/  @!P0 NANOSLEEP.SYNCS 0x989680 ;  /* 0x009896800000895d */ /* 0x004fea0003900000 */
[----:B------:R-:W2:Y:S02]  /*11ae0*/  @!P0 SYNCS.PHASECHK.TRANS64 P0, [R3+URZ+0x34840], R2 ;  /* 0x03484002030085a7 */ /* 0x000ea4000800007f */
[----:B--2---:R-:W-:Y:S05]  /*11af0*/  @!P0 BRA `(.L_x_76) ;  /* 0xfffffffc00f08947 */ /* 0x004fea000383ffff */
[----:B------:R-:W-:Y:S05]  /*11b00*/  BRA `(.L_x_152) ;  /* 0xffffffd800047947 */ /* 0x000fea000383ffff */
.L_x_82:
[----:B0-----:R0:W1:Y:S02]  /*11b10*/  SYNCS.PHASECHK.TRANS64.TRYWAIT P0, [R2+URZ+0x60], R3 ;  /* 0x00006003020075a7 */ /* 0x001064000800017f */
[----:B-1----:R-:W-:Y:S05]  /*11b20*/  @!P0 NANOSLEEP.SYNCS 0x989680 ;  /* 0x009896800000895d */ /* 0x002fea0003900000 */
[----:B------:R-:W1:Y:S02]  /*11b30*/  @!P0 SYNCS.PHASECHK.TRANS64 P0, [R2+URZ+0x60], R3 ;  /* 0x00006003020085a7 */ /* 0x000e64000800007f */
[----:B-1----:R-:W-:Y:S05]  /*11b40*/  @!P0 BRA `(.L_x_82) ;  /* 0xfffffffc00f08947 */ /* 0x002fea000383ffff */
[----:B------:R-:W-:Y:S05]  /*11b50*/  BRA `(.L_x_153) ;  /* 0xffffffd800d47947 */ /* 0x000fea000383ffff */
.L_x_91:
[----:B--2---:R2:W3:Y:S02]  /*11b60*/  SYNCS.PHASECHK.TRANS64.TRYWAIT P0, [R2+URZ+0x34840], R3 ;  /* 0x03484003020075a7 */ /* 0x0044e4000800017f */
[----:B---3--:R-:W-:Y:S05]  /*11b70*/  @!P0 NANOSLEEP.SYNCS 0x989680 ;  /* 0x009896800000895d */ /* 0x008fea0003900000 */
[----:B------:R-:W3:Y:S02]  /*11b80*/  @!P0 SYNCS.PHASECHK.TRANS64 P0, [R2+URZ+0x34840], R3 ;  /* 0x03484003020085a7 */ /* 0x000ee4000800007f */
[----:B---3--:R-:W-:Y:S05]  /*11b90*/  @!P0 BRA `(.L_x_91) ;  /* 0xfffffffc00f08947 */ /* 0x008fea000383ffff */
[----:B------:R-:W-:Y:S05]  /*11ba0*/  BRA `(.L_x_154) ;  /* 0xffffffe000287947 */ /* 0x000fea000383ffff */
.L_x_97:
[----:B0-----:R0:W1:Y:S02]  /*11bb0*/  SYNCS.PHASECHK.TRANS64.TRYWAIT P0, [R2+URZ+0x60], R5 ;  /* 0x00006005020075a7 */ /* 0x001064000800017f */
[----:B-1----:R-:W-:Y:S05]  /*11bc0*/  @!P0 NANOSLEEP.SYNCS 0x989680 ;  /* 0x009896800000895d */ /* 0x002fea0003900000 */
[----:B------:R-:W1:Y:S02]  /*11bd0*/  @!P0 SYNCS.PHASECHK.TRANS64 P0, [R2+URZ+0x60], R5 ;  /* 0x00006005020085a7 */ /* 0x000e64000800007f */
[----:B-1----:R-:W-:Y:S05]  /*11be0*/  @!P0 BRA `(.L_x_97) ;  /* 0xfffffffc00f08947 */ /* 0x002fea000383ffff */
[----:B------:R-:W-:Y:S05]  /*11bf0*/  BRA `(.L_x_155) ;  /* 0xffffffe000f87947 */ /* 0x000fea000383ffff */
.L_x_106:
[----:B0-----:R0:W3:Y:S02]  /*11c00*/  SYNCS.PHASECHK.TRANS64.TRYWAIT P0, [R0+URZ+0x34860], R3 ;  /* 0x03486003000075a7 */ /* 0x0010e4000800017f */
[----:B---3--:R-:W-:Y:S05]  /*11c10*/  @!P0 NANOSLEEP.SYNCS 0x989680 ;  /* 0x009896800000895d */ /* 0x008fea0003900000 */
[----:B------:R-:W3:Y:S02]  /*11c20*/  @!P0 SYNCS.PHASECHK.TRANS64 P0, [R0+URZ+0x34860], R3 ;  /* 0x03486003000085a7 */ /* 0x000ee4000800007f */
[----:B---3--:R-:W-:Y:S05]  /*11c30*/  @!P0 BRA `(.L_x_106) ;  /* 0xfffffffc00f08947 */ /* 0x008fea000383ffff */
[----:B------:R-:W-:Y:S05]  /*11c40*/  BRA `(.L_x_156) ;  /* 0xffffffe400f47947 */ /* 0x000fea000383ffff */
.L_x_113:
[----:B0-----:R0:W2:Y:S02]  /*11c50*/  SYNCS.PHASECHK.TRANS64.TRYWAIT P0, [R0+URZ+0x34820], R3 ;  /* 0x03482003000075a7 */ /* 0x0010a4000800017f */
[----:B--2---:R-:W-:Y:S05]  /*11c60*/  @!P0 NANOSLEEP.SYNCS 0x989680 ;  /* 0x009896800000895d */ /* 0x004fea0003900000 */
[----:B------:R-:W2:Y:S02]  /*11c70*/  @!P0 SYNCS.PHASECHK.TRANS64 P0, [R0+URZ+0x34820], R3 ;  /* 0x03482003000085a7 */ /* 0x000ea4000800007f */
[----:B--2---:R-:W-:Y:S05]  /*11c80*/  @!P0 BRA `(.L_x_113) ;  /* 0xfffffffc00f08947 */ /* 0x004fea000383ffff */
[----:B------:R-:W-:Y:S05]  /*11c90*/  BRA `(.L_x_157) ;  /* 0xffffffec00007947 */ /* 0x000fea000383ffff */
.L_x_114:
        /* <DEDUP_REMOVED lines=11> */
.L_x_159:
[----:B------:R-:W-:Y:S05]  /*11d50*/  BSYNC B0 ;  /* 0x0000000000007941 */ /* 0x000fea0003800000 */
.L_x_158:
[----:B------:R-:W-:Y:S05]  /*11d60*/  BRA `(.L_x_160) ;  /* 0xffffffe800e87947 */ /* 0x000fea000383ffff */
.L_x_117:
[----:B------:R-:W-:Y:S01]  /*11d70*/  BSSY B1, `(.L_x_161) ;  /* 0x0000006000017945 */ /* 0x000fe20003800000 */
[----:B------:R-:W-:-:S07]  /*11d80*/  IMAD.MOV.U32 R15, RZ, RZ, -0x1 ;  /* 0xffffffffff0f7424 */ /* 0x000fce00078e00ff */
[----:B012---:R-:W-:Y:S05]  /*11d90*/  WARPSYNC.COLLECTIVE R15, `(.L_x_162) ;  /* 0x000000000f0c7348 */ /* 0x007fea0003c00000 */
[----:B------:R-:W-:Y:S02]  /*11da0*/  ELECT P6, UR62, PT ;  /* 0x00000000003e782f */ /* 0x000fe400038c0000 */
[----:B------:R-:W-:Y:S01]  /*11db0*/  MOV R14, UR62 ;  /* 0x0000003e000e7c02 */ /* 0x000fe20008000f00 */
[----:B012---:R-:W-:Y:S10]  /*11dc0*/  ENDCOLLECTIVE ;  /* 0x000000000000791b */ /* 0x007ff40003800000 */
.L_x_162:
[----:B------:R-:W-:Y:S05]  /*11dd0*/  BSYNC B1 ;  /* 0x0000000000017941 */ /* 0x000fea0003800000 */
.L_x_161:
[----:B------:R-:W-:Y:S05]  /*11de0*/  BRA `(.L_x_163) ;  /* 0xffffffe800e07947 */ /* 0x000fea000383ffff */
.L_x_119:
[----:B0-----:R0:W2:Y:S02]  /*11df0*/  SYNCS.PHASECHK.TRANS64.TRYWAIT P0, [R6+URZ], R5 ;  /* 0x00000005060075a7 */ /* 0x0010a4000800017f */
[----:B--2---:R-:W-:Y:S05]  /*11e00*/  @!P0 NANOSLEEP.SYNCS 0x989680 ;  /* 0x009896800000895d */ /* 0x004fea0003900000 */
[----:B------:R-:W2:Y:S02]  /*11e10*/  @!P0 SYNCS.PHASECHK.TRANS64 P0, [R6+URZ], R5 ;  /* 0x00000005060085a7 */ /* 0x000ea4000800007f */
[----:B--2---:R-:W-:Y:S05]  /*11e20*/  @!P0 BRA `(.L_x_119) ;  /* 0xfffffffc00f08947 */ /* 0x004fea000383ffff */
[----:B------:R-:W-:Y:S05]  /*11e30*/  BRA `(.L_x_164) ;  /* 0xffffffec00187947 */ /* 0x000fea000383ffff */
.L_x_120:
[----:B--2---:R2:W3:Y:S02]  /*11e40*/  SYNCS.PHASECHK.TRANS64.TRYWAIT P0, [R3+URZ], R2 ;  /* 0x00000002030075a7 */ /* 0x0044e4000800017f */
[----:B---3--:R-:W-:Y:S05]  /*11e50*/  @!P0 NANOSLEEP.SYNCS 0x989680 ;  /* 0x009896800000895d */ /* 0x008fea0003900000 */
[----:B------:R-:W3:Y:S02]  /*11e60*/  @!P0 SYNCS.PHASECHK.TRANS64 P0, [R3+URZ], R2 ;  /* 0x00000002030085a7 */ /* 0x000ee4000800007f */
[----:B---3--:R-:W-:Y:S05]  /*11e70*/  @!P0 BRA `(.L_x_120) ;  /* 0xfffffffc00f08947 */ /* 0x008fea000383ffff */
[----:B------:R-:W-:Y:S05]  /*11e80*/  BRA `(.L_x_165) ;  /* 0xffffffec000c7947 */ /* 0x000fea000383ffff */
.L_x_122:
[----:B--2---:R2:W3:Y:S02]  /*11e90*/  SYNCS.PHASECHK.TRANS64.TRYWAIT P0, [R18+URZ], R5 ;  /* 0x00000005120075a7 */ /* 0x0044e4000800017f */
[----:B---3--:R-:W-:Y:S05]  /*11ea0*/  @!P0 NANOSLEEP.SYNCS 0x989680 ;  /* 0x009896800000895d */ /* 0x008fea0003900000 */
[----:B------:R-:W3:Y:S02]  /*11eb0*/  @!P0 SYNCS.PHASECHK.TRANS64 P0, [R18+URZ], R5 ;  /* 0x00000005120085a7 */ /* 0x000ee4000800007f */
[----:B---3--:R-:W-:Y:S05]  /*11ec0*/  @!P0 BRA `(.L_x_122) ;  /* 0xfffffffc00f08947 */ /* 0x008fea000383ffff */
[----:B------:R-:W-:Y:S05]  /*11ed0*/  BRA `(.L_x_166) ;  /* 0xffffffec00107947 */ /* 0x000fea000383ffff */
.L_x_167:
[----:B------:R-:W-:-:S00]  /*11ee0*/  BRA `(.L_x_167) ;  /* 0xfffffffc00fc7947 */ /* 0x000fc0000383ffff */
[----:B------:R-:W-:-:S00]  /*11ef0*/  NOP ;  /* 0x0000000000007918 */ /* 0x000fc00000000000 */
        /* <DEDUP_REMOVED lines=8> */
.L_x_3217:


//--------------------- .text._ZN7cutlass13device_kernelIN5flash11enable_sm90INS1_16FlashAttnFwdSm90INS1_25CollectiveMainloopFwdSm90ILi2EN4cute5tupleIJNS5_1CILi2EEENS7_ILi1EEES9_EEENS6_IJNS7_ILi128EEENS7_ILi176EEESB_EEELi128ENS_10bfloat16_tEfNS_4arch4Sm90ELb0ELb0ELb0ELb0ELb0ELb0ELb0ELb1ELb1ELb1ELb0ELb0EEENS1_21CollectiveEpilogueFwdINS6_IJSB_SB_SC_EEESA_SE_SG_Li256ELb0ELb1ELb0ELb0EEENS1_29StaticPersistentTileSchedulerILb0EEEEEEEEEvNT_6ParamsE --------------------------
	.section	.text._ZN7cutlass13device_kernelIN5flash11enable_sm90INS1_16FlashAttnFwdSm90INS1_25CollectiveMainloopFwdSm90ILi2EN4cute5tupleIJNS5_1CILi2EEENS7_ILi1EEES9_EEENS6_IJNS7_ILi128EEENS7_ILi176EEESB_EEELi128ENS_10bfloat16_tEfNS_4arch4Sm90ELb0ELb0ELb0ELb0ELb0ELb0ELb0ELb1ELb1ELb1ELb0ELb0EEENS1_21CollectiveEpilogueFwdINS6_IJSB_SB_SC_EEESA_SE_SG_Li256ELb0ELb1ELb0ELb0EEENS1_29StaticPersistentTileSchedulerILb0EEEEEEEEEvNT_6ParamsE,"ax",@progbits
	.align	128
.text._ZN7cutlass13device_kernelIN5flash11enable_sm90INS1_16FlashAttnFwdSm90INS1_25CollectiveMainloopFwdSm90ILi2EN4cute5tupleIJNS5_1CILi2EEENS7_ILi1EEES9_EEENS6_IJNS7_ILi128EEENS7_ILi176EEESB_EEELi128ENS_10bfloat16_tEfNS_4arch4Sm90ELb0ELb0ELb0ELb0ELb0ELb0ELb0ELb1ELb1ELb1ELb0ELb0EEENS1_21CollectiveEpilogueFwdINS6_IJSB_SB_SC_EEESA_SE_SG_Li256ELb0ELb1ELb0ELb0EEENS1_29StaticPersistentTileSchedulerILb0EEEEEEEEEvNT_6ParamsE:
        .type           _ZN7cutlass13device_kernelIN5flash11enable_sm90INS1_16FlashAttnFwdSm90INS1_25CollectiveMainloopFwdSm90ILi2EN4cute5tupleIJNS5_1CILi2EEENS7_ILi1EEES9_EEENS6_IJNS7_ILi128EEENS7_ILi176EEESB_EEELi128ENS_10bfloat16_tEfNS_4arch4Sm90ELb0ELb0ELb0ELb0ELb0ELb0ELb0ELb1ELb1ELb1ELb0ELb0EEENS1_21CollectiveEpilogueFwdINS6_IJSB_SB_SC_EEESA_SE_SG_Li256ELb0ELb1ELb0ELb0EEENS1_29StaticPersistentTileSchedulerILb0EEEEEEEEEvNT_6ParamsE,@function
        .size           _ZN7cutlass13device_kernelIN5flash11enable_sm90INS1_16FlashAttnFwdSm90INS1_25CollectiveMainloopFwdSm90ILi2EN4cute5tupleIJNS5_1CILi2EEENS7_ILi1EEES9_EEENS6_IJNS7_ILi128EEENS7_ILi176EEESB_EEELi128ENS_10bfloat16_tEfNS_4arch4Sm90ELb0ELb0ELb0ELb0ELb0ELb0ELb0ELb1ELb1ELb1ELb0ELb0EEENS1_21CollectiveEpilogueFwdINS6_IJSB_SB_SC_EEESA_SE_SG_Li256ELb0ELb1ELb0ELb0EEENS1_29StaticPersistentTileSchedulerILb0EEEEEEEEEvNT_6ParamsE,(.L_x_3218 - _ZN7cutlass13device_kernelIN5flash11enable_sm90INS1_16FlashAttnFwdSm90INS1_25CollectiveMainloopFwdSm90ILi2EN4cute5tupleIJNS5_1CILi2EEENS7_ILi1EEES9_EEENS6_IJNS7_ILi128EEENS7_ILi176EEESB_EEELi128ENS_10bfloat16_tEfNS_4arch4Sm90ELb0ELb0ELb0ELb0ELb0ELb0ELb0ELb1ELb1ELb1ELb0ELb0EEENS1_21CollectiveEpilogueFwdINS6_IJSB_SB_SC_EEESA_SE_SG_Li256ELb0ELb1ELb0ELb0EEENS1_29StaticPersistentTileSchedulerILb0EEEEEEEEEvNT_6ParamsE)
        .other          _ZN7cutlass13device_kernelIN5flash11enable_sm90INS1_16FlashAttnFwdSm90INS1_25CollectiveMainloopFwdSm90ILi2EN4cute5tupleIJNS5_1CILi2EEENS7_ILi1EEES9_EEENS6_IJNS7_ILi128EEENS7_ILi176EEESB_EEELi128ENS_10bfloat16_tEfNS_4arch4Sm90ELb0ELb0ELb0ELb0ELb0ELb0ELb0ELb1ELb1ELb1ELb0ELb0EEENS1_21CollectiveEpilogueFwdINS6_IJSB_SB_SC_EEESA_SE_SG_Li256ELb0ELb1ELb0ELb0EEENS1_29StaticPersistentTileSchedulerILb0EEEEEEEEEvNT_6ParamsE,@"STO_CUDA_ENTRY STV_DEFAULT"
_ZN7cutlass13device_kernelIN5flash11enable_sm90INS1_16FlashAttnFwdSm90INS1_25CollectiveMainloopFwdSm90ILi2EN4cute5tupleIJNS5_1CILi2EEENS7_ILi1EEES9_EEENS6_IJNS7_ILi128EEENS7_ILi176EEESB_EEELi128ENS_10bfloat16_tEfNS_4arch4Sm90ELb0ELb0ELb0ELb0ELb0ELb0ELb0ELb1ELb1ELb1ELb0ELb0EEENS1_21CollectiveEpilogueFwdINS6_IJSB_SB_SC_EEESA_SE_SG_Li256ELb0ELb1ELb0ELb0EEENS1_29StaticPersistentTileSchedulerILb0EEEEEEEEEvNT_6ParamsE:
        /* <DEDUP_REMOVED lines=17> */
.L_x_169:
[----:B------:R-:W-:Y:S05]  /*0110*/  BSYNC B0 ;  /* 0x0000000000007941 */ /* 0x000fea0003800000 */
.L_x_168:
        /* <DEDUP_REMOVED lines=11> */
[----:B------:R2:W3:Y:S01]  /*01d0*/  SHFL.IDX PT, R13, R4, RZ, 0x1f ;  /* 0x00001fff040d7589 */ /* 0x0004e200000e0000 */
[----:B0-----:R-:W-:Y:S01]  /*01e0*/  ISETP.NE.AND P1, PT, R3, RZ, PT ;  /* 0x000000ff0300720c */ /* 0x001fe20003f25270 */
[----:B-1----:R-:W-:Y:S02]  /*01f0*/  @UP0 ULEA UR8, UR8, UR6, 0x18 ;  /* 0x0000000608080291 */ /* 0x002fe4000f8ec03f */
[----:B------:R-:W-:-:S04]  /*0200*/  @UP0 UIADD3 UR6, -UR7, 0x100000, URZ ;  /* 0x0010000007060890 */ /* 0x000fc8000fffe13f */
[----:B------:R-:W-:Y:S02]  /*0210*/  @UP0 USHF.L.U32 UR7, UR6, 0xb, URZ ;  /* 0x0000000b06070899 */ /* 0x000fe4000800063f */
[----:B------:R-:W-:Y:S01]  /*0220*/  @UP0 USHF.L.U32 UR6, UR6, 0x1, URZ ;  /* 0x0000000106060899 */ /* 0x000fe2000800063f */
[----:B------:R-:W-:Y:S01]  /*0230*/  VOTEU.ANY UP0, P0 ;  /* 0x00000000003f7886 */ /* 0x000fe20000000100 */
[----:B------:R-:W0:Y:S04]  /*0240*/  FENCE.VIEW.ASYNC.S ;  /* 0x00000000000073c6 */ /* 0x000e280000000000 */
[----:B0-----:R2:W0:Y:S06]  /*0250*/  @UP0 SYNCS.EXCH.64 URZ, [UR8+0x34800], UR4 ;  /* 0x03480004083f05b2 */ /* 0x00142c0008000100 */
[----:B------:R2:W1:Y:S02]  /*0260*/  @UP1 SYNCS.EXCH.64 URZ, [UR8+0x34820], UR6 ;  /* 0x03482006083f15b2 */ /* 0x0004640008000100 */
[----:B--23--:R-:W-:Y:S05]  /*0270*/  @P1 BRA `(.L_x_170) ;  /* 0x0000000000481947 */ /* 0x00cfea0003800000 */
[----:B------:R-:W2:Y:S01]  /*0280*/  S2UR UR5, SR_CgaCtaId ;  /* 0x00000000000579c3 */ /* 0x000ea20000008800 */
[----:B------:R-:W-:Y:S01]  /*0290*/  UMOV UR4, 0x400 ;  /* 0x0000040000047882 */ /* 0x000fe20000000000 */
[----:B------:R-:W-:Y:S01]  /*02a0*/  UMOV UR6, 0x1 ;  /* 0x0000000100067882 */ /* 0x000fe20000000000 */
[----:B------:R-:W-:Y:S01]  /*02b0*/  UMOV UR7, 0x4 ;  /* 0x0000000400077882 */ /* 0x000fe20000000000 */
[----:B------:R-:W-:Y:S01]  /*02c0*/  ELECT P0, URZ, PT ;  /* 0x00000000003f782f */ /* 0x000fe20003800000 */
[----:B--2---:R-:W-:Y:S02]  /*02d0*/  ULEA UR8, UR5, UR4, 0x18 ;  /* 0x0000000405087291 */ /* 0x004fe4000f8ec03f */
[----:B------:R-:W-:-:S04]  /*02e0*/  UIADD3 UR4, -UR6, 0x100000, URZ ;  /* 0x0010000006047890 */ /* 0x000fc8000fffe13f */
[----:B------:R-:W-:Y:S02]  /*02f0*/  USHF.L.U32 UR5, UR4, 0xb, URZ ;  /* 0x0000000b04057899 */ /* 0x000fe4000800063f */
[----:B------:R-:W-:Y:S02]  /*0300*/  USHF.L.U32 UR4, UR4, 0x1, URZ ;  /* 0x0000000104047899 */ /* 0x000fe4000800063f */
[----:B------:R-:W-:-:S04]  /*0310*/  UIADD3 UR6, -UR7, 0x100000, URZ ;  /* 0x0010000007067890 */ /* 0x000fc8000fffe13f */
[----:B------:R-:W-:Y:S02]  /*0320*/  USHF.L.U32 UR7, UR6, 0xb, URZ ;  /* 0x0000000b06077899 */ /* 0x000fe4000800063f */
[----:B------:R-:W-:Y:S01]  /*0330*/  USHF.L.U32 UR6, UR6, 0x1, URZ ;  /* 0x0000000106067899 */ /* 0x000fe2000800063f */
[----:B------:R-:W2:Y:S03]  /*0340*/  FENCE.VIEW.ASYNC.S ;  /* 0x00000000000073c6 */ /* 0x000ea60000000000 */
[----:B--2---:R2:W3:Y:S08]  /*0350*/  SYNCS.EXCH.64 URZ, [UR8+0x34830], UR4 ;  /* 0x03483004083f75b2 */ /* 0x0044f00008000100 */
[----:B------:R2:W4:Y:S01]  /*0360*/  SYNCS.EXCH.64 URZ, [UR8+0x34840], UR6 ;  /* 0x03484006083f75b2 */ /* 0x0005220008000100 */
[----:B------:R2:W0:Y:S01]  /*0370*/  SYNCS.EXCH.64 URZ, [UR8+0x34838], UR4 ;  /* 0x03483804083f75b2 */ /* 0x0004220008000100 */
[----:B------:R2:W0:Y:S01]  /*0380*/  SYNCS.EXCH.64 URZ, [UR8+0x34848], UR6 ;  /* 0x03484806083f75b2 */ /* 0x0004220008000100 */
[----:B------:R-:W-:Y:S01]  /*0390*/  NOP ;  /* 0x0000000000007918 */ /* 0x000fe20000000000 */
.L_x_170:
[----:B--2---:R-:W2:Y:S01]  /*03a0*/  S2UR UR4, SR_CTAID.Y ;  /* 0x00000000000479c3 */ /* 0x004ea20000002600 */
[----:B------:R-:W5:Y:S01]  /*03b0*/  SHFL.IDX PT, R8, R2, RZ, 0x1f ;  /* 0x00001fff02087589 */ /* 0x000f6200000e0000 */
[----:B------:R-:W-:Y:S01]  /*03c0*/  ULDC UR5, c[0x0][0x154] ;  /* 0x0000550000057ab9 */ /* 0x000fe20000000800 */
[----:B------:R-:W-:Y:S01]  /*03d0*/  SHF.R.S32.HI R5, RZ, 0x1f, R0 ;  /* 0x0000001fff057819 */ /* 0x000fe20000011400 */
[----:B------:R-:W-:-:S03]  /*03e0*/  NOP ;  /* 0x0000000000007918 */ /* 0x000fc60000000000 */
[----:B------:R-:W-:Y:S01]  /*03f0*/  LEA.HI R5, R5, R0, RZ, 0x7 ;  /* 0x0000000005057211 */ /* 0x000fe200078f38ff */
[----:B------:R-:W3:Y:S08]  /*0400*/  S2UR UR6, SR_CTAID.X ;  /* 0x00000000000679c3 */ /* 0x000ef00000002500 */
[----:B------:R-:W1:Y:S01]  /*0410*/  LDC R7, c[0x0][0x148] ;  /* 0x00005200ff077b82 */ /* 0x000e620000000800 */
[----:B--2---:R-:W-:-:S02]  /*0420*/  I2FP.F32.U32 R4, UR4 ;  /* 0x0000000400047c45 */ /* 0x004fc40008201000 */
[----:B-----5:R-:W-:-:S03]  /*0430*/  ISETP.NE.AND P0, PT, R8, RZ, PT ;  /* 0x000000ff0800720c */ /* 0x020fc60003f05270 */
[----:B------:R-:W-:Y:S01]  /*0440*/  FMUL R6, R4, UR5 ;  /* 0x0000000504067c20 */ /* 0x000fe20008400000 */
[----:B---3--:R-:W-:-:S05]  /*0450*/  I2FP.F32.U32 R4, UR6 ;  /* 0x0000000600047c45 */ /* 0x008fca0008201000 */
[----:B------:R-:W2:Y:S02]  /*0460*/  F2I.U32.TRUNC.NTZ R6, R6 ;  /* 0x0000000600067305 */ /* 0x000ea4000020f000 */
[----:B--2---:R-:W-:-:S04]  /*0470*/  IMAD.MOV R12, RZ, RZ, -R6 ;  /* 0x000000ffff0c7224 */ /* 0x004fc800078e0a06 */
[----:B-1----:R-:W-:Y:S01]  /*0480*/  IMAD R12, R7, R12, UR4 ;  /* 0x00000004070c7e24 */ /* 0x002fe2000f8e020c */
[----:B------:R-:W-:Y:S02]  /*0490*/  ULDC UR4, c[0x0][0x150] ;  /* 0x0000540000047ab9 */ /* 0x000fe40000000800 */
[----:B------:R-:W-:Y:S01]  /*04a0*/  FMUL R10, R4, UR4 ;  /* 0x00000004040a7c20 */ /* 0x000fe20008400000 */
[----:B------:R-:W-:Y:S06]  /*04b0*/  @P0 BRA `(.L_x_171) ;  /* 0x0000000000480947 */ /* 0x000fec0003800000 */
[----:B------:R-:W1:Y:S01]  /*04c0*/  S2UR UR5, SR_CgaCtaId ;  /* 0x00000000000579c3 */ /* 0x000e620000008800 */
[----:B------:R-:W-:Y:S01]  /*04d0*/  UMOV UR4, 0x400 ;  /* 0x0000040000047882 */ /* 0x000fe20000000000 */
[----:B------:R-:W-:Y:S01]  /*04e0*/  UMOV UR6, 0x1 ;  /* 0x0000000100067882 */ /* 0x000fe20000000000 */
[----:B------:R-:W-:Y:S01]  /*04f0*/  UMOV UR7, 0x4 ;  /* 0x0000000400077882 */ /* 0x000fe20000000000 */
[----:B------:R-:W-:Y:S01]  /*0500*/  ELECT P0, URZ, PT ;  /* 0x00000000003f782f */ /* 0x000fe20003800000 */
[----:B-1----:R-:W-:Y:S02]  /*0510*/  ULEA UR8, UR5, UR4, 0x18 ;  /* 0x0000000405087291 */ /* 0x002fe4000f8ec03f */
[----:B------:R-:W-:-:S04]  /*0520*/  UIADD3 UR4, -UR6, 0x100000, URZ ;  /* 0x0010000006047890 */ /* 0x000fc8000fffe13f */
[----:B------:R-:W-:Y:S02]  /*0530*/  USHF.L.U32 UR5, UR4, 0xb, URZ ;  /* 0x0000000b04057899 */ /* 0x000fe4000800063f */
[----:B------:R-:W-:Y:S02]  /*0540*/  USHF.L.U32 UR4, UR4, 0x1, URZ ;  /* 0x0000000104047899 */ /* 0x000fe4000800063f */
[----:B------:R-:W-:-:S04]  /*0550*/  UIADD3 UR6, -UR7, 0x100000, URZ ;  /* 0x0010000007067890 */ /* 0x000fc8000fffe13f */
[----:B------:R-:W-:Y:S02]  /*0560*/  USHF.L.U32 UR7, UR6, 0xb, URZ ;  /* 0x0000000b06077899 */ /* 0x000fe4000800063f */
[----:B------:R-:W-:Y:S01]  /*0570*/  USHF.L.U32 UR6, UR6, 0x1, URZ ;  /* 0x0000000106067899 */ /* 0x000fe2000800063f */
[----:B------:R-:W1:Y:S03]  /*0580*/  FENCE.VIEW.ASYNC.S ;  /* 0x00000000000073c6 */ /* 0x000e660000000000 */
[----:B-1----:R1:W2:Y:S08]  /*0590*/  SYNCS.EXCH.64 URZ, [UR8+0x34850], UR4 ;  /* 0x03485004083f75b2 */ /* 0x0022b00008000100 */
[----:B------:R1:W3:Y:S01]  /*05a0*/  SYNCS.EXCH.64 URZ, [UR8+0x34860], UR6 ;  /* 0x03486006083f75b2 */ /* 0x0002e20008000100 */
[----:B------:R1:W0:Y:S01]  /*05b0*/  SYNCS.EXCH.64 URZ, [UR8+0x34858], UR4 ;  /* 0x03485804083f75b2 */ /* 0x0002220008000100 */
[----:B------:R1:W0:Y:S01]  /*05c0*/  SYNCS.EXCH.64 URZ, [UR8+0x34868], UR6 ;  /* 0x03486806083f75b2 */ /* 0x0002220008000100 */
[----:B------:R-:W-:Y:S01]  /*05d0*/  NOP ;  /* 0x0000000000007918 */ /* 0x000fe20000000000 */
.L_x_171:
[----:B------:R-:W5:Y:S01]  /*05e0*/  SHFL.IDX PT, R9, R2, RZ, 0x1f ;  /* 0x00001fff02097589 */ /* 0x000f6200000e0000 */
[----:B------:R-:W-:Y:S01]  /*05f0*/  LOP3.LUT R5, R5, 0xffffff80, RZ, 0xc0, !PT ;  /* 0xffffff8005057812 */ /* 0x000fe200078ec0ff */
[----:B------:R-:W0:Y:S01]  /*0600*/  LDC R11, c[0x0][0x144] ;  /* 0x00005100ff0b7b82 */ /* 0x000e220000000800 */
[----:B------:R-:W0:Y:S01]  /*0610*/  F2I.U32.TRUNC.NTZ R10, R10 ;  /* 0x0000000a000a7305 */ /* 0x000e22000020f000 */
[----:B------:R-:W-:Y:S02]  /*0620*/  NOP ;  /* 0x0000000000007918 */ /* 0x000fe40000000000 */
[----:B------:R-:W-:-:S05]  /*0630*/  IMAD.IADD R5, R0, 0x1, -R5 ;  /* 0x0000000100057824 */ /* 0x000fca00078e0a05 */
[----:B------:R-:W-:-:S04]  /*0640*/  SHF.R.S32.HI R4, RZ, 0x1f, R5 ;  /* 0x0000001fff047819 */ /* 0x000fc80000011405 */
[----:B------:R-:W-:-:S04]  /*0650*/  LEA.HI R4, R4, R5, RZ, 0x3 ;  /* 0x0000000504047211 */ /* 0x000fc800078f18ff */
[--C-:B------:R-:W-:Y:S02]  /*0660*/  SHF.R.S32.HI R6, RZ, 0x3, R4.reuse ;  /* 0x00000003ff067819 */ /* 0x100fe40000011404 */
[----:B------:R-:W-:Y:S02]  /*0670*/  SHF.R.S32.HI R7, RZ, 0x1f, R4 ;  /* 0x0000001fff077819 */ /* 0x000fe40000011404 */
[----:B------:R-:W-:Y:S02]  /*0680*/  SHF.R.S32.HI R4, RZ, 0x1f, R3 ;  /* 0x0000001fff047819 */ /* 0x000fe40000011403 */
[----:B-----5:R-:W-:Y:S02]  /*0690*/  ISETP.NE.AND P0, PT, R9, RZ, PT ;  /* 0x000000ff0900720c */ /* 0x020fe40003f05270 */
[----:B------:R-:W-:Y:S02]  /*06a0*/  LEA.HI R7, R7, R6, RZ, 0x2 ;  /* 0x0000000607077211 */ /* 0x000fe400078f10ff */
[----:B------:R-:W-:-:S02]  /*06b0*/  LEA.HI R4, R4, R3, RZ, 0x2 ;  /* 0x0000000304047211 */ /* 0x000fc400078f10ff */
[----:B------:R-:W-:Y:S02]  /*06c0*/  LOP3.LUT R7, R7, 0xfffffffc, RZ, 0xc0, !PT ;  /* 0xfffffffc07077812 */ /* 0x000fe400078ec0ff */
[----:B------:R-:W-:-:S05]  /*06d0*/  SHF.R.S32.HI R9, RZ, 0x1f, R8 ;  /* 0x0000001fff097819 */ /* 0x000fca0000011408 */
[----:B------:R-:W-:Y:S05]  /*06e0*/  @P0 BRA `(.L_x_172) ;  /* 0x0000000000480947 */ /* 0x000fea0003800000 */
[----:B-1----:R-:W1:Y:S01]  /*06f0*/  S2UR UR5, SR_CgaCtaId ;  /* 0x00000000000579c3 */ /* 0x002e620000008800 */
[----:B------:R-:W-:Y:S01]  /*0700*/  UMOV UR4, 0x400 ;  /* 0x0000040000047882 */ /* 0x000fe20000000000 */
[----:B------:R-:W-:Y:S01]  /*0710*/  UMOV UR6, 0x1 ;  /* 0x0000000100067882 */ /* 0x000fe20000000000 */
[----:B------:R-:W-:Y:S01]  /*0720*/  UMOV UR9, 0x2 ;  /* 0x0000000200097882 */ /* 0x000fe20000000000 */
[----:B------:R-:W-:-:S04]  /*0730*/  UIADD3 UR6, -UR6, 0x100000, URZ ;  /* 0x0010000006067890 */ /* 0x000fc8000fffe13f */
[----:B------:R-:W-:Y:S02]  /*0740*/  USHF.L.U32 UR7, UR6, 0xb, URZ ;  /* 0x0000000b06077899 */ /* 0x000fe4000800063f */
[----:B------:R-:W-:Y:S01]  /*0750*/  USHF.L.U32 UR6, UR6, 0x1, URZ ;  /* 0x0000000106067899 */ /* 0x000fe2000800063f */
[----:B------:R-:W-:Y:S01]  /*0760*/  ELECT P0, URZ, PT ;  /* 0x00000000003f782f */ /* 0x000fe20003800000 */
[----:B-1----:R-:W-:Y:S02]  /*0770*/  ULEA UR8, UR5, UR4, 0x18 ;  /* 0x0000000405087291 */ /* 0x002fe4000f8ec03f */
[----:B------:R-:W-:-:S04]  /*0780*/  UIADD3 UR4, -UR9, 0x100000, URZ ;  /* 0x0010000009047890 */ /* 0x000fc8000fffe13f */
[----:B------:R-:W-:Y:S02]  /*0790*/  USHF.L.U32 UR5, UR4, 0xb, URZ ;  /* 0x0000000b04057899 */ /* 0x000fe4000800063f */
[----:B------:R-:W-:Y:S01]  /*07a0*/  USHF.L.U32 UR4, UR4, 0x1, URZ ;  /* 0x0000000104047899 */ /* 0x000fe2000800063f */
[----:B------:R-:W1:Y:S03]  /*07b0*/  FENCE.VIEW.ASYNC.S ;  /* 0x00000000000073c6 */ /* 0x000e660000000000 */
[----:B-1----:R1:W0:Y:S08]  /*07c0*/  SYNCS.EXCH.64 URZ, [UR8+0x34870], UR6 ;  /* 0x03487006083f75b2 */ /* 0x0022300008000100 */
[----:B------:R1:W0:Y:S01]  /*07d0*/  SYNCS.EXCH.64 URZ, [UR8+0x34880], UR4 ;  /* 0x03488004083f75b2 */ /* 0x0002220008000100 */
[----:B------:R1:W0:Y:S01]  /*07e0*/  SYNCS.EXCH.64 URZ, [UR8+0x34878], UR6 ;  /* 0x03487806083f75b2 */ /* 0x0002220008000100 */
[----:B------:R1:W0:Y:S01]  /*07f0*/  SYNCS.EXCH.64 URZ, [UR8+0x34888], UR4 ;  /* 0x03488804083f75b2 */ /* 0x0002220008000100 */
[----:B------:R-:W-:Y:S01]  /*0800*/  NOP ;  /* 0x0000000000007918 */ /* 0x000fe20000000000 */
.L_x_172:
[----:B------:R-:W5:Y:S01]  /*0810*/  SHFL.IDX PT, R14, R2, RZ, 0x1f ;  /* 0x00001fff020e7589 */ /* 0x000f6200000e0000 */
[----:B-1----:R-:W1:Y:S01]  /*0820*/  S2UR UR4, SR_CTAID.X ;  /* 0x00000000000479c3 */ /* 0x002e620000002500 */
[----:B------:R-:W-:Y:S01]  /*0830*/  LOP3.LUT R4, R4, 0x3ffffffc, RZ, 0xc0, !PT ;  /* 0x3ffffffc04047812 */ /* 0x000fe200078ec0ff */
[----:B------:R-:W-:Y:S01]  /*0840*/  IMAD.IADD R7, R6, 0x1, -R7 ;  /* 0x0000000106077824 */ /* 0x000fe200078e0a07 */
[----:B------:R-:W-:Y:S01]  /*0850*/  LEA.HI R9, R9, R8, RZ, 0x2 ;  /* 0x0000000809097211 */ /* 0x000fe200078f10ff */
[----:B0-----:R-:W-:Y:S01]  /*0860*/  IMAD.MOV R10, RZ, RZ, -R10 ;  /* 0x000000ffff0a7224 */ /* 0x001fe200078e0a0a */
[----:B------:R-:W-:Y:S01]  /*0870*/  NOP ;  /* 0x0000000000007918 */ /* 0x000fe20000000000 */
[----:B------:R-:W-:Y:S01]  /*0880*/  IMAD.IADD R4, R3, 0x1, -R4 ;  /* 0x0000000103047824 */ /* 0x000fe200078e0a04 */
[----:B------:R-:W-:-:S03]  /*0890*/  LOP3.LUT R9, R9, 0x3ffffffc, RZ, 0xc0, !PT ;  /* 0x3ffffffc09097812 */ /* 0x000fc600078ec0ff */
[----:B------:R-:W-:Y:S02]  /*08a0*/  IMAD R4, R4, 0x4, R7 ;  /* 0x0000000404047824 */ /* 0x000fe400078e0207 */
[----:B------:R-:W-:Y:S02]  /*08b0*/  IMAD.IADD R8, R8, 0x1, -R9 ;  /* 0x0000000108087824 */ /* 0x000fe400078e0a09 */
[----:B------:R-:W0:Y:S01]  /*08c0*/  LDC R9, c[0x0][0x140] ;  /* 0x00005000ff097b82 */ /* 0x000e220000000800 */
[----:B------:R-:W-:Y:S01]  /*08d0*/  LEA.HI R3, R4, R4, RZ, 0x1 ;  /* 0x0000000404037211 */ /* 0x000fe200078f08ff */
[----:B------:R-:W-:-:S03]  /*08e0*/  IMAD R8, R8, 0x4, R7 ;  /* 0x0000000408087824 */ /* 0x000fc600078e0207 */
[----:B------:R-:W-:Y:S02]  /*08f0*/  LOP3.LUT R3, R3, 0xfffffffe, RZ, 0xc0, !PT ;  /* 0xfffffffe03037812 */ /* 0x000fe400078ec0ff */
[----:B------:R-:W-:Y:S02]  /*0900*/  LEA.HI R6, R8, R8, RZ, 0x1 ;  /* 0x0000000808067211 */ /* 0x000fe400078f08ff */
[----:B-----5:R-:W-:Y:S01]  /*0910*/  ISETP.NE.AND P0, PT, R14, RZ, PT ;  /* 0x000000ff0e00720c */ /* 0x020fe20003f05270 */
[----:B-1----:R-:W-:Y:S02]  /*0920*/  IMAD R10, R11, R10, UR4 ;  /* 0x000000040b0a7e24 */ /* 0x002fe4000f8e020a */
[----:B------:R-:W-:-:S05]  /*0930*/  IMAD.IADD R3, R4, 0x1, -R3 ;  /* 0x0000000104037824 */ /* 0x000fca00078e0a03 */
[----:B------:R-:W-:Y:S02]  /*0940*/  ISETP.NE.AND P4, PT, R3, R10, PT ;  /* 0x0000000a0300720c */ /* 0x000fe40003f85270 */
[----:B------:R-:W-:-:S05]  /*0950*/  LOP3.LUT R3, R6, 0xfffffffe, RZ, 0xc0, !PT ;  /* 0xfffffffe06037812 */ /* 0x000fca00078ec0ff */
[----:B------:R-:W-:Y:S01]  /*0960*/  IMAD.IADD R3, R8, 0x1, -R3 ;  /* 0x0000000108037824 */ /* 0x000fe200078e0a03 */
        /* <DEDUP_REMOVED lines=19> */
.L_x_173:
[----:B------:R-:W5:Y:S01]  /*0aa0*/  SHFL.IDX PT, R6, R2, RZ, 0x1f ;  /* 0x00001fff02067589 */ /* 0x000f6200000e0000 */
[----:B------:R-:W-:Y:S01]  /*0ab0*/  IMAD.SHL.U32 R23, R4, 0x4, RZ ;  /* 0x0000000404177824 */ /* 0x000fe200078e00ff */
[----:B------:R-:W-:Y:S01]  /*0ac0*/  ISETP.NE.AND P3, PT, R3, R10, PT ;  /* 0x0000000a0300720c */ /* 0x000fe20003f65270 */
[----:B------:R-:W-:Y:S01]  /*0ad0*/  IMAD.SHL.U32 R7, R8, 0x4, RZ ;  /* 0x0000000408077824 */ /* 0x000fe200078e00ff */
[----:B------:R-:W-:Y:S01]  /*0ae0*/  LOP3.LUT P0, RZ, R5, 0x7, RZ, 0xc0, !PT ;  /* 0x0000000705ff7812 */ /* 0x000fe2000780c0ff */
[----:B------:R-:W-:Y:S01]  /*0af0*/  IMAD.MOV.U32 R19, RZ, RZ, 0x1 ;  /* 0x00000001ff137424 */ /* 0x000fe200078e00ff */
[----:B------:R-:W-:Y:S01]  /*0b00*/  LOP3.LUT R23, R4, 0xc, R23, 0x78, !PT ;  /* 0x0000000c04177812 */ /* 0x000fe200078e7817 */
[----:B------:R-:W-:Y:S01]  /*0b10*/  IMAD.MOV.U32 R18, RZ, RZ, 0x1 ;  /* 0x00000001ff127424 */ /* 0x000fe200078e00ff */
[----:B------:R-:W-:Y:S01]  /*0b20*/  LOP3.LUT R22, R8, 0xc, R7, 0x78, !PT ;  /* 0x0000000c08167812 */ /* 0x000fe200078e7807 */
[----:B------:R-:W-:Y:S01]  /*0b30*/  NOP ;  /* 0x0000000000007918 */ /* 0x000fe20000000000 */
[----:B------:R-:W-:-:S02]  /*0b40*/  @P4 LEA.HI R3, R23, R23, RZ, 0x1 ;  /* 0x0000001717034211 */ /* 0x000fc400078f08ff */
[----:B------:R-:W-:Y:S02]  /*0b50*/  ISETP.LT.U32.AND P6, PT, R23, 0x2, !P0 ;  /* 0x000000021700780c */ /* 0x000fe400047c1070 */
[----:B------:R-:W-:Y:S02]  /*0b60*/  @P4 SHF.R.S32.HI R3, RZ, 0x1, R3 ;  /* 0x00000001ff034819 */ /* 0x000fe40000011403 */
[----:B------:R-:W-:Y:S02]  /*0b70*/  @P3 LEA.HI R4, R22, R22, RZ, 0x1 ;  /* 0x0000001616043211 */ /* 0x000fe400078f08ff */
[----:B------:R-:W-:Y:S02]  /*0b80*/  @P4 ISETP.NE.AND P5, PT, R3, R12, PT ;  /* 0x0000000c0300420c */ /* 0x000fe40003fa5270 */
[----:B------:R-:W-:Y:S02]  /*0b90*/  @P3 SHF.R.S32.HI R4, RZ, 0x1, R4 ;  /* 0x00000001ff043819 */ /* 0x000fe40000011404 */
[----:B------:R-:W-:-:S02]  /*0ba0*/  @P4 SEL R19, RZ, 0x1, P5 ;  /* 0x00000001ff134807 */ /* 0x000fc40002800000 */
[----:B-----5:R-:W-:Y:S02]  /*0bb0*/  ISETP.NE.AND P5, PT, R6, RZ, PT ;  /* 0x000000ff0600720c */ /* 0x020fe40003fa5270 */
[----:B------:R-:W-:Y:S02]  /*0bc0*/  @P3 ISETP.NE.AND P4, PT, R4, R12, PT ;  /* 0x0000000c0400320c */ /* 0x000fe40003f85270 */
[----:B------:R-:W-:Y:S02]  /*0bd0*/  SEL R4, RZ, 0x1, !P6 ;  /* 0x00000001ff047807 */ /* 0x000fe40007000000 */
[----:B------:R-:W-:Y:S02]  /*0be0*/  ISETP.LT.U32.AND P0, PT, R22, 0x2, !P0 ;  /* 0x000000021600780c */ /* 0x000fe40004701070 */
[----:B0-----:R-:W-:Y:S02]  /*0bf0*/  ISETP.EQ.U32.AND P1, PT, R9, 0x1, PT ;  /* 0x000000010900780c */ /* 0x001fe40003f22070 */
[----:B------:R-:W-:-:S02]  /*0c00*/  ISETP.NE.AND P2, PT, R13, RZ, PT ;  /* 0x000000ff0d00720c */ /* 0x000fc40003f45270 */
[----:B------:R-:W-:Y:S02]  /*0c10*/  LOP3.LUT R19, R19, R4, RZ, 0xc0, !PT ;  /* 0x0000000413137212 */ /* 0x000fe400078ec0ff */
[----:B------:R-:W-:Y:S02]  /*0c20*/  SEL R3, RZ, 0x1, !P0 ;  /* 0x00000001ff037807 */ /* 0x000fe40004000000 */
[----:B------:R-:W-:Y:S01]  /*0c30*/  @P3 SEL R18, RZ, 0x1, P4 ;  /* 0x00000001ff123807 */ /* 0x000fe20002000000 */
[----:B------:R-:W-:Y:S06]  /*0c40*/  @P5 BRA `(.L_x_174) ;  /* 0x0000000000485947 */ /* 0x000fec0003800000 */
[----:B-1----:R-:W0:Y:S01]  /*0c50*/  S2UR UR5, SR_CgaCtaId ;  /* 0x00000000000579c3 */ /* 0x002e220000008800 */
        /* <DEDUP_REMOVED lines=12> */
[----:B0-----:R0:W1:Y:S08]  /*0d20*/  SYNCS.EXCH.64 URZ, [UR8+0x348b0], UR4 ;  /* 0x0348b004083f75b2 */ /* 0x0010700008000100 */
[----:B------:R0:W0:Y:S01]  /*0d30*/  SYNCS.EXCH.64 URZ, [UR8+0x348c0], UR6 ;  /* 0x0348c006083f75b2 */ /* 0x0000220008000100 */
[----:B------:R0:W0:Y:S01]  /*0d40*/  SYNCS.EXCH.64 URZ, [UR8+0x348b8], UR4 ;  /* 0x0348b804083f75b2 */ /* 0x0000220008000100 */
[----:B------:R0:W0:Y:S01]  /*0d50*/  SYNCS.EXCH.64 URZ, [UR8+0x348c8], UR6 ;  /* 0x0348c806083f75b2 */ /* 0x0000220008000100 */
[----:B------:R-:W-:Y:S01]  /*0d60*/  NOP ;  /* 0x0000000000007918 */ /* 0x000fe20000000000 */
.L_x_174:
[----:B------:R-:W-:Y:S01]  /*0d70*/  LOP3.LUT R18, R18, R3, RZ, 0xc0, !PT ;  /* 0x0000000312127212 */ /* 0x000fe200078ec0ff */
[----:B------:R-:W-:Y:S01]  /*0d80*/  NOP ;  /* 0x0000000000007918 */ /* 0x000fe20000000000 */
[----:B------:R-:W-:Y:S05]  /*0d90*/  @!P1 BRA `(.L_x_175) ;  /* 0x0000000000089947 */ /* 0x000fea0003800000 */
[----:B01234-:R-:W-:Y:S01]  /*0da0*/  UCGABAR_ARV ;  /* 0x00000000000079c7 */ /* 0x01ffe20008000000 */
[----:B------:R-:W-:Y:S05]  /*0db0*/  BRA `(.L_x_176) ;  /* 0x0000000000047947 */ /* 0x000fea0003800000 */
.L_x_175:
[----:B01234-:R-:W-:Y:S01]  /*0dc0*/  NOP ;  /* 0x0000000000007918 */ /* 0x01ffe20000000000 */
.L_x_176:
[----:B------:R-:W-:Y:S05]  /*0dd0*/  @!P1 BRA `(.L_x_177) ;  /* 0x00000000000c9947 */ /* 0x000fea0003800000 */
[----:B------:R-:W-:Y:S01]  /*0de0*/  UCGABAR_WAIT ;  /* 0x0000000000007dc7 */ /* 0x000fe20008000000 */
[----:B------:R-:W-:Y:S01]  /*0df0*/  CCTL.IVALL ;  /* 0x00000000ff00798f */ /* 0x000fe20002000000 */
[----:B------:R-:W-:Y:S05]  /*0e00*/  BRA `(.L_x_178) ;  /* 0x0000000000047947 */ /* 0x000fea0003800000 */
.L_x_177:
[----:B------:R-:W-:Y:S06]  /*0e10*/  BAR.SYNC.DEFER_BLOCKING 0x0 ;  /* 0x0000000000007b1d */ /* 0x000fec0000010000 */
.L_x_178:
[----:B------:R-:W-:-:S05]  /*0e20*/  IMAD.MOV.U32 R3, RZ, RZ, 0x1 ;  /* 0x00000001ff037424 */ /* 0x000fca00078e00ff */
[----:B------:R-:W-:-:S05]  /*0e30*/  SEL R3, R3, 0x2, !P2 ;  /* 0x0000000203037807 */ /* 0x000fca0005000000 */
[----:B------:R0:W-:Y:S01]  /*0e40*/  STL [R1+0x2c], R3 ;  /* 0x00002c0301007387 */ /* 0x0001e20000100800 */
[----:B------:R-:W-:Y:S05]  /*0e50*/  @!P2 BRA `(.L_x_179) ;  /* 0x000000c00060a947 */ /* 0x000fea0003800000 */
.L_x_180:
[----:B------:R-:W-:-:S08]  /*0e60*/  NOP ;  /* 0x0000000000007918 */ /* 0x000fd00000000000 */
[----:B------:R-:W1:Y:S02]  /*0e70*/  USETMAXREG.TRY_ALLOC.CTAPOOL UP0, 0xf0 ;  /* 0x000000f0000079c8 */ /* 0x000e640008000600 */
[----:B-1----:R-:W-:-:S13]  /*0e80*/  PLOP3.LUT P0, PT, PT, PT, UP0, 0x80, 0x0 ;  /* 0x000000000000781c */ /* 0x002fda0003f0f008 */
[----:B------:R-:W-:Y:S05]  /*0e90*/  @!P0 BRA `(.L_x_180) ;  /* 0xfffffffc00f08947 */ /* 0x000fea000383ffff */
[----:B------:R-:W-:Y:S01]  /*0ea0*/  LOP3.LUT R2, R0, 0xffffff80, RZ, 0xc0, !PT ;  /* 0xffffff8000027812 */ /* 0x000fe200078ec0ff */
[----:B------:R-:W1:Y:S08]  /*0eb0*/  S2UR UR4, SR_CTAID.X ;  /* 0x00000000000479c3 */ /* 0x000e700000002500 */
[----:B------:R-:W-:Y:S06]  /*0ec0*/  BAR.ARV 0x8, 0x180 ;  /* 0x0206000000007b1d */ /* 0x000fec0000002000 */
[----:B------:R-:W-:-:S02]  /*0ed0*/  ISETP.NE.AND P0, PT, R2, 0x80, PT ;  /* 0x000000800200780c */ /* 0x000fc40003f05270 */
[----:B------:R-:W1:Y:S11]  /*0ee0*/  LDC R2, c[0x0][0xc34] ;  /* 0x00030d00ff027b82 */ /* 0x000e760000000800 */
[----:B------:R-:W-:Y:S06]  /*0ef0*/  @!P0 BAR.ARV 0x9, 0x100 ;  /* 0x0244000000008b1d */ /* 0x000fec0000002000 */
[----:B-1----:R-:W-:-:S13]  /*0f00*/  ISETP.LE.AND P0, PT, R2, UR4, PT ;  /* 0x0000000402007c0c */ /* 0x002fda000bf03270 */
[----:B------:R-:W-:Y:S05]  /*0f10*/  @P0 EXIT ;  /* 0x000000000000094d */ /* 0x000fea0003800000 */
[----:B------:R-:W2:Y:S01]  /*0f20*/  LDL.LU R10, [R1+0x2c] ;  /* 0x00002c00010a7983 */ /* 0x000ea20000300800 */
[----:B------:R-:W-:Y:S01]  /*0f30*/  VIADD R0, R0, 0xffffff80 ;  /* 0xffffff8000007836 */ /* 0x000fe20000000000 */
[----:B------:R-:W-:Y:S01]  /*0f40*/  UMOV UR60, URZ ;  /* 0x0000003f003c7c82 */ /* 0x000fe20008000000 */
[----:B------:R-:W-:Y:S02]  /*0f50*/  IMAD.MOV.U32 R234, RZ, RZ, -0x2 ;  /* 0xfffffffeffea7424 */ /* 0x000fe400078e00ff */
[----:B------:R-:W-:Y:S01]  /*0f60*/  IMAD.U32 R223, RZ, RZ, UR4 ;  /* 0x00000004ffdf7e24 */ /* 0x000fe2000f8e00ff */
[----:B0-----:R-:W-:Y:S01]  /*0f70*/  SHF.R.S32.HI R3, RZ, 0x1f, R0 ;  /* 0x0000001fff037819 */ /* 0x001fe20000011400 */
        /* <DEDUP_REMOVED lines=50> */
[----:B--2---:R-:W-:-:S07]  /*12a0*/  LOP3.LUT R16, R10, 0x1, RZ, 0xfc, !PT ;  /* 0x000000010a107812 */ /* 0x004fce00078efcff */
.L_x_213:
[----:B------:R-:W0:Y:S01]  /*12b0*/  SHFL.IDX PT, R0, R230, RZ, 0x1f ;  /* 0x00001fffe6007589 */ /* 0x000e2200000e0000 */
        /* <DEDUP_REMOVED lines=60> */
.L_x_181:
[----:B------:R-:W-:Y:S02]  /*1680*/  LOP3.LUT R0, R224, 0x1, RZ, 0xc0, !PT ;  /* 0x00000001e0007812 */ /* 0x000fe400078ec0ff */
[----:B------:R-:W-:Y:S02]  /*1690*/  ISETP.NE.AND P0, PT, R16, 0x3, PT ;  /* 0x000000031000780c */ /* 0x000fe40003f05270 */
[----:B------:R-:W-:-:S04]  /*16a0*/  SHF.L.U32 R0, R0, 0x1f, RZ ;  /* 0x0000001f00007819 */ /* 0x000fc800000006ff */
[----:B------:R-:W0:Y:S02]  /*16b0*/  SYNCS.PHASECHK.TRANS64.TRYWAIT P1, [UR61+0x34800], R0 ;  /* 0x03480000ff0075a7 */ /* 0x000e24000802017d */
[----:B0-----:R-:W-:Y:S05]  /*16c0*/  @!P1 BRA `(.L_x_182) ;  /* 0x000000fc00749947 */ /* 0x001fea0003800000 */
.L_x_308:
[----:B------:R-:W-:Y:S05]  /*16d0*/  @!P0 BRA `(.L_x_183) ;  /* 0x0000000000048947 */ /* 0x000fea0003800000 */
[----:B------:R-:W-:Y:S01]  /*16e0*/  BPT.TRAP 0x1 ;  /* 0x000000040000795c */ /* 0x000fe20000300000 */
.L_x_183:
        /* <DEDUP_REMOVED lines=8> */
.L_x_184:
[----:B-1----:R-:W-:Y:S05]  /*1770*/  @P1 BRA `(.L_x_185) ;  /* 0x0000000000081947 */ /* 0x002fea0003800000 */
[----:B------:R-:W1:Y:S02]  /*1780*/  SYNCS.PHASECHK.TRANS64.TRYWAIT P1, [R12+URZ+0x34830], R3 ;  /* 0x034830030c0075a7 */ /* 0x000e64000802017f */
[----:B-1----:R-:W-:Y:S05]  /*1790*/  @!P1 BRA `(.L_x_186) ;  /* 0x000000fc00589947 */ /* 0x002fea0003800000 */
.L_x_185:
[----:B------:R-:W-:Y:S05]  /*17a0*/  WARPSYNC.ALL ;  /* 0x0000000000007948 */ /* 0x000fea0003800000 */
[----:B------:R-:W-:Y:S01]  /*17b0*/  UIADD3 UR4, UR61, 0x1e400, URZ ;  /* 0x0001e4003d047890 */ /* 0x000fe2000fffe03f */
[----:B------:R-:W-:Y:S01]  /*17c0*/  WARPGROUP.ARRIVE ;  /* 0x00000000000079c5 */ /* 0x000fe20000000000 */
[----:B------:R-:W-:Y:S02]  /*17d0*/  ULOP3.LUT UR45, UR45, 0x10000, URZ, 0xfc, !UPT ;  /* 0x000100002d2d7892 */ /* 0x000fe4000f8efc3f */
[----:B------:R-:W-:Y:S01]  /*17e0*/  USHF.R.U32.HI UR4, URZ, 0x4, UR4 ;  /* 0x000000043f047899 */ /* 0x000fe20008011604 */
[----:B------:R-:W-:Y:S01]  /*17f0*/  UMOV UR37, 0x40000040 ;  /* 0x4000004000257882 */ /* 0x000fe20000000000 */
[----:B------:R-:W-:-:S02]  /*1800*/  UMOV UR39, 0x40000040 ;  /* 0x4000004000277882 */ /* 0x000fc40000000000 */
[----:B------:R-:W-:Y:S01]  /*1810*/  ULOP3.LUT UR6, UR4, 0x3fff, URZ, 0xc0, !UPT ;  /* 0x00003fff04067892 */ /* 0x000fe2000f8ec03f */
[----:B------:R-:W-:Y:S01]  /*1820*/  IMAD.U32 R9, RZ, RZ, UR37 ;  /* 0x00000025ff097e24 */ /* 0x000fe2000f8e00ff */
[----:B------:R-:W-:Y:S01]  /*1830*/  UMOV UR36, UR45 ;  /* 0x0000002d00247c82 */ /* 0x000fe20008000000 */
[----:B------:R-:W-:Y:S01]  /*1840*/  UMOV UR5, UR37 ;  /* 0x0000002500057c82 */ /* 0x000fe20008000000 */
[----:B------:R-:W-:Y:S01]  /*1850*/  ULOP3.LUT UR7, UR6, 0x10000, URZ, 0xfc, !UPT ;  /* 0x0001000006077892 */ /* 0x000fe2000f8efc3f */
[----:B------:R-:W-:Y:S01]  /*1860*/  IMAD.U32 R8, RZ, RZ, UR36 ;  /* 0x00000024ff087e24 */ /* 0x000fe2000f8e00ff */
[----:B------:R-:W-:Y:S01]  /*1870*/  UMOV UR4, UR36 ;  /* 0x0000002400047c82 */ /* 0x000fe20008000000 */
[----:B------:R-:W-:Y:S01]  /*1880*/  UMOV UR8, UR36 ;  /* 0x0000002400087c82 */ /* 0x000fe20008000000 */
[----:B------:R-:W-:Y:S02]  /*1890*/  UIMAD UR44, UR60, 0xb00, UR7 ;  /* 0x00000b003c2c78a4 */ /* 0x000fe4000f8e0207 */
[----:B------:R-:W-:Y:S01]  /*18a0*/  IMAD.U32 R0, RZ, RZ, UR7 ;  /* 0x00000007ff007e24 */ /* 0x000fe2000f8e00ff */
[----:B------:R-:W-:Y:S01]  /*18b0*/  UMOV UR7, 0x40000040 ;  /* 0x4000004000077882 */ /* 0x000fe20000000000 */
[----:B------:R-:W-:-:S02]  /*18c0*/  UIADD3 UR6, UR44, 0x80, URZ ;  /* 0x000000802c067890 */ /* 0x000fc4000fffe03f */
[----:B------:R-:W-:Y:S02]  /*18d0*/  UIADD3 UR10, UR44, 0x100, URZ ;  /* 0x000001002c0a7890 */ /* 0x000fe4000fffe03f */
[----:B------:R-:W-:Y:S01]  /*18e0*/  UMOV UR38, UR44 ;  /* 0x0000002c00267c82 */ /* 0x000fe20008000000 */
[----:B------:R-:W-:Y:S01]  /*18f0*/  UMOV UR9, UR37 ;  /* 0x0000002500097c82 */ /* 0x000fe20008000000 */
[----:B------:R-:W-:Y:S01]  /*1900*/  HGMMA.64x16x16.F32.BF16 R104, gdesc[UR36], RZ, !UPT, gsb0 ;  /* 0x00200000246879f0 */ /* 0x000fe2000c0018ff */
[----:B------:R-:W-:Y:S01]  /*1910*/  UMOV UR11, 0x40000040 ;  /* 0x40000040000b7882 */ /* 0x000fe20000000000 */
[----:B------:R-:W-:Y:S01]  /*1920*/  UIADD3 UR14, UR44, 0x180, URZ ;  /* 0x000001802c0e7890 */ /* 0x000fe2000fffe03f */
[----:B------:R-:W-:Y:S01]  /*1930*/  UMOV UR12, UR36 ;  /* 0x00000024000c7c82 */ /* 0x000fe20008000000 */
[----:B------:R-:W-:Y:S01]  /*1940*/  UMOV UR13, UR37 ;  /* 0x00000025000d7c82 */ /* 0x000fe20008000000 */
        /* <DEDUP_REMOVED lines=21> */
[----:B------:R-:W-:Y:S01]  /*1aa0*/  UMOV UR39, 0x40000040 ;  /* 0x4000004000277882 */ /* 0x000fe20000000000 */
[----:B------:R-:W-:Y:S01]  /*1ab0*/  UIADD3 UR42, UR44, 0x602, URZ ;  /* 0x000006022c2a7890 */ /* 0x000fe2000fffe03f */
        /* <DEDUP_REMOVED lines=55> */
[----:B------:R-:W-:Y:S02]  /*1e30*/  UMOV UR37, 0x40000040 ;  /* 0x4000004000257882 */ /* 0x000fe40000000000 */
[----:B------:R-:W-:Y:S01]  /*1e40*/  UMOV UR9, UR37 ;  /* 0x0000002500097c82 */ /* 0x000fe20008000000 */
[----:B------:R-:W-:Y:S01]  /*1e50*/  UMOV UR13, UR37 ;  /* 0x00000025000d7c82 */ /* 0x000fe20008000000 */
[----:B------:R-:W-:Y:S01]  /*1e60*/  UMOV UR17, UR37 ;  /* 0x0000002500117c82 */ /* 0x000fe20008000000 */
[----:B------:R-:W-:Y:S01]  /*1e70*/  UMOV UR21, UR37 ;  /* 0x0000002500157c82 */ /* 0x000fe20008000000 */
[----:B------:R-:W-:Y:S01]  /*1e80*/  UMOV UR25, UR37 ;  /* 0x0000002500197c82 */ /* 0x000fe20008000000 */
[----:B------:R-:W-:Y:S01]  /*1e90*/  UMOV UR29, UR37 ;  /* 0x00000025001d7c82 */ /* 0x000fe20008000000 */
[----:B------:R-:W-:Y:S01]  /*1ea0*/  UMOV UR33, UR37 ;  /* 0x0000002500217c82 */ /* 0x000fe20008000000 */
[----:B------:R-:W-:Y:S01]  /*1eb0*/  IMAD.U32 R7, RZ, RZ, UR37 ;  /* 0x00000025ff077e24 */ /* 0x000fe2000f8e00ff */
[----:B------:R-:W-:-:S02]  /*1ec0*/  WARPGROUP.DEPBAR.LE gsb0, 0x0 ;  /* 0x00008000000079c5 */ /* 0x000fc40000010000 */
[----:B------:R-:W-:-:S06]  /*1ed0*/  WARPGROUP.ARRIVE ;  /* 0x00000000000079c5 */ /* 0x000fcc0000000000 */
[----:B------:R-:W-:Y:S01]  /*1ee0*/  HGMMA.64x16x16.F32.BF16 R24, gdesc[UR4], RZ, !UPT, gsb0 ;  /* 0x00200000041879f0 */ /* 0x000fe2000c0018ff */
[----:B------:R-:W-:Y:S02]  /*1ef0*/  UIADD3 UR4, UR45, 0x2, URZ ;  /* 0x000000022d047890 */ /* 0x000fe4000fffe03f */
[----:B------:R-:W-:Y:S01]  /*1f00*/  UIADD3 UR6, UR44, 0x2, URZ ;  /* 0x000000022c067890 */ /* 0x000fe2000fffe03f */
[----:B------:R-:W-:Y:S01]  /*1f10*/  UMOV UR5, UR37 ;  /* 0x0000002500057c82 */ /* 0x000fe20008000000 */
[----:B------:R-:W-:-:S03]  /*1f20*/  UMOV UR7, 0x40000040 ;  /* 0x4000004000077882 */ /* 0x000fc60000000000 */
[----:B------:R-:W-:Y:S02]  /*1f30*/  UMOV UR36, UR4 ;  /* 0x0000000400247c82 */ /* 0x000fe40008000000 */
        /* <DEDUP_REMOVED lines=15> */
[----:B------:R-:W-:Y:S01]  /*2030*/  HGMMA.64x16x16.F32.BF16 R104, gdesc[UR36], R104, gsb0 ;  /* 0x00200000246879f0 */ /* 0x000fe20008001868 */
[----:B------:R-:W-:Y:S02]  /*2040*/  UMOV UR39, 0x40000040 ;  /* 0x4000004000277882 */ /* 0x000fe40000000000 */
[----:B------:R-:W-:Y:S02]  /*2050*/  WARPGROUP.DEPBAR.LE gsb0, 0x0 ;  /* 0x00008000000079c5 */ /* 0x000fe40000010000 */
[----:B------:R-:W-:-:S06]  /*2060*/  WARPGROUP.ARRIVE ;  /* 0x00000000000079c5 */ /* 0x000fcc0000000000 */
[----:B------:R-:W-:Y:S01]  /*2070*/  HGMMA.64x16x16.F32.BF16 R96, gdesc[UR4], R96, gsb0 ;  /* 0x00200000046079f0 */ /* 0x000fe20008001860 */
[----:B------:R-:W-:Y:S02]  /*2080*/  UIADD3 UR4, UR44, 0x202, URZ ;  /* 0x000002022c047890 */ /* 0x000fe4000fffe03f */
[----:B------:R-:W-:Y:S01]  /*2090*/  UIADD3 UR6, UR44, 0x482, URZ ;  /* 0x000004822c067890 */ /* 0x000fe2000fffe03f */
[----:B------:R-:W-:Y:S01]  /*20a0*/  UMOV UR5, UR37 ;  /* 0x0000002500057c82 */ /* 0x000fe20008000000 */
[----:B------:R-:W-:-:S03]  /*20b0*/  UMOV UR7, 0x40000040 ;  /* 0x4000004000077882 */ /* 0x000fc60000000000 */
[----:B------:R-:W-:Y:S01]  /*20c0*/  UMOV UR18, UR4 ;  /* 0x0000000400127c82 */ /* 0x000fe20008000000 */
[----:B------:R-:W-:Y:S01]  /*20d0*/  UMOV UR4, UR36 ;  /* 0x0000002400047c82 */ /* 0x000fe20008000000 */
        /* <DEDUP_REMOVED lines=136> */
[----:B------:R-:W-:Y:S01]  /*2960*/  UMOV UR7, 0x40000040 ;  /* 0x4000004000077882 */ /* 0x000fe20000000000 */
        /* <DEDUP_REMOVED lines=14> */
[----:B------:R-:W-:-:S02]  /*2a50*/  WARPGROUP.DEPBAR.LE gsb0, 0x0 ;  /* 0x00008000000079c5 */ /* 0x000fc40000010000 */
[----:B------:R-:W-:-:S06]  /*2a60*/  WARPGROUP.ARRIVE ;  /* 0x00000000000079c5 */ /* 0x000fcc0000000000 */
[----:B------:R-:W-:Y:S01]  /*2a70*/  HGMMA.64x16x16.F32.BF16 R104, gdesc[UR4], R104, gsb0 ;  /* 0x00200000046879f0 */ /* 0x000fe20008001868 */
[----:B------:R-:W-:Y:S01]  /*2a80*/  UMOV UR6, UR10 ;  /* 0x0000000a00067c82 */ /* 0x000fe20008000000 */
[----:B------:R-:W-:Y:S01]  /*2a90*/  UMOV UR7, 0x40000040 ;  /* 0x4000004000077882 */ /* 0x000fe20000000000 */
[----:B------:R-:W-:Y:S01]  /*2aa0*/  UMOV UR10, UR14 ;  /* 0x0000000e000a7c82 */ /* 0x000fe20008000000 */
[----:B------:R-:W-:Y:S01]  /*2ab0*/  UMOV UR14, UR18 ;  /* 0x00000012000e7c82 */ /* 0x000fe20008000000 */
[----:B------:R-:W-:Y:S02]  /*2ac0*/  WARPGROUP.DEPBAR.LE gsb0, 0x0 ;  /* 0x00008000000079c5 */ /* 0x000fe40000010000 */
[----:B------:R-:W-:-:S06]  /*2ad0*/  WARPGROUP.ARRIVE ;  /* 0x00000000000079c5 */ /* 0x000fcc0000000000 */
[----:B------:R-:W-:Y:S01]  /*2ae0*/  HGMMA.64x16x16.F32.BF16 R96, gdesc[UR4], R96, gsb0 ;  /* 0x00200000046079f0 */ /* 0x000fe20008001860 */
[----:B------:R-:W-:Y:S01]  /*2af0*/  UIADD3 UR6, UR44, 0x206, URZ ;  /* 0x000002062c067890 */ /* 0x000fe2000fffe03f */
[----:B------:R-:W-:-:S06]  /*2b00*/  UMOV UR7, 0x40000040 ;  /* 0x4000004000077882 */ /* 0x000fcc0000000000 */
[----:B------:R-:W-:Y:S01]  /*2b10*/  UMOV UR18, UR6 ;  /* 0x0000000600127c82 */ /* 0x000fe20008000000 */
[----:B------:R-:W-:Y:S01]  /*2b20*/  UIADD3 UR6, UR44, 0x486, URZ ;  /* 0x000004862c067890 */ /* 0x000fe2000fffe03f */
[----:B------:R-:W-:Y:S02]  /*2b30*/  WARPGROUP.DEPBAR.LE gsb0, 0x0 ;  /* 0x00008000000079c5 */ /* 0x000fe40000010000 */
[----:B------:R-:W-:-:S06]  /*2b40*/  WARPGROUP.ARRIVE ;  /* 0x00000000000079c5 */ /* 0x000fcc0000000000 */
[----:B------:R-:W-:Y:S01]  /*2b50*/  HGMMA.64x16x16.F32.BF16 R88, gdesc[UR8], R88, gsb0 ;  /* 0x00200000085879f0 */ /* 0x000fe20008001858 */
[----:B------:R-:W-:Y:S02]  /*2b60*/  UIADD3 UR8, UR44, 0x506, URZ ;  /* 0x000005062c087890 */ /* 0x000fe4000fffe03f */
[----:B------:R-:W-:Y:S01]  /*2b70*/  UIADD3 UR10, UR44, 0x580, URZ ;  /* 0x000005802c0a7890 */ /* 0x000fe2000fffe03f */
[----:B------:R-:W-:Y:S01]  /*2b80*/  UMOV UR9, 0x40000040 ;  /* 0x4000004000097882 */ /* 0x000fe20000000000 */
[----:B------:R-:W-:Y:S01]  /*2b90*/  UMOV UR11, 0x40000040 ;  /* 0x40000040000b7882 */ /* 0x000fe20000000000 */
[----:B------:R-:W-:Y:S01]  /*2ba0*/  UMOV UR37, UR9 ;  /* 0x0000000900257c82 */ /* 0x000fe20008000000 */
[----:B------:R-:W-:Y:S02]  /*2bb0*/  WARPGROUP.DEPBAR.LE gsb0, 0x0 ;  /* 0x00008000000079c5 */ /* 0x000fe40000010000 */
[----:B------:R-:W-:-:S06]  /*2bc0*/  WARPGROUP.ARRIVE ;  /* 0x00000000000079c5 */ /* 0x000fcc0000000000 */
[----:B------:R-:W-:Y:S01]  /*2bd0*/  HGMMA.64x16x16.F32.BF16 R80, gdesc[UR12], R80, gsb0 ;  /* 0x002000000c5079f0 */ /* 0x000fe20008001850 */
[----:B------:R-:W-:Y:S01]  /*2be0*/  UIADD3 UR14, UR44, 0x680, URZ ;  /* 0x000006802c0e7890 */ /* 0x000fe2000fffe03f */
[----:B------:R-:W-:Y:S01]  /*2bf0*/  UMOV UR13, UR9 ;  /* 0x00000009000d7c82 */ /* 0x000fe20008000000 */
[----:B------:R-:W-:Y:S01]  /*2c00*/  UMOV UR15, 0x40000040 ;  /* 0x40000040000f7882 */ /* 0x000fe20000000000 */
        /* <DEDUP_REMOVED lines=33> */
[----:B------:R-:W-:Y:S01]  /*2e20*/  UMOV UR6, UR8 ;  /* 0x0000000800067c82 */ /* 0x000fe20008000000 */
[----:B------:R-:W-:Y:S01]  /*2e30*/  UMOV UR7, 0x40000040 ;  /* 0x4000004000077882 */ /* 0x000fe20000000000 */
[----:B------:R-:W-:-:S07]  /*2e40*/  UIADD3 UR8, UR45, 0x400, URZ ;  /* 0x000004002d087890 */ /* 0x000fce000fffe03f */
[----:B------:R-:W-:Y:S01]  /*2e50*/  UMOV UR12, UR8 ;  /* 0x00000008000c7c82 */ /* 0x000fe20008000000 */
[----:B------:R-:W-:Y:S01]  /*2e60*/  UMOV UR16, UR8 ;  /* 0x0000000800107c82 */ /* 0x000fe20008000000 */
[----:B------:R-:W-:Y:S01]  /*2e70*/  UMOV UR20, UR8 ;  /* 0x0000000800147c82 */ /* 0x000fe20008000000 */
[----:B------:R-:W-:Y:S01]  /*2e80*/  UMOV UR24, UR8 ;  /* 0x0000000800187c82 */ /* 0x000fe20008000000 */
[----:B------:R-:W-:Y:S01]  /*2e90*/  UMOV UR28, UR8 ;  /* 0x00000008001c7c82 */ /* 0x000fe20008000000 */
[----:B------:R-:W-:Y:S01]  /*2ea0*/  UMOV UR32, UR8 ;  /* 0x0000000800207c82 */ /* 0x000fe20008000000 */
[----:B------:R-:W-:Y:S01]  /*2eb0*/  UMOV UR36, UR8 ;  /* 0x0000000800247c82 */ /* 0x000fe20008000000 */
[----:B------:R-:W-:Y:S02]  /*2ec0*/  WARPGROUP.DEPBAR.LE gsb0, 0x0 ;  /* 0x00008000000079c5 */ /* 0x000fe40000010000 */
[----:B------:R-:W-:-:S06]  /*2ed0*/  WARPGROUP.ARRIVE ;  /* 0x00000000000079c5 */ /* 0x000fcc0000000000 */
[----:B------:R-:W-:Y:S01]  /*2ee0*/  HGMMA.64x16x16.F32.BF16 R24, gdesc[UR4], R24, gsb0 ;  /* 0x00200000041879f0 */ /* 0x000fe20008001818 */
[----:B------:R-:W-:Y:S02]  /*2ef0*/  UIADD3 UR6, UR44, 0x600, URZ ;  /* 0x000006002c067890 */ /* 0x000fe4000fffe03f */
        /* <DEDUP_REMOVED lines=253> */
[----:B------:R-:W-:Y:S05]  /*3ed0*/  @!P0 BRA `(.L_x_187) ;  /* 0x0000000000048947 */ /* 0x000fea0003800000 */
[----:B------:R-:W-:Y:S01]  /*3ee0*/  BPT.TRAP 0x1 ;  /* 0x000000040000795c */ /* 0x000fe20000300000 */
.L_x_187:
[----:B01----:R-:W-:Y:S01]  /*3ef0*/  IMAD.IADD R3, R234, 0x1, R113 ;  /* 0x00000001ea037824 */ /* 0x003fe200078e0271 */
[----:B------:R-:W-:Y:S01]  /*3f00*/  P2R R114, PR, RZ, 0x1 ;  /* 0x00000001ff727803 */ /* 0x000fe20000000000 */
[----:B------:R-:W-:Y:S02]  /*3f10*/  ULDC UR6, c[0x0][0x988] ;  /* 0x0002620000067ab9 */ /* 0x000fe40000000800 */
[----:B------:R-:W-:-:S05]  /*3f20*/  IMAD R20, R112, -0xb0, R3 ;  /* 0xffffff5070147824 */ /* 0x000fca00078e0203 */
[C---:B------:R-:W-:Y:S02]  /*3f30*/  ISETP.GT.AND P4, PT, R20.reuse, RZ, PT ;  /* 0x000000ff1400720c */ /* 0x040fe40003f84270 */
[C---:B------:R-:W-:Y:S02]  /*3f40*/  ISETP.GT.AND P3, PT, R20.reuse, 0x1, PT ;  /* 0x000000011400780c */ /* 0x040fe40003f64270 */
[----:B------:R-:W-:Y:S02]  /*3f50*/  ISETP.GT.AND P1, PT, R20, 0x8, PT ;  /* 0x000000081400780c */ /* 0x000fe40003f24270 */
[----:B------:R-:W-:Y:S02]  /*3f60*/  FSEL R11, R104, -INF , P4 ;  /* 0xff800000680b7808 */ /* 0x000fe40002000000 */
[----:B------:R-:W-:Y:S02]  /*3f70*/  FSEL R14, R105, -INF , P3 ;  /* 0xff800000690e7808 */ /* 0x000fe40001800000 */
[----:B------:R-:W-:-:S02]  /*3f80*/  ISETP.GT.AND P2, PT, R20, 0x9, PT ;  /* 0x000000091400780c */ /* 0x000fc40003f44270 */
[----:B------:R-:W-:Y:S02]  /*3f90*/  FSEL R105, R108, -INF , P1 ;  /* 0xff8000006c697808 */ /* 0x000fe40000800000 */
[----:B------:R-:W-:Y:S02]  /*3fa0*/  FMNMX.FTZ R10, R11, R14, !PT ;  /* 0x0000000e0b0a7209 */ /* 0x000fe40007810000 */
[C---:B------:R-:W-:Y:S02]  /*3fb0*/  ISETP.GT.AND P6, PT, R20.reuse, 0x10, PT ;  /* 0x000000101400780c */ /* 0x040fe40003fc4270 */
[----:B------:R-:W-:Y:S02]  /*3fc0*/  FSEL R109, R109, -INF , P2 ;  /* 0xff8000006d6d7808 */ /* 0x000fe40001000000 */
[----:B------:R-:W-:Y:S02]  /*3fd0*/  FMNMX.FTZ R10, R105, R10, !PT ;  /* 0x0000000a690a7209 */ /* 0x000fe40007810000 */
[----:B------:R-:W-:-:S02]  /*3fe0*/  ISETP.GT.AND P5, PT, R20, 0x11, PT ;  /* 0x000000111400780c */ /* 0x000fc40003fa4270 */
[----:B------:R-:W-:Y:S02]  /*3ff0*/  FSEL R115, R96, -INF , P6 ;  /* 0xff80000060737808 */ /* 0x000fe40003000000 */
[----:B------:R-:W-:Y:S02]  /*4000*/  FMNMX.FTZ R10, R109, R10, !PT ;  /* 0x0000000a6d0a7209 */ /* 0x000fe40007810000 */
[----:B------:R-:W-:Y:S02]  /*4010*/  FSEL R13, R106, -INF , P4 ;  /* 0xff8000006a0d7808 */ /* 0x000fe40002000000 */
[----:B------:R-:W-:Y:S02]  /*4020*/  ISETP.GT.AND P4, PT, R20, 0x18, PT ;  /* 0x000000181400780c */ /* 0x000fe40003f84270 */
[----:B------:R-:W-:Y:S02]  /*4030*/  FSEL R97, R97, -INF , P5 ;  /* 0xff80000061617808 */ /* 0x000fe40002800000 */
[----:B------:R-:W-:-:S02]  /*4040*/  FMNMX.FTZ R10, R115, R10, !PT ;  /* 0x0000000a730a7209 */ /* 0x000fc40007810000 */
[----:B------:R-:W-:Y:S02]  /*4050*/  FSEL R107, R107, -INF , P3 ;  /* 0xff8000006b6b7808 */ /* 0x000fe40001800000 */
[----:B------:R-:W-:Y:S02]  /*4060*/  ISETP.GT.AND P3, PT, R20, 0x19, PT ;  /* 0x000000191400780c */ /* 0x000fe40003f64270 */
[----:B------:R-:W-:Y:S02]  /*4070*/  FSEL R117, R100, -INF , P4 ;  /* 0xff80000064757808 */ /* 0x000fe40002000000 */
[----:B------:R-:W-:Y:S02]  /*4080*/  FMNMX.FTZ R10, R97, R10, !PT ;  /* 0x0000000a610a7209 */ /* 0x000fe40007810000 */
[----:B------:R-:W-:Y:S02]  /*4090*/  FSEL R15, R110, -INF , P1 ;  /* 0xff8000006e0f7808 */ /* 0x000fe40000800000 */
        /* <DEDUP_REMOVED lines=8> */
[C---:B------:R-:W-:Y:S02]  /*4120*/  ISETP.GT.AND P6, PT, R20.reuse, 0x28, PT ;  /* 0x000000281400780c */ /* 0x040fe40003fc4270 */
        /* <DEDUP_REMOVED lines=98> */
[----:B------:R-:W-:Y:S02]  /*4750*/  ISETP.GT.AND P0, PT, R20, 0x89, PT ;  /* 0x000000891400780c */ /* 0x000fe40003f04270 */
[----:B------:R-:W-:-:S02]  /*4760*/  FSEL R171, R44, -INF , P6 ;  /* 0xff8000002cab7808 */ /* 0x000fc40003000000 */
[----:B------:R-:W-:Y:S02]  /*4770*/  FMNMX.FTZ R10, R169, R10, !PT ;  /* 0x0000000aa90a7209 */ /* 0x000fe40007810000 */
[----:B------:R-:W-:Y:S02]  /*4780*/  FSEL R51, R51, -INF , P5 ;  /* 0xff80000033337808 */ /* 0x000fe40002800000 */
        /* <DEDUP_REMOVED lines=15> */
[----:B------:R-:W-:-:S02]  /*4880*/  FSEL R181, R37, -INF , P2 ;  /* 0xff80000025b57808 */ /* 0x000fc40001000000 */
[----:B------:R-:W-:Y:S02]  /*4890*/  FMNMX.FTZ R10, R179, R10, !PT ;  /* 0x0000000ab30a7209 */ /* 0x000fe40007810000 */
[----:B------:R-:W-:Y:S02]  /*48a0*/  ISETP.GT.AND P3, PT, R20, 0xa0, PT ;  /* 0x000000a01400780c */ /* 0x000fe40003f64270 */
[----:B------:R-:W-:Y:S02]  /*48b0*/  FSEL R41, R54, -INF , P4 ;  /* 0xff80000036297808 */ /* 0x000fe40002000000 */
[----:B------:R-:W-:Y:S02]  /*48c0*/  FSEL R183, R24, -INF , P3 ;  /* 0xff80000018b77808 */ /* 0x000fe40001800000 */
[----:B------:R-:W-:Y:S02]  /*48d0*/  FMNMX.FTZ R10, R181, R10, !PT ;  /* 0x0000000ab50a7209 */ /* 0x000fe40007810000 */
[----:B------:R-:W-:-:S02]  /*48e0*/  ISETP.GT.AND P4, PT, R20, 0xa1, PT ;  /* 0x000000a11400780c */ /* 0x000fc40003f84270 */
[----:B------:R-:W-:Y:S02]  /*48f0*/  FMNMX.FTZ R10, R183, R10, !PT ;  /* 0x0000000ab70a7209 */ /* 0x000fe40007810000 */
[----:B------:R-:W-:Y:S02]  /*4900*/  FSEL R187, R25, -INF , P4 ;  /* 0xff80000019bb7808 */ /* 0x000fe40002000000 */
[----:B------:R-:W-:Y:S02]  /*4910*/  ISETP.GT.AND P5, PT, R20, 0xa8, PT ;  /* 0x000000a81400780c */ /* 0x000fe40003fa4270 */
[----:B------:R-:W-:Y:S02]  /*4920*/  FMNMX.FTZ R10, R187, R10, !PT ;  /* 0x0000000abb0a7209 */ /* 0x000fe40007810000 */
[----:B------:R-:W-:Y:S02]  /*4930*/  FSEL R185, R28, -INF , P5 ;  /* 0xff8000001cb97808 */ /* 0x000fe40002800000 */
[----:B------:R-:W-:-:S02]  /*4940*/  ISETP.GT.AND P6, PT, R20, 0xa9, PT ;  /* 0x000000a91400780c */ /* 0x000fc40003fc4270 */
[----:B------:R-:W-:Y:S02]  /*4950*/  FMNMX.FTZ R10, R185, R10, !PT ;  /* 0x0000000ab90a7209 */ /* 0x000fe40007810000 */
[----:B------:R-:W-:Y:S02]  /*4960*/  FSEL R189, R29, -INF , P6 ;  /* 0xff8000001dbd7808 */ /* 0x000fe40003000000 */
[----:B------:R-:W-:Y:S02]  /*4970*/  P2R R32, PR, RZ, 0x8 ;  /* 0x00000008ff207803 */ /* 0x000fe40000000000 */
[----:B------:R-:W-:Y:S01]  /*4980*/  FMNMX.FTZ R24, R189, R10, !PT ;  /* 0x0000000abd187209 */ /* 0x000fe20007810000 */
[----:B------:R-:W-:Y:S01]  /*4990*/  IMAD.U32 R10, RZ, RZ, UR6 ;  /* 0x00000006ff0a7e24 */ /* 0x000fe2000f8e00ff */
[----:B------:R-:W-:Y:S02]  /*49a0*/  P2R R40, PR, RZ, 0x1 ;  /* 0x00000001ff287803 */ /* 0x000fe40000000000 */
[----:B------:R-:W-:Y:S01]  /*49b0*/  P2R R36, PR, RZ, 0x2 ;  /* 0x00000002ff247803 */ /* 0x000fe20000000000 */
[----:B------:R-:W0:Y:S01]  /*49c0*/  SHFL.BFLY PT, R3, R24, 0x2, 0x1f ;  /* 0x0c401f0018037f89 */ /* 0x000e2200000e0000 */
[----:B------:R-:W-:-:S02]  /*49d0*/  P2R R33, PR, RZ, 0x4 ;  /* 0x00000004ff217803 */ /* 0x000fc40000000000 */
[C---:B------:R-:W-:Y:S02]  /*49e0*/  ISETP.GT.AND P2, PT, R20.reuse, 0x88, PT ;  /* 0x000000881400780c */ /* 0x040fe40003f44270 */
[C---:B------:R-:W-:Y:S02]  /*49f0*/  ISETP.GT.AND P1, PT, R20.reuse, 0x89, PT ;  /* 0x000000891400780c */ /* 0x040fe40003f24270 */
[----:B------:R-:W-:Y:S02]  /*4a00*/  ISETP.GT.AND P0, PT, R20, 0x90, PT ;  /* 0x000000901400780c */ /* 0x000fe40003f04270 */
[----:B------:R-:W-:Y:S02]  /*4a10*/  FSEL R47, R47, -INF , P1 ;  /* 0xff8000002f2f7808 */ /* 0x000fe40000800000 */
[----:B------:R-:W-:Y:S02]  /*4a20*/  FSEL R29, R34, -INF , P0 ;  /* 0xff800000221d7808 */ /* 0x000fe40000000000 */
[----:B------:R-:W-:-:S02]  /*4a30*/  ISETP.NE.AND P0, PT, R40, RZ, PT ;  /* 0x000000ff2800720c */ /* 0x000fc40003f05270 */
[----:B------:R-:W-:Y:S02]  /*4a40*/  ISETP.NE.AND P1, PT, R36, RZ, PT ;  /* 0x000000ff2400720c */ /* 0x000fe40003f25270 */
[----:B------:R-:W-:Y:S02]  /*4a50*/  FSEL R35, R35, -INF , P0 ;  /* 0xff80000023237808 */ /* 0x000fe40000000000 */
[----:B------:R-:W-:Y:S02]  /*4a60*/  ISETP.NE.AND P0, PT, R114, RZ, PT ;  /* 0x000000ff7200720c */ /* 0x000fe40003f05270 */
[----:B0-----:R-:W-:-:S05]  /*4a70*/  FMNMX.FTZ R28, R24, R3, !PT ;  /* 0x00000003181c7209 */ /* 0x001fca0007810000 */
[----:B------:R-:W0:Y:S02]  /*4a80*/  SHFL.BFLY PT, R3, R28, 0x1, 0x1f ;  /* 0x0c201f001c037f89 */ /* 0x000e2400000e0000 */
[----:B0-----:R-:W-:-:S04]  /*4a90*/  FMNMX.FTZ R3, R28, R3, !PT ;  /* 0x000000031c037209 */ /* 0x001fc80007810000 */
[C---:B------:R-:W-:Y:S01]  /*4aa0*/  FSETP.NEU.FTZ.AND P3, PT, R3.reuse, -INF , PT ;  /* 0xff8000000300780b */ /* 0x040fe20003f7d000 */
[----:B------:R-:W-:-:S05]  /*4ab0*/  FMUL.FTZ R25, R3, R10 ;  /* 0x0000000a03197220 */ /* 0x000fca0000410000 */
[----:B------:R-:W-:Y:S02]  /*4ac0*/  FSEL R20, R25, RZ, P3 ;  /* 0x000000ff19147208 */ /* 0x000fe40001800000 */
[----:B------:R-:W-:Y:S02]  /*4ad0*/  FSEL R25, R46, -INF , P2 ;  /* 0xff8000002e197808 */ /* 0x000fe40001000000 */
[----:B------:R-:W-:Y:S01]  /*4ae0*/  ISETP.NE.AND P2, PT, R33, RZ, PT ;  /* 0x000000ff2100720c */ /* 0x000fe20003f45270 */
[-CC-:B------:R-:W-:Y:S01]  /*4af0*/  FFMA.FTZ R33, R14, R10.reuse, -R20.reuse ;  /* 0x0000000a0e217223 */ /* 0x180fe20000010814 */
[----:B------:R-:W-:Y:S01]  /*4b00*/  FMNMX.FTZ R14, R13, R107, !PT ;  /* 0x0000006b0d0e7209 */ /* 0x000fe20007810000 */
[-CC-:B------:R-:W-:Y:S01]  /*4b10*/  FFMA.FTZ R37, R109, R10.reuse, -R20.reuse ;  /* 0x0000000a6d257223 */ /* 0x180fe20000010814 */
[-CC-:B------:R-:W-:Y:S01]  /*4b20*/  FFMA.FTZ R109, R133, R10.reuse, -R20.reuse ;  /* 0x0000000a856d7223 */ /* 0x180fe20000010814 */
[--C-:B------:R-:W-:Y:S01]  /*4b30*/  FFMA.FTZ R133, R135, R10, -R20.reuse ;  /* 0x0000000a87857223 */ /* 0x100fe20000010814 */
[----:B------:R-:W-:Y:S01]  /*4b40*/  FMNMX.FTZ R14, R15, R14, !PT ;  /* 0x0000000e0f0e7209 */ /* 0x000fe20007810000 */
[-CC-:B------:R-:W-:Y:S01]  /*4b50*/  FFMA.FTZ R135, R139, R10.reuse, -R20.reuse ;  /* 0x0000000a8b877223 */ /* 0x180fe20000010814 */
[----:B------:R-:W-:Y:S01]  /*4b60*/  FSEL R139, R38, -INF , P1 ;  /* 0xff800000268b7808 */ /* 0x000fe20000800000 */
[--C-:B------:R-:W-:Y:S01]  /*4b70*/  FFMA.FTZ R176, R11, R10, -R20.reuse ;  /* 0x0000000a0bb07223 */ /* 0x100fe20000010814 */
[----:B------:R-:W-:Y:S01]  /*4b80*/  FMNMX.FTZ R14, R111, R14, !PT ;  /* 0x0000000e6f0e7209 */ /* 0x000fe20007810000 */
[-CC-:B------:R-:W-:Y:S01]  /*4b90*/  FFMA.FTZ R11, R127, R10.reuse, -R20.reuse ;  /* 0x0000000a7f0b7223 */ /* 0x180fe20000010814 */
[----:B------:R-:W-:Y:S01]  /*4ba0*/  ISETP.NE.AND P3, PT, R32, RZ, PT ;  /* 0x000000ff2000720c */ /* 0x000fe20003f65270 */
[--C-:B------:R-:W-:Y:S01]  /*4bb0*/  FFMA.FTZ R184, R125, R10, -R20.reuse ;  /* 0x0000000a7db87223 */ /* 0x100fe20000010814 */
        /* <DEDUP_REMOVED lines=17> */
[----:B------:R0:W-:Y:S01]  /*4cd0*/  MUFU.EX2 R39, R11 ;  /* 0x0000000b00277308 */ /* 0x0001e20000000800 */
[----:B------:R-:W-:Y:S01]  /*4ce0*/  FSEL R147, R31, -INF , P6 ;  /* 0xff8000001f937808 */ /* 0x000fe20003000000 */
[--C-:B------:R-:W-:Y:S01]  /*4cf0*/  FFMA.FTZ R178, R105, R10, -R20.reuse ;  /* 0x0000000a69b27223 */ /* 0x100fe20000010814 */
[----:B------:R-:W-:Y:S01]  /*4d00*/  FMNMX.FTZ R14, R91, R14, !PT ;  /* 0x0000000e5b0e7209 */ /* 0x000fe20007810000 */
[-CC-:B------:R-:W-:Y:S01]  /*4d10*/  FFMA.FTZ R97, R97, R10.reuse, -R20.reuse ;  /* 0x0000000a61617223 */ /* 0x180fe20000010814 */
[-CC-:B------:R-:W-:Y:S01]  /*4d20*/  FFMA.FTZ R31, R129, R10.reuse, -R20.reuse ;  /* 0x0000000a811f7223 */ /* 0x180fe20000010814 */
[--C-:B------:R-:W-:Y:S01]  /*4d30*/  FFMA.FTZ R129, R177, R10, -R20.reuse ;  /* 0x0000000ab1817223 */ /* 0x100fe20000010814 */
[----:B------:R-:W-:Y:S01]  /*4d40*/  FMNMX.FTZ R14, R81, R14, !PT ;  /* 0x0000000e510e7209 */ /* 0x000fe20007810000 */
[----:B------:R-:W-:Y:S01]  /*4d50*/  MUFU.EX2 R176, R176 ;  /* 0x000000b000b07308 */ /* 0x000fe20000000800 */
[-CC-:B------:R-:W-:Y:S01]  /*4d60*/  FFMA.FTZ R101, R101, R10.reuse, -R20.reuse ;  /* 0x0000000a65657223 */ /* 0x180fe20000010814 */
[--C-:B------:R-:W-:Y:S01]  /*4d70*/  FFMA.FTZ R105, R167, R10, -R20.reuse ;  /* 0x0000000aa7697223 */ /* 0x100fe20000010814 */
[----:B------:R-:W-:Y:S01]  /*4d80*/  FMNMX.FTZ R14, R95, R14, !PT ;  /* 0x0000000e5f0e7209 */ /* 0x000fe20007810000 */
[-CC-:B------:R-:W-:Y:S01]  /*4d90*/  FFMA.FTZ R214, R179, R10.reuse, -R20.reuse ;  /* 0x0000000ab3d67223 */ /* 0x180fe20000010814 */
[-CC-:B------:R-:W-:Y:S01]  /*4da0*/  FFMA.FTZ R186, R165, R10.reuse, -R20.reuse ;  /* 0x0000000aa5ba7223 */ /* 0x180fe20000010814 */
[--C-:B------:R-:W-:Y:S01]  /*4db0*/  FFMA.FTZ R200, R151, R10, -R20.reuse ;  /* 0x0000000a97c87223 */ /* 0x100fe20000010814 */
[----:B------:R-:W-:Y:S01]  /*4dc0*/  FMNMX.FTZ R14, R85, R14, !PT ;  /* 0x0000000e550e7209 */ /* 0x000fe20007810000 */
[----:B------:R-:W1:Y:S01]  /*4dd0*/  MUFU.EX2 R33, R33 ;  /* 0x0000002100217308 */ /* 0x000e620000000800 */
[-CC-:B------:R-:W-:Y:S01]  /*4de0*/  FFMA.FTZ R202, R149, R10.reuse, -R20.reuse ;  /* 0x0000000a95ca7223 */ /* 0x180fe20000010814 */
[--C-:B------:R-:W-:Y:S01]  /*4df0*/  FFMA.FTZ R27, R119, R10, -R20.reuse ;  /* 0x0000000a771b7223 */ /* 0x100fe20000010814 */
[----:B------:R-:W-:Y:S01]  /*4e00*/  FMNMX.FTZ R14, R83, R14, !PT ;  /* 0x0000000e530e7209 */ /* 0x000fe20007810000 */
[-CC-:B------:R-:W-:Y:S01]  /*4e10*/  FFMA.FTZ R206, R123, R10.reuse, -R20.reuse ;  /* 0x0000000a7bce7223 */ /* 0x180fe20000010814 */
[-CC-:B------:R-:W-:Y:S01]  /*4e20*/  FFMA.FTZ R208, R145, R10.reuse, -R20.reuse ;  /* 0x0000000a91d07223 */ /* 0x180fe20000010814 */
[--C-:B------:R-:W-:Y:S01]  /*4e30*/  FFMA.FTZ R188, R163, R10, -R20.reuse ;  /* 0x0000000aa3bc7223 */ /* 0x100fe20000010814 */
[----:B------:R-:W-:Y:S01]  /*4e40*/  FMNMX.FTZ R14, R73, R14, !PT ;  /* 0x0000000e490e7209 */ /* 0x000fe20007810000 */
[----:B------:R-:W2:Y:S01]  /*4e50*/  MUFU.EX2 R178, R178 ;  /* 0x000000b200b27308 */ /* 0x000ea20000000800 */
[-CC-:B------:R-:W-:Y:S01]  /*4e60*/  FFMA.FTZ R190, R161, R10.reuse, -R20.reuse ;  /* 0x0000000aa1be7223 */ /* 0x180fe20000010814 */
[--C-:B------:R-:W-:Y:S01]  /*4e70*/  FFMA.FTZ R192, R159, R10, -R20.reuse ;  /* 0x0000000a9fc07223 */ /* 0x100fe20000010814 */
[----:B------:R-:W-:Y:S01]  /*4e80*/  FMNMX.FTZ R14, R87, R14, !PT ;  /* 0x0000000e570e7209 */ /* 0x000fe20007810000 */
[-CC-:B------:R-:W-:Y:S01]  /*4e90*/  FFMA.FTZ R194, R157, R10.reuse, -R20.reuse ;  /* 0x0000000a9dc27223 */ /* 0x180fe20000010814 */
[-CC-:B------:R-:W-:Y:S01]  /*4ea0*/  FFMA.FTZ R196, R155, R10.reuse, -R20.reuse ;  /* 0x0000000a9bc47223 */ /* 0x180fe20000010814 */
[--C-:B------:R-:W-:Y:S01]  /*4eb0*/  FFMA.FTZ R198, R153, R10, -R20.reuse ;  /* 0x0000000a99c67223 */ /* 0x100fe20000010814 */
[----:B------:R-:W-:Y:S01]  /*4ec0*/  FMNMX.FTZ R14, R77, R14, !PT ;  /* 0x0000000e4d0e7209 */ /* 0x000fe20007810000 */
[----:B------:R-:W3:Y:S01]  /*4ed0*/  MUFU.EX2 R37, R37 ;  /* 0x0000002500257308 */ /* 0x000ee20000000800 */
[-CC-:B------:R-:W-:Y:S01]  /*4ee0*/  FFMA.FTZ R119, R169, R10.reuse, -R20.reuse ;  /* 0x0000000aa9777223 */ /* 0x180fe20000010814 */
[--C-:B------:R-:W-:Y:S01]  /*4ef0*/  FFMA.FTZ R210, R171, R10, -R20.reuse ;  /* 0x0000000aabd27223 */ /* 0x100fe20000010814 */
[----:B------:R-:W-:Y:S01]  /*4f00*/  FMNMX.FTZ R14, R75, R14, !PT ;  /* 0x0000000e4b0e7209 */ /* 0x000fe20007810000 */
[-CC-:B------:R-:W-:Y:S01]  /*4f10*/  FFMA.FTZ R123, R173, R10.reuse, -R20.reuse ;  /* 0x0000000aad7b7223 */ /* 0x180fe20000010814 */
[-CC-:B------:R-:W-:Y:S01]  /*4f20*/  FFMA.FTZ R212, R175, R10.reuse, -R20.reuse ;  /* 0x0000000aafd47223 */ /* 0x180fe20000010814 */
[--C-:B------:R-:W-:Y:S01]  /*4f30*/  FFMA.FTZ R145, R181, R10, -R20.reuse ;  /* 0x0000000ab5917223 */ /* 0x100fe20000010814 */
[----:B------:R-:W-:Y:S01]  /*4f40*/  FMNMX.FTZ R14, R65, R14, !PT ;  /* 0x0000000e410e7209 */ /* 0x000fe20007810000 */
[----:B------:R-:W4:Y:S01]  /*4f50*/  MUFU.EX2 R180, R180 ;  /* 0x000000b400b47308 */ /* 0x000f220000000800 */
[-CC-:B------:R-:W-:Y:S01]  /*4f60*/  FFMA.FTZ R216, R183, R10.reuse, -R20.reuse ;  /* 0x0000000ab7d87223 */ /* 0x180fe20000010814 */
[--C-:B------:R-:W-:Y:S01]  /*4f70*/  FFMA.FTZ R149, R187, R10, -R20.reuse ;  /* 0x0000000abb957223 */ /* 0x100fe20000010814 */
[----:B------:R-:W-:Y:S01]  /*4f80*/  FMNMX.FTZ R14, R79, R14, !PT ;  /* 0x0000000e4f0e7209 */ /* 0x000fe20007810000 */
[-CC-:B------:R-:W-:Y:S01]  /*4f90*/  FFMA.FTZ R218, R185, R10.reuse, -R20.reuse ;  /* 0x0000000ab9da7223 */ /* 0x180fe20000010814 */
[----:B------:R-:W-:Y:S01]  /*4fa0*/  FFMA.FTZ R151, R189, R10, -R20 ;  /* 0x0000000abd977223 */ /* 0x000fe20000010814 */
[----:B------:R-:W-:-:S02]  /*4fb0*/  ISETP.GE.AND P2, PT, R113, 0xb1, PT ;  /* 0x000000b17100780c */ /* 0x000fc40003f46270 */
[----:B------:R-:W-:Y:S01]  /*4fc0*/  FMNMX.FTZ R14, R69, R14, !PT ;  /* 0x0000000e450e7209 */ /* 0x000fe20007810000 */
[----:B------:R-:W5:Y:S03]  /*4fd0*/  MUFU.EX2 R97, R97 ;  /* 0x0000006100617308 */ /* 0x000f660000000800 */
[----:B------:R-:W-:-:S04]  /*4fe0*/  FMNMX.FTZ R14, R67, R14, !PT ;  /* 0x0000000e430e7209 */ /* 0x000fc80007810000 */
        /* <DEDUP_REMOVED lines=10> */
[----:B------:R-:W-:Y:S03]  /*5090*/  MUFU.EX2 R105, R105 ;  /* 0x0000006900697308 */ /* 0x000fe60000000800 */
        /* <DEDUP_REMOVED lines=21> */
[----:B------:R-:W-:-:S05]  /*51f0*/  FMNMX.FTZ R14, R147, R14, !PT ;  /* 0x0000000e930e7209 */ /* 0x000fca0007810000 */
[----:B0-----:R-:W0:Y:S01]  /*5200*/  SHFL.BFLY PT, R11, R14, 0x2, 0x1f ;  /* 0x0c401f000e0b7f89 */ /* 0x001e2200000e0000 */
[----:B------:R-:W-:Y:S08]  /*5210*/  MUFU.EX2 R125, R125 ;  /* 0x0000007d007d7308 */ /* 0x000ff00000000800 */
[----:B------:R-:W-:Y:S08]  /*5220*/  MUFU.EX2 R194, R194 ;  /* 0x000000c200c27308 */ /* 0x000ff00000000800 */
[----:B------:R-:W-:Y:S01]  /*5230*/  MUFU.EX2 R131, R131 ;  /* 0x0000008300837308 */ /* 0x000fe20000000800 */
[----:B0-----:R-:W-:-:S07]  /*5240*/  FMNMX.FTZ R24, R14, R11, !PT ;  /* 0x0000000b0e187209 */ /* 0x001fce0007810000 */
[----:B------:R-:W-:Y:S01]  /*5250*/  MUFU.EX2 R196, R196 ;  /* 0x000000c400c47308 */ /* 0x000fe20000000800 */
[----:B------:R-:W0:Y:S07]  /*5260*/  SHFL.BFLY PT, R11, R24, 0x1, 0x1f ;  /* 0x0c201f00180b7f89 */ /* 0x000e2e00000e0000 */
[----:B------:R-:W-:Y:S08]  /*5270*/  MUFU.EX2 R133, R133 ;  /* 0x0000008500857308 */ /* 0x000ff00000000800 */
[----:B------:R-:W-:Y:S08]  /*5280*/  MUFU.EX2 R198, R198 ;  /* 0x000000c600c67308 */ /* 0x000ff00000000800 */
[----:B------:R-:W-:Y:S01]  /*5290*/  MUFU.EX2 R135, R135 ;  /* 0x0000008700877308 */ /* 0x000fe20000000800 */
[----:B0-----:R-:W-:-:S04]  /*52a0*/  FMNMX.FTZ R11, R24, R11, !PT ;  /* 0x0000000b180b7209 */ /* 0x001fc80007810000 */
[C---:B------:R-:W-:Y:S01]  /*52b0*/  FSETP.NEU.FTZ.AND P1, PT, R11.reuse, -INF , PT ;  /* 0xff8000000b00780b */ /* 0x040fe20003f3d000 */
[----:B------:R-:W-:Y:S02]  /*52c0*/  FMUL.FTZ R40, R11, R10 ;  /* 0x0000000a0b287220 */ /* 0x000fe40000410000 */
[----:B------:R-:W-:Y:S03]  /*52d0*/  MUFU.EX2 R200, R200 ;  /* 0x000000c800c87308 */ /* 0x000fe60000000800 */
[----:B------:R-:W-:Y:S02]  /*52e0*/  FSEL R40, R40, RZ, P1 ;  /* 0x000000ff28287208 */ /* 0x000fe40000800000 */
[----:B------:R-:W-:-:S03]  /*52f0*/  ISETP.NE.AND P1, PT, R19, RZ, PT ;  /* 0x000000ff1300720c */ /* 0x000fc60003f25270 */
[----:B------:R-:W-:Y:S01]  /*5300*/  MUFU.EX2 R137, R137 ;  /* 0x0000008900897308 */ /* 0x000fe20000000800 */
[-CC-:B------:R-:W-:Y:S01]  /*5310*/  FFMA.FTZ R177, R13, R10.reuse, -R40.reuse ;  /* 0x0000000a0db17223 */ /* 0x180fe20000010828 */
[----:B-1----:R-:W-:Y:S01]  /*5320*/  FADD.FTZ R13, R176, R33 ;  /* 0x00000021b00d7221 */ /* 0x002fe20000010000 */
[-CC-:B------:R-:W-:Y:S01]  /*5330*/  FFMA.FTZ R14, R107, R10.reuse, -R40.reuse ;  /* 0x0000000a6b0e7223 */ /* 0x180fe20000010828 */
[-CC-:B------:R-:W-:Y:S01]  /*5340*/  FFMA.FTZ R179, R15, R10.reuse, -R40.reuse ;  /* 0x0000000a0fb37223 */ /* 0x180fe20000010828 */
[-CC-:B------:R-:W-:Y:S01]  /*5350*/  FFMA.FTZ R20, R111, R10.reuse, -R40.reuse ;  /* 0x0000000a6f147223 */ /* 0x180fe20000010828 */
[----:B--2---:R-:W-:Y:S01]  /*5360*/  FADD.FTZ R44, R178, R13 ;  /* 0x0000000db22c7221 */ /* 0x004fe20000010000 */
[-CC-:B------:R-:W-:Y:S01]  /*5370*/  FFMA.FTZ R181, R21, R10.reuse, -R40.reuse ;  /* 0x0000000a15b57223 */ /* 0x180fe20000010828 */
[----:B------:R-:W-:Y:S01]  /*5380*/  MUFU.EX2 R177, R177 ;  /* 0x000000b100b17308 */ /* 0x000fe20000000800 */
[-C--:B------:R-:W-:Y:S01]  /*5390*/  FFMA.FTZ R24, R99, R10.reuse, -R40 ;  /* 0x0000000a63187223 */ /* 0x080fe20000010828 */
[----:B---3--:R-:W-:Y:S01]  /*53a0*/  FADD.FTZ R13, R37, R44 ;  /* 0x0000002c250d7221 */ /* 0x008fe20000010000 */
[-CC-:B------:R-:W-:Y:S01]  /*53b0*/  FFMA.FTZ R183, R89, R10.reuse, -R40.reuse ;  /* 0x0000000a59b77223 */ /* 0x180fe20000010828 */
[-CC-:B------:R-:W-:Y:S01]  /*53c0*/  FFMA.FTZ R26, R103, R10.reuse, -R40.reuse ;  /* 0x0000000a671a7223 */ /* 0x180fe20000010828 */
[-CC-:B------:R-:W-:Y:S01]  /*53d0*/  FFMA.FTZ R185, R93, R10.reuse, -R40.reuse ;  /* 0x0000000a5db97223 */ /* 0x180fe20000010828 */
[----:B----4-:R-:W-:Y:S01]  /*53e0*/  FADD.FTZ R44, R180, R13 ;  /* 0x0000000db42c7221 */ /* 0x010fe20000010000 */
[-CC-:B------:R-:W-:Y:S01]  /*53f0*/  FFMA.FTZ R28, R91, R10.reuse, -R40.reuse ;  /* 0x0000000a5b1c7223 */ /* 0x180fe20000010828 */
[----:B------:R-:W0:Y:S01]  /*5400*/  MUFU.EX2 R14, R14 ;  /* 0x0000000e000e7308 */ /* 0x000e220000000800 */
[-C--:B------:R-:W-:Y:S01]  /*5410*/  FFMA.FTZ R187, R81, R10.reuse, -R40 ;  /* 0x0000000a51bb7223 */ /* 0x080fe20000010828 */
[----:B-----5:R-:W-:Y:S01]  /*5420*/  FADD.FTZ R13, R97, R44 ;  /* 0x0000002c610d7221 */ /* 0x020fe20000010000 */
[-CC-:B------:R-:W-:Y:S01]  /*5430*/  FFMA.FTZ R30, R95, R10.reuse, -R40.reuse ;  /* 0x0000000a5f1e7223 */ /* 0x180fe20000010828 */
[-CC-:B------:R-:W-:Y:S01]  /*5440*/  FFMA.FTZ R189, R85, R10.reuse, -R40.reuse ;  /* 0x0000000a55bd7223 */ /* 0x180fe20000010828 */
[-CC-:B------:R-:W-:Y:S01]  /*5450*/  FFMA.FTZ R32, R83, R10.reuse, -R40.reuse ;  /* 0x0000000a53207223 */ /* 0x180fe20000010828 */
[----:B------:R-:W-:Y:S01]  /*5460*/  FADD.FTZ R46, R182, R13 ;  /* 0x0000000db62e7221 */ /* 0x000fe20000010000 */
[-CC-:B------:R-:W-:Y:S01]  /*5470*/  FFMA.FTZ R191, R73, R10.reuse, -R40.reuse ;  /* 0x0000000a49bf7223 */ /* 0x180fe20000010828 */
[----:B------:R-:W1:Y:S01]  /*5480*/  MUFU.EX2 R179, R179 ;  /* 0x000000b300b37308 */ /* 0x000e620000000800 */
[----:B------:R-:W-:Y:S01]  /*5490*/  FFMA.FTZ R34, R87, R10, -R40 ;  /* 0x0000000a57227223 */ /* 0x000fe20000010828 */
[----:B------:R-:W-:Y:S01]  /*54a0*/  FADD.FTZ R13, R101, R46 ;  /* 0x0000002e650d7221 */ /* 0x000fe20000010000 */
[----:B------:R-:W-:-:S02]  /*54b0*/  @P1 VIADD R12, R12, 0x34840 ;  /* 0x000348400c0c1836 */ /* 0x000fc40000000000 */
[-CC-:B------:R-:W-:Y:S01]  /*54c0*/  FFMA.FTZ R193, R77, R10.reuse, -R40.reuse ;  /* 0x0000000a4dc17223 */ /* 0x180fe20000010828 */
[-CC-:B------:R-:W-:Y:S01]  /*54d0*/  FFMA.FTZ R36, R75, R10.reuse, -R40.reuse ;  /* 0x0000000a4b247223 */ /* 0x180fe20000010828 */
[----:B------:R-:W-:Y:S01]  /*54e0*/  FADD.FTZ R46, R184, R13 ;  /* 0x0000000db82e7221 */ /* 0x000fe20000010000 */
[-C--:B------:R-:W-:Y:S01]  /*54f0*/  FFMA.FTZ R195, R65, R10.reuse, -R40 ;  /* 0x0000000a41c37223 */ /* 0x080fe20000010828 */
[----:B------:R-:W2:Y:S01]  /*5500*/  MUFU.EX2 R20, R20 ;  /* 0x0000001400147308 */ /* 0x000ea20000000800 */
[----:B0-----:R-:W-:Y:S01]  /*5510*/  FADD.FTZ R48, R177, R14 ;  /* 0x0000000eb1307221 */ /* 0x001fe20000010000 */
[----:B------:R-:W-:Y:S01]  /*5520*/  FADD.FTZ R15, R105, R46 ;  /* 0x0000002e690f7221 */ /* 0x000fe20000010000 */
[-CC-:B------:R-:W-:Y:S01]  /*5530*/  FFMA.FTZ R38, R79, R10.reuse, -R40.reuse ;  /* 0x0000000a4f267223 */ /* 0x180fe20000010828 */
[-CC-:B------:R-:W-:Y:S01]  /*5540*/  FFMA.FTZ R197, R69, R10.reuse, -R40.reuse ;  /* 0x0000000a45c57223 */ /* 0x180fe20000010828 */
[-CC-:B------:R-:W-:Y:S01]  /*5550*/  FFMA.FTZ R42, R67, R10.reuse, -R40.reuse ;  /* 0x0000000a432a7223 */ /* 0x180fe20000010828 */
[----:B------:R-:W-:Y:S01]  /*5560*/  FADD.FTZ R50, R186, R15 ;  /* 0x0000000fba327221 */ /* 0x000fe20000010000 */
[-C--:B------:R-:W-:Y:S01]  /*5570*/  FFMA.FTZ R199, R57, R10.reuse, -R40 ;  /* 0x0000000a39c77223 */ /* 0x080fe20000010828 */
[----:B------:R-:W0:Y:S01]  /*5580*/  MUFU.EX2 R181, R181 ;  /* 0x000000b500b57308 */ /* 0x000e220000000800 */
[----:B-1----:R-:W-:Y:S01]  /*5590*/  FADD.FTZ R13, R179, R48 ;  /* 0x00000030b30d7221 */ /* 0x002fe20000010000 */
[----:B------:R-:W-:Y:S01]  /*55a0*/  FADD.FTZ R15, R109, R50 ;  /* 0x000000326d0f7221 */ /* 0x000fe20000010000 */
[-CC-:B------:R-:W-:Y:S01]  /*55b0*/  FFMA.FTZ R44, R71, R10.reuse, -R40.reuse ;  /* 0x0000000a472c7223 */ /* 0x180fe20000010828 */
[-CC-:B------:R-:W-:Y:S01]  /*55c0*/  FFMA.FTZ R201, R61, R10.reuse, -R40.reuse ;  /* 0x0000000a3dc97223 */ /* 0x180fe20000010828 */
[-CC-:B------:R-:W-:Y:S01]  /*55d0*/  FFMA.FTZ R46, R59, R10.reuse, -R40.reuse ;  /* 0x0000000a3b2e7223 */ /* 0x180fe20000010828 */
[-CC-:B------:R-:W-:Y:S01]  /*55e0*/  FFMA.FTZ R203, R49, R10.reuse, -R40.reuse ;  /* 0x0000000a31cb7223 */ /* 0x180fe20000010828 */
[-CC-:B------:R-:W-:Y:S01]  /*55f0*/  FFMA.FTZ R205, R53, R10.reuse, -R40.reuse ;  /* 0x0000000a35cd7223 */ /* 0x180fe20000010828 */
[----:B------:R-:W1:Y:S01]  /*5600*/  MUFU.EX2 R24, R24 ;  /* 0x0000001800187308 */ /* 0x000e620000000800 */
[----:B--2---:R-:W-:Y:S01]  /*5610*/  FADD.FTZ R48, R20, R13 ;  /* 0x0000000d14307221 */ /* 0x004fe20000010000 */
[-CC-:B------:R-:W-:Y:S01]  /*5620*/  FFMA.FTZ R51, R51, R10.reuse, -R40.reuse ;  /* 0x0000000a33337223 */ /* 0x180fe20000010828 */
[-CC-:B------:R-:W-:Y:S01]  /*5630*/  FFMA.FTZ R207, R41, R10.reuse, -R40.reuse ;  /* 0x0000000a29cf7223 */ /* 0x180fe20000010828 */
[-CC-:B------:R-:W-:Y:S01]  /*5640*/  FFMA.FTZ R55, R55, R10.reuse, -R40.reuse ;  /* 0x0000000a37377223 */ /* 0x180fe20000010828 */
[-CC-:B------:R-:W-:Y:S01]  /*5650*/  FFMA.FTZ R45, R45, R10.reuse, -R40.reuse ;  /* 0x0000000a2d2d7223 */ /* 0x180fe20000010828 */
[-CC-:B------:R-:W-:Y:S01]  /*5660*/  FFMA.FTZ R43, R43, R10.reuse, -R40.reuse ;  /* 0x0000000a2b2b7223 */ /* 0x180fe20000010828 */
[-C--:B------:R-:W-:Y:S01]  /*5670*/  FFMA.FTZ R25, R25, R10.reuse, -R40 ;  /* 0x0000000a19197223 */ /* 0x080fe20000010828 */
[----:B------:R-:W2:Y:S01]  /*5680*/  MUFU.EX2 R183, R183 ;  /* 0x000000b700b77308 */ /* 0x000ea20000000800 */
        /* <DEDUP_REMOVED lines=8> */
[----:B-1----:R-:W-:Y:S01]  /*5710*/  FADD.FTZ R50, R24, R13 ;  /* 0x0000000d18327221 */ /* 0x002fe20000010000 */
[----:B------:R-:W-:Y:S01]  /*5720*/  FADD.FTZ R52, R190, R15 ;  /* 0x0000000fbe347221 */ /* 0x000fe20000010000 */
[-CC-:B------:R-:W-:Y:S01]  /*5730*/  FFMA.FTZ R139, R139, R10.reuse, -R40.reuse ;  /* 0x0000000a8b8b7223 */ /* 0x180fe20000010828 */
[-CC-:B------:R-:W-:Y:S01]  /*5740*/  FFMA.FTZ R127, R127, R10.reuse, -R40.reuse ;  /* 0x0000000a7f7f7223 */ /* 0x180fe20000010828 */
[-C--:B------:R-:W-:Y:S01]  /*5750*/  FFMA.FTZ R141, R141, R10.reuse, -R40 ;  /* 0x0000000a8d8d7223 */ /* 0x080fe20000010828 */
[----:B------:R-:W-:Y:S01]  /*5760*/  FADD.FTZ R15, R117, R52 ;  /* 0x00000034750f7221 */ /* 0x000fe20000010000 */
[-C--:B------:R-:W-:Y:S01]  /*5770*/  FFMA.FTZ R121, R121, R10.reuse, -R40 ;  /* 0x0000000a79797223 */ /* 0x080fe20000010828 */
[----:B------:R-:W1:Y:S01]  /*5780*/  MUFU.EX2 R185, R185 ;  /* 0x000000b900b97308 */ /* 0x000e620000000800 */
[----:B--2---:R-:W-:Y:S01]  /*5790*/  FADD.FTZ R13, R183, R50 ;  /* 0x00000032b70d7221 */ /* 0x004fe20000010000 */
[----:B------:R-:W-:Y:S01]  /*57a0*/  FADD.FTZ R52, R192, R15 ;  /* 0x0000000fc0347221 */ /* 0x000fe20000010000 */
[-CC-:B------:R-:W-:Y:S01]  /*57b0*/  FFMA.FTZ R143, R143, R10.reuse, -R40.reuse ;  /* 0x0000000a8f8f7223 */ /* 0x180fe20000010828 */
[----:B------:R-:W-:Y:S01]  /*57c0*/  FFMA.FTZ R147, R147, R10, -R40 ;  /* 0x0000000a93937223 */ /* 0x000fe20000010828 */
[----:B------:R-:W-:-:S02]  /*57d0*/  F2FP.BF16.F32.PACK_AB R177, R14, R177 ;  /* 0x000000b10eb1723e */ /* 0x000fc400000010ff */
[----:B------:R-:W-:Y:S02]  /*57e0*/  CS2R R86, SRZ ;  /* 0x0000000000567805 */ /* 0x000fe4000001ff00 */
[----:B------:R-:W-:Y:S01]  /*57f0*/  F2FP.BF16.F32.PACK_AB R179, R20, R179 ;  /* 0x000000b314b3723e */ /* 0x000fe200000010ff */
[----:B------:R-:W2:Y:S01]  /*5800*/  MUFU.EX2 R28, R28 ;  /* 0x0000001c001c7308 */ /* 0x000ea20000000800 */
[----:B0-----:R-:W-:Y:S01]  /*5810*/  FADD.FTZ R50, R26, R13 ;  /* 0x0000000d1a327221 */ /* 0x001fe20000010000 */
[----:B------:R-:W-:Y:S02]  /*5820*/  F2FP.BF16.F32.PACK_AB R176, R33, R176 ;  /* 0x000000b021b0723e */ /* 0x000fe400000010ff */
[----:B------:R-:W-:Y:S02]  /*5830*/  CS2R R84, SRZ ;  /* 0x0000000000547805 */ /* 0x000fe4000001ff00 */
[----:B------:R-:W-:Y:S02]  /*5840*/  F2FP.BF16.F32.PACK_AB R178, R37, R178 ;  /* 0x000000b225b2723e */ /* 0x000fe400000010ff */
[----:B------:R-:W-:-:S02]  /*5850*/  CS2R R82, SRZ ;  /* 0x0000000000527805 */ /* 0x000fc4000001ff00 */
[----:B------:R-:W-:Y:S02]  /*5860*/  F2FP.BF16.F32.PACK_AB R181, R24, R181 ;  /* 0x000000b518b5723e */ /* 0x000fe400000010ff */
[----:B------:R-:W-:Y:S01]  /*5870*/  CS2R R80, SRZ ;  /* 0x0000000000507805 */ /* 0x000fe2000001ff00 */
[----:B------:R-:W0:Y:S01]  /*5880*/  MUFU.EX2 R187, R187 ;  /* 0x000000bb00bb7308 */ /* 0x000e220000000800 */
[----:B-1----:R-:W-:Y:S01]  /*5890*/  FADD.FTZ R13, R185, R50 ;  /* 0x00000032b90d7221 */ /* 0x002fe20000010000 */
[----:B------:R-:W-:Y:S02]  /*58a0*/  F2FP.BF16.F32.PACK_AB R183, R26, R183 ;  /* 0x000000b71ab7723e */ /* 0x000fe400000010ff */
[----:B------:R-:W-:Y:S02]  /*58b0*/  CS2R R78, SRZ ;  /* 0x00000000004e7805 */ /* 0x000fe4000001ff00 */
[----:B------:R-:W-:Y:S02]  /*58c0*/  F2FP.BF16.F32.PACK_AB R180, R97, R180 ;  /* 0x000000b461b4723e */ /* 0x000fe400000010ff */
[----:B------:R-:W-:-:S02]  /*58d0*/  CS2R R76, SRZ ;  /* 0x00000000004c7805 */ /* 0x000fc4000001ff00 */
[----:B------:R-:W-:Y:S02]  /*58e0*/  F2FP.BF16.F32.PACK_AB R182, R101, R182 ;  /* 0x000000b665b6723e */ /* 0x000fe400000010ff */
[----:B------:R-:W-:Y:S01]  /*58f0*/  CS2R R74, SRZ ;  /* 0x00000000004a7805 */ /* 0x000fe2000001ff00 */
[----:B------:R-:W1:Y:S01]  /*5900*/  MUFU.EX2 R30, R30 ;  /* 0x0000001e001e7308 */ /* 0x000e620000000800 */
[C---:B--2---:R-:W-:Y:S01]  /*5910*/  FADD.FTZ R50, R28.reuse, R13 ;  /* 0x0000000d1c327221 */ /* 0x044fe20000010000 */
[----:B------:R-:W-:Y:S01]  /*5920*/  FADD.FTZ R13, R125, R52 ;  /* 0x000000347d0d7221 */ /* 0x000fe20000010000 */
[----:B------:R-:W-:Y:S02]  /*5930*/  F2FP.BF16.F32.PACK_AB R185, R28, R185 ;  /* 0x000000b91cb9723e */ /* 0x000fe400000010ff */
[----:B------:R-:W-:Y:S02]  /*5940*/  CS2R R72, SRZ ;  /* 0x0000000000487805 */ /* 0x000fe4000001ff00 */
[----:B------:R-:W-:Y:S01]  /*5950*/  F2FP.BF16.F32.PACK_AB R184, R105, R184 ;  /* 0x000000b869b8723e */ /* 0x000fe200000010ff */
[----:B------:R-:W-:Y:S01]  /*5960*/  FADD.FTZ R52, R194, R13 ;  /* 0x0000000dc2347221 */ /* 0x000fe20000010000 */
[----:B------:R-:W-:Y:S01]  /*5970*/  @P1 PRMT R13, R23, 0x654, R12 ;  /* 0x00000654170d1816 */ /* 0x000fe2000000000c */
[----:B------:R-:W2:Y:S01]  /*5980*/  MUFU.EX2 R189, R189 ;  /* 0x000000bd00bd7308 */ /* 0x000ea20000000800 */
[----:B0-----:R-:W-:Y:S01]  /*5990*/  FADD.FTZ R15, R187, R50 ;  /* 0x00000032bb0f7221 */ /* 0x001fe20000010000 */
[----:B------:R-:W-:Y:S01]  /*59a0*/  F2FP.BF16.F32.PACK_AB R186, R109, R186 ;  /* 0x000000ba6dba723e */ /* 0x000fe200000010ff */
[----:B------:R2:W-:Y:S01]  /*59b0*/  @P1 SYNCS.ARRIVE.TRANS64.RED.A1T0 RZ, [R13+URZ], RZ ;  /* 0x000000ff0dff19a7 */ /* 0x0005e2000810043f */
[----:B------:R-:W-:-:S02]  /*59c0*/  F2FP.BF16.F32.PACK_AB R188, R115, R188 ;  /* 0x000000bc73bc723e */ /* 0x000fc400000010ff */
[----:B------:R-:W-:Y:S02]  /*59d0*/  CS2R R70, SRZ ;  /* 0x0000000000467805 */ /* 0x000fe4000001ff00 */
[----:B------:R-:W-:Y:S02]  /*59e0*/  F2FP.BF16.F32.PACK_AB R190, R117, R190 ;  /* 0x000000be75be723e */ /* 0x000fe400000010ff */
[----:B------:R-:W-:Y:S01]  /*59f0*/  CS2R R68, SRZ ;  /* 0x0000000000447805 */ /* 0x000fe2000001ff00 */
[----:B------:R-:W0:Y:S01]  /*5a00*/  MUFU.EX2 R32, R32 ;  /* 0x0000002000207308 */ /* 0x000e220000000800 */
[C---:B-1----:R-:W-:Y:S01]  /*5a10*/  FADD.FTZ R50, R30.reuse, R15 ;  /* 0x0000000f1e327221 */ /* 0x042fe20000010000 */
[----:B------:R-:W-:Y:S01]  /*5a20*/  FADD.FTZ R15, R131, R52 ;  /* 0x00000034830f7221 */ /* 0x000fe20000010000 */
[----:B------:R-:W-:Y:S02]  /*5a30*/  F2FP.BF16.F32.PACK_AB R187, R30, R187 ;  /* 0x000000bb1ebb723e */ /* 0x000fe400000010ff */
[----:B------:R-:W-:-:S02]  /*5a40*/  CS2R R66, SRZ ;  /* 0x0000000000427805 */ /* 0x000fc4000001ff00 */
[----:B------:R-:W-:Y:S01]  /*5a50*/  F2FP.BF16.F32.PACK_AB R192, R125, R192 ;  /* 0x000000c07dc0723e */ /* 0x000fe200000010ff */
[----:B------:R-:W-:Y:S01]  /*5a60*/  FADD.FTZ R52, R196, R15 ;  /* 0x0000000fc4347221 */ /* 0x000fe20000010000 */
[----:B------:R-:W-:Y:S01]  /*5a70*/  F2FP.BF16.F32.PACK_AB R194, R131, R194 ;  /* 0x000000c283c2723e */ /* 0x000fe200000010ff */
[----:B------:R-:W1:Y:S01]  /*5a80*/  MUFU.EX2 R191, R191 ;  /* 0x000000bf00bf7308 */ /* 0x000e620000000800 */
[----:B--2---:R-:W-:Y:S01]  /*5a90*/  FADD.FTZ R13, R189, R50 ;  /* 0x00000032bd0d7221 */ /* 0x004fe20000010000 */
[C---:B------:R-:W-:Y:S01]  /*5aa0*/  FADD.FTZ R15, R133.reuse, R52 ;  /* 0x00000034850f7221 */ /* 0x040fe20000010000 */
[----:B------:R-:W-:Y:S02]  /*5ab0*/  F2FP.BF16.F32.PACK_AB R196, R133, R196 ;  /* 0x000000c485c4723e */ /* 0x000fe400000010ff */
[----:B------:R-:W-:Y:S01]  /*5ac0*/  CS2R R64, SRZ ;  /* 0x0000000000407805 */ /* 0x000fe2000001ff00 */
[----:B------:R-:W-:Y:S01]  /*5ad0*/  FADD.FTZ R54, R198, R15 ;  /* 0x0000000fc6367221 */ /* 0x000fe20000010000 */
[C---:B------:R-:W-:Y:S01]  /*5ae0*/  F2FP.BF16.F32.PACK_AB R198, R135.reuse, R198 ;  /* 0x000000c687c6723e */ /* 0x040fe200000010ff */
[----:B------:R-:W2:Y:S01]  /*5af0*/  MUFU.EX2 R34, R34 ;  /* 0x0000002200227308 */ /* 0x000ea20000000800 */
[C---:B0-----:R-:W-:Y:S01]  /*5b00*/  FADD.FTZ R50, R32.reuse, R13 ;  /* 0x0000000d20327221 */ /* 0x041fe20000010000 */
[----:B------:R-:W-:Y:S01]  /*5b10*/  FADD.FTZ R15, R135, R54 ;  /* 0x00000036870f7221 */ /* 0x000fe20000010000 */
[----:B------:R-:W-:-:S02]  /*5b20*/  F2FP.BF16.F32.PACK_AB R189, R32, R189 ;  /* 0x000000bd20bd723e */ /* 0x000fc400000010ff */
[----:B------:R-:W-:Y:S01]  /*5b30*/  CS2R R32, SRZ ;  /* 0x0000000000207805 */ /* 0x000fe2000001ff00 */
[----:B------:R-:W-:Y:S01]  /*5b40*/  FADD.FTZ R54, R200, R15 ;  /* 0x0000000fc8367221 */ /* 0x000fe20000010000 */
[----:B------:R-:W-:Y:S01]  /*5b50*/  F2FP.BF16.F32.PACK_AB R200, R137, R200 ;  /* 0x000000c889c8723e */ /* 0x000fe200000010ff */
[----:B------:R-:W0:Y:S01]  /*5b60*/  MUFU.EX2 R193, R193 ;  /* 0x000000c100c17308 */ /* 0x000e220000000800 */
[----:B-1----:R-:W-:Y:S01]  /*5b70*/  FADD.FTZ R13, R191, R50 ;  /* 0x00000032bf0d7221 */ /* 0x002fe20000010000 */
[----:B------:R-:W-:-:S06]  /*5b80*/  FADD.FTZ R15, R137, R54 ;  /* 0x00000036890f7221 */ /* 0x000fcc0000010000 */
[----:B------:R-:W1:Y:S01]  /*5b90*/  MUFU.EX2 R36, R36 ;  /* 0x0000002400247308 */ /* 0x000e620000000800 */
[C---:B--2---:R-:W-:Y:S01]  /*5ba0*/  FADD.FTZ R52, R34.reuse, R13 ;  /* 0x0000000d22347221 */ /* 0x044fe20000010000 */
[----:B------:R-:W-:-:S06]  /*5bb0*/  F2FP.BF16.F32.PACK_AB R191, R34, R191 ;  /* 0x000000bf22bf723e */ /* 0x000fcc00000010ff */
[----:B------:R-:W2:Y:S01]  /*5bc0*/  MUFU.EX2 R195, R195 ;  /* 0x000000c300c37308 */ /* 0x000ea20000000800 */
[----:B0-----:R-:W-:-:S07]  /*5bd0*/  FADD.FTZ R13, R193, R52 ;  /* 0x00000034c10d7221 */ /* 0x001fce0000010000 */
[----:B------:R-:W0:Y:S01]  /*5be0*/  MUFU.EX2 R38, R38 ;  /* 0x0000002600267308 */ /* 0x000e220000000800 */
[C---:B-1----:R-:W-:Y:S01]  /*5bf0*/  FADD.FTZ R52, R36.reuse, R13 ;  /* 0x0000000d24347221 */ /* 0x042fe20000010000 */
[----:B------:R-:W-:Y:S02]  /*5c00*/  F2FP.BF16.F32.PACK_AB R193, R36, R193 ;  /* 0x000000c124c1723e */ /* 0x000fe400000010ff */
[----:B------:R-:W-:-:S04]  /*5c10*/  CS2R R36, SRZ ;  /* 0x0000000000247805 */ /* 0x000fc8000001ff00 */
[----:B------:R-:W1:Y:S01]  /*5c20*/  MUFU.EX2 R202, R202 ;  /* 0x000000ca00ca7308 */ /* 0x000e620000000800 */
[----:B--2---:R-:W-:-:S07]  /*5c30*/  FADD.FTZ R13, R195, R52 ;  /* 0x00000034c30d7221 */ /* 0x004fce0000010000 */
[----:B------:R-:W2:Y:S01]  /*5c40*/  MUFU.EX2 R197, R197 ;  /* 0x000000c500c57308 */ /* 0x000ea20000000800 */
[C---:B0-----:R-:W-:Y:S01]  /*5c50*/  FADD.FTZ R54, R38.reuse, R13 ;  /* 0x0000000d26367221 */ /* 0x041fe20000010000 */
[----:B------:R-:W-:-:S06]  /*5c60*/  F2FP.BF16.F32.PACK_AB R195, R38, R195 ;  /* 0x000000c326c3723e */ /* 0x000fcc00000010ff */
[----:B------:R-:W0:Y:S01]  /*5c70*/  MUFU.EX2 R42, R42 ;  /* 0x0000002a002a7308 */ /* 0x000e220000000800 */
[----:B-1----:R-:W-:Y:S01]  /*5c80*/  FADD.FTZ R56, R202, R15 ;  /* 0x0000000fca387221 */ /* 0x002fe20000010000 */
[----:B------:R-:W-:-:S03]  /*5c90*/  F2FP.BF16.F32.PACK_AB R202, R39, R202 ;  /* 0x000000ca27ca723e */ /* 0x000fc600000010ff */
[----:B------:R-:W-:Y:S01]  /*5ca0*/  FADD.FTZ R15, R39, R56 ;  /* 0x00000038270f7221 */ /* 0x000fe20000010000 */
[----:B------:R-:W-:Y:S02]  /*5cb0*/  CS2R R38, SRZ ;  /* 0x0000000000267805 */ /* 0x000fe4000001ff00 */
[----:B------:R-:W1:Y:S01]  /*5cc0*/  MUFU.EX2 R204, R204 ;  /* 0x000000cc00cc7308 */ /* 0x000e620000000800 */
[----:B--2---:R-:W-:-:S07]  /*5cd0*/  FADD.FTZ R13, R197, R54 ;  /* 0x00000036c50d7221 */ /* 0x004fce0000010000 */
[----:B------:R-:W2:Y:S01]  /*5ce0*/  MUFU.EX2 R199, R199 ;  /* 0x000000c700c77308 */ /* 0x000ea20000000800 */
[C---:B0-----:R-:W-:Y:S01]  /*5cf0*/  FADD.FTZ R40, R42.reuse, R13 ;  /* 0x0000000d2a287221 */ /* 0x041fe20000010000 */
[----:B------:R-:W-:-:S06]  /*5d00*/  F2FP.BF16.F32.PACK_AB R197, R42, R197 ;  /* 0x000000c52ac5723e */ /* 0x000fcc00000010ff */
[----:B------:R-:W0:Y:S01]  /*5d10*/  MUFU.EX2 R27, R27 ;  /* 0x0000001b001b7308 */ /* 0x000e220000000800 */
[----:B-1----:R-:W-:-:S07]  /*5d20*/  FADD.FTZ R54, R204, R15 ;  /* 0x0000000fcc367221 */ /* 0x002fce0000010000 */
[----:B------:R-:W1:Y:S01]  /*5d30*/  MUFU.EX2 R44, R44 ;  /* 0x0000002c002c7308 */ /* 0x000e620000000800 */
[----:B--2---:R-:W-:-:S07]  /*5d40*/  FADD.FTZ R13, R199, R40 ;  /* 0x00000028c70d7221 */ /* 0x004fce0000010000 */
[----:B------:R-:W2:Y:S01]  /*5d50*/  MUFU.EX2 R206, R206 ;  /* 0x000000ce00ce7308 */ /* 0x000ea20000000800 */
[C---:B0-----:R-:W-:Y:S01]  /*5d60*/  FADD.FTZ R15, R27.reuse, R54 ;  /* 0x000000361b0f7221 */ /* 0x041fe20000010000 */
[----:B------:R-:W-:Y:S02]  /*5d70*/  F2FP.BF16.F32.PACK_AB R204, R27, R204 ;  /* 0x000000cc1bcc723e */ /* 0x000fe400000010ff */
[----:B------:R-:W-:-:S04]  /*5d80*/  CS2R R26, SRZ ;  /* 0x00000000001a7805 */ /* 0x000fc8000001ff00 */
[----:B------:R-:W0:Y:S01]  /*5d90*/  MUFU.EX2 R201, R201 ;  /* 0x000000c900c97308 */ /* 0x000e220000000800 */
[C---:B-1----:R-:W-:Y:S01]  /*5da0*/  FADD.FTZ R54, R44.reuse, R13 ;  /* 0x0000000d2c367221 */ /* 0x042fe20000010000 */
[----:B------:R-:W-:-:S06]  /*5db0*/  F2FP.BF16.F32.PACK_AB R199, R44, R199 ;  /* 0x000000c72cc7723e */ /* 0x000fcc00000010ff */
[----:B------:R-:W1:Y:S01]  /*5dc0*/  MUFU.EX2 R31, R31 ;  /* 0x0000001f001f7308 */ /* 0x000e620000000800 */
[----:B--2---:R-:W-:-:S07]  /*5dd0*/  FADD.FTZ R56, R206, R15 ;  /* 0x0000000fce387221 */ /* 0x004fce0000010000 */
[----:B------:R-:W2:Y:S01]  /*5de0*/  MUFU.EX2 R46, R46 ;  /* 0x0000002e002e7308 */ /* 0x000ea20000000800 */
[----:B0-----:R-:W-:-:S07]  /*5df0*/  FADD.FTZ R13, R201, R54 ;  /* 0x00000036c90d7221 */ /* 0x001fce0000010000 */
[----:B------:R-:W0:Y:S01]  /*5e00*/  MUFU.EX2 R208, R208 ;  /* 0x000000d000d07308 */ /* 0x000e220000000800 */
[C---:B-1----:R-:W-:Y:S01]  /*5e10*/  FADD.FTZ R15, R31.reuse, R56 ;  /* 0x000000381f0f7221 */ /* 0x042fe20000010000 */
[----:B------:R-:W-:Y:S02]  /*5e20*/  F2FP.BF16.F32.PACK_AB R206, R31, R206 ;  /* 0x000000ce1fce723e */ /* 0x000fe400000010ff */
[----:B------:R-:W-:-:S04]  /*5e30*/  CS2R R30, SRZ ;  /* 0x00000000001e7805 */ /* 0x000fc8000001ff00 */
[----:B------:R-:W1:Y:S01]  /*5e40*/  MUFU.EX2 R203, R203 ;  /* 0x000000cb00cb7308 */ /* 0x000e620000000800 */
[C---:B--2---:R-:W-:Y:S01]  /*5e50*/  FADD.FTZ R54, R46.reuse, R13 ;  /* 0x0000000d2e367221 */ /* 0x044fe20000010000 */
[----:B------:R-:W-:-:S06]  /*5e60*/  F2FP.BF16.F32.PACK_AB R201, R46, R201 ;  /* 0x000000c92ec9723e */ /* 0x000fcc00000010ff */
[----:B------:R-:W2:Y:S01]  /*5e70*/  MUFU.EX2 R119, R119 ;  /* 0x0000007700777308 */ /* 0x000ea20000000800 */
[----:B0-----:R-:W-:-:S07]  /*5e80*/  FADD.FTZ R56, R208, R15 ;  /* 0x0000000fd0387221 */ /* 0x001fce0000010000 */
[----:B------:R-:W0:Y:S01]  /*5e90*/  MUFU.EX2 R48, R48 ;  /* 0x0000003000307308 */ /* 0x000e220000000800 */
[----:B-1----:R-:W-:-:S07]  /*5ea0*/  FADD.FTZ R13, R203, R54 ;  /* 0x00000036cb0d7221 */ /* 0x002fce0000010000 */
[----:B------:R-:W1:Y:S01]  /*5eb0*/  MUFU.EX2 R210, R210 ;  /* 0x000000d200d27308 */ /* 0x000e620000000800 */
[C---:B--2---:R-:W-:Y:S01]  /*5ec0*/  FADD.FTZ R15, R119.reuse, R56 ;  /* 0x00000038770f7221 */ /* 0x044fe20000010000 */
[----:B------:R-:W-:-:S06]  /*5ed0*/  F2FP.BF16.F32.PACK_AB R208, R119, R208 ;  /* 0x000000d077d0723e */ /* 0x000fcc00000010ff */
[----:B------:R-:W2:Y:S01]  /*5ee0*/  MUFU.EX2 R205, R205 ;  /* 0x000000cd00cd7308 */ /* 0x000ea20000000800 */
[C---:B0-----:R-:W-:Y:S01]  /*5ef0*/  FADD.FTZ R56, R48.reuse, R13 ;  /* 0x0000000d30387221 */ /* 0x041fe20000010000 */
[----:B------:R-:W-:Y:S02]  /*5f00*/  F2FP.BF16.F32.PACK_AB R203, R48, R203 ;  /* 0x000000cb30cb723e */ /* 0x000fe400000010ff */
[----:B------:R-:W-:-:S04]  /*5f10*/  CS2R R48, SRZ ;  /* 0x0000000000307805 */ /* 0x000fc8000001ff00 */
[----:B------:R-:W0:Y:S01]  /*5f20*/  MUFU.EX2 R123, R123 ;  /* 0x0000007b007b7308 */ /* 0x000e220000000800 */
[----:B-1----:R-:W-:-:S07]  /*5f30*/  FADD.FTZ R58, R210, R15 ;  /* 0x0000000fd23a7221 */ /* 0x002fce0000010000 */
[----:B------:R-:W1:Y:S01]  /*5f40*/  MUFU.EX2 R12, R51 ;  /* 0x00000033000c7308 */ /* 0x000e620000000800 */
[----:B--2---:R-:W-:-:S07]  /*5f50*/  FADD.FTZ R13, R205, R56 ;  /* 0x00000038cd0d7221 */ /* 0x004fce0000010000 */
[----:B------:R-:W2:Y:S01]  /*5f60*/  MUFU.EX2 R212, R212 ;  /* 0x000000d400d47308 */ /* 0x000ea20000000800 */
[C---:B0-----:R-:W-:Y:S01]  /*5f70*/  FADD.FTZ R15, R123.reuse, R58 ;  /* 0x0000003a7b0f7221 */ /* 0x041fe20000010000 */
[----:B------:R-:W-:-:S06]  /*5f80*/  F2FP.BF16.F32.PACK_AB R210, R123, R210 ;  /* 0x000000d27bd2723e */ /* 0x000fcc00000010ff */
        /* <DEDUP_REMOVED lines=9> */
[----:B------:R-:W-:-:S06]  /*6020*/  F2FP.BF16.F32.PACK_AB R212, R129, R212 ;  /* 0x000000d481d4723e */ /* 0x000fcc00000010ff */
[----:B------:R-:W1:Y:S01]  /*6030*/  MUFU.EX2 R45, R45 ;  /* 0x0000002d002d7308 */ /* 0x000e620000000800 */
[C---:B--2---:R-:W-:Y:S01]  /*6040*/  FADD.FTZ R58, R50.reuse, R13 ;  /* 0x0000000d323a7221 */ /* 0x044fe20000010000 */
[----:B------:R-:W-:Y:S02]  /*6050*/  F2FP.BF16.F32.PACK_AB R207, R50, R207 ;  /* 0x000000cf32cf723e */ /* 0x000fe400000010ff */
[----:B------:R-:W-:-:S04]  /*6060*/  CS2R R50, SRZ ;  /* 0x0000000000327805 */ /* 0x000fc8000001ff00 */
[----:B------:R-:W2:Y:S01]  /*6070*/  MUFU.EX2 R145, R145 ;  /* 0x0000009100917308 */ /* 0x000ea20000000800 */
[----:B0-----:R-:W-:-:S07]  /*6080*/  FADD.FTZ R60, R214, R15 ;  /* 0x0000000fd63c7221 */ /* 0x001fce0000010000 */
[----:B------:R0:W3:Y:S01]  /*6090*/  MUFU.EX2 R52, R43 ;  /* 0x0000002b00347308 */ /* 0x0000e20000000800 */
[----:B-1----:R-:W-:-:S07]  /*60a0*/  FADD.FTZ R13, R45, R58 ;  /* 0x0000003a2d0d7221 */ /* 0x002fce0000010000 */
[----:B------:R-:W1:Y:S01]  /*60b0*/  MUFU.EX2 R216, R216 ;  /* 0x000000d800d87308 */ /* 0x000e620000000800 */
[C---:B--2---:R-:W-:Y:S01]  /*60c0*/  FADD.FTZ R15, R145.reuse, R60 ;  /* 0x0000003c910f7221 */ /* 0x044fe20000010000 */
[----:B------:R-:W-:Y:S02]  /*60d0*/  F2FP.BF16.F32.PACK_AB R214, R145, R214 ;  /* 0x000000d691d6723e */ /* 0x000fe400000010ff */
[----:B0-----:R-:W-:-:S04]  /*60e0*/  CS2R R42, SRZ ;  /* 0x00000000002a7805 */ /* 0x001fc8000001ff00 */
[----:B------:R-:W0:Y:S01]  /*60f0*/  MUFU.EX2 R25, R25 ;  /* 0x0000001900197308 */ /* 0x000e220000000800 */
[C---:B---3--:R-:W-:Y:S01]  /*6100*/  FADD.FTZ R58, R52.reuse, R13 ;  /* 0x0000000d343a7221 */ /* 0x048fe20000010000 */
[----:B------:R-:W-:Y:S02]  /*6110*/  F2FP.BF16.F32.PACK_AB R209, R52, R45 ;  /* 0x0000002d34d1723e */ /* 0x000fe400000010ff */
[----:B------:R-:W-:Y:S02]  /*6120*/  CS2R R52, SRZ ;  /* 0x0000000000347805 */ /* 0x000fe4000001ff00 */
[----:B------:R-:W-:Y:S02]  /*6130*/  CS2R R44, SRZ ;  /* 0x00000000002c7805 */ /* 0x000fe4000001ff00 */
[----:B------:R-:W2:Y:S01]  /*6140*/  MUFU.EX2 R149, R149 ;  /* 0x0000009500957308 */ /* 0x000ea20000000800 */
[----:B-1----:R-:W-:-:S07]  /*6150*/  FADD.FTZ R60, R216, R15 ;  /* 0x0000000fd83c7221 */ /* 0x002fce0000010000 */
[----:B------:R1:W3:Y:S01]  /*6160*/  MUFU.EX2 R40, R47 ;  /* 0x0000002f00287308 */ /* 0x0002e20000000800 */
[----:B0-----:R-:W-:-:S07]  /*6170*/  FADD.FTZ R13, R25, R58 ;  /* 0x0000003a190d7221 */ /* 0x001fce0000010000 */
[----:B------:R-:W0:Y:S01]  /*6180*/  MUFU.EX2 R218, R218 ;  /* 0x000000da00da7308 */ /* 0x000e220000000800 */
[C---:B--2---:R-:W-:Y:S01]  /*6190*/  FADD.FTZ R15, R149.reuse, R60 ;  /* 0x0000003c950f7221 */ /* 0x044fe20000010000 */
[----:B------:R-:W-:Y:S02]  /*61a0*/  F2FP.BF16.F32.PACK_AB R216, R149, R216 ;  /* 0x000000d895d8723e */ /* 0x000fe400000010ff */
[----:B-1----:R-:W-:-:S04]  /*61b0*/  CS2R R46, SRZ ;  /* 0x00000000002e7805 */ /* 0x002fc8000001ff00 */
[----:B------:R-:W1:Y:S01]  /*61c0*/  MUFU.EX2 R29, R29 ;  /* 0x0000001d001d7308 */ /* 0x000e620000000800 */
[C---:B---3--:R-:W-:Y:S01]  /*61d0*/  FADD.FTZ R60, R40.reuse, R13 ;  /* 0x0000000d283c7221 */ /* 0x048fe20000010000 */
[----:B------:R-:W-:Y:S02]  /*61e0*/  F2FP.BF16.F32.PACK_AB R211, R40, R25 ;  /* 0x0000001928d3723e */ /* 0x000fe400000010ff */
[----:B------:R-:W-:Y:S02]  /*61f0*/  CS2R R40, SRZ ;  /* 0x0000000000287805 */ /* 0x000fe4000001ff00 */
[----:B------:R-:W-:Y:S02]  /*6200*/  CS2R R24, SRZ ;  /* 0x0000000000187805 */ /* 0x000fe4000001ff00 */
[----:B------:R2:W3:Y:S01]  /*6210*/  MUFU.EX2 R54, R35 ;  /* 0x0000002300367308 */ /* 0x0004e20000000800 */
[----:B0-----:R-:W-:-:S07]  /*6220*/  FADD.FTZ R62, R218, R15 ;  /* 0x0000000fda3e7221 */ /* 0x001fce0000010000 */
[----:B------:R-:W0:Y:S01]  /*6230*/  MUFU.EX2 R139, R139 ;  /* 0x0000008b008b7308 */ /* 0x000e220000000800 */
[----:B-1----:R-:W-:Y:S01]  /*6240*/  FADD.FTZ R15, R29, R60 ;  /* 0x0000003c1d0f7221 */ /* 0x002fe20000010000 */
[----:B------:R-:W-:Y:S02]  /*6250*/  CS2R R60, SRZ ;  /* 0x00000000003c7805 */ /* 0x000fe4000001ff00 */
[----:B--2---:R-:W-:-:S04]  /*6260*/  CS2R R34, SRZ ;  /* 0x0000000000227805 */ /* 0x004fc8000001ff00 */
[----:B------:R-:W1:Y:S01]  /*6270*/  MUFU.EX2 R56, R127 ;  /* 0x0000007f00387308 */ /* 0x000e620000000800 */
[C---:B---3--:R-:W-:Y:S01]  /*6280*/  FADD.FTZ R14, R54.reuse, R15 ;  /* 0x0000000f360e7221 */ /* 0x048fe20000010000 */
[----:B------:R-:W-:Y:S02]  /*6290*/  F2FP.BF16.F32.PACK_AB R213, R54, R29 ;  /* 0x0000001d36d5723e */ /* 0x000fe400000010ff */
[----:B------:R-:W-:Y:S02]  /*62a0*/  CS2R R54, SRZ ;  /* 0x0000000000367805 */ /* 0x000fe4000001ff00 */
[----:B------:R-:W-:Y:S02]  /*62b0*/  CS2R R28, SRZ ;  /* 0x00000000001c7805 */ /* 0x000fe4000001ff00 */
        /* <DEDUP_REMOVED lines=10> */
[----:B------:R-:W-:Y:S02]  /*6360*/  F2FP.BF16.F32.PACK_AB R217, R58, R141 ;  /* 0x0000008d3ad9723e */ /* 0x000fe400000010ff */
[----:B------:R-:W-:-:S04]  /*6370*/  CS2R R58, SRZ ;  /* 0x00000000003a7805 */ /* 0x000fc8000001ff00 */
[----:B------:R-:W0:Y:S01]  /*6380*/  MUFU.EX2 R14, R147 ;  /* 0x00000093000e7308 */ /* 0x000e220000000800 */
[----:B-1----:R-:W-:Y:S01]  /*6390*/  FADD.FTZ R15, R143, R12 ;  /* 0x0000000c8f0f7221 */ /* 0x002fe20000010000 */
[C---:B--2---:R-:W-:Y:S01]  /*63a0*/  FADD.FTZ R13, R151.reuse, R62 ;  /* 0x0000003e970d7221 */ /* 0x044fe20000010000 */
[----:B------:R-:W-:Y:S02]  /*63b0*/  F2FP.BF16.F32.PACK_AB R218, R151, R218 ;  /* 0x000000da97da723e */ /* 0x000fe400000010ff */
[----:B------:R-:W-:Y:S01]  /*63c0*/  CS2R R62, SRZ ;  /* 0x00000000003e7805 */ /* 0x000fe2000001ff00 */
[C---:B0-----:R-:W-:Y:S01]  /*63d0*/  FADD.FTZ R12, R14.reuse, R15 ;  /* 0x0000000f0e0c7221 */ /* 0x041fe20000010000 */
[----:B------:R-:W-:Y:S01]  /*63e0*/  F2FP.BF16.F32.PACK_AB R219, R14, R143 ;  /* 0x0000008f0edb723e */ /* 0x000fe200000010ff */
[----:B------:R-:W-:Y:S06]  /*63f0*/  @!P2 BRA `(.L_x_188) ;  /* 0x0000004c0010a947 */ /* 0x000fec0003800000 */
[----:B------:R-:W-:Y:S01]  /*6400*/  R2UR UR6, R2 ;  /* 0x00000000020672ca */ /* 0x000fe200000e0000 */
[----:B------:R-:W-:Y:S01]  /*6410*/  VIADD R20, R112, 0xfffffffe ;  /* 0xfffffffe70147836 */ /* 0x000fe20000000000 */
[----:B------:R-:W-:Y:S01]  /*6420*/  UMOV UR7, UR60 ;  /* 0x0000003c00077c82 */ /* 0x000fe20008000000 */
[----:B------:R-:W-:Y:S02]  /*6430*/  IMAD.MOV.U32 R15, RZ, RZ, R11 ;  /* 0x000000ffff0f7224 */ /* 0x000fe400078e000b */
[----:B------:R-:W-:Y:S02]  /*6440*/  IMAD.MOV.U32 R14, RZ, RZ, R3 ;  /* 0x000000ffff0e7224 */ /* 0x000fe400078e0003 */
[----:B------:R-:W-:-:S06]  /*6450*/  IMAD.MOV.U32 R87, RZ, RZ, RZ ;  /* 0x000000ffff577224 */ /* 0x000fcc00078e00ff */
[----:B------:R-:W-:-:S07]  /*6460*/  IMAD.U32 R21, RZ, RZ, UR6 ;  /* 0x00000006ff157e24 */ /* 0x000fce000f8e00ff */
.L_x_199:
        /* <DEDUP_REMOVED lines=12> */
.L_x_190:
[----:B------:R-:W-:Y:S01]  /*6530*/  R2UR UR10, R2 ;  /* 0x00000000020a72ca */ /* 0x000fe200000e0000 */
[----:B------:R-:W-:-:S12]  /*6540*/  ULEA UR6, UR60, UR61, 0x3 ;  /* 0x0000003d3c067291 */ /* 0x000fd8000f8e183f */
[----:B------:R-:W-:-:S05]  /*6550*/  IMAD.U32 R3, RZ, RZ, UR10 ;  /* 0x0000000aff037e24 */ /* 0x000fca000f8e00ff */
[----:B------:R-:W-:-:S04]  /*6560*/  SHF.L.U32 R3, R3, 0x1f, RZ ;  /* 0x0000001f03037819 */ /* 0x000fc800000006ff */
[----:B------:R0:W1:Y:S01]  /*6570*/  SYNCS.PHASECHK.TRANS64.TRYWAIT P1, [UR6+0x34830], R3 ;  /* 0x03483003ff0075a7 */ /* 0x0000620008020146 */
[----:B------:R-:W-:Y:S05]  /*6580*/  @!P0 BRA `(.L_x_191) ;  /* 0x0000000000048947 */ /* 0x000fea0003800000 */
[----:B------:R-:W-:Y:S01]  /*6590*/  BPT.TRAP 0x1 ;  /* 0x000000040000795c */ /* 0x000fe20000300000 */
.L_x_191:
[----:B-1----:R-:W-:Y:S05]  /*65a0*/  @P1 BRA `(.L_x_189) ;  /* 0x0000000000081947 */ /* 0x002fea0003800000 */
[----:B------:R-:W1:Y:S02]  /*65b0*/  SYNCS.PHASECHK.TRANS64.TRYWAIT P1, [UR6+0x34830], R3 ;  /* 0x03483003ff0075a7 */ /* 0x000e640008020146 */
[----:B-1----:R-:W-:Y:S05]  /*65c0*/  @!P1 BRA `(.L_x_192) ;  /* 0x000000ac00e09947 */ /* 0x002fea0003800000 */
.L_x_189:
        /* <DEDUP_REMOVED lines=615> */
.L_x_194:
[----:B------:R-:W-:Y:S01]  /*8c40*/  R2UR UR10, R21 ;  /* 0x00000000150a72ca */ /* 0x000fe200000e0000 */
[----:B------:R-:W-:-:S12]  /*8c50*/  ULEA UR6, UR7, UR61, 0x3 ;  /* 0x0000003d07067291 */ /* 0x000fd8000f8e183f */
[----:B------:R-:W-:-:S05]  /*8c60*/  IMAD.U32 R3, RZ, RZ, UR10 ;  /* 0x0000000aff037e24 */ /* 0x000fca000f8e00ff */
[----:B------:R-:W-:-:S04]  /*8c70*/  SHF.L.U32 R3, R3, 0x1f, RZ ;  /* 0x0000001f03037819 */ /* 0x000fc800000006ff */
[----:B------:R0:W1:Y:S01]  /*8c80*/  SYNCS.PHASECHK.TRANS64.TRYWAIT P1, [UR6+0x34850], R3 ;  /* 0x03485003ff0075a7 */ /* 0x0000620008020146 */
[----:B------:R-:W-:Y:S05]  /*8c90*/  @!P0 BRA `(.L_x_195) ;  /* 0x0000000000048947 */ /* 0x000fea0003800000 */
[----:B------:R-:W-:Y:S01]  /*8ca0*/  BPT.TRAP 0x1 ;  /* 0x000000040000795c */ /* 0x000fe20000300000 */
.L_x_195:
[----:B-1----:R-:W-:Y:S05]  /*8cb0*/  @P1 BRA `(.L_x_193) ;  /* 0x0000000000081947 */ /* 0x002fea0003800000 */
[----:B------:R-:W1:Y:S02]  /*8cc0*/  SYNCS.PHASECHK.TRANS64.TRYWAIT P1, [UR6+0x34850], R3 ;  /* 0x03485003ff0075a7 */ /* 0x000e640008020146 */
[----:B-1----:R-:W-:Y:S05]  /*8cd0*/  @!P1 BRA `(.L_x_196) ;  /* 0x0000008800349947 */ /* 0x002fea0003800000 */
.L_x_193:
[----:B------:R-:W-:Y:S01]  /*8ce0*/  UIADD3 UR6, UR61, 0x400, URZ ;  /* 0x000004003d067890 */ /* 0x000fe2000fffe03f */
[----:B------:R-:W-:Y:S01]  /*8cf0*/  WARPGROUP.ARRIVE ;  /* 0x00000000000079c5 */ /* 0x000fe20000000000 */
[----:B------:R-:W-:-:S05]  /*8d00*/  UMOV UR11, 0x40000040 ;  /* 0x40000040000b7882 */ /* 0x000fca0000000000 */
[----:B-1----:R-:W1:Y:S01]  /*8d10*/  S2R R10, SR_TID.X ;  /* 0x00000000000a7919 */ /* 0x002e620000002100 */
[----:B------:R-:W-:-:S04]  /*8d20*/  USHF.R.U32.HI UR6, URZ, 0x4, UR6 ;  /* 0x000000043f067899 */ /* 0x000fc80008011606 */
[----:B------:R-:W-:-:S04]  /*8d30*/  ULOP3.LUT UR6, UR6, 0x3fff, URZ, 0xc0, !UPT ;  /* 0x00003fff06067892 */ /* 0x000fc8000f8ec03f */
[----:B------:R-:W-:-:S04]  /*8d40*/  ULOP3.LUT UR6, UR6, 0x5800000, URZ, 0xfc, !UPT ;  /* 0x0580000006067892 */ /* 0x000fc8000f8efc3f */
[----:B------:R-:W-:-:S07]  /*8d50*/  UIMAD UR6, UR7, 0xb00, UR6 ;  /* 0x00000b00070678a4 */ /* 0x000fce000f8e0206 */
[----:B------:R-:W-:Y:S02]  /*8d60*/  UMOV UR10, UR6 ;  /* 0x00000006000a7c82 */ /* 0x000fe40008000000 */
[----:B------:R-:W-:Y:S01]  /*8d70*/  HGMMA.64x128x16.F32.BF16 R24, R176, gdesc[UR8].tnspB, R24, gsb0 ;  /* 0x41e00008b0187df0 */ /* 0x000fe20008001818 */
[----:B------:R-:W-:Y:S01]  /*8d80*/  UIADD3 UR10, UR6, 0x80, URZ ;  /* 0x00000080060a7890 */ /* 0x000fe2000fffe03f */
[----:B------:R-:W-:Y:S01]  /*8d90*/  UMOV UR11, 0x40000040 ;  /* 0x40000040000b7882 */ /* 0x000fe20000000000 */
[----:B-1----:R-:W-:-:S04]  /*8da0*/  SHF.R.U32.HI R10, RZ, 0x7, R10 ;  /* 0x00000007ff0a7819 */ /* 0x002fc8000001160a */
[----:B0-----:R-:W-:Y:S01]  /*8db0*/  IADD3 R3, -R10, 0xb, RZ ;  /* 0x0000000b0a037810 */ /* 0x001fe20007ffe1ff */
[----:B------:R-:W-:Y:S02]  /*8dc0*/  WARPGROUP.DEPBAR.LE gsb0, 0x0 ;  /* 0x00008000000079c5 */ /* 0x000fe40000010000 */
[----:B------:R-:W-:-:S06]  /*8dd0*/  WARPGROUP.ARRIVE ;  /* 0x00000000000079c5 */ /* 0x000fcc0000000000 */
[----:B------:R-:W-:Y:S01]  /*8de0*/  HGMMA.64x128x16.F32.BF16 R24, R180, gdesc[UR8].tnspB, R24, gsb0 ;  /* 0x41e00008b4187df0 */ /* 0x000fe20008001818 */
[----:B------:R-:W-:Y:S01]  /*8df0*/  UIADD3 UR10, UR6, 0x100, URZ ;  /* 0x00000100060a7890 */ /* 0x000fe2000fffe03f */
[----:B------:R-:W-:Y:S01]  /*8e00*/  UMOV UR11, 0x40000040 ;  /* 0x40000040000b7882 */ /* 0x000fe20000000000 */
[----:B------:R-:W-:Y:S02]  /*8e10*/  WARPGROUP.DEPBAR.LE gsb0, 0x0 ;  /* 0x00008000000079c5 */ /* 0x000fe40000010000 */
[----:B------:R-:W-:-:S07]  /*8e20*/  WARPGROUP.ARRIVE ;  /* 0x00000000000079c5 */ /* 0x000fce0000000000 */
        /* <DEDUP_REMOVED lines=33> */
[----:B------:R-:W-:Y:S01]  /*9040*/  UIADD3 UR6, UR6, 0x500, URZ ;  /* 0x0000050006067890 */ /* 0x000fe2000fffe03f */
[----:B------:R-:W-:Y:S02]  /*9050*/  WARPGROUP.DEPBAR.LE gsb0, 0x0 ;  /* 0x00008000000079c5 */ /* 0x000fe40000010000 */
[----:B------:R-:W-:-:S06]  /*9060*/  WARPGROUP.ARRIVE ;  /* 0x00000000000079c5 */ /* 0x000fcc0000000000 */
[----:B------:R-:W-:Y:S01]  /*9070*/  HGMMA.64x128x16.F32.BF16 R24, R212, gdesc[UR8].tnspB, R24, gsb0 ;  /* 0x41e00008d4187df0 */ /* 0x000fe20008001818 */
[----:B------:R-:W-:Y:S01]  /*9080*/  UMOV UR10, UR6 ;  /* 0x00000006000a7c82 */ /* 0x000fe20008000000 */
[----:B------:R-:W-:Y:S01]  /*9090*/  UMOV UR11, 0x40000040 ;  /* 0x40000040000b7882 */ /* 0x000fe20000000000 */
[----:B------:R-:W-:Y:S02]  /*90a0*/  WARPGROUP.DEPBAR.LE gsb0, 0x0 ;  /* 0x00008000000079c5 */ /* 0x000fe40000010000 */
[----:B------:R-:W-:-:S07]  /*90b0*/  WARPGROUP.ARRIVE ;  /* 0x00000000000079c5 */ /* 0x000fce0000000000 */
[----:B------:R-:W-:Y:S03]  /*90c0*/  HGMMA.64x128x16.F32.BF16 R24, R216, gdesc[UR8].tnspB, R24, gsb0 ;  /* 0x41e00008d8187df0 */ /* 0x000fe60008001818 */
[----:B------:R-:W-:Y:S02]  /*90d0*/  WARPGROUP.DEPBAR.LE gsb0, 0x0 ;  /* 0x00008000000079c5 */ /* 0x000fe40000010000 */
[----:B------:R0:W-:Y:S06]  /*90e0*/  BAR.ARV R3, 0x100 ;  /* 0x000400030000751d */ /* 0x0001ec0000002000 */
[----:B------:R-:W-:Y:S05]  /*90f0*/  @!P0 BRA `(.L_x_197) ;  /* 0x0000000000048947 */ /* 0x000fea0003800000 */
[----:B------:R-:W-:Y:S01]  /*9100*/  BPT.TRAP 0x1 ;  /* 0x000000040000795c */ /* 0x000fe20000300000 */
.L_x_197:
[----:B------:R-:W-:Y:S02]  /*9110*/  FMNMX.FTZ R10, R168, R14, !PT ;  /* 0x0000000ea80a7209 */ /* 0x000fe40007810000 */
[----:B------:R-:W-:Y:S02]  /*9120*/  FMNMX.FTZ R176, R170, R15, !PT ;  /* 0x0000000faab07209 */ /* 0x000fe40007810000 */
[----:B0-----:R-:W-:Y:S02]  /*9130*/  FMNMX.FTZ R3, R169, R10, !PT ;  /* 0x0000000aa9037209 */ /* 0x001fe40007810000 */
[----:B------:R-:W-:Y:S02]  /*9140*/  FMNMX.FTZ R11, R171, R176, !PT ;  /* 0x000000b0ab0b7209 */ /* 0x000fe40007810000 */
[----:B------:R-:W-:Y:S02]  /*9150*/  FMNMX.FTZ R10, R172, R3, !PT ;  /* 0x00000003ac0a7209 */ /* 0x000fe40007810000 */
[----:B------:R-:W-:-:S02]  /*9160*/  FMNMX.FTZ R176, R174, R11, !PT ;  /* 0x0000000baeb07209 */ /* 0x000fc40007810000 */
[----:B------:R-:W-:Y:S02]  /*9170*/  FMNMX.FTZ R3, R173, R10, !PT ;  /* 0x0000000aad037209 */ /* 0x000fe40007810000 */
[----:B------:R-:W-:Y:S02]  /*9180*/  FMNMX.FTZ R11, R175, R176, !PT ;  /* 0x000000b0af0b7209 */ /* 0x000fe40007810000 */
[----:B------:R-:W-:Y:S02]  /*9190*/  FMNMX.FTZ R10, R160, R3, !PT ;  /* 0x00000003a00a7209 */ /* 0x000fe40007810000 */
        /* <DEDUP_REMOVED lines=79> */
[----:B------:R-:W-:Y:S01]  /*9690*/  ISETP.NE.AND P1, PT, R19, RZ, PT ;  /* 0x000000ff1300720c */ /* 0x000fe20003f25270 */
[----:B------:R-:W0:Y:S04]  /*96a0*/  SHFL.BFLY PT, R10, R21, 0x2, 0x1f ;  /* 0x0c401f00150a7f89 */ /* 0x000e2800000e0000 */
[----:B------:R-:W1:Y:S01]  /*96b0*/  SHFL.BFLY PT, R3, R176, 0x2, 0x1f ;  /* 0x0c401f00b0037f89 */ /* 0x000e6200000e0000 */
[----:B0-----:R-:W-:-:S02]  /*96c0*/  FMNMX.FTZ R178, R21, R10, !PT ;  /* 0x0000000a15b27209 */ /* 0x001fc40007810000 */
[----:B------:R-:W0:Y:S01]  /*96d0*/  LDC R10, c[0x0][0x988] ;  /* 0x00026200ff0a7b82 */ /* 0x000e220000000800 */
[----:B-1----:R-:W-:Y:S02]  /*96e0*/  FMNMX.FTZ R179, R176, R3, !PT ;  /* 0x00000003b0b37209 */ /* 0x002fe40007810000 */
[----:B------:R-:W1:Y:S04]  /*96f0*/  SHFL.BFLY PT, R3, R178, 0x1, 0x1f ;  /* 0x0c201f00b2037f89 */ /* 0x000e6800000e0000 */
[----:B------:R-:W2:Y:S01]  /*9700*/  SHFL.BFLY PT, R180, R179, 0x1, 0x1f ;  /* 0x0c201f00b3b47f89 */ /* 0x000ea200000e0000 */
[----:B-1----:R-:W-:Y:S02]  /*9710*/  FMNMX.FTZ R3, R178, R3, !PT ;  /* 0x00000003b2037209 */ /* 0x002fe40007810000 */
[----:B--2---:R-:W-:-:S03]  /*9720*/  FMNMX.FTZ R11, R179, R180, !PT ;  /* 0x000000b4b30b7209 */ /* 0x004fc60007810000 */
[----:B------:R-:W-:-:S04]  /*9730*/  FADD.FTZ R177, -R3, R14 ;  /* 0x0000000e03b17221 */ /* 0x000fc80000010100 */
[-C--:B0-----:R-:W-:Y:S01]  /*9740*/  FMUL.FTZ R14, R177, R10.reuse ;  /* 0x0000000ab10e7220 */ /* 0x081fe20000410000 */
[----:B------:R-:W-:Y:S01]  /*9750*/  FMUL.FTZ R177, R3, R10 ;  /* 0x0000000a03b17220 */ /* 0x000fe20000410000 */
[----:B------:R-:W-:-:S03]  /*9760*/  FADD.FTZ R15, -R11, R15 ;  /* 0x0000000f0b0f7221 */ /* 0x000fc60000010100 */
        /* <DEDUP_REMOVED lines=12> */
[-C--:B------:R-:W-:Y:S01]  /*9830*/  FMUL.FTZ R93, R11, R10.reuse ;  /* 0x0000000a0b5d7220 */ /* 0x080fe20000410000 */
[-CC-:B------:R-:W-:Y:S01]  /*9840*/  FFMA.FTZ R21, R168, R10.reuse, -R177.reuse ;  /* 0x0000000aa8157223 */ /* 0x180fe200000108b1 */
[-C--:B------:R-:W-:Y:S01]  /*9850*/  FFMA.FTZ R216, R88, R10.reuse, -R177 ;  /* 0x0000000a58d87223 */ /* 0x080fe200000108b1 */
[-C--:B------:R-:W-:Y:S01]  /*9860*/  FMUL.FTZ R15, R15, R10.reuse ;  /* 0x0000000a0f0f7220 */ /* 0x080fe20000410000 */
[-C--:B------:R-:W-:Y:S01]  /*9870*/  FFMA.FTZ R88, R170, R10.reuse, -R93 ;  /* 0x0000000aaa587223 */ /* 0x080fe2000001085d */
        /* <DEDUP_REMOVED lines=29> */
[-C--:B------:R-:W-:Y:S01]  /*9a50*/  FFMA.FTZ R218, R92, R10.reuse, -R177 ;  /* 0x0000000a5cda7223 */ /* 0x080fe200000108b1 */
[-CC-:B------:R-:W-:Y:S01]  /*9a60*/  FFMA.FTZ R177, R171, R10.reuse, -R93.reuse ;  /* 0x0000000aabb17223 */ /* 0x180fe2000001085d */
[----:B------:R-:W-:Y:S01]  /*9a70*/  MUFU.EX2 R14, R14 ;  /* 0x0000000e000e7308 */ /* 0x000fe20000000800 */
[-CC-:B------:R-:W-:Y:S01]  /*9a80*/  FFMA.FTZ R179, R174, R10.reuse, -R93.reuse ;  /* 0x0000000aaeb37223 */ /* 0x180fe2000001085d */
[-CC-:B------:R-:W-:Y:S01]  /*9a90*/  FFMA.FTZ R92, R175, R10.reuse, -R93.reuse ;  /* 0x0000000aaf5c7223 */ /* 0x180fe2000001085d */
[-CC-:B------:R-:W-:Y:S01]  /*9aa0*/  FFMA.FTZ R181, R162, R10.reuse, -R93.reuse ;  /* 0x0000000aa2b57223 */ /* 0x180fe2000001085d */
[-CC-:B------:R-:W-:Y:S01]  /*9ab0*/  FFMA.FTZ R96, R163, R10.reuse, -R93.reuse ;  /* 0x0000000aa3607223 */ /* 0x180fe2000001085d */
[-CC-:B------:R-:W-:Y:S01]  /*9ac0*/  FFMA.FTZ R183, R166, R10.reuse, -R93.reuse ;  /* 0x0000000aa6b77223 */ /* 0x180fe2000001085d */
[-CC-:B------:R-:W-:Y:S01]  /*9ad0*/  FFMA.FTZ R100, R167, R10.reuse, -R93.reuse ;  /* 0x0000000aa7647223 */ /* 0x180fe2000001085d */
[-CC-:B------:R-:W-:Y:S01]  /*9ae0*/  FFMA.FTZ R185, R154, R10.reuse, -R93.reuse ;  /* 0x0000000a9ab97223 */ /* 0x180fe2000001085d */
[----:B------:R-:W0:Y:S01]  /*9af0*/  MUFU.EX2 R21, R21 ;  /* 0x0000001500157308 */ /* 0x000e220000000800 */
[-CC-:B------:R-:W-:Y:S01]  /*9b00*/  FFMA.FTZ R201, R122, R10.reuse, -R93.reuse ;  /* 0x0000000a7ac97223 */ /* 0x180fe2000001085d */
[-CC-:B------:R-:W-:Y:S01]  /*9b10*/  FFMA.FTZ R122, R123, R10.reuse, -R93.reuse ;  /* 0x0000000a7b7a7223 */ /* 0x180fe2000001085d */
[-CC-:B------:R-:W-:Y:S01]  /*9b20*/  FFMA.FTZ R104, R155, R10.reuse, -R93.reuse ;  /* 0x0000000a9b687223 */ /* 0x180fe2000001085d */
[-CC-:B------:R-:W-:Y:S01]  /*9b30*/  FFMA.FTZ R203, R126, R10.reuse, -R93.reuse ;  /* 0x0000000a7ecb7223 */ /* 0x180fe2000001085d */
[-CC-:B------:R-:W-:Y:S01]  /*9b40*/  FFMA.FTZ R187, R158, R10.reuse, -R93.reuse ;  /* 0x0000000a9ebb7223 */ /* 0x180fe2000001085d */
[-CC-:B------:R-:W-:Y:S01]  /*9b50*/  FFMA.FTZ R108, R159, R10.reuse, -R93.reuse ;  /* 0x0000000a9f6c7223 */ /* 0x180fe2000001085d */
        /* <DEDUP_REMOVED lines=8> */
[-C--:B------:R-:W-:Y:S01]  /*9be0*/  FFMA.FTZ R207, R118, R10.reuse, -R93 ;  /* 0x0000000a76cf7223 */ /* 0x080fe2000001085d */
[----:B------:R-:W1:Y:S01]  /*9bf0*/  MUFU.EX2 R88, R88 ;  /* 0x0000005800587308 */ /* 0x000e620000000800 */
        /* <DEDUP_REMOVED lines=13> */
[----:B------:R-:W-:-:S02]  /*9cd0*/  FFMA.FTZ R219, R94, R10, -R93 ;  /* 0x0000000a5edb7223 */ /* 0x000fc4000001085d */
[----:B------:R-:W2:Y:S01]  /*9ce0*/  MUFU.EX2 R177, R177 ;  /* 0x000000b100b17308 */ /* 0x000ea20000000800 */
[----:B-1----:R-:W-:-:S07]  /*9cf0*/  FFMA.FTZ R12, R15, R12, R88 ;  /* 0x0000000c0f0c7223 */ /* 0x002fce0000010058 */
[----:B------:R-:W1:Y:S01]  /*9d00*/  MUFU.EX2 R178, R178 ;  /* 0x000000b200b27308 */ /* 0x000e620000000800 */
[----:B0-----:R-:W-:-:S07]  /*9d10*/  FADD.FTZ R13, R176, R13 ;  /* 0x0000000db00d7221 */ /* 0x001fce0000010000 */
[----:B------:R-:W0:Y:S01]  /*9d20*/  MUFU.EX2 R179, R179 ;  /* 0x000000b300b37308 */ /* 0x000e220000000800 */
[----:B--2---:R-:W-:-:S07]  /*9d30*/  FADD.FTZ R12, R177, R12 ;  /* 0x0000000cb10c7221 */ /* 0x004fce0000010000 */
[----:B------:R-:W2:Y:S01]  /*9d40*/  MUFU.EX2 R173, R173 ;  /* 0x000000ad00ad7308 */ /* 0x000ea20000000800 */
[----:B-1----:R-:W-:-:S07]  /*9d50*/  FADD.FTZ R132, R178, R13 ;  /* 0x0000000db2847221 */ /* 0x002fce0000010000 */
        /* <DEDUP_REMOVED lines=11> */
[----:B-1----:R-:W-:Y:S01]  /*9e10*/  FADD.FTZ R123, R169, R126 ;  /* 0x0000007ea97b7221 */ /* 0x002fe20000010000 */
[----:B------:R-:W-:-:S06]  /*9e20*/  FFMA.FTZ R126, R127, R10, -R93 ;  /* 0x0000000a7f7e7223 */ /* 0x000fcc000001085d */
        /* <DEDUP_REMOVED lines=15> */
[----:B--2---:R-:W-:Y:S01]  /*9f20*/  FADD.FTZ R123, R161, R114 ;  /* 0x00000072a17b7221 */ /* 0x004fe20000010000 */
[----:B------:R-:W-:-:S06]  /*9f30*/  FFMA.FTZ R114, R115, R10, -R93 ;  /* 0x0000000a73727223 */ /* 0x000fcc000001085d */
        /* <DEDUP_REMOVED lines=15> */
[----:B0-----:R-:W-:Y:S01]  /*a030*/  FADD.FTZ R115, R153, R118 ;  /* 0x0000007699737221 */ /* 0x001fe20000010000 */
[----:B------:R-:W-:-:S06]  /*a040*/  FFMA.FTZ R118, R119, R10, -R93 ;  /* 0x0000000a77767223 */ /* 0x000fcc000001085d */
        /* <DEDUP_REMOVED lines=88> */
[----:B0-----:R-:W-:Y:S01]  /*a5d0*/  FADD.FTZ R132, R210, R99 ;  /* 0x00000063d2847221 */ /* 0x001fe20000010000 */
[----:B------:R-:W-:-:S05]  /*a5e0*/  IMAD.U32 R99, RZ, RZ, UR60 ;  /* 0x0000003cff637e24 */ /* 0x000fca000f8e00ff */
[----:B------:R-:W-:Y:S01]  /*a5f0*/  @P1 LEA R99, R99, UR61, 0x3 ;  /* 0x0000003d63631c11 */ /* 0x000fe2000f8e18ff */
        /* <DEDUP_REMOVED lines=10> */
[----:B------:R-:W-:-:S05]  /*a6a0*/  @P1 VIADD R12, R99, 0x34840 ;  /* 0x00034840630c1836 */ /* 0x000fca0000000000 */
[----:B------:R-:W-:Y:S01]  /*a6b0*/  @P1 PRMT R12, R23, 0x654, R12 ;  /* 0x00000654170c1816 */ /* 0x000fe2000000000c */
[----:B------:R-:W1:Y:S01]  /*a6c0*/  MUFU.EX2 R214, R214 ;  /* 0x000000d600d67308 */ /* 0x000e620000000800 */
[----:B0-----:R-:W-:Y:S01]  /*a6d0*/  FADD.FTZ R91, R105, R94 ;  /* 0x0000005e695b7221 */ /* 0x001fe20000010000 */
[----:B------:R-:W-:Y:S01]  /*a6e0*/  FFMA.FTZ R94, R95, R10, -R93 ;  /* 0x0000000a5f5e7223 */ /* 0x000fe2000001085d */
[----:B------:R0:W-:Y:S05]  /*a6f0*/  @P1 SYNCS.ARRIVE.TRANS64.RED.A1T0 RZ, [R12+URZ], RZ ;  /* 0x000000ff0cff19a7 */ /* 0x0001ea000810043f */
[----:B------:R-:W3:Y:S01]  /*a700*/  MUFU.EX2 R215, R215 ;  /* 0x000000d700d77308 */ /* 0x000ee20000000800 */
[----:B--2---:R-:W-:-:S07]  /*a710*/  FADD.FTZ R132, R98, R13 ;  /* 0x0000000d62847221 */ /* 0x004fce0000010000 */
[----:B------:R-:W2:Y:S01]  /*a720*/  MUFU.EX2 R101, R101 ;  /* 0x0000006500657308 */ /* 0x000ea20000000800 */
[----:B-1----:R-:W-:-:S07]  /*a730*/  FADD.FTZ R134, R214, R91 ;  /* 0x0000005bd6867221 */ /* 0x002fce0000010000 */
[----:B------:R-:W0:Y:S01]  /*a740*/  MUFU.EX2 R102, R102 ;  /* 0x0000006600667308 */ /* 0x000e220000000800 */
[----:B---3--:R-:W-:-:S07]  /*a750*/  FADD.FTZ R13, R215, R132 ;  /* 0x00000084d70d7221 */ /* 0x008fce0000010000 */
[----:B------:R-:W1:Y:S01]  /*a760*/  MUFU.EX2 R216, R216 ;  /* 0x000000d800d87308 */ /* 0x000e620000000800 */
[----:B--2---:R-:W-:-:S07]  /*a770*/  FADD.FTZ R91, R101, R134 ;  /* 0x00000086655b7221 */ /* 0x004fce0000010000 */
[----:B------:R-:W2:Y:S01]  /*a780*/  MUFU.EX2 R217, R217 ;  /* 0x000000d900d97308 */ /* 0x000ea20000000800 */
[----:B0-----:R-:W-:-:S07]  /*a790*/  FADD.FTZ R12, R102, R13 ;  /* 0x0000000d660c7221 */ /* 0x001fce0000010000 */
[----:B------:R-:W0:Y:S01]  /*a7a0*/  MUFU.EX2 R97, R97 ;  /* 0x0000006100617308 */ /* 0x000e220000000800 */
[----:B-1----:R-:W-:-:S07]  /*a7b0*/  FADD.FTZ R132, R216, R91 ;  /* 0x0000005bd8847221 */ /* 0x002fce0000010000 */
        /* <DEDUP_REMOVED lines=9> */
[----:B0-----:R-:W-:Y:S01]  /*a850*/  FADD.FTZ R91, R219, R12 ;  /* 0x0000000cdb5b7221 */ /* 0x001fe20000010000 */
[----:B-1----:R-:W-:-:S03]  /*a860*/  FADD.FTZ R13, R89, R132 ;  /* 0x00000084590d7221 */ /* 0x002fc60000010000 */
[----:B--2---:R-:W-:Y:S01]  /*a870*/  FADD.FTZ R12, R94, R91 ;  /* 0x0000005b5e0c7221 */ /* 0x004fe20000010000 */
[----:B------:R-:W-:Y:S06]  /*a880*/  @!P0 BRA `(.L_x_198) ;  /* 0x0000000000048947 */ /* 0x000fec0003800000 */
[----:B------:R-:W-:Y:S01]  /*a890*/  BPT.TRAP 0x1 ;  /* 0x000000040000795c */ /* 0x000fe20000300000 */
.L_x_198:
[----:B------:R-:W-:Y:S01]  /*a8a0*/  ISETP.NE.AND P1, PT, R18, RZ, PT ;  /* 0x000000ff1200720c */ /* 0x000fe20003f25270 */
[----:B------:R-:W-:Y:S01]  /*a8b0*/  IMAD.U32 R91, RZ, RZ, UR7 ;  /* 0x00000007ff5b7e24 */ /* 0x000fe2000f8e00ff */
[----:B------:R-:W-:Y:S01]  /*a8c0*/  R2UR UR6, R2 ;  /* 0x00000000020672ca */ /* 0x000fe200000e0000 */
[----:B------:R-:W-:Y:S01]  /*a8d0*/  UMOV UR7, UR60 ;  /* 0x0000003c00077c82 */ /* 0x000fe20008000000 */
        /* <DEDUP_REMOVED lines=9> */
[----:B------:R-:W-:Y:S01]  /*a970*/  @P1 LEA R91, R91, UR61, 0x3 ;  /* 0x0000003d5b5b1c11 */ /* 0x000fe2000f8e18ff */
[----:B------:R-:W-:Y:S01]  /*a980*/  FMUL.FTZ R40, R40, R14 ;  /* 0x0000000e28287220 */ /* 0x000fe20000410000 */
[----:B------:R-:W-:-:S02]  /*a990*/  IMAD.U32 R21, RZ, RZ, UR6 ;  /* 0x00000006ff157e24 */ /* 0x000fc4000f8e00ff */
[-C--:B------:R-:W-:Y:S01]  /*a9a0*/  FMUL.FTZ R41, R41, R14.reuse ;  /* 0x0000000e29297220 */ /* 0x080fe20000410000 */
[-C--:B------:R-:W-:Y:S01]  /*a9b0*/  FMUL.FTZ R44, R44, R14.reuse ;  /* 0x0000000e2c2c7220 */ /* 0x080fe20000410000 */
[----:B------:R-:W-:Y:S02]  /*a9c0*/  @P1 VIADD R91, R91, 0x34860 ;  /* 0x000348605b5b1836 */ /* 0x000fe40000000000 */
[-C--:B------:R-:W-:Y:S01]  /*a9d0*/  FMUL.FTZ R45, R45, R14.reuse ;  /* 0x0000000e2d2d7220 */ /* 0x080fe20000410000 */
[-C--:B------:R-:W-:Y:S01]  /*a9e0*/  FMUL.FTZ R48, R48, R14.reuse ;  /* 0x0000000e30307220 */ /* 0x080fe20000410000 */
[-C--:B------:R-:W-:Y:S01]  /*a9f0*/  FMUL.FTZ R49, R49, R14.reuse ;  /* 0x0000000e31317220 */ /* 0x080fe20000410000 */
[-C--:B------:R-:W-:Y:S01]  /*aa00*/  FMUL.FTZ R52, R52, R14.reuse ;  /* 0x0000000e34347220 */ /* 0x080fe20000410000 */
[----:B------:R-:W-:Y:S01]  /*aa10*/  @P1 PRMT R91, R22, 0x654, R91 ;  /* 0x00000654165b1816 */ /* 0x000fe2000000005b */
[-C--:B------:R-:W-:Y:S01]  /*aa20*/  FMUL.FTZ R53, R53, R14.reuse ;  /* 0x0000000e35357220 */ /* 0x080fe20000410000 */
[-C--:B------:R-:W-:Y:S01]  /*aa30*/  FMUL.FTZ R56, R56, R14.reuse ;  /* 0x0000000e38387220 */ /* 0x080fe20000410000 */
[-C--:B------:R-:W-:Y:S01]  /*aa40*/  FMUL.FTZ R57, R57, R14.reuse ;  /* 0x0000000e39397220 */ /* 0x080fe20000410000 */
[----:B------:R0:W-:Y:S01]  /*aa50*/  @P1 SYNCS.ARRIVE.TRANS64.RED.A1T0 RZ, [R91+URZ], RZ ;  /* 0x000000ff5bff19a7 */ /* 0x0001e2000810043f */
[----:B------:R-:W-:Y:S01]  /*aa60*/  ISETP.GT.AND P1, PT, R20, RZ, PT ;  /* 0x000000ff1400720c */ /* 0x000fe20003f24270 */
        /* <DEDUP_REMOVED lines=46> */
[----:B------:R-:W-:Y:S01]  /*ad50*/  F2FP.BF16.F32.PACK_AB R177, R177, R88 ;  /* 0x00000058b1b1723e */ /* 0x000fe200000010ff */
[----:B------:R-:W-:Y:S01]  /*ad60*/  VIADD R20, R20, 0xffffffff ;  /* 0xffffffff14147836 */ /* 0x000fe20000000000 */
[----:B------:R-:W-:Y:S01]  /*ad70*/  F2FP.BF16.F32.PACK_AB R178, R173, R178 ;  /* 0x000000b2adb2723e */ /* 0x000fe200000010ff */
[----:B------:R-:W-:Y:S01]  /*ad80*/  IMAD.MOV.U32 R15, RZ, RZ, R11 ;  /* 0x000000ffff0f7224 */ /* 0x000fe200078e000b */
[----:B------:R-:W-:Y:S01]  /*ad90*/  F2FP.BF16.F32.PACK_AB R179, R92, R179 ;  /* 0x000000b35cb3723e */ /* 0x000fe200000010ff */
[----:B------:R-:W-:Y:S01]  /*ada0*/  IMAD.MOV.U32 R14, RZ, RZ, R3 ;  /* 0x000000ffff0e7224 */ /* 0x000fe200078e0003 */
        /* <DEDUP_REMOVED lines=39> */
[----:B------:R-:W-:Y:S01]  /*b020*/  F2FP.BF16.F32.PACK_AB R219, R94, R219 ;  /* 0x000000db5edb723e */ /* 0x000fe200000010ff */
[----:B0-----:R-:W-:Y:S06]  /*b030*/  @P1 BRA `(.L_x_199) ;  /* 0xffffffb4000c1947 */ /* 0x001fec000383ffff */
.L_x_188:
[----:B------:R-:W-:Y:S06]  /*b040*/  BAR.ARV 0x8, 0x180 ;  /* 0x0206000000007b1d */ /* 0x000fec0000002000 */
[----:B------:R-:W-:Y:S05]  /*b050*/  @!P0 BRA `(.L_x_200) ;  /* 0x0000000000048947 */ /* 0x000fea0003800000 */
[----:B------:R-:W-:Y:S01]  /*b060*/  BPT.TRAP 0x1 ;  /* 0x000000040000795c */ /* 0x000fe20000300000 */
.L_x_200:
[----:B------:R-:W-:Y:S01]  /*b070*/  R2UR UR4, R2 ;  /* 0x00000000020472ca */ /* 0x000fe200000e0000 */
[----:B------:R-:W-:-:S12]  /*b080*/  ULEA UR7, UR60, UR61, 0x3 ;  /* 0x0000003d3c077291 */ /* 0x000fd8000f8e183f */
[----:B------:R-:W-:-:S05]  /*b090*/  IMAD.U32 R0, RZ, RZ, UR4 ;  /* 0x00000004ff007e24 */ /* 0x000fca000f8e00ff */
[----:B------:R-:W-:-:S04]  /*b0a0*/  SHF.L.U32 R0, R0, 0x1f, RZ ;  /* 0x0000001f00007819 */ /* 0x000fc800000006ff */
[----:B------:R0:W1:Y:S01]  /*b0b0*/  SYNCS.PHASECHK.TRANS64.TRYWAIT P1, [UR7+0x34850], R0 ;  /* 0x03485000ff0075a7 */ /* 0x0000620008020147 */
[----:B------:R-:W-:Y:S05]  /*b0c0*/  @!P0 BRA `(.L_x_201) ;  /* 0x0000000000048947 */ /* 0x000fea0003800000 */
[----:B------:R-:W-:Y:S01]  /*b0d0*/  BPT.TRAP 0x1 ;  /* 0x000000040000795c */ /* 0x000fe20000300000 */
.L_x_201:
[----:B-1----:R-:W-:Y:S05]  /*b0e0*/  @P1 BRA `(.L_x_202) ;  /* 0x0000000000081947 */ /* 0x002fea0003800000 */
[----:B------:R-:W1:Y:S02]  /*b0f0*/  SYNCS.PHASECHK.TRANS64.TRYWAIT P1, [UR7+0x34850], R0 ;  /* 0x03485000ff0075a7 */ /* 0x000e640008020147 */
[----:B-1----:R-:W-:Y:S05]  /*b100*/  @!P1 BRA `(.L_x_203) ;  /* 0x0000006400409947 */ /* 0x002fea0003800000 */
.L_x_202:
[----:B------:R-:W-:Y:S01]  /*b110*/  UIADD3 UR4, UR61, 0x400, URZ ;  /* 0x000004003d047890 */ /* 0x000fe2000fffe03f */
[----:B------:R-:W-:Y:S01]  /*b120*/  WARPGROUP.ARRIVE ;  /* 0x00000000000079c5 */ /* 0x000fe20000000000 */
[----:B------:R-:W-:Y:S01]  /*b130*/  UMOV UR11, 0x40000040 ;  /* 0x40000040000b7882 */ /* 0x000fe20000000000 */
[----:B01----:R-:W0:Y:S01]  /*b140*/  SHFL.BFLY PT, R0, R13, 0x2, 0x1f ;  /* 0x0c401f000d007f89 */ /* 0x003e2200000e0000 */
[----:B------:R-:W-:Y:S01]  /*b150*/  USHF.R.U32.HI UR4, URZ, 0x4, UR4 ;  /* 0x000000043f047899 */ /* 0x000fe20008011604 */
[----:B------:R-:W-:Y:S02]  /*b160*/  IMAD.MOV.U32 R8, RZ, RZ, RZ ;  /* 0x000000ffff087224 */ /* 0x000fe400078e00ff */
[----:B------:R-:W1:Y:S01]  /*b170*/  SHFL.BFLY PT, R5, R12, 0x2, 0x1f ;  /* 0x0c401f000c057f89 */ /* 0x000e6200000e0000 */
[----:B------:R-:W-:Y:S01]  /*b180*/  ULOP3.LUT UR4, UR4, 0x3fff, URZ, 0xc0, !UPT ;  /* 0x00003fff04047892 */ /* 0x000fe2000f8ec03f */
[----:B------:R-:W-:-:S03]  /*b190*/  IMAD.MOV.U32 R17, RZ, RZ, -0x800000 ;  /* 0xff800000ff117424 */ /* 0x000fc600078e00ff */
[----:B------:R-:W-:-:S04]  /*b1a0*/  ULOP3.LUT UR4, UR4, 0x5800000, URZ, 0xfc, !UPT ;  /* 0x0580000004047892 */ /* 0x000fc8000f8efc3f */
[----:B------:R-:W-:-:S04]  /*b1b0*/  UIMAD UR4, UR60, 0xb00, UR4 ;  /* 0x00000b003c0478a4 */ /* 0x000fc8000f8e0204 */
[----:B------:R-:W-:-:S03]  /*b1c0*/  UIADD3 UR6, UR4, 0x80, URZ ;  /* 0x0000008004067890 */ /* 0x000fc6000fffe03f */
[----:B------:R-:W-:Y:S02]  /*b1d0*/  UMOV UR10, UR4 ;  /* 0x00000004000a7c82 */ /* 0x000fe40008000000 */
[----:B------:R-:W-:Y:S01]  /*b1e0*/  HGMMA.64x128x16.F32.BF16 R24, R176, gdesc[UR8].tnspB, R24, gsb0 ;  /* 0x41e00008b0187df0 */ /* 0x000fe20008001818 */
[----:B------:R-:W-:Y:S01]  /*b1f0*/  UMOV UR11, 0x40000040 ;  /* 0x40000040000b7882 */ /* 0x000fe20000000000 */
[----:B------:R-:W-:Y:S01]  /*b200*/  UMOV UR10, UR6 ;  /* 0x00000006000a7c82 */ /* 0x000fe20008000000 */
[----:B------:R-:W-:Y:S01]  /*b210*/  UIADD3 UR6, UR4, 0x100, URZ ;  /* 0x0000010004067890 */ /* 0x000fe2000fffe03f */
[----:B0-----:R-:W-:Y:S01]  /*b220*/  FADD.FTZ R0, R0, R13 ;  /* 0x0000000d00007221 */ /* 0x001fe20000010000 */
[----:B-1----:R-:W-:-:S04]  /*b230*/  FADD.FTZ R4, R5, R12 ;  /* 0x0000000c05047221 */ /* 0x002fc80000010000 */
[----:B------:R-:W0:Y:S04]  /*b240*/  SHFL.BFLY PT, R5, R0, 0x1, 0x1f ;  /* 0x0c201f0000057f89 */ /* 0x000e2800000e0000 */
[----:B------:R-:W1:Y:S01]  /*b250*/  SHFL.BFLY PT, R7, R4, 0x1, 0x1f ;  /* 0x0c201f0004077f89 */ /* 0x000e6200000e0000 */
[----:B0-----:R-:W-:Y:S01]  /*b260*/  FADD.FTZ R14, R0, R5 ;  /* 0x00000005000e7221 */ /* 0x001fe20000010000 */
[----:B------:R-:W-:Y:S02]  /*b270*/  IMAD.MOV.U32 R5, RZ, RZ, RZ ;  /* 0x000000ffff057224 */ /* 0x000fe400078e00ff */
[----:B------:R-:W-:Y:S02]  /*b280*/  IMAD.MOV.U32 R0, RZ, RZ, -0x800000 ;  /* 0xff800000ff007424 */ /* 0x000fe400078e00ff */
[----:B-1----:R-:W-:Y:S01]  /*b290*/  FADD.FTZ R15, R4, R7 ;  /* 0x00000007040f7221 */ /* 0x002fe20000010000 */
[----:B------:R-:W-:-:S04]  /*b2a0*/  FSETP.NE.FTZ.AND P1, PT, R14, RZ, PT ;  /* 0x000000ff0e00720b */ /* 0x000fc80003f35000 */
[----:B------:R-:W-:-:S09]  /*b2b0*/  FSETP.NE.FTZ.AND P2, PT, R15, RZ, PT ;  /* 0x000000ff0f00720b */ /* 0x000fd20003f55000 */
[----:B------:R-:W0:Y:S01]  /*b2c0*/  @P1 MUFU.LG2 R6, R14 ;  /* 0x0000000e00061308 */ /* 0x000e220000000c00 */
[----:B------:R-:W-:-:S03]  /*b2d0*/  @P1 FMUL.FTZ R4, R10, 0.69314718246459960938 ;  /* 0x3f3172180a041820 */ /* 0x000fc60000410000 */
[----:B------:R-:W-:-:S04]  /*b2e0*/  @P2 FMUL.FTZ R13, R10, 0.69314718246459960938 ;  /* 0x3f3172180a0d2820 */ /* 0x000fc80000410000 */
[----:B------:R-:W1:Y:S08]  /*b2f0*/  @P2 MUFU.LG2 R9, R15 ;  /* 0x0000000f00092308 */ /* 0x000e700000000c00 */
[----:B------:R2:W3:Y:S01]  /*b300*/  @P1 MUFU.RCP R5, R14 ;  /* 0x0000000e00051308 */ /* 0x0004e20000001000 */
[----:B0-----:R-:W-:-:S04]  /*b310*/  @P1 FMUL.FTZ R7, R6, 0.69314718246459960938 ;  /* 0x3f31721806071820 */ /* 0x001fc80000410000 */
[----:B------:R-:W-:-:S03]  /*b320*/  @P1 FFMA.FTZ R0, R4, R3, R7 ;  /* 0x0000000304001223 */ /* 0x000fc60000010007 */
[----:B------:R2:W0:Y:S01]  /*b330*/  @P2 MUFU.RCP R8, R15 ;  /* 0x0000000f00082308 */ /* 0x0004220000001000 */
[----:B-1----:R-:W-:-:S04]  /*b340*/  @P2 FMUL.FTZ R6, R9, 0.69314718246459960938 ;  /* 0x3f31721809062820 */ /* 0x002fc80000410000 */
[----:B------:R-:W-:Y:S01]  /*b350*/  @P2 FFMA.FTZ R17, R13, R11, R6 ;  /* 0x0000000b0d112223 */ /* 0x000fe20000010006 */
        /* <DEDUP_REMOVED lines=50> */
[----:B------:R-:W-:Y:S01]  /*b680*/  HGMMA.64x128x16.F32.BF16 R24, R212, gdesc[UR8].tnspB, R24, gsb0 ;  /* 0x41e00008d4187df0 */ /* 0x000fe20008001818 */
[----:B------:R-:W-:Y:S01]  /*b690*/  UMOV UR10, UR4 ;  /* 0x00000004000a7c82 */ /* 0x000fe20008000000 */
[----:B------:R-:W-:Y:S01]  /*b6a0*/  UMOV UR11, 0x40000040 ;  /* 0x40000040000b7882 */ /* 0x000fe20000000000 */
[----:B------:R-:W-:Y:S02]  /*b6b0*/  WARPGROUP.DEPBAR.LE gsb0, 0x0 ;  /* 0x00008000000079c5 */ /* 0x000fe40000010000 */
[----:B------:R-:W-:-:S07]  /*b6c0*/  WARPGROUP.ARRIVE ;  /* 0x00000000000079c5 */ /* 0x000fce0000000000 */
[----:B------:R-:W-:Y:S03]  /*b6d0*/  HGMMA.64x128x16.F32.BF16 R24, R216, gdesc[UR8].tnspB, R24, gsb0 ;  /* 0x41e00008d8187df0 */ /* 0x000fe60008001818 */
[----:B------:R-:W-:Y:S02]  /*b6e0*/  WARPGROUP.DEPBAR.LE gsb0, 0x0 ;  /* 0x00008000000079c5 */ /* 0x000fe40000010000 */
[----:B0-23--:R-:W-:Y:S05]  /*b6f0*/  @!P0 BRA `(.L_x_204) ;  /* 0x0000000000048947 */ /* 0x00dfea0003800000 */
[----:B------:R-:W-:Y:S01]  /*b700*/  BPT.TRAP 0x1 ;  /* 0x000000040000795c */ /* 0x000fe20000300000 */
.L_x_204:
[----:B------:R-:W0:Y:S01]  /*b710*/  S2UR UR6, SR_SWINHI ;  /* 0x00000000000679c3 */ /* 0x000e220000002f00 */
[----:B------:R-:W-:Y:S01]  /*b720*/  ISETP.NE.AND P1, PT, R18, RZ, PT ;  /* 0x000000ff1200720c */ /* 0x000fe20003f25270 */
[----:B------:R-:W-:Y:S02]  /*b730*/  IMAD.U32 R3, RZ, RZ, UR7 ;  /* 0x00000007ff037e24 */ /* 0x000fe4000f8e00ff */
        /* <DEDUP_REMOVED lines=11> */
[----:B------:R-:W-:-:S02]  /*b7f0*/  @P1 VIADD R3, R3, 0x34860 ;  /* 0x0003486003031836 */ /* 0x000fc40000000000 */
        /* <DEDUP_REMOVED lines=9> */
[----:B------:R-:W-:Y:S01]  /*b890*/  UMOV UR4, UR61 ;  /* 0x0000003d00047c82 */ /* 0x000fe20008000000 */
[----:B0-----:R-:W-:Y:S01]  /*b8a0*/  UMOV UR5, UR6 ;  /* 0x0000000600057c82 */ /* 0x001fe20008000000 */
[----:B------:R-:W-:Y:S01]  /*b8b0*/  FMUL.FTZ R65, R65, R5 ;  /* 0x0000000541417220 */ /* 0x000fe20000410000 */
[----:B------:R-:W-:-:S02]  /*b8c0*/  IMAD.U32 R36, RZ, RZ, UR4 ;  /* 0x00000004ff247e24 */ /* 0x000fc4000f8e00ff */
[-C--:B------:R-:W-:Y:S01]  /*b8d0*/  FMUL.FTZ R64, R64, R5.reuse ;  /* 0x0000000540407220 */ /* 0x080fe20000410000 */
        /* <DEDUP_REMOVED lines=11> */
[----:B------:R-:W-:Y:S01]  /*b990*/  IMAD.WIDE R4, R233, 0x2, R36 ;  /* 0x00000002e9047825 */ /* 0x000fe200078e0224 */
[----:B------:R-:W-:-:S03]  /*b9a0*/  @P1 PRMT R3, R22, 0x654, R3 ;  /* 0x0000065416031816 */ /* 0x000fc60000000003 */
[-C--:B------:R-:W-:Y:S01]  /*b9b0*/  FMUL.FTZ R27, R27, R8.reuse ;  /* 0x000000081b1b7220 */ /* 0x080fe20000410000 */
[-C--:B------:R-:W-:Y:S01]  /*b9c0*/  FMUL.FTZ R100, R26, R8.reuse ;  /* 0x000000081a647220 */ /* 0x080fe20000410000 */
[----:B------:R-:W-:Y:S01]  /*b9d0*/  IMAD R9, R225, 0x40, R220 ;  /* 0x00000040e1097824 */ /* 0x000fe200078e02dc */
[----:B------:R0:W-:Y:S01]  /*b9e0*/  @P1 SYNCS.ARRIVE.TRANS64.RED.A1T0 RZ, [R3+URZ], RZ ;  /* 0x000000ff03ff19a7 */ /* 0x0001e2000810043f */
[----:B------:R-:W-:Y:S01]  /*b9f0*/  IADD3 R10, P1, R4, 0x4040, RZ ;  /* 0x00004040040a7810 */ /* 0x000fe20007f3e0ff */
[----:B------:R-:W-:Y:S01]  /*ba00*/  FMUL.FTZ R31, R31, R8 ;  /* 0x000000081f1f7220 */ /* 0x000fe20000410000 */
[----:B------:R-:W-:-:S04]  /*ba10*/  IMAD.WIDE R36, R9, 0x2, R36 ;  /* 0x0000000209247825 */ /* 0x000fc800078e0224 */
[-C--:B------:R-:W-:Y:S01]  /*ba20*/  FMUL.FTZ R104, R30, R8.reuse ;  /* 0x000000081e687220 */ /* 0x080fe20000410000 */
[----:B------:R-:W-:Y:S01]  /*ba30*/  LOP3.LUT R9, R10, 0x380, RZ, 0xc0, !PT ;  /* 0x000003800a097812 */ /* 0x000fe200078ec0ff */
[-C--:B------:R-:W-:Y:S01]  /*ba40*/  FMUL.FTZ R103, R35, R8.reuse ;  /* 0x0000000823677220 */ /* 0x080fe20000410000 */
[-C--:B------:R-:W-:Y:S01]  /*ba50*/  FMUL.FTZ R106, R34, R8.reuse ;  /* 0x00000008226a7220 */ /* 0x080fe20000410000 */
[----:B0-----:R-:W-:Y:S01]  /*ba60*/  LOP3.LUT R3, R4, 0x380, RZ, 0xc0, !PT ;  /* 0x0000038004037812 */ /* 0x001fe200078ec0ff */
[-C--:B------:R-:W-:Y:S01]  /*ba70*/  FMUL.FTZ R99, R39, R8.reuse ;  /* 0x0000000827637220 */ /* 0x080fe20000410000 */
[-C--:B------:R-:W-:Y:S01]  /*ba80*/  FMUL.FTZ R102, R38, R8.reuse ;  /* 0x0000000826667220 */ /* 0x080fe20000410000 */
[-C--:B------:R-:W-:Y:S01]  /*ba90*/  FMUL.FTZ R96, R43, R8.reuse ;  /* 0x000000082b607220 */ /* 0x080fe20000410000 */
[----:B------:R-:W-:Y:S01]  /*baa0*/  SHF.R.U64 R3, R3, 0x3, RZ ;  /* 0x0000000303037819 */ /* 0x000fe200000012ff */
        /* <DEDUP_REMOVED lines=23> */
[C---:B------:R-:W-:Y:S01]  /*bc20*/  IADD3 R45, P0, R4.reuse, 0x4060, RZ ;  /* 0x00004060042d7810 */ /* 0x040fe20007f1e0ff */
[--C-:B------:R-:W-:Y:S01]  /*bc30*/  IMAD.X R43, RZ, RZ, R5.reuse, P1 ;  /* 0x000000ffff2b7224 */ /* 0x100fe200008e0605 */
[C---:B------:R-:W-:Y:S01]  /*bc40*/  IADD3 R29, P2, R4.reuse, 0x4020, RZ ;  /* 0x00004020041d7810 */ /* 0x040fe20007f5e0ff */
[----:B------:R-:W0:Y:S01]  /*bc50*/  LDC R101, c[0x0][0xc38] ;  /* 0x00030e00ff657b82 */ /* 0x000e220000000800 */
[C---:B------:R-:W-:Y:S01]  /*bc60*/  IADD3 R21, P3, R4.reuse, 0x4000, RZ ;  /* 0x0000400004157810 */ /* 0x040fe20007f7e0ff */
[----:B------:R-:W-:Y:S01]  /*bc70*/  ULDC UR7, c[0x0][0xc44] ;  /* 0x0003110000077ab9 */ /* 0x000fe20000000800 */
        /* <DEDUP_REMOVED lines=8> */
[----:B------:R-:W-:Y:S01]  /*bd00*/  SHF.R.U64 R3, R9, 0x3, RZ ;  /* 0x0000000309037819 */ /* 0x000fe200000012ff */
[----:B------:R-:W-:Y:S01]  /*bd10*/  IMAD.X R9, RZ, RZ, R5, P5 ;  /* 0x000000ffff097224 */ /* 0x000fe200028e0605 */
[----:B------:R-:W-:Y:S01]  /*bd20*/  LOP3.LUT R14, R29, 0x380, RZ, 0xc0, !PT ;  /* 0x000003801d0e7812 */ /* 0x000fe200078ec0ff */
[----:B------:R-:W-:Y:S01]  /*bd30*/  ULDC.64 UR8, c[0x0][0xb90] ;  /* 0x0002e40000087ab9 */ /* 0x000fe20000000a00 */
[----:B------:R-:W-:-:S02]  /*bd40*/  LOP3.LUT R42, R3, R10, RZ, 0x3c, !PT ;  /* 0x0000000a032a7212 */ /* 0x000fc400078e3cff */
[----:B------:R-:W-:Y:S02]  /*bd50*/  LOP3.LUT R3, R8, 0x380, RZ, 0xc0, !PT ;  /* 0x0000038008037812 */ /* 0x000fe400078ec0ff */
[----:B------:R-:W-:Y:S02]  /*bd60*/  SHF.R.U64 R14, R14, 0x3, RZ ;  /* 0x000000030e0e7819 */ /* 0x000fe400000012ff */
[----:B------:R-:W-:Y:S02]  /*bd70*/  SHF.R.U64 R3, R3, 0x3, RZ ;  /* 0x0000000303037819 */ /* 0x000fe400000012ff */
[----:B------:R-:W-:Y:S02]  /*bd80*/  LOP3.LUT R40, R14, R29, RZ, 0x3c, !PT ;  /* 0x0000001d0e287212 */ /* 0x000fe400078e3cff */
[----:B------:R-:W-:Y:S02]  /*bd90*/  LOP3.LUT R10, R21, 0x380, RZ, 0xc0, !PT ;  /* 0x00000380150a7812 */ /* 0x000fe400078ec0ff */
[----:B------:R-:W-:-:S02]  /*bda0*/  LOP3.LUT R14, R3, R8, RZ, 0x3c, !PT ;  /* 0x00000008030e7212 */ /* 0x000fc400078e3cff */
[----:B------:R-:W-:Y:S02]  /*bdb0*/  LOP3.LUT R8, R13, 0x380, RZ, 0xc0, !PT ;  /* 0x000003800d087812 */ /* 0x000fe400078ec0ff */
[----:B------:R-:W-:Y:S02]  /*bdc0*/  LOP3.LUT R3, R12, 0x380, RZ, 0xc0, !PT ;  /* 0x000003800c037812 */ /* 0x000fe400078ec0ff */
[----:B------:R-:W-:Y:S02]  /*bdd0*/  SHF.R.U64 R10, R10, 0x3, RZ ;  /* 0x000000030a0a7819 */ /* 0x000fe400000012ff */
[----:B------:R-:W-:Y:S02]  /*bde0*/  SHF.R.U64 R8, R8, 0x3, RZ ;  /* 0x0000000308087819 */ /* 0x000fe400000012ff */
[----:B------:R-:W-:Y:S02]  /*bdf0*/  SHF.R.U64 R3, R3, 0x3, RZ ;  /* 0x0000000303037819 */ /* 0x000fe400000012ff */
[----:B------:R-:W-:-:S02]  /*be00*/  LOP3.LUT R38, R10, R21, RZ, 0x3c, !PT ;  /* 0x000000150a267212 */ /* 0x000fc400078e3cff */
[----:B------:R-:W-:Y:S02]  /*be10*/  LOP3.LUT R10, R8, R13, RZ, 0x3c, !PT ;  /* 0x0000000d080a7212 */ /* 0x000fe400078e3cff */
[----:B------:R-:W-:Y:S02]  /*be20*/  LOP3.LUT R8, R3, R12, RZ, 0x3c, !PT ;  /* 0x0000000c03087212 */ /* 0x000fe400078e3cff */
[----:B------:R-:W1:Y:S01]  /*be30*/  LDC R3, c[0x0][0xbe8] ;  /* 0x0002fa00ff037b82 */ /* 0x000e620000000800 */
[----:B------:R-:W-:Y:S02]  /*be40*/  R2UR UR13, R228 ;  /* 0x00000000e40d72ca */ /* 0x000fe400000e0000 */
[----:B------:R-:W-:Y:S02]  /*be50*/  R2UR UR12, R229 ;  /* 0x00000000e50c72ca */ /* 0x000fe400000e0000 */
[----:B------:R-:W-:Y:S02]  /*be60*/  R2UR UR11, R227 ;  /* 0x00000000e30b72ca */ /* 0x000fe400000e0000 */
[----:B------:R-:W-:-:S02]  /*be70*/  LOP3.LUT R44, R45, 0x380, RZ, 0xc0, !PT ;  /* 0x000003802d2c7812 */ /* 0x000fc400078ec0ff */
[----:B------:R-:W-:Y:S02]  /*be80*/  MOV R109, R4 ;  /* 0x00000004006d7202 */ /* 0x000fe40000000f00 */
[----:B------:R-:W-:Y:S02]  /*be90*/  SHF.R.U64 R44, R44, 0x3, RZ ;  /* 0x000000032c2c7819 */ /* 0x000fe400000012ff */
[----:B------:R-:W-:Y:S01]  /*bea0*/  F2FP.BF16.F32.PACK_AB R6, R6, R7 ;  /* 0x000000070606723e */ /* 0x000fe200000010ff */
[----:B------:R-:W-:Y:S01]  /*beb0*/  UIADD3 UR4, -UR13, URZ, URZ ;  /* 0x0000003f0d047290 */ /* 0x000fe2000fffe13f */
[----:B------:R-:W-:Y:S01]  /*bec0*/  LOP3.LUT R44, R44, R45, RZ, 0x3c, !PT ;  /* 0x0000002d2c2c7212 */ /* 0x000fe200078e3cff */
[----:B------:R-:W-:Y:S01]  /*bed0*/  IMAD R98, RZ, RZ, -UR12 ;  /* 0x8000000cff627e24 */ /* 0x000fe2000f8e02ff */
[----:B------:R-:W-:Y:S01]  /*bee0*/  F2FP.BF16.F32.PACK_AB R7, R31, R104 ;  /* 0x000000681f07723e */ /* 0x000fe200000010ff */
[----:B------:R-:W-:Y:S01]  /*bef0*/  IMAD.X R45, RZ, RZ, R5, P0 ;  /* 0x000000ffff2d7224 */ /* 0x000fe200000e0605 */
[----:B------:R-:W-:Y:S01]  /*bf00*/  UIMAD UR7, UR7, UR4, UR12 ;  /* 0x00000004070772a4 */ /* 0x000fe2000f8e020c */
[----:B0-----:R-:W-:Y:S01]  /*bf10*/  IMAD R98, R101, R98, UR11 ;  /* 0x0000000b65627e24 */ /* 0x001fe2000f8e0262 */
[----:B------:R-:W-:Y:S01]  /*bf20*/  F2FP.BF16.F32.PACK_AB R5, R27, R100 ;  /* 0x000000641b05723e */ /* 0x000fe200000010ff */
[----:B------:R-:W-:Y:S01]  /*bf30*/  USHF.R.S32.HI UR11, URZ, 0x1f, UR13 ;  /* 0x0000001f3f0b7899 */ /* 0x000fe2000801140d */
[----:B------:R-:W0:Y:S01]  /*bf40*/  LDC.64 R100, c[0x0][0xb98] ;  /* 0x0002e600ff647b82 */ /* 0x000e220000000a00 */
[----:B-1----:R-:W-:Y:S01]  /*bf50*/  ISETP.NE.AND P1, PT, R3, 0x1, PT ;  /* 0x000000010300780c */ /* 0x002fe20003f25270 */
[----:B------:R-:W-:Y:S01]  /*bf60*/  USHF.R.S32.HI UR10, URZ, 0x1f, UR7 ;  /* 0x0000001f3f0a7899 */ /* 0x000fe20008011407 */
[----:B------:R-:W-:Y:S01]  /*bf70*/  IMAD R110, R98, 0x80, R232 ;  /* 0x00000080626e7824 */ /* 0x000fe200078e02e8 */
[----:B------:R-:W-:Y:S01]  /*bf80*/  MOV R104, R44 ;  /* 0x0000002c00687202 */ /* 0x000fe20000000f00 */
[----:B------:R-:W-:Y:S01]  /*bf90*/  UIMAD.WIDE.U32 UR4, UR7, UR8, URZ ;  /* 0x00000008070472a5 */ /* 0x000fe2000f8e003f */
[----:B------:R-:W-:Y:S01]  /*bfa0*/  IADD3 R21, P6, R36, 0x1000, RZ ;  /* 0x0000100024157810 */ /* 0x000fe20007fde0ff */
[----:B------:R-:W-:Y:S01]  /*bfb0*/  UIMAD UR6, UR10, UR8, URZ ;  /* 0x000000080a0672a4 */ /* 0x000fe2000f8e023f */
[----:B------:R-:W-:Y:S01]  /*bfc0*/  IMAD.MOV.U32 R45, RZ, RZ, R110 ;  /* 0x000000ffff2d7224 */ /* 0x000fe200078e006e */
[----:B------:R-:W-:Y:S01]  /*bfd0*/  F2FP.BF16.F32.PACK_AB R4, R25, R20 ;  /* 0x000000141904723e */ /* 0x000fe200000010ff */
[----:B------:R-:W-:Y:S01]  /*bfe0*/  BAR.SYNC.DEFER_BLOCKING 0x1, 0x100 ;  /* 0x0044000000007b1d */ /* 0x000fe20000010000 */
[----:B------:R-:W-:Y:S01]  /*bff0*/  UIMAD UR6, UR7, UR9, UR6 ;  /* 0x00000009070672a4 */ /* 0x000fe2000f8e0206 */
[----:B------:R-:W-:Y:S01]  /*c000*/  LOP3.LUT R34, R21, 0x380, RZ, 0xc0, !PT ;  /* 0x0000038015227812 */ /* 0x000fe200078ec0ff */
[----:B------:R-:W-:Y:S01]  /*c010*/  IMAD.U32 R13, RZ, RZ, UR5 ;  /* 0x00000005ff0d7e24 */ /* 0x000fe2000f8e00ff */
[----:B------:R-:W-:Y:S01]  /*c020*/  MOV R108, R38 ;  /* 0x00000026006c7202 */ /* 0x000fe20000000f00 */
[----:B------:R-:W-:-:S03]  /*c030*/  UIADD3 UR6, UR5, UR6, URZ ;  /* 0x0000000605067290 */ /* 0x000fc6000fffe03f */
[----:B------:R-:W1:Y:S01]  /*c040*/  @P1 LDC R107, c[0x0][0xbec] ;  /* 0x0002fb00ff6b1b82 */ /* 0x000e620000000800 */
[----:B------:R-:W-:Y:S01]  /*c050*/  SHF.R.U64 R34, R34, 0x3, RZ ;  /* 0x0000000322227819 */ /* 0x000fe200000012ff */
[----:B------:R-:W-:Y:S01]  /*c060*/  IMAD.U32 R12, RZ, RZ, UR4 ;  /* 0x00000004ff0c7e24 */ /* 0x000fe2000f8e00ff */
[----:B------:R-:W-:Y:S01]  /*c070*/  IADD3 R35, P4, R36, 0x3000, RZ ;  /* 0x0000300024237810 */ /* 0x000fe20007f9e0ff */
[----:B------:R-:W-:Y:S01]  /*c080*/  ULDC.64 UR4, c[0x0][0xb88] ;  /* 0x0002e20000047ab9 */ /* 0x000fe20000000a00 */
[----:B------:R-:W-:Y:S01]  /*c090*/  IMAD.U32 R13, RZ, RZ, UR6 ;  /* 0x00000006ff0d7e24 */ /* 0x000fe2000f8e00ff */
[----:B------:R-:W-:Y:S01]  /*c0a0*/  LOP3.LUT R34, R34, R21, RZ, 0x3c, !PT ;  /* 0x0000001522227212 */ /* 0x000fe200078e3cff */
[----:B------:R-:W-:Y:S01]  /*c0b0*/  ULDC UR6, c[0x0][0xa88] ;  /* 0x0002a20000067ab9 */ /* 0x000fe20000000800 */
[----:B------:R-:W2:Y:S01]  /*c0c0*/  @P1 LDC R111, c[0x0][0xbf0] ;  /* 0x0002fc00ff6f1b82 */ /* 0x000ea20000000800 */
[----:B------:R-:W-:Y:S01]  /*c0d0*/  IADD3 R21, P0, R36, 0x6000, RZ ;  /* 0x0000600024157810 */ /* 0x000fe20007f1e0ff */
[----:B0-----:R-:W-:Y:S01]  /*c0e0*/  IMAD.WIDE.U32 R12, R100, UR13, R12 ;  /* 0x0000000d640c7c25 */ /* 0x001fe2000f8e000c */
[C---:B------:R-:W-:Y:S01]  /*c0f0*/  IADD3 R33, P5, R36.reuse, 0x2000, RZ ;  /* 0x0000200024217810 */ /* 0x040fe20007fbe0ff */
[----:B------:R-:W-:Y:S01]  /*c100*/  ULDC.64 UR8, c[0x0][0x208] ;  /* 0x0000820000087ab9 */ /* 0x000fe20000000a00 */
[----:B------:R-:W-:Y:S01]  /*c110*/  LOP3.LUT R30, R35, 0x380, RZ, 0xc0, !PT ;  /* 0x00000380231e7812 */ /* 0x000fe200078ec0ff */
[--C-:B------:R-:W-:Y:S01]  /*c120*/  IMAD.X R25, RZ, RZ, R37.reuse, P0 ;  /* 0x000000ffff197224 */ /* 0x100fe200000e0625 */
[----:B------:R-:W-:Y:S01]  /*c130*/  LOP3.LUT R32, R33, 0x380, RZ, 0xc0, !PT ;  /* 0x0000038021207812 */ /* 0x000fe200078ec0ff */
[----:B------:R-:W-:Y:S01]  /*c140*/  IMAD.X R31, RZ, RZ, R37, P4 ;  /* 0x000000ffff1f7224 */ /* 0x000fe200020e0625 */
[----:B------:R-:W-:Y:S01]  /*c150*/  IADD3 R29, P2, R36, 0x5000, RZ ;  /* 0x00005000241d7810 */ /* 0x000fe20007f5e0ff */
[----:B------:R0:W-:Y:S01]  /*c160*/  STSM.16.M88.4 [R109], R4 ;  /* 0x000000046d007844 */ /* 0x0001e20000000200 */
[----:B------:R-:W-:-:S02]  /*c170*/  SHF.R.U64 R30, R30, 0x3, RZ ;  /* 0x000000031e1e7819 */ /* 0x000fc400000012ff */
[----:B------:R-:W-:Y:S01]  /*c180*/  SHF.R.U64 R32, R32, 0x3, RZ ;  /* 0x0000000320207819 */ /* 0x000fe200000012ff */
[--C-:B------:R-:W-:Y:S01]  /*c190*/  IMAD.X R27, RZ, RZ, R37.reuse, P2 ;  /* 0x000000ffff1b7224 */ /* 0x100fe200010e0625 */
[----:B------:R-:W-:Y:S01]  /*c1a0*/  LOP3.LUT R26, R29, 0x380, RZ, 0xc0, !PT ;  /* 0x000003801d1a7812 */ /* 0x000fe200078ec0ff */
[----:B-1----:R-:W-:Y:S01]  /*c1b0*/  @P1 IMAD.HI.U32 R44, R110, R107, RZ ;  /* 0x0000006b6e2c1227 */ /* 0x002fe200078e00ff */
[----:B------:R-:W-:Y:S02]  /*c1c0*/  LOP3.LUT R30, R30, R35, RZ, 0x3c, !PT ;  /* 0x000000231e1e7212 */ /* 0x000fe400078e3cff */
[----:B------:R-:W-:Y:S01]  /*c1d0*/  LOP3.LUT R32, R32, R33, RZ, 0x3c, !PT ;  /* 0x0000002120207212 */ /* 0x000fe200078e3cff */
[----:B------:R-:W-:Y:S01]  /*c1e0*/  IMAD.X R35, RZ, RZ, R37, P6 ;  /* 0x000000ffff237224 */ /* 0x000fe200030e0625 */
[----:B------:R-:W-:Y:S02]  /*c1f0*/  MOV R15, R14 ;  /* 0x0000000e000f7202 */ /* 0x000fe40000000f00 */
[----:B------:R-:W-:-:S02]  /*c200*/  IADD3 R33, P3, R36, 0x4000, RZ ;  /* 0x0000400024217810 */ /* 0x000fc40007f7e0ff */
[----:B--2---:R-:W-:Y:S01]  /*c210*/  @P1 SHF.R.U32.HI R45, RZ, R111, R44 ;  /* 0x0000006fff2d1219 */ /* 0x004fe2000001162c */
[----:B0-----:R-:W-:Y:S01]  /*c220*/  IMAD R4, R100, UR11, RZ ;  /* 0x0000000b64047c24 */ /* 0x001fe2000f8e02ff */
[----:B------:R-:W-:Y:S02]  /*c230*/  MOV R109, R10 ;  /* 0x0000000a006d7202 */ /* 0x000fe40000000f00 */
[--C-:B------:R-:W-:Y:S01]  /*c240*/  SHF.R.S32.HI R39, RZ, 0x1f, R45.reuse ;  /* 0x0000001fff277819 */ /* 0x100fe2000001142d */
[----:B------:R-:W-:Y:S01]  /*c250*/  IMAD.MOV R38, RZ, RZ, -R45 ;  /* 0x000000ffff267224 */ /* 0x000fe200078e0a2d */
[----:B------:R-:W-:Y:S01]  /*c260*/  IADD3 R12, P0, R45, R12, RZ ;  /* 0x0000000c2d0c7210 */ /* 0x000fe20007f1e0ff */
[----:B------:R-:W-:Y:S01]  /*c270*/  IMAD R101, R101, UR13, R4 ;  /* 0x0000000d65657c24 */ /* 0x000fe2000f8e0204 */
[----:B------:R-:W-:Y:S01]  /*c280*/  F2FP.BF16.F32.PACK_AB R4, R94, R95 ;  /* 0x0000005f5e04723e */ /* 0x000fe200000010ff */
[----:B------:R-:W-:Y:S01]  /*c290*/  IMAD R11, R3, R38, R110 ;  /* 0x00000026030b7224 */ /* 0x000fe200078e026e */
[----:B------:R-:W-:-:S02]  /*c2a0*/  F2FP.BF16.F32.PACK_AB R5, R103, R106 ;  /* 0x0000006a6705723e */ /* 0x000fc400000010ff */
[----:B------:R-:W-:Y:S02]  /*c2b0*/  IADD3.X R13, R39, R13, R101, P0, !PT ;  /* 0x0000000d270d7210 */ /* 0x000fe400007fe465 */
[----:B------:R-:W-:Y:S02]  /*c2c0*/  SHF.R.S32.HI R10, RZ, 0x1f, R11 ;  /* 0x0000001fff0a7819 */ /* 0x000fe4000001140b */
[----:B------:R-:W-:Y:S01]  /*c2d0*/  F2FP.BF16.F32.PACK_AB R6, R92, R93 ;  /* 0x0000005d5c06723e */ /* 0x000fe200000010ff */
[----:B------:R-:W-:Y:S01]  /*c2e0*/  IMAD.WIDE.U32 R12, R11, UR4, R12 ;  /* 0x000000040b0c7c25 */ /* 0x000fe2000f8e000c */
[----:B------:R-:W-:Y:S02]  /*c2f0*/  F2FP.BF16.F32.PACK_AB R7, R99, R102 ;  /* 0x000000666307723e */ /* 0x000fe400000010ff */
[----:B------:R-:W-:Y:S01]  /*c300*/  SHF.R.U64 R26, R26, 0x3, RZ ;  /* 0x000000031a1a7819 */ /* 0x000fe200000012ff */
[----:B------:R-:W-:Y:S01]  /*c310*/  IMAD R10, R10, UR4, RZ ;  /* 0x000000040a0a7c24 */ /* 0x000fe2000f8e02ff */
[----:B------:R-:W-:Y:S01]  /*c320*/  IADD3 R105, P6, R36, 0x7000, RZ ;  /* 0x0000700024697810 */ /* 0x000fe20007fde0ff */
[----:B------:R0:W-:Y:S01]  /*c330*/  STSM.16.M88.4 [R15], R4 ;  /* 0x000000040f007844 */ /* 0x0001e20000000200 */
[----:B------:R-:W-:Y:S01]  /*c340*/  MOV R107, R40 ;  /* 0x00000028006b7202 */ /* 0x000fe20000000f00 */
[----:B------:R-:W-:Y:S01]  /*c350*/  IMAD R39, R11, UR5, R10 ;  /* 0x000000050b277c24 */ /* 0x000fe2000f8e020a */
[----:B------:R-:W-:Y:S01]  /*c360*/  LOP3.LUT R26, R26, R29, RZ, 0x3c, !PT ;  /* 0x0000001d1a1a7212 */ /* 0x000fe200078e3cff */
[----:B------:R-:W-:Y:S01]  /*c370*/  IMAD R41, R98, 0x80, R231 ;  /* 0x0000008062297824 */ /* 0x000fe200078e02e7 */
[----:B------:R-:W-:Y:S01]  /*c380*/  LOP3.LUT R20, R105, 0x380, RZ, 0xc0, !PT ;  /* 0x0000038069147812 */ /* 0x000fe200078ec0ff */
[----:B------:R-:W-:Y:S01]  /*c390*/  ULDC.64 UR4, c[0x0][0xb50] ;  /* 0x0002d40000047ab9 */ /* 0x000fe20000000a00 */
[----:B------:R-:W-:Y:S01]  /*c3a0*/  IMAD R92, R3, UR6, RZ ;  /* 0x00000006035c7c24 */ /* 0x000fe2000f8e02ff */
[----:B------:R-:W-:Y:S01]  /*c3b0*/  MOV R14, R8 ;  /* 0x00000008000e7202 */ /* 0x000fe20000000f00 */
[----:B------:R-:W-:Y:S01]  /*c3c0*/  IMAD.X R29, RZ, RZ, R37, P3 ;  /* 0x000000ffff1d7224 */ /* 0x000fe200018e0625 */
[----:B------:R-:W-:-:S02]  /*c3d0*/  LOP3.LUT P0, RZ, R226, 0x3, RZ, 0xc0, !PT ;  /* 0x00000003e2ff7812 */ /* 0x000fc4000780c0ff */
[----:B------:R-:W-:Y:S02]  /*c3e0*/  F2FP.BF16.F32.PACK_AB R8, R88, R91 ;  /* 0x0000005b5808723e */ /* 0x000fe400000010ff */
[----:B------:R-:W-:Y:S01]  /*c3f0*/  F2FP.BF16.F32.PACK_AB R9, R96, R97 ;  /* 0x000000616009723e */ /* 0x000fe200000010ff */
[----:B0-----:R-:W-:Y:S01]  /*c400*/  VIADD R5, R41, 0x8 ;  /* 0x0000000829057836 */ /* 0x001fe20000000000 */
[----:B------:R-:W-:Y:S01]  /*c410*/  F2FP.BF16.F32.PACK_AB R10, R89, R90 ;  /* 0x0000005a590a723e */ /* 0x000fe200000010ff */
[----:B------:R-:W-:Y:S01]  /*c420*/  IMAD.IADD R7, R13, 0x1, R39 ;  /* 0x000000010d077824 */ /* 0x000fe200078e0227 */
[----:B------:R-:W-:Y:S02]  /*c430*/  F2FP.BF16.F32.PACK_AB R11, R47, R46 ;  /* 0x0000002e2f0b723e */ /* 0x000fe400000010ff */
[----:B------:R-:W-:Y:S02]  /*c440*/  LEA R38, P3, R12, UR4, 0x2 ;  /* 0x000000040c267c11 */ /* 0x000fe4000f8610ff */
[----:B------:R-:W-:Y:S01]  /*c450*/  SHF.R.U64 R20, R20, 0x3, RZ ;  /* 0x0000000314147819 */ /* 0x000fe200000012ff */
[----:B------:R0:W-:Y:S01]  /*c460*/  STSM.16.M88.4 [R14], R8 ;  /* 0x000000080e007844 */ /* 0x0001e20000000200 */
[----:B------:R-:W-:-:S02]  /*c470*/  ISETP.GE.OR P2, PT, R41, R92, P0 ;  /* 0x0000005c2900720c */ /* 0x000fc40000746670 */
[----:B------:R-:W-:Y:S01]  /*c480*/  ISETP.GE.OR P0, PT, R5, R92, P0 ;  /* 0x0000005c0500720c */ /* 0x000fe20000706670 */
[----:B------:R-:W-:Y:S01]  /*c490*/  SHFL.IDX PT, R88, R38, RZ, 0x1c1f ;  /* 0x001c1fff26587589 */ /* 0x000fe200000e0000 */
[----:B------:R-:W-:Y:S02]  /*c4a0*/  LEA.HI.X R39, R12, UR5, R7, 0x2, P3 ;  /* 0x000000050c277c11 */ /* 0x000fe400098f1407 */
[----:B------:R-:W-:Y:S01]  /*c4b0*/  F2FP.BF16.F32.PACK_AB R4, R49, R48 ;  /* 0x000000303104723e */ /* 0x000fe200000010ff */
[----:B------:R-:W-:Y:S01]  /*c4c0*/  SHFL.IDX PT, R90, R38, 0x1, 0x1c1f ;  /* 0x003c1f00265a7f89 */ /* 0x000fe200000e0000 */
[----:B------:R-:W-:Y:S02]  /*c4d0*/  F2FP.BF16.F32.PACK_AB R5, R51, R50 ;  /* 0x000000323305723e */ /* 0x000fe400000010ff */
[----:B------:R-:W-:Y:S01]  /*c4e0*/  F2FP.BF16.F32.PACK_AB R6, R53, R52 ;  /* 0x000000343506723e */ /* 0x000fe200000010ff */
[----:B------:R-:W1:Y:S01]  /*c4f0*/  SHFL.IDX PT, R89, R39, RZ, 0x1c1f ;  /* 0x001c1fff27597589 */ /* 0x000e6200000e0000 */
[----:B------:R-:W-:-:S02]  /*c500*/  F2FP.BF16.F32.PACK_AB R7, R55, R54 ;  /* 0x000000363707723e */ /* 0x000fc400000010ff */
[----:B------:R-:W-:Y:S01]  /*c510*/  LOP3.LUT R20, R20, R105, RZ, 0x3c, !PT ;  /* 0x0000006914147212 */ /* 0x000fe200078e3cff */
[----:B------:R-:W2:Y:S01]  /*c520*/  SHFL.IDX PT, R91, R39, 0x1, 0x1c1f ;  /* 0x003c1f00275b7f89 */ /* 0x000ea200000e0000 */
[----:B------:R-:W-:Y:S02]  /*c530*/  F2FP.BF16.F32.PACK_AB R12, R57, R56 ;  /* 0x00000038390c723e */ /* 0x000fe400000010ff */
[----:B------:R-:W-:Y:S01]  /*c540*/  F2FP.BF16.F32.PACK_AB R13, R59, R58 ;  /* 0x0000003a3b0d723e */ /* 0x000fe200000010ff */
[----:B------:R-:W-:Y:S01]  /*c550*/  STSM.16.M88.4 [R109], R4 ;  /* 0x000000046d007844 */ /* 0x000fe20000000200 */
[----:B0-----:R-:W-:Y:S02]  /*c560*/  F2FP.BF16.F32.PACK_AB R14, R61, R60 ;  /* 0x0000003c3d0e723e */ /* 0x001fe400000010ff */
[----:B------:R-:W-:Y:S02]  /*c570*/  F2FP.BF16.F32.PACK_AB R15, R63, R62 ;  /* 0x0000003e3f0f723e */ /* 0x000fe400000010ff */
[----:B------:R-:W-:-:S02]  /*c580*/  MOV R105, R42 ;  /* 0x0000002a00697202 */ /* 0x000fc40000000f00 */
[----:B------:R-:W-:Y:S01]  /*c590*/  F2FP.BF16.F32.PACK_AB R8, R65, R64 ;  /* 0x000000404108723e */ /* 0x000fe200000010ff */
[----:B------:R-:W-:Y:S01]  /*c5a0*/  STSM.16.M88.4 [R108], R12 ;  /* 0x0000000c6c007844 */ /* 0x000fe20000000200 */
[----:B------:R-:W-:Y:S02]  /*c5b0*/  F2FP.BF16.F32.PACK_AB R9, R67, R66 ;  /* 0x000000424309723e */ /* 0x000fe400000010ff */
[----:B------:R-:W-:Y:S02]  /*c5c0*/  F2FP.BF16.F32.PACK_AB R10, R69, R68 ;  /* 0x00000044450a723e */ /* 0x000fe400000010ff */
[----:B------:R-:W-:Y:S02]  /*c5d0*/  F2FP.BF16.F32.PACK_AB R11, R71, R70 ;  /* 0x00000046470b723e */ /* 0x000fe400000010ff */
[----:B------:R-:W-:Y:S02]  /*c5e0*/  F2FP.BF16.F32.PACK_AB R80, R81, R80 ;  /* 0x000000505150723e */ /* 0x000fe400000010ff */
[----:B------:R-:W-:Y:S01]  /*c5f0*/  F2FP.BF16.F32.PACK_AB R40, R73, R72 ;  /* 0x000000484928723e */ /* 0x000fe200000010ff */
[----:B------:R-:W-:Y:S01]  /*c600*/  STSM.16.M88.4 [R107], R8 ;  /* 0x000000086b007844 */ /* 0x000fe20000000200 */
[----:B------:R-:W-:-:S02]  /*c610*/  F2FP.BF16.F32.PACK_AB R41, R75, R74 ;  /* 0x0000004a4b29723e */ /* 0x000fc400000010ff */
[----:B------:R-:W-:Y:S02]  /*c620*/  F2FP.BF16.F32.PACK_AB R42, R77, R76 ;  /* 0x0000004c4d2a723e */ /* 0x000fe400000010ff */
[----:B------:R-:W-:Y:S02]  /*c630*/  F2FP.BF16.F32.PACK_AB R43, R79, R78 ;  /* 0x0000004e4f2b723e */ /* 0x000fe400000010ff */
[----:B------:R-:W-:Y:S02]  /*c640*/  F2FP.BF16.F32.PACK_AB R81, R83, R82 ;  /* 0x000000525351723e */ /* 0x000fe400000010ff */
[----:B------:R-:W-:Y:S01]  /*c650*/  F2FP.BF16.F32.PACK_AB R82, R85, R84 ;  /* 0x000000545552723e */ /* 0x000fe200000010ff */
[----:B------:R0:W-:Y:S01]  /*c660*/  STSM.16.M88.4 [R105], R40 ;  /* 0x0000002869007844 */ /* 0x0001e20000000200 */
[----:B------:R-:W-:Y:S02]  /*c670*/  F2FP.BF16.F32.PACK_AB R83, R87, R86 ;  /* 0x000000565753723e */ /* 0x000fe400000010ff */
[----:B------:R-:W-:-:S02]  /*c680*/  LOP3.LUT R24, R21, 0x380, RZ, 0xc0, !PT ;  /* 0x0000038015187812 */ /* 0x000fc400078ec0ff */
[----:B------:R-:W-:Y:S01]  /*c690*/  LOP3.LUT R28, R33, 0x380, RZ, 0xc0, !PT ;  /* 0x00000380211c7812 */ /* 0x000fe200078ec0ff */
[----:B------:R-:W-:Y:S01]  /*c6a0*/  STSM.16.M88.4 [R104], R80 ;  /* 0x0000005068007844 */ /* 0x000fe20000000200 */
[----:B------:R-:W-:Y:S02]  /*c6b0*/  SHF.R.U64 R24, R24, 0x3, RZ ;  /* 0x0000000318187819 */ /* 0x000fe400000012ff */
[----:B------:R-:W-:Y:S01]  /*c6c0*/  SHF.R.U64 R28, R28, 0x3, RZ ;  /* 0x000000031c1c7819 */ /* 0x000fe200000012ff */
[----:B------:R-:W-:Y:S01]  /*c6d0*/  BAR.SYNC.DEFER_BLOCKING 0x1, 0x100 ;  /* 0x0044000000007b1d */ /* 0x000fe20000010000 */
[----:B------:R-:W-:Y:S02]  /*c6e0*/  LOP3.LUT R24, R24, R21, RZ, 0x3c, !PT ;  /* 0x0000001518187212 */ /* 0x000fe400078e3cff */
[----:B------:R-:W-:Y:S02]  /*c6f0*/  LOP3.LUT R21, R36, 0x380, RZ, 0xc0, !PT ;  /* 0x0000038024157812 */ /* 0x000fe400078ec0ff */
[----:B------:R-:W-:-:S03]  /*c700*/  LOP3.LUT R28, R28, R33, RZ, 0x3c, !PT ;  /* 0x000000211c1c7212 */ /* 0x000fc600078e3cff */
[----:B0-----:R-:W0:Y:S01]  /*c710*/  @P1 LDC R41, c[0x0][0xbec] ;  /* 0x0002fb00ff291b82 */ /* 0x001e220000000800 */
[----:B------:R-:W-:Y:S01]  /*c720*/  SHF.R.U64 R21, R21, 0x3, RZ ;  /* 0x0000000315157819 */ /* 0x000fe200000012ff */
[----:B------:R-:W-:-:S03]  /*c730*/  IMAD.X R33, RZ, RZ, R37, P5 ;  /* 0x000000ffff217224 */ /* 0x000fc600028e0625 */
[----:B------:R-:W-:Y:S01]  /*c740*/  LOP3.LUT R36, R21, R36, RZ, 0x3c, !PT ;  /* 0x0000002415247212 */ /* 0x000fe200078e3cff */
[----:B------:R-:W-:Y:S02]  /*c750*/  IMAD.X R21, RZ, RZ, R37, P6 ;  /* 0x000000ffff157224 */ /* 0x000fe400030e0625 */
[----:B------:R-:W3:Y:S01]  /*c760*/  @P1 LDC R40, c[0x0][0xbf0] ;  /* 0x0002fc00ff281b82 */ /* 0x000ee20000000800 */
[----:B-1----:R-:W-:Y:S04]  /*c770*/  @!P2 ST.E desc[UR8][R88.64], R0 ;  /* 0x000000005800a985 */ /* 0x002fe8000c101908 */
[----:B--2---:R1:W-:Y:S04]  /*c780*/  @!P0 ST.E desc[UR8][R90.64], R17 ;  /* 0x000000115a008985 */ /* 0x0043e8000c101908 */
[----:B------:R2:W5:Y:S04]  /*c790*/  LD.E.128 R48, desc[UR8][R34.64] ;  /* 0x0000000822307980 */ /* 0x000568000c101d00 */
[----:B------:R-:W5:Y:S04]  /*c7a0*/  LD.E.128 R36, desc[UR8][R36.64] ;  /* 0x0000000824247980 */ /* 0x000f68000c101d00 */
[----:B------:R-:W5:Y:S01]  /*c7b0*/  LD.E.128 R44, desc[UR8][R32.64] ;  /* 0x00000008202c7980 */ /* 0x000f62000c101d00 */
[----:B--2---:R-:W2:Y:S01]  /*c7c0*/  LDC.64 R34, c[0x0][0xae0] ;  /* 0x0002b800ff227b82 */ /* 0x004ea20000000a00 */
[----:B-1----:R-:W-:-:S02]  /*c7d0*/  IMAD R17, R222, 0x20, R225 ;  /* 0x00000020de117824 */ /* 0x002fc400078e02e1 */
[----:B------:R-:W5:Y:S04]  /*c7e0*/  LD.E.128 R4, desc[UR8][R30.64] ;  /* 0x000000081e047980 */ /* 0x000f68000c101d00 */
[----:B------:R1:W5:Y:S04]  /*c7f0*/  LD.E.128 R56, desc[UR8][R28.64] ;  /* 0x000000081c387980 */ /* 0x000368000c101d00 */
[----:B------:R-:W5:Y:S04]  /*c800*/  LD.E.128 R52, desc[UR8][R26.64] ;  /* 0x000000081a347980 */ /* 0x000f68000c101d00 */
[----:B------:R-:W5:Y:S04]  /*c810*/  LD.E.128 R12, desc[UR8][R24.64] ;  /* 0x00000008180c7980 */ /* 0x000f68000c101d00 */
[----:B------:R4:W5:Y:S01]  /*c820*/  LD.E.128 R8, desc[UR8][R20.64] ;  /* 0x0000000814087980 */ /* 0x000962000c101d00 */
[----:B------:R-:W-:Y:S01]  /*c830*/  ULDC.64 UR8, c[0x0][0xae8] ;  /* 0x0002ba0000087ab9 */ /* 0x000fe20000000a00 */
[----:B-1----:R-:W-:Y:S01]  /*c840*/  IMAD R28, R98, 0x80, R17 ;  /* 0x00000080621c7824 */ /* 0x002fe200078e0211 */
[----:B------:R-:W-:Y:S01]  /*c850*/  UIMAD UR6, UR10, UR8, URZ ;  /* 0x000000080a0672a4 */ /* 0x000fe2000f8e023f */
[----:B------:R-:W-:Y:S01]  /*c860*/  R2UR UR12, R223 ;  /* 0x00000000df0c72ca */ /* 0x000fe200000e0000 */
[----:B------:R-:W-:Y:S01]  /*c870*/  UIMAD.WIDE.U32 UR4, UR7, UR8, URZ ;  /* 0x00000008070472a5 */ /* 0x000fe2000f8e003f */
[----:B0-----:R-:W-:Y:S01]  /*c880*/  @P1 IMAD.HI.U32 R17, R28, R41, RZ ;  /* 0x000000291c111227 */ /* 0x001fe200078e00ff */
[----:B------:R-:W-:Y:S01]  /*c890*/  UIMAD UR6, UR7, UR9, UR6 ;  /* 0x00000009070672a4 */ /* 0x000fe2000f8e0206 */
[----:B------:R-:W-:Y:S01]  /*c8a0*/  @!PT LDS RZ, [RZ] ;  /* 0x00000000fffff984 */ /* 0x000fe20000000800 */
[----:B------:R-:W-:Y:S01]  /*c8b0*/  @!PT LDS RZ, [RZ] ;  /* 0x00000000fffff984 */ /* 0x000fe20000000800 */
[----:B------:R-:W-:Y:S01]  /*c8c0*/  @!PT LDS RZ, [RZ] ;  /* 0x00000000fffff984 */ /* 0x000fe20000000800 */
[----:B------:R-:W-:Y:S01]  /*c8d0*/  @!PT LDS RZ, [RZ] ;  /* 0x00000000fffff984 */ /* 0x000fe20000000800 */
[----:B------:R0:W-:Y:S06]  /*c8e0*/  MEMBAR.ALL.CTA ;  /* 0x0000000000007992 */ /* 0x0001ec0000008000 */
[----:B0-----:R-:W0:Y:S01]  /*c8f0*/  FENCE.VIEW.ASYNC.S ;  /* 0x00000000000073c6 */ /* 0x001e220000000000 */
[----:B------:R-:W-:Y:S01]  /*c900*/  ULDC.64 UR8, c[0x0][0xaf0] ;  /* 0x0002bc0000087ab9 */ /* 0x000fe20000000a00 */
[----:B------:R-:W-:Y:S01]  /*c910*/  UIADD3 UR5, UR5, UR6, URZ ;  /* 0x0000000605057290 */ /* 0x000fe2000fffe03f */
[----:B------:R-:W-:Y:S01]  /*c920*/  IMAD.MOV.U32 R0, RZ, RZ, R28 ;  /* 0x000000ffff007224 */ /* 0x000fe200078e001c */
[----:B------:R-:W-:Y:S01]  /*c930*/  UIMAD UR6, UR11, UR8, URZ ;  /* 0x000000080b0672a4 */ /* 0x000fe2000f8e023f */
[----:B---3--:R-:W-:Y:S01]  /*c940*/  @P1 SHF.R.U32.HI R0, RZ, R40, R17 ;  /* 0x00000028ff001219 */ /* 0x008fe20000011611 */
[----:B------:R-:W-:Y:S01]  /*c950*/  UIMAD.WIDE.U32 UR4, UR13, UR8, UR4 ;  /* 0x000000080d0472a5 */ /* 0x000fe2000f8e0004 */
[----:B------:R-:W-:Y:S01]  /*c960*/  R2UR UR10, R2 ;  /* 0x00000000020a72ca */ /* 0x000fe200000e0000 */
[----:B------:R-:W-:Y:S01]  /*c970*/  UIMAD UR6, UR13, UR9, UR6 ;  /* 0x000000090d0672a4 */ /* 0x000fe2000f8e0206 */
[--C-:B------:R-:W-:Y:S01]  /*c980*/  SHF.R.S32.HI R17, RZ, 0x1f, R0.reuse ;  /* 0x0000001fff117819 */ /* 0x100fe20000011400 */
[----:B------:R-:W-:Y:S01]  /*c990*/  IMAD.MOV R2, RZ, RZ, -R0 ;  /* 0x000000ffff027224 */ /* 0x000fe200078e0a00 */
[----:B------:R-:W-:-:S02]  /*c9a0*/  UIADD3 UR60, UR60, 0x1, URZ ;  /* 0x000000013c3c7890 */ /* 0x000fc4000fffe03f */
[----:B------:R-:W-:Y:S01]  /*c9b0*/  UIADD3 UR5, UR5, UR6, URZ ;  /* 0x0000000605057290 */ /* 0x000fe2000fffe03f */
[----:B--2---:R-:W-:Y:S01]  /*c9c0*/  IMAD R17, R17, R34, RZ ;  /* 0x0000002211117224 */ /* 0x004fe200078e02ff */
[----:B------:R-:W-:Y:S01]  /*c9d0*/  UIADD3 UR61, UR61, 0x34820, URZ ;  /* 0x000348203d3d7890 */ /* 0x000fe2000fffe03f */
[----:B------:R-:W-:Y:S01]  /*c9e0*/  IMAD R3, R3, R2, R28 ;  /* 0x0000000203037224 */ /* 0x000fe200078e021c */
[----:B------:R-:W-:Y:S01]  /*c9f0*/  ULDC.64 UR6, c[0x0][0xad8] ;  /* 0x0002b60000067ab9 */ /* 0x000fe20000000a00 */
[C---:B------:R-:W-:Y:S01]  /*ca00*/  IMAD R17, R0.reuse, R35, R17 ;  /* 0x0000002300117224 */ /* 0x040fe200078e0211 */
[----:B------:R-:W-:Y:S01]  /*ca10*/  ULDC.64 UR8, c[0x0][0xa80] ;  /* 0x0002a00000087ab9 */ /* 0x000fe20000000a00 */
[----:B----4-:R-:W-:Y:S01]  /*ca20*/  IMAD.WIDE.U32 R20, R0, R34, UR4 ;  /* 0x0000000400147e25 */ /* 0x010fe2000f8e0022 */
[----:B------:R-:W-:-:S03]  /*ca30*/  SHF.R.S32.HI R0, RZ, 0x1f, R3 ;  /* 0x0000001fff007819 */ /* 0x000fc60000011403 */
[----:B------:R-:W-:Y:S02]  /*ca40*/  IMAD.IADD R21, R21, 0x1, R17 ;  /* 0x0000000115157824 */ /* 0x000fe400078e0211 */
[----:B------:R-:W-:Y:S02]  /*ca50*/  IMAD R0, R0, UR6, RZ ;  /* 0x0000000600007c24 */ /* 0x000fe4000f8e02ff */
[----:B------:R-:W-:Y:S01]  /*ca60*/  IMAD R29, R98, 0x80, R225 ;  /* 0x00000080621d7824 */ /* 0x000fe200078e02e1 */
[----:B------:R-:W-:Y:S01]  /*ca70*/  ULDC UR4, c[0x0][0xc] ;  /* 0x0000030000047ab9 */ /* 0x000fe20000000800 */
[C---:B------:R-:W-:Y:S01]  /*ca80*/  IMAD R25, R3.reuse, UR7, R0 ;  /* 0x0000000703197c24 */ /* 0x040fe2000f8e0200 */
[----:B------:R-:W-:Y:S01]  /*ca90*/  UISETP.NE.AND UP0, UPT, UR60, 0x2, UPT ;  /* 0x000000023c00788c */ /* 0x000fe2000bf05270 */
[----:B------:R-:W-:Y:S01]  /*caa0*/  IMAD.WIDE.U32 R2, R3, UR6, R20 ;  /* 0x0000000603027c25 */ /* 0x000fe2000f8e0014 */
[----:B------:R-:W-:Y:S01]  /*cab0*/  UMOV UR5, 0x1 ;  /* 0x0000000100057882 */ /* 0x000fe20000000000 */
[----:B------:R-:W-:Y:S01]  /*cac0*/  UIADD3 UR12, UR4, UR12, URZ ;  /* 0x0000000c040c7290 */ /* 0x000fe2000fffe03f */
[C---:B------:R-:W-:Y:S01]  /*cad0*/  ISETP.GE.AND P1, PT, R29.reuse, R92, PT ;  /* 0x0000005c1d00720c */ /* 0x040fe20003f26270 */
[----:B------:R-:W-:Y:S01]  /*cae0*/  UPRMT UR4, URZ, 0x654, UR61 ;  /* 0x000006543f047896 */ /* 0x000fe2000800003d */
[----:B------:R-:W-:Y:S01]  /*caf0*/  VIADD R17, R29, 0x20 ;  /* 0x000000201d117836 */ /* 0x000fe20000000000 */
[----:B------:R-:W-:Y:S01]  /*cb00*/  UPRMT UR61, UR5, 0x654, UR61 ;  /* 0x00000654053d7896 */ /* 0x000fe2000800003d */
[----:B------:R-:W-:Y:S01]  /*cb10*/  IMAD.IADD R21, R3, 0x1, R25 ;  /* 0x0000000103157824 */ /* 0x000fe200078e0219 */
[----:B------:R-:W-:Y:S01]  /*cb20*/  USEL UR5, URZ, 0x1, UP0 ;  /* 0x000000013f057887 */ /* 0x000fe20008000000 */
[----:B------:R-:W-:-:S02]  /*cb30*/  LEA R0, P0, R2, UR8, 0x1 ;  /* 0x0000000802007c11 */ /* 0x000fc4000f8008ff */
[-C--:B------:R-:W-:Y:S01]  /*cb40*/  ISETP.GE.AND P3, PT, R17, R92.reuse, PT ;  /* 0x0000005c1100720c */ /* 0x080fe20003f66270 */
[----:B------:R-:W-:Y:S01]  /*cb50*/  ULOP3.LUT UR10, UR10, UR5, URZ, 0x3c, !UPT ;  /* 0x000000050a0a7292 */ /* 0x000fe2000f8e3c3f */
[----:B------:R-:W-:Y:S01]  /*cb60*/  LEA.HI.X R17, R2, UR9, R21, 0x1, P0 ;  /* 0x0000000902117c11 */ /* 0x000fe200080f0c15 */
[----:B------:R-:W-:Y:S01]  /*cb70*/  VIADD R3, R29, 0x40 ;  /* 0x000000401d037836 */ /* 0x000fe20000000000 */
[----:B0-----:R-:W-:Y:S01]  /*cb80*/  SYNCS.ARRIVE.TRANS64.RED.A1T0 RZ, [UR4], RZ ;  /* 0x000000ffffff79a7 */ /* 0x001fe20008100404 */
[----:B------:R-:W-:Y:S01]  /*cb90*/  IMAD.U32 R223, RZ, RZ, UR12 ;  /* 0x0000000cffdf7e24 */ /* 0x000fe2000f8e00ff */
[----:B------:R-:W-:Y:S01]  /*cba0*/  USEL UR60, UR60, URZ, UP0 ;  /* 0x0000003f3c3c7287 */ /* 0x000fe20008000000 */
[----:B------:R0:W1:Y:S01]  /*cbb0*/  SHFL.IDX PT, R26, R0, RZ, 0x181f ;  /* 0x00181fff001a7589 */ /* 0x00006200000e0000 */
[----:B------:R-:W-:Y:S01]  /*cbc0*/  IMAD.U32 R2, RZ, RZ, UR10 ;  /* 0x0000000aff027e24 */ /* 0x000fe2000f8e00ff */
[----:B------:R-:W-:Y:S02]  /*cbd0*/  BSSY B0, `(.L_x_205) ;  /* 0x000000e000007945 */ /* 0x000fe40003800000 */
[----:B------:R0:W2:Y:S01]  /*cbe0*/  SHFL.IDX PT, R27, R17, RZ, 0x181f ;  /* 0x00181fff111b7589 */ /* 0x0000a200000e0000 */
[----:B------:R-:W-:Y:S01]  /*cbf0*/  SYNCS.ARRIVE.TRANS64.RED.A1T0 RZ, [UR61], RZ ;  /* 0x000000ffffff79a7 */ /* 0x000fe2000810043d */
[----:B------:R-:W-:Y:S01]  /*cc00*/  ISETP.GE.AND P0, PT, R3, R92, PT ;  /* 0x0000005c0300720c */ /* 0x000fe20003f06270 */
[----:B------:R-:W-:-:S12]  /*cc10*/  @P1 BRA `(.L_x_206) ;  /* 0x0000000000241947 */ /* 0x000fd80003800000 */
        /* <DEDUP_REMOVED lines=9> */
.L_x_206:
[----:B------:R-:W-:Y:S05]  /*ccb0*/  BSYNC B0 ;  /* 0x0000000000007941 */ /* 0x000fea0003800000 */
.L_x_205:
        /* <DEDUP_REMOVED lines=13> */
.L_x_208:
[----:B------:R-:W-:Y:S05]  /*cd90*/  BSYNC B0 ;  /* 0x0000000000007941 */ /* 0x000fea0003800000 */
.L_x_207:
        /* <DEDUP_REMOVED lines=13> */
.L_x_210:
[----:B------:R-:W-:Y:S05]  /*ce70*/  BSYNC B0 ;  /* 0x0000000000007941 */ /* 0x000fea0003800000 */
.L_x_209:
[----:B------:R-:W-:Y:S01]  /*ce80*/  VIADD R3, R29, 0x60 ;  /* 0x000000601d037836 */ /* 0x000fe20000000000 */
[----:B0--3--:R0:W3:Y:S01]  /*ce90*/  SHFL.IDX PT, R21, R17, 0x3, 0x181f ;  /* 0x00781f0011157f89 */ /* 0x0090e200000e0000 */
[----:B------:R-:W-:Y:S01]  /*cea0*/  BSSY B0, `(.L_x_211) ;  /* 0x000000e000007945 */ /* 0x000fe20003800000 */
[----:B------:R-:W-:Y:S02]  /*ceb0*/  VIADD R224, R224, 0x1 ;  /* 0x00000001e0e07836 */ /* 0x000fe40000000000 */
[----:B------:R-:W-:Y:S01]  /*cec0*/  ISETP.GE.AND P0, PT, R3, R92, PT ;  /* 0x0000005c0300720c */ /* 0x000fe20003f06270 */
[----:B------:R0:W0:-:S12]  /*ced0*/  SHFL.IDX PT, R20, R0, 0x3, 0x181f ;  /* 0x00781f0000147f89 */ /* 0x00001800000e0000 */
[----:B------:R-:W-:Y:S05]  /*cee0*/  @P0 BRA `(.L_x_212) ;  /* 0x0000000000240947 */ /* 0x000fea0003800000 */
[----:B------:R-:W-:Y:S01]  /*cef0*/  ULDC UR4, c[0x0][0xac8] ;  /* 0x0002b20000047ab9 */ /* 0x000fe20000000800 */
[----:B------:R-:W-:Y:S01]  /*cf00*/  ULDC.64 UR6, c[0x0][0x208] ;  /* 0x0000820000067ab9 */ /* 0x000fe20000000a00 */
[----:B------:R-:W-:Y:S02]  /*cf10*/  ISETP.GE.AND P2, PT, R221, UR4, PT ;  /* 0x00000004dd007c0c */ /* 0x000fe4000bf46270 */
[----:B------:R-:W-:-:S11]  /*cf20*/  ISETP.GE.AND P1, PT, R220, UR4, PT ;  /* 0x00000004dc007c0c */ /* 0x000fd6000bf26270 */
[C---:B0----5:R-:W-:Y:S02]  /*cf30*/  @!P2 LEA R14, P0, R221.reuse, R20, 0x1 ;  /* 0x00000014dd0ea211 */ /* 0x061fe400078008ff */
[----:B---3--:R-:W-:Y:S02]  /*cf40*/  @!P1 IMAD.WIDE R12, R220, 0x2, R20 ;  /* 0x00000002dc0c9825 */ /* 0x008fe400078e0214 */
[----:B------:R-:W-:-:S03]  /*cf50*/  @!P2 LEA.HI.X R15, R221, R21, R235, 0x1, P0 ;  /* 0x00000015dd0fa211 */ /* 0x000fc600000f0ceb */
[----:B------:R0:W-:Y:S04]  /*cf60*/  @!P1 ST.E.128 desc[UR6][R12.64], R4 ;  /* 0x000000040c009985 */ /* 0x0001e8000c101d06 */
[----:B------:R0:W-:Y:S02]  /*cf70*/  @!P2 ST.E.128 desc[UR6][R14.64], R8 ;  /* 0x000000080e00a985 */ /* 0x0001e4000c101d06 */
.L_x_212:
[----:B------:R-:W-:Y:S05]  /*cf80*/  BSYNC B0 ;  /* 0x0000000000007941 */ /* 0x000fea0003800000 */
.L_x_211:
[----:B0-2-4-:R-:W0:Y:S01]  /*cf90*/  LDC R0, c[0x0][0xc34] ;  /* 0x00030d00ff007b82 */ /* 0x015e220000000800 */
[----:B------:R-:W-:-:S13]  /*cfa0*/  R2UR UR4, R223 ;  /* 0x00000000df0472ca */ /* 0x000fda00000e0000 */
[----:B0-----:R-:W-:-:S13]  /*cfb0*/  ISETP.LE.AND P0, PT, R0, UR4, PT ;  /* 0x0000000400007c0c */ /* 0x001fda000bf03270 */
[----:B------:R-:W-:Y:S05]  /*cfc0*/  @!P0 BRA `(.L_x_213) ;  /* 0xffffff4000b88947 */ /* 0x000fea000383ffff */
[----:B------:R-:W-:Y:S05]  /*cfd0*/  EXIT ;  /* 0x000000000000794d */ /* 0x000fea0003800000 */
.L_x_179:
[----:B------:R-:W-:-:S08]  /*cfe0*/  NOP ;  /* 0x0000000000007918 */ /* 0x000fd00000000000 */
[----:B0-----:R-:W0:-:S00]  /*cff0*/  USETMAXREG.DEALLOC.CTAPOOL 0x18 ;  /* 0x00000018000079c8 */ /* 0x001e0000080e0500 */
[----:B------:R-:W1:Y:S01]  /*d000*/  S2UR UR4, SR_CTAID.X ;  /* 0x00000000000479c3 */ /* 0x000e620000002500 */
[----:B0-----:R-:W-:Y:S02]  /*d010*/  IMAD.MOV.U32 R2, RZ, RZ, 0x1 ;  /* 0x00000001ff027424 */ /* 0x001fe400078e00ff */
[----:B------:R-:W-:-:S05]  /*d020*/  IMAD.MOV.U32 R19, RZ, RZ, RZ ;  /* 0x000000ffff137224 */ /* 0x000fca00078e00ff */
[----:B------:R-:W1:Y:S02]  /*d030*/  LDC R3, c[0x0][0xc34] ;  /* 0x00030d00ff037b82 */ /* 0x000e640000000800 */
[----:B-1----:R-:W-:Y:S01]  /*d040*/  ISETP.LE.AND P0, PT, R3, UR4, PT ;  /* 0x0000000403007c0c */ /* 0x002fe2000bf03270 */
[----:B------:R-:W-:-:S05]  /*d050*/  IMAD.MOV.U32 R3, RZ, RZ, 0x1 ;  /* 0x00000001ff037424 */ /* 0x000fca00078e00ff */
[----:B------:R0:W-:Y:S07]  /*d060*/  STL [R1], R3 ;  /* 0x0000000301007387 */ /* 0x0001ee0000100800 */
[----:B------:R-:W-:Y:S05]  /*d070*/  @P0 BRA `(.L_x_214) ;  /* 0x0000004000300947 */ /* 0x000fea0003800000 */
[----:B------:R-:W2:Y:S01]  /*d080*/  LDL R5, [R1+0x2c] ;  /* 0x00002c0001057983 */ /* 0x000ea20000100800 */
[----:B------:R-:W1:Y:S01]  /*d090*/  S2UR UR4, SR_CgaCtaId ;  /* 0x00000000000479c3 */ /* 0x000e620000008800 */
[C---:B------:R-:W-:Y:S01]  /*d0a0*/  IMAD.SHL.U32 R2, R0.reuse, 0x8, RZ ;  /* 0x0000000800027824 */ /* 0x040fe200078e00ff */
[C---:B------:R-:W-:Y:S01]  /*d0b0*/  LOP3.LUT R6, R0.reuse, 0x7f, RZ, 0xc0, !PT ;  /* 0x0000007f00067812 */ /* 0x040fe200078ec0ff */
[----:B------:R-:W-:Y:S01]  /*d0c0*/  UMOV UR36, 0x400 ;  /* 0x0000040000247882 */ /* 0x000fe20000000000 */
[----:B------:R-:W-:Y:S01]  /*d0d0*/  LOP3.LUT P0, RZ, R0, 0x1f, RZ, 0xc0, !PT ;  /* 0x0000001f00ff7812 */ /* 0x000fe2000780c0ff */
[----:B------:R-:W-:Y:S01]  /*d0e0*/  IMAD.MOV.U32 R19, RZ, RZ, RZ ;  /* 0x000000ffff137224 */ /* 0x000fe200078e00ff */
[----:B0-----:R-:W-:Y:S01]  /*d0f0*/  LOP3.LUT R3, R2, 0x1f8, RZ, 0xc0, !PT ;  /* 0x000001f802037812 */ /* 0x001fe200078ec0ff */
[----:B------:R-:W-:Y:S01]  /*d100*/  ULDC.64 UR38, c[0x0][0x198] ;  /* 0x0000660000267ab9 */ /* 0x000fe20000000a00 */
[----:B------:R-:W0:Y:S01]  /*d110*/  S2UR UR5, SR_CTAID.X ;  /* 0x00000000000579c3 */ /* 0x000e220000002500 */
[C---:B------:R-:W-:Y:S01]  /*d120*/  ISETP.NE.AND P1, PT, R6.reuse, RZ, PT ;  /* 0x000000ff0600720c */ /* 0x040fe20003f25270 */
[----:B------:R-:W-:Y:S01]  /*d130*/  ULDC UR37, c[0x0][0xc] ;  /* 0x0000030000257ab9 */ /* 0x000fe20000000800 */
[----:B------:R-:W-:Y:S01]  /*d140*/  LOP3.LUT R4, R3, 0x38, R0, 0x78, !PT ;  /* 0x0000003803047812 */ /* 0x000fe200078e7800 */
[C---:B------:R-:W-:Y:S01]  /*d150*/  IMAD.SHL.U32 R3, R6.reuse, 0x8, RZ ;  /* 0x0000000806037824 */ /* 0x040fe200078e00ff */
[----:B------:R-:W-:Y:S01]  /*d160*/  ISETP.NE.OR P0, PT, R6, RZ, !P0 ;  /* 0x000000ff0600720c */ /* 0x000fe20004705670 */
[----:B------:R-:W-:Y:S01]  /*d170*/  IMAD.SHL.U32 R0, R0, 0x10, RZ ;  /* 0x0000001000007824 */ /* 0x000fe200078e00ff */
[----:B------:R-:W-:-:S02]  /*d180*/  LOP3.LUT R18, R18, 0xfffffffe, RZ, 0xc0, !PT ;  /* 0xfffffffe12127812 */ /* 0x000fc400078ec0ff */
[----:B------:R-:W-:Y:S02]  /*d190*/  LOP3.LUT R3, R4, 0x200, R3, 0xf8, !PT ;  /* 0x0000020004037812 */ /* 0x000fe400078ef803 */
[----:B------:R-:W-:Y:S02]  /*d1a0*/  SHF.R.U32.HI R4, RZ, 0x3, R6 ;  /* 0x00000003ff047819 */ /* 0x000fe40000011606 */
[----:B------:R-:W-:Y:S02]  /*d1b0*/  LOP3.LUT R2, R2, 0x38, RZ, 0xc0, !PT ;  /* 0x0000003802027812 */ /* 0x000fe400078ec0ff */
[----:B------:R-:W-:Y:S01]  /*d1c0*/  LOP3.LUT R6, R4, 0x70, R0, 0xf8, !PT ;  /* 0x0000007004067812 */ /* 0x000fe200078ef800 */
[----:B-1----:R-:W-:Y:S01]  /*d1d0*/  ULEA UR36, UR4, UR36, 0x18 ;  /* 0x0000002404247291 */ /* 0x002fe2000f8ec03f */
[----:B------:R-:W-:-:S04]  /*d1e0*/  @P1 LOP3.LUT R18, R18, 0x1, RZ, 0xfc, !PT ;  /* 0x0000000112121812 */ /* 0x000fc800078efcff */
[----:B------:R-:W-:Y:S02]  /*d1f0*/  LOP3.LUT R18, R18, 0xfffffffd, RZ, 0xc0, !PT ;  /* 0xfffffffd12127812 */ /* 0x000fe400078ec0ff */
[----:B------:R-:W-:Y:S01]  /*d200*/  LEA R4, R3, UR36, 0x1 ;  /* 0x0000002403047c11 */ /* 0x000fe2000f8e08ff */
[----:B0-----:R-:W-:Y:S01]  /*d210*/  IMAD.U32 R0, RZ, RZ, UR5 ;  /* 0x00000005ff007e24 */ /* 0x001fe2000f8e00ff */
[----:B------:R-:W-:-:S03]  /*d220*/  @P0 LOP3.LUT R18, R18, 0x2, RZ, 0xfc, !PT ;  /* 0x0000000212120812 */ /* 0x000fc600078efcff */
[----:B------:R-:W-:Y:S04]  /*d230*/  STL [R1+0x10], R4 ;  /* 0x0000100401007387 */ /* 0x000fe80000100800 */
[----:B------:R0:W-:Y:S02]  /*d240*/  STL [R1+0x28], R0 ;  /* 0x0000280001007387 */ /* 0x0001e40000100800 */
[----:B0-----:R-:W-:Y:S01]  /*d250*/  IMAD.MOV.U32 R0, RZ, RZ, 0x1 ;  /* 0x00000001ff007424 */ /* 0x001fe200078e00ff */
[----:B--2---:R-:W-:-:S05]  /*d260*/  LOP3.LUT R3, R5, 0x2, RZ, 0xfc, !PT ;  /* 0x0000000205037812 */ /* 0x004fca00078efcff */
[----:B------:R-:W-:Y:S04]  /*d270*/  STL [R1+0x18], R3 ;  /* 0x0000180301007387 */ /* 0x000fe80000100800 */
[----:B------:R-:W-:Y:S04]  /*d280*/  STL [R1+0x34], RZ ;  /* 0x000034ff01007387 */ /* 0x000fe80000100800 */
[----:B------:R0:W-:Y:S02]  /*d290*/  STL [R1], R0 ;  /* 0x0000000001007387 */ /* 0x0001e40000100800 */
[----:B0-----:R-:W-:-:S07]  /*d2a0*/  LOP3.LUT R0, R2, 0x40, RZ, 0xfc, !PT ;  /* 0x0000004002007812 */ /* 0x001fce00078efcff */
.L_x_295:
[----:B--2---:R-:W2:Y:S01]  /*d2b0*/  LDL R2, [R1+0x28] ;  /* 0x0000280001027983 */ /* 0x004ea20000100800 */
[----:B0-----:R-:W0:Y:S01]  /*d2c0*/  LDC R0, c[0x0][0xc38] ;  /* 0x00030e00ff007b82 */ /* 0x001e220000000800 */
[----:B------:R-:W-:Y:S05]  /*d2d0*/  YIELD ;  /* 0x0000000000007946 */ /* 0x000fea0003800000 */
[----:B------:R-:W-:Y:S02]  /*d2e0*/  ULDC.64 UR4, c[0x0][0x418] ;  /* 0x0001060000047ab9 */ /* 0x000fe40000000a00 */
[----:B------:R-:W1:Y:S01]  /*d2f0*/  LDC R16, c[0x0][0xc44] ;  /* 0x00031100ff107b82 */ /* 0x000e620000000800 */
[----:B------:R-:W-:-:S03]  /*d300*/  UISETP.NE.U32.AND UP0, UPT, UR4, URZ, UPT ;  /* 0x0000003f0400728c */ /* 0x000fc6000bf05070 */
[----:B------:R-:W-:Y:S01]  /*d310*/  ULDC UR4, c[0x0][0x424] ;  /* 0x0001090000047ab9 */ /* 0x000fe20000000800 */
[----:B------:R-:W-:-:S04]  /*d320*/  UISETP.NE.AND.EX UP0, UPT, UR5, URZ, UPT, UP0 ;  /* 0x0000003f0500728c */ /* 0x000fc8000bf05300 */
[----:B------:R-:W-:Y:S01]  /*d330*/  USEL UR4, UR4, 0x1, UP0 ;  /* 0x0000000104047887 */ /* 0x000fe20008000000 */
[----:B0-----:R-:W-:Y:S02]  /*d340*/  ISETP.NE.AND P0, PT, R0, 0x1, PT ;  /* 0x000000010000780c */ /* 0x001fe40003f05270 */
[----:B-1----:R-:W-:-:S11]  /*d350*/  ISETP.NE.AND P1, PT, R16, 0x1, PT ;  /* 0x000000011000780c */ /* 0x002fd60003f25270 */
[----:B------:R-:W2:Y:S08]  /*d360*/  @P0 LDC R0, c[0x0][0xc3c] ;  /* 0x00030f00ff000b82 */ /* 0x000eb00000000800 */
[----:B------:R-:W0:Y:S01]  /*d370*/  @P0 LDC R3, c[0x0][0xc40] ;  /* 0x00031000ff030b82 */ /* 0x000e220000000800 */
[----:B--2---:R-:W-:-:S04]  /*d380*/  @P0 IMAD.HI.U32 R0, R2, R0, RZ ;  /* 0x0000000002000227 */ /* 0x004fc800078e00ff */
[----:B------:R-:W-:Y:S01]  /*d390*/  IMAD.MOV.U32 R4, RZ, RZ, R2 ;  /* 0x000000ffff047224 */ /* 0x000fe200078e0002 */
[----:B0-----:R-:W-:Y:S02]  /*d3a0*/  @P0 SHF.R.U32.HI R4, RZ, R3, R0 ;  /* 0x00000003ff040219 */ /* 0x001fe40000011600 */
[----:B------:R-:W0:Y:S03]  /*d3b0*/  @P1 LDC.64 R2, c[0x0][0xc48] ;  /* 0x00031200ff021b82 */ /* 0x000e260000000a00 */
[----:B------:R-:W-:Y:S01]  /*d3c0*/  IMAD.MOV.U32 R5, RZ, RZ, R4 ;  /* 0x000000ffff057224 */ /* 0x000fe200078e0004 */
[----:B------:R-:W-:Y:S04]  /*d3d0*/  STL [R1+0x1c], R4 ;  /* 0x00001c0401007387 */ /* 0x000fe80000100800 */
[----:B------:R-:W1:Y:S01]  /*d3e0*/  LDC R0, c[0x0][0x2f0] ;  /* 0x0000bc00ff007b82 */ /* 0x000e620000000800 */
[----:B0-----:R-:W-:-:S05]  /*d3f0*/  @P1 IMAD.HI.U32 R2, R4, R2, RZ ;  /* 0x0000000204021227 */ /* 0x001fca00078e00ff */
[----:B------:R-:W-:Y:S01]  /*d400*/  @P1 SHF.R.U32.HI R5, RZ, R3, R2 ;  /* 0x00000003ff051219 */ /* 0x000fe20000011602 */
[----:B-1----:R-:W-:Y:S01]  /*d410*/  IMAD R0, R0, UR4, RZ ;  /* 0x0000000400007c24 */ /* 0x002fe2000f8e02ff */
[----:B------:R-:W-:-:S03]  /*d420*/  UIADD3 UR4, UR36, 0x1e400, URZ ;  /* 0x0001e40024047890 */ /* 0x000fc6000fffe03f */
[----:B------:R-:W-:Y:S01]  /*d430*/  STL [R1+0x14], R5 ;  /* 0x0000140501007387 */ /* 0x000fe20000100800 */
[----:B------:R-:W-:Y:S01]  /*d440*/  IMAD.MOV R3, RZ, RZ, -R5 ;  /* 0x000000ffff037224 */ /* 0x000fe200078e0a05 */
[----:B------:R-:W-:Y:S02]  /*d450*/  ULOP3.LUT UP0, URZ, UR4, 0x3ff, URZ, 0xc0, !UPT ;  /* 0x000003ff043f7892 */ /* 0x000fe4000f80c03f */
[----:B------:R0:W-:Y:S01]  /*d460*/  STL [R1+0x30], R0 ;  /* 0x0000300001007387 */ /* 0x0001e20000100800 */
[----:B------:R-:W-:-:S03]  /*d470*/  IMAD R16, R16, R3, R4 ;  /* 0x0000000310107224 */ /* 0x000fc600078e0204 */
[----:B------:R-:W-:Y:S01]  /*d480*/  PLOP3.LUT P0, PT, PT, PT, UP0, 0x80, 0x0 ;  /* 0x000000000000781c */ /* 0x000fe20003f0f008 */
[----:B0-----:R-:W-:-:S04]  /*d490*/  VIADD R0, R0, 0xaf ;  /* 0x000000af00007836 */ /* 0x001fc80000000000 */
[----:B------:R-:W-:-:S05]  /*d4a0*/  IMAD.HI R0, R0, 0x2e8ba2e9, RZ ;  /* 0x2e8ba2e900007827 */ /* 0x000fca00078e02ff */
[----:B------:R-:W-:-:S04]  /*d4b0*/  SHF.R.U32.HI R3, RZ, 0x1f, R0 ;  /* 0x0000001fff037819 */ /* 0x000fc80000011600 */
[----:B------:R-:W-:-:S05]  /*d4c0*/  LEA.HI.SX32 R0, R0, R3, 0x1b ;  /* 0x0000000300007211 */ /* 0x000fca00078fdaff */
[----:B------:R0:W-:Y:S01]  /*d4d0*/  STL [R1+0x24], R0 ;  /* 0x0000240001007387 */ /* 0x0001e20000100800 */
[----:B------:R-:W-:Y:S05]  /*d4e0*/  @!P0 BRA `(.L_x_215) ;  /* 0x0000000000408947 */ /* 0x000fea0003800000 */
[----:B------:R-:W-:Y:S01]  /*d4f0*/  MOV R2, 0x0 ;  /* 0x0000000000027802 */ /* 0x000fe20000000f00 */
[----:B------:R-:W-:Y:S01]  /*d500*/  ULDC.64 UR6, c[0x4][0xa0] ;  /* 0x0100280000067ab9 */ /* 0x000fe20000000a00 */
[----:B------:R-:W-:Y:S01]  /*d510*/  ULDC.64 UR8, c[0x4][0xa8] ;  /* 0x01002a0000087ab9 */ /* 0x000fe20000000a00 */
[----:B------:R-:W-:Y:S01]  /*d520*/  ULDC.64 UR4, c[0x4][0x28] ;  /* 0x01000a0000047ab9 */ /* 0x000fe20000000a00 */
[----:B------:R-:W-:Y:S02]  /*d530*/  IMAD.U32 R4, RZ, RZ, UR6 ;  /* 0x00000006ff047e24 */ /* 0x000fe4000f8e00ff */
[----:B------:R-:W1:Y:S01]  /*d540*/  LDC.64 R2, c[0x4][R2] ;  /* 0x0100000002027b82 */ /* 0x000e620000000a00 */
        /* <DEDUP_REMOVED lines=10> */
.L_x_215:
        /* <DEDUP_REMOVED lines=8> */
[----:B------:R1:W2:Y:S01]  /*d670*/  LDC.64 R2, c[0x4][R17] ;  /* 0x0100000011027b82 */ /* 0x0002a20000000a00 */
        /* <DEDUP_REMOVED lines=8> */
[----:B-1----:R-:W-:-:S07]  /*d700*/  IMAD.MOV.U32 R13, RZ, RZ, RZ ;  /* 0x000000ffff0d7224 */ /* 0x002fce00078e00ff */
[----:B------:R-:W-:-:S07]  /*d710*/  LEPC R20, `(.L_x_217) ;  /* 0x000000001014794e */ /* 0x000fce0000000000 */
[----:B0-2---:R-:W-:Y:S05]  /*d720*/  CALL.ABS.NOINC R2 ;  /* 0x0000000002007343 */ /* 0x005fea0003c00000 */
.L_x_217:
        /* <DEDUP_REMOVED lines=15> */
.L_x_216:
[----:B------:R-:W2:Y:S01]  /*d820*/  LDL R2, [R1+0x24] ;  /* 0x0000240001027983 */ /* 0x000ea20000100800 */
[----:B------:R-:W-:-:S03]  /*d830*/  ULDC.64 UR4, c[0x0][0x9f8] ;  /* 0x00027e0000047ab9 */ /* 0x000fc60000000a00 */
[----:B0-----:R-:W3:Y:S01]  /*d840*/  LDL R0, [R1+0x14] ;  /* 0x0000140001007983 */ /* 0x001ee20000100800 */
[----:B------:R-:W-:Y:S01]  /*d850*/  ISETP.NE.U32.AND P0, PT, RZ, UR4, PT ;  /* 0x00000004ff007c0c */ /* 0x000fe2000bf05070 */
[----:B------:R-:W-:-:S03]  /*d860*/  ULDC.64 UR6, c[0x0][0x208] ;  /* 0x0000820000067ab9 */ /* 0x000fc60000000a00 */
[----:B------:R-:W-:Y:S01]  /*d870*/  ISETP.NE.AND.EX P0, PT, RZ, UR5, PT, P0 ;  /* 0x00000005ff007c0c */ /* 0x000fe2000bf05300 */
[----:B--2---:R-:W-:-:S12]  /*d880*/  IMAD.MOV.U32 R17, RZ, RZ, R2 ;  /* 0x000000ffff117224 */ /* 0x004fd800078e0002 */
[----:B------:R-:W3:Y:S02]  /*d890*/  @P0 LDC.64 R2, c[0x0][0x9f8] ;  /* 0x00027e00ff020b82 */ /* 0x000ee40000000a00 */
[----:B---3--:R-:W-:-:S05]  /*d8a0*/  @P0 IMAD.WIDE R2, R0, 0x4, R2 ;  /* 0x0000000400020825 */ /* 0x008fca00078e0202 */
[----:B------:R0:W2:Y:S01]  /*d8b0*/  @P0 LDG.E R0, desc[UR6][R2.64] ;  /* 0x0000000602000981 */ /* 0x0000a2000c1e1900 */
[----:B------:R-:W-:Y:S01]  /*d8c0*/  VIADD R9, R17, 0xffffffff ;  /* 0xffffffff11097836 */ /* 0x000fe20000000000 */
[----:B------:R-:W-:Y:S01]  /*d8d0*/  UMOV UR4, 0xffffffff ;  /* 0xffffffff00047882 */ /* 0x000fe20000000000 */
[----:B------:R-:W-:-:S03]  /*d8e0*/  LOP3.LUT R18, R18, 0xfffffffb, RZ, 0xc0, !PT ;  /* 0xfffffffb12127812 */ /* 0x000fc600078ec0ff */
[----:B------:R1:W-:Y:S01]  /*d8f0*/  STL [R1+0x20], R9 ;  /* 0x0000200901007387 */ /* 0x0003e20000100800 */
[----:B0-----:R-:W0:Y:S02]  /*d900*/  LDC.64 R2, c[0x0][0x418] ;  /* 0x00010600ff027b82 */ /* 0x001e240000000a00 */
[----:B0-----:R-:W-:-:S04]  /*d910*/  ISETP.NE.U32.AND P0, PT, R2, RZ, PT ;  /* 0x000000ff0200720c */ /* 0x001fc80003f05070 */
[----:B------:R-:W-:-:S13]  /*d920*/  ISETP.NE.AND.EX P1, PT, R3, RZ, PT, P0 ;  /* 0x000000ff0300720c */ /* 0x000fda0003f25300 */
[----:B------:R-:W-:Y:S02]  /*d930*/  @P1 LOP3.LUT R18, R18, 0x4, RZ, 0xfc, !PT ;  /* 0x0000000412121812 */ /* 0x000fe400078efcff */
[----:B--2---:R-:W-:Y:S01]  /*d940*/  SHF.R.S32.HI R8, RZ, 0x1f, R0 ;  /* 0x0000001fff087819 */ /* 0x004fe20000011400 */
[----:B------:R1:W-:Y:S01]  /*d950*/  STL [R1+0x8], R0 ;  /* 0x0000080001007387 */ /* 0x0003e20000100800 */
[----:B------:R-:W-:-:S03]  /*d960*/  SEL R17, R0, RZ, !P1 ;  /* 0x000000ff00117207 */ /* 0x000fc60004800000 */
[----:B------:R1:W-:Y:S01]  /*d970*/  STL [R1+0xc], R8 ;  /* 0x00000c0801007387 */ /* 0x0003e20000100800 */
[----:B------:R-:W-:Y:S05]  /*d980*/  BRA.DIV UR4, `(.L_x_218) ;  /* 0x0000003e04387947 */ /* 0x000fea000b800000 */
[----:B------:R-:W0:Y:S02]  /*d990*/  S2R R4, SR_TID.X ;  /* 0x0000000000047919 */ /* 0x000e240000002100 */
[----:B0-----:R-:W-:-:S04]  /*d9a0*/  SHF.R.U32.HI R4, RZ, 0x5, R4 ;  /* 0x00000005ff047819 */ /* 0x001fc80000011604 */
[----:B------:R-:W-:-:S05]  /*d9b0*/  LOP3.LUT R4, R4, 0x3, RZ, 0xc0, !PT ;  /* 0x0000000304047812 */ /* 0x000fca00078ec0ff */
[----:B------:R0:W2:Y:S02]  /*d9c0*/  SHFL.IDX PT, R14, R4, RZ, 0x1f ;  /* 0x00001fff040e7589 */ /* 0x0000a400000e0000 */
.L_x_311:
[----:B--2---:R-:W-:Y:S02]  /*d9d0*/  ISETP.NE.AND P0, PT, R14, RZ, PT ;  /* 0x000000ff0e00720c */ /* 0x004fe40003f05270 */
[----:B------:R-:W-:Y:S02]  /*d9e0*/  PLOP3.LUT P2, PT, PT, PT, PT, 0x8, 0x0 ;  /* 0x000000000000781c */ /* 0x000fe40003f4e170 */
[----:B------:R-:W-:-:S11]  /*d9f0*/  LOP3.LUT R18, R18, 0xfffffff7, RZ, 0xc0, !PT ;  /* 0xfffffff712127812 */ /* 0x000fd600078ec0ff */
[----:B------:R-:W-:Y:S01]  /*da00*/  @P2 LOP3.LUT R18, R18, 0x8, RZ, 0xfc, !PT ;  /* 0x0000000812122812 */ /* 0x000fe200078efcff */
[----:B------:R-:W-:Y:S06]  /*da10*/  @P0 BRA `(.L_x_219) ;  /* 0x0000000400380947 */ /* 0x000fec0003800000 */
[----:B------:R-:W-:-:S03]  /*da20*/  UMOV UR4, 0xffffffff ;  /* 0xffffffff00047882 */ /* 0x000fc60000000000 */
[----:B------:R-:W-:Y:S05]  /*da30*/  BRA.DIV UR4, `(.L_x_220) ;  /* 0x0000003e04407947 */ /* 0x000fea000b800000 */
[----:B------:R-:W-:-:S13]  /*da40*/  ELECT P6, URZ, PT ;  /* 0x00000000003f782f */ /* 0x000fda00038c0000 */
.L_x_314:
[----:B------:R-:W-:Y:S05]  /*da50*/  @!P6 BRA `(.L_x_219) ;  /* 0x000000040028e947 */ /* 0x000fea0003800000 */
[----:B------:R2:W-:Y:S01]  /*da60*/  STL [R1+0x4], R9 ;  /* 0x0000040901007387 */ /* 0x0005e20000100800 */
[----:B------:R-:W-:Y:S05]  /*da70*/  @!P1 BRA `(.L_x_221) ;  /* 0x00000000004c9947 */ /* 0x000fea0003800000 */
[----:B------:R-:W3:Y:S01]  /*da80*/  LDC R7, c[0x0][0x43c] ;  /* 0x00010f00ff077b82 */ /* 0x000ee20000000800 */
[----:B------:R-:W-:Y:S01]  /*da90*/  ULDC.64 UR4, c[0x0][0x428] ;  /* 0x00010a0000047ab9 */ /* 0x000fe20000000a00 */
[----:B------:R-:W-:Y:S01]  /*daa0*/  ULDC.64 UR6, c[0x0][0x208] ;  /* 0x0000820000067ab9 */ /* 0x000fe20000000a00 */
[----:B---3--:R-:W-:-:S13]  /*dab0*/  ISETP.NE.AND P0, PT, R7, 0x1, PT ;  /* 0x000000010700780c */ /* 0x008fda0003f05270 */
[----:B0-----:R-:W0:Y:S02]  /*dac0*/  @P0 LDC.64 R4, c[0x0][0x440] ;  /* 0x00011000ff040b82 */ /* 0x001e240000000a00 */
[----:B0-----:R-:W-:-:S04]  /*dad0*/  @P0 IMAD.HI.U32 R6, R9, R4, RZ ;  /* 0x0000000409060227 */ /* 0x001fc800078e00ff */
[----:B------:R-:W-:Y:S01]  /*dae0*/  IMAD.MOV.U32 R4, RZ, RZ, R9 ;  /* 0x000000ffff047224 */ /* 0x000fe200078e0009 */
[----:B------:R-:W-:-:S05]  /*daf0*/  @P0 SHF.R.U32.HI R4, RZ, R5, R6 ;  /* 0x00000005ff040219 */ /* 0x000fca0000011606 */
[----:B------:R-:W-:-:S04]  /*db00*/  IMAD.MOV R5, RZ, RZ, -R4 ;  /* 0x000000ffff057224 */ /* 0x000fc800078e0a04 */
[----:B------:R-:W-:Y:S01]  /*db10*/  IMAD R6, R7, R5, R9 ;  /* 0x0000000507067224 */ /* 0x000fe200078e0209 */
[----:B------:R-:W-:-:S04]  /*db20*/  SHF.R.S32.HI R5, RZ, 0x1f, R4 ;  /* 0x0000001fff057819 */ /* 0x000fc80000011404 */
[----:B------:R0:W-:Y:S01]  /*db30*/  STL [R1+0x4], R6 ;  /* 0x0000040601007387 */ /* 0x0001e20000100800 */
[----:B------:R-:W-:-:S03]  /*db40*/  IMAD.WIDE.U32 R4, R0, UR4, R4 ;  /* 0x0000000400047c25 */ /* 0x000fc6000f8e0004 */
[----:B------:R-:W-:Y:S01]  /*db50*/  LEA R2, P0, R4, R2, 0x2 ;  /* 0x0000000204027211 */ /* 0x000fe200078010ff */
[----:B0-----:R-:W-:-:S04]  /*db60*/  IMAD R6, R8, UR4, RZ ;  /* 0x0000000408067c24 */ /* 0x001fc8000f8e02ff */
[----:B-1----:R-:W-:-:S04]  /*db70*/  IMAD R0, R0, UR5, R6 ;  /* 0x0000000500007c24 */ /* 0x002fc8000f8e0206 */
[----:B------:R-:W-:-:S05]  /*db80*/  IMAD.IADD R0, R5, 0x1, R0 ;  /* 0x0000000105007824 */ /* 0x000fca00078e0200 */
[----:B------:R-:W-:-:S05]  /*db90*/  LEA.HI.X R3, R4, R3, R0, 0x2, P0 ;  /* 0x0000000304037211 */ /* 0x000fca00000f1400 */
[----:B------:R3:W5:Y:S02]  /*dba0*/  LDG.E R0, desc[UR6][R2.64] ;  /* 0x0000000602007981 */ /* 0x000764000c1e1900 */
.L_x_221:
[----:B---3--:R-:W3:Y:S01]  /*dbb0*/  LDL R3, [R1] ;  /* 0x0000000001037983 */ /* 0x008ee20000100800 */
[----:B------:R-:W-:Y:S02]  /*dbc0*/  LEA R2, R19, UR36, 0x3 ;  /* 0x0000002413027c11 */ /* 0x000fe4000f8e18ff */
[----:B---3--:R-:W-:-:S04]  /*dbd0*/  SHF.L.U32 R3, R3, 0x1f, RZ ;  /* 0x0000001f03037819 */ /* 0x008fc800000006ff */
[----:B------:R-:W3:Y:S02]  /*dbe0*/  SYNCS.PHASECHK.TRANS64.TRYWAIT P0, [R2+URZ+0x34840], R3 ;  /* 0x03484003020075a7 */ /* 0x000ee4000800017f */
[----:B---3--:R-:W-:Y:S05]  /*dbf0*/  @!P0 BRA `(.L_x_222) ;  /* 0x0000003800f08947 */ /* 0x008fea0003800000 */
.L_x_315:
[----:B0-----:R-:W4:Y:S01]  /*dc00*/  LDL R4, [R1+0x18] ;  /* 0x0000180001047983 */ /* 0x001f220000100800 */
[----:B------:R-:W0:Y:S02]  /*dc10*/  S2R R5, SR_TID.X ;  /* 0x0000000000057919 */ /* 0x000e240000002100 */
[----:B0-----:R-:W-:-:S04]  /*dc20*/  LOP3.LUT R5, R5, 0x7f, RZ, 0xc0, !PT ;  /* 0x0000007f05057812 */ /* 0x001fc800078ec0ff */
[----:B------:R-:W-:-:S13]  /*dc30*/  ISETP.NE.AND P0, PT, R5, RZ, PT ;  /* 0x000000ff0500720c */ /* 0x000fda0003f05270 */
[----:B---3--:R-:W-:-:S04]  /*dc40*/  @!P0 IMAD.MOV.U32 R3, RZ, RZ, 0xb000 ;  /* 0x0000b000ff038424 */ /* 0x008fc800078e00ff */
[----:B------:R4:W-:Y:S02]  /*dc50*/  @!P0 SYNCS.ARRIVE.TRANS64 RZ, [R2+URZ+0x34830], R3 ;  /* 0x0348300302ff89a7 */ /* 0x0009e4000800003f */
[----:B----4-:R-:W-:-:S04]  /*dc60*/  PRMT R3, R4, 0x9910, RZ ;  /* 0x0000991004037816 */ /* 0x010fc800000000ff */
[----:B------:R-:W-:-:S13]  /*dc70*/  ISETP.NE.AND P0, PT, R3, 0x2, PT ;  /* 0x000000020300780c */ /* 0x000fda0003f05270 */
[----:B------:R-:W-:Y:S05]  /*dc80*/  @P0 BRA `(.L_x_223) ;  /* 0x0000000000040947 */ /* 0x000fea0003800000 */
[----:B------:R-:W-:Y:S01]  /*dc90*/  BPT.TRAP 0x1 ;  /* 0x000000040000795c */ /* 0x000fe20000300000 */
.L_x_223:
[----:B------:R-:W-:-:S13]  /*dca0*/  LOP3.LUT P0, RZ, R18, 0x2, RZ, 0xc0, !PT ;  /* 0x0000000212ff7812 */ /* 0x000fda000780c0ff */
[----:B------:R-:W-:Y:S05]  /*dcb0*/  @P0 BRA `(.L_x_224) ;  /* 0x0000000000040947 */ /* 0x000fea0003800000 */
[----:B------:R-:W-:Y:S01]  /*dcc0*/  BPT.TRAP 0x1 ;  /* 0x000000040000795c */ /* 0x000fe20000300000 */
.L_x_224:
[----:B------:R-:W3:Y:S01]  /*dcd0*/  LDL R4, [R1+0x4] ;  /* 0x0000040001047983 */ /* 0x000ee20000100800 */
[----:B------:R-:W-:Y:S01]  /*dce0*/  R2UR UR9, R2 ;  /* 0x00000000020972ca */ /* 0x000fe200000e0000 */
[----:B------:R-:W-:Y:S01]  /*dcf0*/  UIADD3 UR4, UP0, UR38, 0x370, URZ ;  /* 0x0000037026047890 */ /* 0x000fe2000ff1e03f */
[----:B------:R-:W-:Y:S01]  /*dd00*/  R2UR UR12, R16 ;  /* 0x00000000100c72ca */ /* 0x000fe200000e0000 */
[----:B------:R-:W0:Y:S01]  /*dd10*/  S2R R5, SR_CgaCtaId ;  /* 0x0000000000057919 */ /* 0x000e220000008800 */
[----:B-----5:R-:W-:Y:S01]  /*dd20*/  R2UR UR13, R0 ;  /* 0x00000000000d72ca */ /* 0x020fe200000e0000 */
[----:B------:R-:W-:Y:S01]  /*dd30*/  UMOV UR10, URZ ;  /* 0x0000003f000a7c82 */ /* 0x000fe20008000000 */
[----:B------:R-:W-:Y:S01]  /*dd40*/  UMOV UR16, 0x30000 ;  /* 0x0003000000107882 */ /* 0x000fe20000000000 */
[----:B------:R-:W4:Y:S01]  /*dd50*/  S2R R3, SR_CgaCtaId ;  /* 0x0000000000037919 */ /* 0x000f220000008800 */
[----:B------:R-:W-:Y:S01]  /*dd60*/  UMOV UR15, 0x40 ;  /* 0x00000040000f7882 */ /* 0x000fe20000000000 */
[----:B------:R-:W-:Y:S01]  /*dd70*/  PLOP3.LUT P0, PT, PT, PT, PT, 0x80, 0x0 ;  /* 0x000000000000781c */ /* 0x000fe20003f0f070 */
[----:B------:R-:W-:Y:S01]  /*dd80*/  IMAD.MOV.U32 R17, RZ, RZ, R0 ;  /* 0x000000ffff117224 */ /* 0x000fe200078e0000 */
[----:B------:R-:W-:-:S02]  /*dd90*/  LOP3.LUT R18, R18, 0xfffffff7, RZ, 0xc0, !PT ;  /* 0xfffffff712127812 */ /* 0x000fc400078ec0ff */
[----:B------:R-:W-:-:S09]  /*dda0*/  UIADD3 UR9, UR9, 0x34830, URZ ;  /* 0x0003483009097890 */ /* 0x000fd2000fffe03f */
[----:B------:R-:W-:Y:S02]  /*ddb0*/  @P0 LOP3.LUT R18, R18, 0x8, RZ, 0xfc, !PT ;  /* 0x0000000812120812 */ /* 0x000fe400078efcff */
[----:B0-----:R-:W-:Y:S02]  /*ddc0*/  LOP3.LUT R5, R5, 0x1, RZ, 0xc0, !PT ;  /* 0x0000000105057812 */ /* 0x001fe400078ec0ff */
[----:B----4-:R-:W-:-:S03]  /*ddd0*/  LOP3.LUT R3, R3, 0x1, RZ, 0xc0, !PT ;  /* 0x0000000103037812 */ /* 0x010fc600078ec0ff */
[----:B------:R-:W-:-:S04]  /*dde0*/  IMAD R5, R5, 0x1600, RZ ;  /* 0x0000160005057824 */ /* 0x000fc800078e02ff */
[----:B------:R-:W-:Y:S02]  /*ddf0*/  IMAD R2, R19, 0x5800, R5 ;  /* 0x0000580013027824 */ /* 0x000fe400078e0205 */
[----:B------:R-:W-:-:S03]  /*de00*/  IMAD R3, R3, 0x58, RZ ;  /* 0x0000005803037824 */ /* 0x000fc600078e02ff */
[----:B------:R-:W-:Y:S02]  /*de10*/  R2UR UR5, R2 ;  /* 0x00000000020572ca */ /* 0x000fe400000e0000 */
[----:B------:R-:W-:-:S11]  /*de20*/  R2UR UR7, R3 ;  /* 0x00000000030772ca */ /* 0x000fd600000e0000 */
[----:B------:R-:W-:Y:S02]  /*de30*/  ULEA UR6, UR5, UR36, 0x1 ;  /* 0x0000002405067291 */ /* 0x000fe4000f8e083f */
[----:B------:R-:W-:Y:S02]  /*de40*/  UIADD3.X UR5, URZ, UR39, URZ, UP0, !UPT ;  /* 0x000000273f057290 */ /* 0x000fe400087fe43f */
[----:B------:R-:W-:Y:S02]  /*de50*/  UIADD3 UR8, UR6, 0x1e400, URZ ;  /* 0x0001e40006087890 */ /* 0x000fe4000fffe03f */
[----:B------:R-:W-:-:S03]  /*de60*/  UIADD3 UR14, UR6, 0x23c00, URZ ;  /* 0x00023c00060e7890 */ /* 0x000fc6000fffe03f */
[----:B------:R-:W-:Y:S01]  /*de70*/  UMOV UR6, 0x0 ;  /* 0x0000000000067882 */ /* 0x000fe20000000000 */
[----:B---3--:R-:W-:-:S13]  /*de80*/  R2UR UR11, R4 ;  /* 0x00000000040b72ca */ /* 0x008fda00000e0000 */
[----:B------:R-:W-:-:S03]  /*de90*/  UIMAD UR11, UR11, 0xb0, UR7 ;  /* 0x000000b00b0b78a4 */ /* 0x000fc6000f8e0207 */
[----:B------:R-:W-:-:S06]  /*dea0*/  UMOV UR7, 0x14f00000 ;  /* 0x14f0000000077882 */ /* 0x000fcc0000000000 */
[----:B------:R0:W-:Y:S02]  /*deb0*/  UTMALDG.4D.MULTICAST [UR8], [UR4], UR16, desc[UR6] ;  /* 0x00000608040073b4 */ /* 0x0001e40008019810 */
[----:B0-----:R-:W-:Y:S01]  /*dec0*/  UMOV UR8, UR14 ;  /* 0x0000000e00087c82 */ /* 0x001fe20008000000 */
[----:B------:R-:W-:Y:S02]  /*ded0*/  UMOV UR10, UR15 ;  /* 0x0000000f000a7c82 */ /* 0x000fe40008000000 */
[----:B------:R3:W-:Y:S02]  /*dee0*/  UTMALDG.4D.MULTICAST [UR8], [UR4], UR16, desc[UR6] ;  /* 0x00000608040073b4 */ /* 0x0007e40008019810 */
[----:B---3--:R-:W-:Y:S01]  /*def0*/  NOP ;  /* 0x0000000000007918 */ /* 0x008fe20000000000 */
.L_x_219:
        /* <DEDUP_REMOVED lines=10> */
[----:B0-----:R-:W-:Y:S02]  /*dfa0*/  IMAD.U32 R4, RZ, RZ, UR6 ;  /* 0x00000006ff047e24 */ /* 0x001fe4000f8e00ff */
[----:B------:R-:W0:Y:S01]  /*dfb0*/  LDC.64 R2, c[0x4][R2] ;  /* 0x0100000002027b82 */ /* 0x000e220000000a00 */
[----:B------:R-:W-:Y:S02]  /*dfc0*/  IMAD.U32 R5, RZ, RZ, UR7 ;  /* 0x00000007ff057e24 */ /* 0x000fe4000f8e00ff */
[----:B------:R-:W-:Y:S02]  /*dfd0*/  IMAD.U32 R6, RZ, RZ, UR8 ;  /* 0x00000008ff067e24 */ /* 0x000fe4000f8e00ff */
[----:B------:R-:W-:-:S02]  /*dfe0*/  IMAD.U32 R7, RZ, RZ, UR9 ;  /* 0x00000009ff077e24 */ /* 0x000fc4000f8e00ff */
[----:B------:R-:W-:Y:S02]  /*dff0*/  IMAD.U32 R10, RZ, RZ, UR4 ;  /* 0x00000004ff0a7e24 */ /* 0x000fe4000f8e00ff */
[----:B------:R-:W-:Y:S02]  /*e000*/  IMAD.U32 R11, RZ, RZ, UR5 ;  /* 0x00000005ff0b7e24 */ /* 0x000fe4000f8e00ff */
[----:B-1----:R-:W-:Y:S02]  /*e010*/  IMAD.MOV.U32 R8, RZ, RZ, 0x70 ;  /* 0x00000070ff087424 */ /* 0x002fe400078e00ff */
[----:B------:R-:W-:Y:S02]  /*e020*/  IMAD.MOV.U32 R12, RZ, RZ, 0x1 ;  /* 0x00000001ff0c7424 */ /* 0x000fe400078e00ff */
[----:B------:R-:W-:-:S07]  /*e030*/  IMAD.MOV.U32 R13, RZ, RZ, RZ ;  /* 0x000000ffff0d7224 */ /* 0x000fce00078e00ff */
[----:B------:R-:W-:-:S07]  /*e040*/  LEPC R20, `(.L_x_225) ;  /* 0x000000001014794e */ /* 0x000fce0000000000 */
[----:B0-2---:R-:W-:Y:S05]  /*e050*/  CALL.ABS.NOINC R2 ;  /* 0x0000000002007343 */ /* 0x005fea0003c00000 */
.L_x_225:
[----:B0-----:R-:W3:Y:S01]  /*e060*/  LDL.LU R4, [R1+0x14] ;  /* 0x0000140001047983 */ /* 0x001ee20000300800 */
[----:B-1----:R-:W-:Y:S01]  /*e070*/  SHF.R.S32.HI R0, RZ, 0x1f, R16 ;  /* 0x0000001fff007819 */ /* 0x002fe20000011410 */
[----:B------:R-:W-:Y:S01]  /*e080*/  ULDC.64 UR4, c[0x0][0x2d8] ;  /* 0x0000b60000047ab9 */ /* 0x000fe20000000a00 */
[----:B------:R-:W0:Y:S01]  /*e090*/  LDC R8, c[0x0][0x448] ;  /* 0x00011200ff087b82 */ /* 0x000e220000000800 */
[----:B------:R-:W4:Y:S01]  /*e0a0*/  LDL.LU R7, [R1+0x1c] ;  /* 0x00001c0001077983 */ /* 0x000f220000300800 */
[----:B------:R-:W-:-:S03]  /*e0b0*/  ULDC.64 UR6, c[0x0][0x280] ;  /* 0x0000a00000067ab9 */ /* 0x000fc60000000a00 */
[----:B------:R-:W2:Y:S01]  /*e0c0*/  LDL R5, [R1+0x28] ;  /* 0x0000280001057983 */ /* 0x000ea20000100800 */
        /* <DEDUP_REMOVED lines=10> */
[----:B---3--:R-:W-:Y:S01]  /*e170*/  SHF.R.S32.HI R0, RZ, 0x1f, R4 ;  /* 0x0000001fff007819 */ /* 0x008fe20000011404 */
[----:B------:R-:W-:-:S04]  /*e180*/  IMAD.WIDE.U32 R2, R4, UR4, R2 ;  /* 0x0000000404027c25 */ /* 0x000fc8000f8e0002 */
[----:B------:R-:W-:Y:S01]  /*e190*/  IMAD R0, R0, UR4, RZ ;  /* 0x0000000400007c24 */ /* 0x000fe2000f8e02ff */
[----:B------:R-:W-:-:S03]  /*e1a0*/  ULDC UR4, c[0x0][0xc38] ;  /* 0x00030e0000047ab9 */ /* 0x000fc60000000800 */
[----:B------:R-:W-:Y:S02]  /*e1b0*/  IMAD R0, R4, UR5, R0 ;  /* 0x0000000504007c24 */ /* 0x000fe4000f8e0200 */
[----:B------:R-:W1:Y:S02]  /*e1c0*/  S2R R4, SR_TID.X ;  /* 0x0000000000047919 */ /* 0x000e640000002100 */
[----:B------:R-:W-:Y:S02]  /*e1d0*/  IMAD.IADD R3, R3, 0x1, R0 ;  /* 0x0000000103037824 */ /* 0x000fe400078e0200 */
[----:B----4-:R-:W-:Y:S02]  /*e1e0*/  IMAD.MOV R0, RZ, RZ, -R7 ;  /* 0x000000ffff007224 */ /* 0x010fe400078e0a07 */
[----:B------:R-:W3:Y:S02]  /*e1f0*/  @P0 LDC R7, c[0x0][0x450] ;  /* 0x00011400ff070b82 */ /* 0x000ee40000000800 */
[----:B--2---:R-:W-:Y:S01]  /*e200*/  IMAD R0, R0, UR4, R5 ;  /* 0x0000000400007c24 */ /* 0x004fe2000f8e0205 */
        /* <DEDUP_REMOVED lines=11> */
[----:B---3--:R-:W-:-:S05]  /*e2c0*/  @P0 SHF.R.U32.HI R4, RZ, R7, R6 ;  /* 0x00000007ff040219 */ /* 0x008fca0000011606 */
[----:B------:R-:W-:Y:S02]  /*e2d0*/  IMAD.MOV R6, RZ, RZ, -R4 ;  /* 0x000000ffff067224 */ /* 0x000fe400078e0a04 */
[----:B------:R-:W-:-:S04]  /*e2e0*/  IMAD.WIDE.U32 R2, R4, UR4, R2 ;  /* 0x0000000404027c25 */ /* 0x000fc8000f8e0002 */
[----:B------:R-:W-:Y:S01]  /*e2f0*/  IMAD R0, R8, R6, R0 ;  /* 0x0000000608007224 */ /* 0x000fe200078e0200 */
[----:B------:R-:W-:-:S05]  /*e300*/  SHF.R.S32.HI R6, RZ, 0x1f, R4 ;  /* 0x0000001fff067819 */ /* 0x000fca0000011404 */
[----:B------:R-:W-:Y:S02]  /*e310*/  IMAD R6, R6, UR4, RZ ;  /* 0x0000000406067c24 */ /* 0x000fe4000f8e02ff */
[----:B-1----:R-:W-:Y:S02]  /*e320*/  IMAD.SHL.U32 R9, R9, 0x8, RZ ;  /* 0x0000000809097824 */ /* 0x002fe400078e00ff */
[----:B------:R-:W-:Y:S01]  /*e330*/  IMAD R4, R4, UR5, R6 ;  /* 0x0000000504047c24 */ /* 0x000fe2000f8e0206 */
[----:B------:R-:W-:Y:S02]  /*e340*/  ULDC.64 UR4, c[0x0][0x2c8] ;  /* 0x0000b20000047ab9 */ /* 0x000fe40000000a00 */
[----:B------:R-:W-:Y:S01]  /*e350*/  LOP3.LUT R9, R9, 0x38, RZ, 0xc0, !PT ;  /* 0x0000003809097812 */ /* 0x000fe200078ec0ff */
[----:B------:R-:W-:Y:S01]  /*e360*/  IMAD.IADD R3, R3, 0x1, R4 ;  /* 0x0000000103037824 */ /* 0x000fe200078e0204 */
[----:B------:R-:W-:Y:S02]  /*e370*/  SHF.R.S32.HI R4, RZ, 0x1f, R0 ;  /* 0x0000001fff047819 */ /* 0x000fe40000011400 */
[----:B------:R-:W-:Y:S01]  /*e380*/  LOP3.LUT R9, R9, 0x40, RZ, 0xfc, !PT ;  /* 0x0000004009097812 */ /* 0x000fe200078efcff */
[----:B------:R-:W-:-:S04]  /*e390*/  IMAD.WIDE.U32 R2, R0, UR4, R2 ;  /* 0x0000000400027c25 */ /* 0x000fc8000f8e0002 */
[----:B------:R-:W-:Y:S01]  /*e3a0*/  IMAD R4, R4, UR4, RZ ;  /* 0x0000000404047c24 */ /* 0x000fe2000f8e02ff */
[----:B------:R-:W-:Y:S02]  /*e3b0*/  ULDC UR4, c[0x0][0x2b8] ;  /* 0x0000ae0000047ab9 */ /* 0x000fe40000000800 */
        /* <DEDUP_REMOVED lines=13> */
[----:B------:R-:W1:Y:S01]  /*e490*/  SHFL.IDX PT, R7, R0, RZ, 0x181f ;  /* 0x00181fff00077589 */ /* 0x000e6200000e0000 */
[----:B0-----:R-:W-:-:S04]  /*e4a0*/  LOP3.LUT R6, R6, 0x7f, RZ, 0xc0, !PT ;  /* 0x0000007f06067812 */ /* 0x001fc800078ec0ff */
[----:B------:R-:W-:Y:S02]  /*e4b0*/  SHF.R.U32.HI R11, RZ, 0x3, R6 ;  /* 0x00000003ff0b7819 */ /* 0x000fe40000011606 */
[----:B------:R-:W0:Y:S03]  /*e4c0*/  SHFL.IDX PT, R6, R2, RZ, 0x181f ;  /* 0x00181fff02067589 */ /* 0x000e2600000e0000 */
[----:B------:R-:W-:-:S04]  /*e4d0*/  IMAD.IADD R4, R11, 0x1, R5 ;  /* 0x000000010b047824 */ /* 0x000fc800078e0205 */
[C---:B------:R-:W-:Y:S01]  /*e4e0*/  VIADD R5, R4.reuse, 0x10 ;  /* 0x0000001004057836 */ /* 0x040fe20000000000 */
[----:B------:R-:W-:-:S13]  /*e4f0*/  ISETP.GE.AND P2, PT, R4, R3, PT ;  /* 0x000000030400720c */ /* 0x000fda0003f46270 */
[----:B-1----:R-:W-:-:S05]  /*e500*/  @!P2 LEA R7, P3, R10, R7, 0x1 ;  /* 0x000000070a07a211 */ /* 0x002fca00078608ff */
[----:B0-----:R-:W-:-:S05]  /*e510*/  @!P2 IMAD.X R6, RZ, RZ, R6, P3 ;  /* 0x000000ffff06a224 */ /* 0x001fca00018e0606 */
[----:B------:R-:W-:-:S04]  /*e520*/  @!P2 LOP3.LUT R7, R7, R6, RZ, 0x3c, !PT ;  /* 0x000000060707a212 */ /* 0x000fc800078e3cff */
[----:B------:R-:W-:-:S04]  /*e530*/  @!P2 LOP3.LUT R6, R7, R6, RZ, 0x3c, !PT ;  /* 0x000000060706a212 */ /* 0x000fc800078e3cff */
[----:B------:R-:W-:-:S05]  /*e540*/  @!P2 LOP3.LUT R7, R7, R6, RZ, 0x3c, !PT ;  /* 0x000000060707a212 */ /* 0x000fca00078e3cff */
[----:B------:R-:W-:Y:S01]  /*e550*/  @!PT LDS RZ, [RZ] ;  /* 0x00000000fffff984 */ /* 0x000fe20000000800 */
[----:B-----5:R-:W-:Y:S04]  /*e560*/  @!P2 LDGSTS.E.BYPASS.LTC128B.128 [R9+0x16400], desc[UR6][R6.64], !P0 ;  /* 0x164000000609afae */ /* 0x020fe8000c101d46 */
[----:B------:R0:W-:Y:S01]  /*e570*/  @!P2 LDGSTS.E.BYPASS.LTC128B.128 [R9+0x1a400], desc[UR6][R6.64+0x80], !P1 ;  /* 0x1a4000800609afae */ /* 0x0001e2000c901d46 */
[----:B------:R-:W-:-:S03]  /*e580*/  ISETP.GE.AND P2, PT, R5, R3, PT ;  /* 0x000000030500720c */ /* 0x000fc60003f46270 */
[----:B------:R-:W1:Y:S04]  /*e590*/  SHFL.IDX PT, R5, R0, 0x1, 0x181f ;  /* 0x00381f0000057f89 */ /* 0x000e6800000e0000 */
[----:B0-----:R-:W0:Y:S06]  /*e5a0*/  SHFL.IDX PT, R6, R2, 0x1, 0x181f ;  /* 0x00381f0002067f89 */ /* 0x001e2c00000e0000 */
[----:B-1----:R-:W-:-:S05]  /*e5b0*/  @!P2 LEA R5, P3, R10, R5, 0x1 ;  /* 0x000000050a05a211 */ /* 0x002fca00078608ff */
[----:B0-----:R-:W-:-:S04]  /*e5c0*/  @!P2 IMAD.X R6, RZ, RZ, R6, P3 ;  /* 0x000000ffff06a224 */ /* 0x001fc800018e0606 */
[----:B------:R-:W-:Y:S02]  /*e5d0*/  @!P2 IMAD.MOV.U32 R7, RZ, RZ, R6 ;  /* 0x000000ffff07a224 */ /* 0x000fe400078e0006 */
[----:B------:R-:W-:Y:S02]  /*e5e0*/  @!P2 IMAD.MOV.U32 R6, RZ, RZ, R5 ;  /* 0x000000ffff06a224 */ /* 0x000fe400078e0005 */
[----:B------:R-:W-:-:S03]  /*e5f0*/  VIADD R5, R4, 0x20 ;  /* 0x0000002004057836 */ /* 0x000fc60000000000 */
[----:B------:R-:W-:Y:S04]  /*e600*/  @!P2 LDGSTS.E.BYPASS.LTC128B.128 [R9+0x16c00], desc[UR6][R6.64], !P0 ;  /* 0x16c000000609afae */ /* 0x000fe8000c101d46 */
        /* <DEDUP_REMOVED lines=43> */
[----:B------:R-:W-:Y:S04]  /*e8c0*/  SHFL.IDX PT, R0, R0, 0x7, 0x181f ;  /* 0x00f81f0000007f89 */ /* 0x000fe800000e0000 */
[----:B0-----:R-:W0:Y:S02]  /*e8d0*/  SHFL.IDX PT, R6, R2, 0x6, 0x181f ;  /* 0x00d81f0002067f89 */ /* 0x001e2400000e0000 */
[----:B-1----:R-:W-:-:S05]  /*e8e0*/  @!P2 LEA R5, P3, R10, R5, 0x1 ;  /* 0x000000050a05a211 */ /* 0x002fca00078608ff */
[----:B0-----:R-:W-:-:S04]  /*e8f0*/  @!P2 IMAD.X R6, RZ, RZ, R6, P3 ;  /* 0x000000ffff06a224 */ /* 0x001fc800018e0606 */
[----:B------:R-:W-:Y:S02]  /*e900*/  @!P2 IMAD.MOV.U32 R7, RZ, RZ, R6 ;  /* 0x000000ffff07a224 */ /* 0x000fe400078e0006 */
[----:B------:R-:W-:Y:S02]  /*e910*/  @!P2 IMAD.MOV.U32 R6, RZ, RZ, R5 ;  /* 0x000000ffff06a224 */ /* 0x000fe400078e0005 */
[----:B------:R0:W1:Y:S04]  /*e920*/  SHFL.IDX PT, R5, R2, 0x7, 0x181f ;  /* 0x00f81f0002057f89 */ /* 0x00006800000e0000 */
[----:B------:R0:W-:Y:S04]  /*e930*/  @!P2 LDGSTS.E.BYPASS.LTC128B.128 [R9+0x19400], desc[UR6][R6.64], !P0 ;  /* 0x194000000609afae */ /* 0x0001e8000c101d46 */
[----:B------:R0:W-:Y:S02]  /*e940*/  @!P2 LDGSTS.E.BYPASS.LTC128B.128 [R9+0x1d400], desc[UR6][R6.64+0x80], !P1 ;  /* 0x1d4000800609afae */ /* 0x0001e4000c901d46 */
.L_x_332:
[----:B------:R-:W-:Y:S01]  /*e950*/  VIADD R4, R4, 0x70 ;  /* 0x0000007004047836 */ /* 0x000fe20000000000 */
[----:B------:R-:W-:Y:S04]  /*e960*/  BSSY B0, `(.L_x_227) ;  /* 0x000000b000007945 */ /* 0x000fe80003800000 */
[----:B------:R-:W-:-:S13]  /*e970*/  ISETP.GE.AND P2, PT, R4, R3, PT ;  /* 0x000000030400720c */ /* 0x000fda0003f46270 */
[----:B------:R-:W-:Y:S05]  /*e980*/  @P2 BRA `(.L_x_228) ;  /* 0x0000000000202947 */ /* 0x000fea0003800000 */
[----:B0-----:R-:W-:Y:S01]  /*e990*/  LEA R2, P2, R10, R0, 0x1 ;  /* 0x000000000a027211 */ /* 0x001fe200078408ff */
[----:B------:R-:W-:-:S04]  /*e9a0*/  ULDC.64 UR4, c[0x0][0x208] ;  /* 0x0000820000047ab9 */ /* 0x000fc80000000a00 */
[----:B-1----:R-:W-:-:S05]  /*e9b0*/  IMAD.X R3, RZ, RZ, R5, P2 ;  /* 0x000000ffff037224 */ /* 0x002fca00010e0605 */
[----:B------:R-:W-:Y:S01]  /*e9c0*/  @!PT LDS RZ, [RZ] ;  /* 0x00000000fffff984 */ /* 0x000fe20000000800 */
[----:B------:R-:W-:Y:S01]  /*e9d0*/  @!PT LDS RZ, [RZ] ;  /* 0x00000000fffff984 */ /* 0x000fe20000000800 */
[----:B------:R-:W-:Y:S01]  /*e9e0*/  @!PT LDS RZ, [RZ] ;  /* 0x00000000fffff984 */ /* 0x000fe20000000800 */
[----:B------:R2:W-:Y:S04]  /*e9f0*/  LDGSTS.E.BYPASS.LTC128B.128 [R9+0x19c00], desc[UR4][R2.64], !P0 ;  /* 0x19c0000002097fae */ /* 0x0005e8000c101d44 */
[----:B------:R2:W-:Y:S02]  /*ea00*/  LDGSTS.E.BYPASS.LTC128B.128 [R9+0x1dc00], desc[UR4][R2.64+0x80], !P1 ;  /* 0x1dc0008002097fae */ /* 0x0005e4000c901d44 */
.L_x_228:
[----:B------:R-:W-:Y:S05]  /*ea10*/  BSYNC B0 ;  /* 0x0000000000007941 */ /* 0x000fea0003800000 */
.L_x_227:
[----:B0-2---:R-:W2:Y:S01]  /*ea20*/  LDL R2, [R1+0x34] ;  /* 0x0000340001027983 */ /* 0x005ea20000100800 */
[----:B------:R-:W-:Y:S01]  /*ea30*/  NOP ;  /* 0x0000000000007918 */ /* 0x000fe20000000000 */
[----:B------:R-:W-:Y:S02]  /*ea40*/  SYNCS.ARRIVE.TRANS64.RED.A0T1 RZ, [UR36+0x34800], RZ ;  /* 0x034800ffffff79a7 */ /* 0x000fe40008200424 */
[----:B------:R-:W-:Y:S01]  /*ea50*/  ARRIVES.LDGSTSBAR.64.TRANSCNT [UR36+0x34800] ;  /* 0x03480000ff0079b0 */ /* 0x000fe20008000aa4 */
[----:B--2---:R-:W-:-:S04]  /*ea60*/  LOP3.LUT R0, R2, 0x1, RZ, 0xc, !PT ;  /* 0x0000000102007812 */ /* 0x004fc800078e0cff */
[----:B------:R-:W-:Y:S01]  /*ea70*/  SHF.L.U32 R0, R0, 0x1f, RZ ;  /* 0x0000001f00007819 */ /* 0x000fe200000006ff */
[----:B------:R-:W-:Y:S01]  /*ea80*/  NOP ;  /* 0x0000000000007918 */ /* 0x000fe20000000000 */
[----:B------:R-:W2:Y:S01]  /*ea90*/  LDL.LU R2, [R1+0x30] ;  /* 0x0000300001027983 */ /* 0x000ea20000300800 */
[----:B------:R-:W-:Y:S01]  /*eaa0*/  SYNCS.ARRIVE.TRANS64.A1T0 RZ, [UR36+0x34800], RZ ;  /* 0x034800ffffff79a7 */ /* 0x000fe20008100024 */
[----:B------:R-:W-:Y:S01]  /*eab0*/  BSSY B0, `(.L_x_229) ;  /* 0x0000004000007945 */ /* 0x000fe20003800000 */
[----:B------:R-:W0:Y:S01]  /*eac0*/  SYNCS.PHASECHK.TRANS64.TRYWAIT P0, [UR36+0x34820], R0 ;  /* 0x03482000ff0075a7 */ /* 0x000e220008000164 */
[----:B--2---:R-:W-:Y:S02]  /*ead0*/  ISETP.GE.AND P1, PT, R2, 0xb1, PT ;  /* 0x000000b10200780c */ /* 0x004fe40003f26270 */
[----:B0-----:R-:W-:Y:S11]  /*eae0*/  @!P0 BRA `(.L_x_230) ;  /* 0x00000038001c8947 */ /* 0x001ff60003800000 */
.L_x_333:
[----:B------:R-:W-:Y:S05]  /*eaf0*/  BSYNC B0 ;  /* 0x0000000000007941 */ /* 0x000fea0003800000 */
.L_x_229:
[----:B------:R-:W-:Y:S05]  /*eb00*/  @!P1 BRA `(.L_x_231) ;  /* 0x00000020002c9947 */ /* 0x000fea0003800000 */
[----:B------:R-:W2:Y:S01]  /*eb10*/  LDL R2, [R1+0x24] ;  /* 0x0000240001027983 */ /* 0x000ea20000100800 */
[----:B0-----:R-:W-:Y:S02]  /*eb20*/  IMAD.MOV.U32 R0, RZ, RZ, 0x1 ;  /* 0x00000001ff007424 */ /* 0x001fe400078e00ff */
[----:B--2---:R-:W-:-:S05]  /*eb30*/  IMAD.MOV R9, RZ, RZ, -R2 ;  /* 0x000000ffff097224 */ /* 0x004fca00078e0a02 */
[----:B------:R-:W-:-:S05]  /*eb40*/  VIADDMNMX R9, R9, R0, 0xffffffff, !PT ;  /* 0xffffffff09097446 */ /* 0x000fca0007800100 */
[----:B------:R-:W-:-:S05]  /*eb50*/  IMAD.IADD R0, R2, 0x1, R9 ;  /* 0x0000000102007824 */ /* 0x000fca00078e0209 */
[----:B------:R-:W-:-:S04]  /*eb60*/  LOP3.LUT R0, R0, 0x1, RZ, 0xc0, !PT ;  /* 0x0000000100007812 */ /* 0x000fc800078ec0ff */
[----:B------:R-:W-:Y:S01]  /*eb70*/  ISETP.NE.U32.AND P0, PT, R0, 0x1, PT ;  /* 0x000000010000780c */ /* 0x000fe20003f05070 */
[----:B------:R-:W-:-:S12]  /*eb80*/  VIADD R0, R2, 0xfffffffe ;  /* 0xfffffffe02007836 */ /* 0x000fd80000000000 */
[----:B------:R-:W-:Y:S05]  /*eb90*/  @P0 BRA `(.L_x_232) ;  /* 0x0000000800ac0947 */ /* 0x000fea0003800000 */
[----:B------:R-:W2:Y:S01]  /*eba0*/  LDL R2, [R1] ;  /* 0x0000000001027983 */ /* 0x000ea20000100800 */
[----:B------:R-:W-:Y:S01]  /*ebb0*/  LOP3.LUT P2, RZ, R18, 0x8, RZ, 0xc0, !PT ;  /* 0x0000000812ff7812 */ /* 0x000fe2000784c0ff */
[----:B------:R-:W-:Y:S01]  /*ebc0*/  VIADD R6, R19, 0x1 ;  /* 0x0000000113067836 */ /* 0x000fe20000000000 */
[----:B------:R-:W-:Y:S04]  /*ebd0*/  BSSY B0, `(.L_x_233) ;  /* 0x00000a3000007945 */ /* 0x000fe80003800000 */
[----:B------:R-:W-:-:S04]  /*ebe0*/  ISETP.NE.AND P0, PT, R6, 0x2, PT ;  /* 0x000000020600780c */ /* 0x000fc80003f05270 */
[----:B------:R-:W-:Y:S02]  /*ebf0*/  SEL R8, RZ, 0x1, P0 ;  /* 0x00000001ff087807 */ /* 0x000fe40000000000 */
[----:B------:R-:W-:Y:S02]  /*ec00*/  SEL R6, R6, RZ, P0 ;  /* 0x000000ff06067207 */ /* 0x000fe40000000000 */
[----:B--2---:R-:W-:Y:S01]  /*ec10*/  LOP3.LUT R8, R2, R8, RZ, 0x3c, !PT ;  /* 0x0000000802087212 */ /* 0x004fe200078e3cff */
[----:B------:R-:W-:Y:S06]  /*ec20*/  @!P2 BRA `(.L_x_234) ;  /* 0x000000080074a947 */ /* 0x000fec0003800000 */
[----:B------:R-:W-:Y:S01]  /*ec30*/  LOP3.LUT P2, RZ, R18, 0x4, RZ, 0xc0, !PT ;  /* 0x0000000412ff7812 */ /* 0x000fe2000784c0ff */
[----:B------:R-:W-:-:S12]  /*ec40*/  IMAD.MOV.U32 R4, RZ, RZ, R17 ;  /* 0x000000ffff047224 */ /* 0x000fd800078e0011 */
[----:B------:R-:W-:Y:S05]  /*ec50*/  @!P2 BRA `(.L_x_235) ;  /* 0x000000000054a947 */ /* 0x000fea0003800000 */
[----:B------:R-:W2:Y:S01]  /*ec60*/  LDL R10, [R1+0xc] ;  /* 0x00000c00010a7983 */ /* 0x000ea20000100800 */
[----:B-1----:R-:W0:Y:S01]  /*ec70*/  LDC R5, c[0x0][0x43c] ;  /* 0x00010f00ff057b82 */ /* 0x002e220000000800 */
[----:B------:R-:W-:Y:S02]  /*ec80*/  ULDC.64 UR4, c[0x0][0x428] ;  /* 0x00010a0000047ab9 */ /* 0x000fe40000000a00 */
[----:B------:R-:W3:Y:S01]  /*ec90*/  LDL R7, [R1+0x8] ;  /* 0x0000080001077983 */ /* 0x000ee20000100800 */
        /* <DEDUP_REMOVED lines=17> */
.L_x_235:
[----:B------:R-:W-:Y:S01]  /*edb0*/  LEA R3, R6, UR36, 0x3 ;  /* 0x0000002406037c11 */ /* 0x000fe2000f8e18ff */
[----:B------:R-:W-:Y:S01]  /*edc0*/  BSSY B1, `(.L_x_236) ;  /* 0x0000004000017945 */ /* 0x000fe20003800000 */
[----:B------:R-:W-:-:S04]  /*edd0*/  SHF.L.U32 R2, R8, 0x1f, RZ ;  /* 0x0000001f08027819 */ /* 0x000fc800000006ff */
[----:B------:R-:W2:Y:S02]  /*ede0*/  SYNCS.PHASECHK.TRANS64.TRYWAIT P0, [R3+URZ+0x34840], R2 ;  /* 0x03484002030075a7 */ /* 0x000ea4000800017f */
[----:B--2---:R-:W-:Y:S05]  /*edf0*/  @!P0 BRA `(.L_x_237) ;  /* 0x0000003400708947 */ /* 0x004fea0003800000 */
.L_x_334:
[----:B------:R-:W-:Y:S05]  /*ee00*/  BSYNC B1 ;  /* 0x0000000000017941 */ /* 0x000fea0003800000 */
.L_x_236:
[----:B01----:R-:W3:Y:S01]  /*ee10*/  LDL R5, [R1+0x18] ;  /* 0x0000180001057983 */ /* 0x003ee20000100800 */
[----:B------:R-:W0:Y:S02]  /*ee20*/  S2R R7, SR_TID.X ;  /* 0x0000000000077919 */ /* 0x000e240000002100 */
[----:B0-----:R-:W-:-:S04]  /*ee30*/  LOP3.LUT R7, R7, 0x7f, RZ, 0xc0, !PT ;  /* 0x0000007f07077812 */ /* 0x001fc800078ec0ff */
[----:B------:R-:W-:-:S13]  /*ee40*/  ISETP.NE.AND P0, PT, R7, RZ, PT ;  /* 0x000000ff0700720c */ /* 0x000fda0003f05270 */
[----:B--2---:R-:W-:-:S04]  /*ee50*/  @!P0 IMAD.MOV.U32 R2, RZ, RZ, 0xb000 ;  /* 0x0000b000ff028424 */ /* 0x004fc800078e00ff */
[----:B------:R3:W-:Y:S02]  /*ee60*/  @!P0 SYNCS.ARRIVE.TRANS64 RZ, [R3+URZ+0x34830], R2 ;  /* 0x0348300203ff89a7 */ /* 0x0007e4000800003f */
[----:B---3--:R-:W-:-:S04]  /*ee70*/  PRMT R2, R5, 0x9910, RZ ;  /* 0x0000991005027816 */ /* 0x008fc800000000ff */
[----:B------:R-:W-:-:S13]  /*ee80*/  ISETP.NE.AND P1, PT, R2, 0x2, PT ;  /* 0x000000020200780c */ /* 0x000fda0003f25270 */
[----:B------:R-:W-:Y:S05]  /*ee90*/  @P1 BRA `(.L_x_238) ;  /* 0x0000000000041947 */ /* 0x000fea0003800000 */
[----:B------:R-:W-:Y:S01]  /*eea0*/  BPT.TRAP 0x1 ;  /* 0x000000040000795c */ /* 0x000fe20000300000 */
.L_x_238:
[----:B------:R-:W-:Y:S01]  /*eeb0*/  LOP3.LUT P0, RZ, R18, 0x2, RZ, 0xc0, !PT ;  /* 0x0000000212ff7812 */ /* 0x000fe2000780c0ff */
[----:B------:R-:W-:-:S12]  /*eec0*/  BSSY B1, `(.L_x_239) ;  /* 0x0000003000017945 */ /* 0x000fd80003800000 */
[----:B------:R-:W-:Y:S05]  /*eed0*/  @P0 BRA `(.L_x_240) ;  /* 0x0000000000040947 */ /* 0x000fea0003800000 */
[----:B------:R-:W-:Y:S01]  /*eee0*/  BPT.TRAP 0x1 ;  /* 0x000000040000795c */ /* 0x000fe20000300000 */
.L_x_240:
[----:B------:R-:W-:Y:S05]  /*eef0*/  BSYNC B1 ;  /* 0x0000000000017941 */ /* 0x000fea0003800000 */
.L_x_239:
[----:B------:R-:W0:Y:S01]  /*ef00*/  S2R R2, SR_CgaCtaId ;  /* 0x0000000000027919 */ /* 0x000e220000008800 */
[----:B------:R-:W-:Y:S01]  /*ef10*/  IMAD.MOV.U32 R10, RZ, RZ, RZ ;  /* 0x000000ffff0a7224 */ /* 0x000fe200078e00ff */
[----:B------:R-:W-:Y:S01]  /*ef20*/  UIADD3 UR4, UP0, UR38, 0x370, URZ ;  /* 0x0000037026047890 */ /* 0x000fe2000ff1e03f */
[----:B------:R-:W-:Y:S01]  /*ef30*/  PLOP3.LUT P0, PT, PT, PT, PT, 0x80, 0x0 ;  /* 0x000000000000781c */ /* 0x000fe20003f0f070 */
[----:B------:R-:W-:Y:S01]  /*ef40*/  VIADD R3, R3, 0x34830 ;  /* 0x0003483003037836 */ /* 0x000fe20000000000 */
[----:B------:R-:W-:Y:S01]  /*ef50*/  UMOV UR6, 0x30000 ;  /* 0x0003000000067882 */ /* 0x000fe20000000000 */
[----:B------:R-:W-:Y:S01]  /*ef60*/  R2UR UR10, R10 ;  /* 0x000000000a0a72ca */ /* 0x000fe200000e0000 */
[----:B------:R-:W-:Y:S01]  /*ef70*/  UIADD3.X UR5, URZ, UR39, URZ, UP0, !UPT ;  /* 0x000000273f057290 */ /* 0x000fe200087fe43f */
[----:B------:R-:W-:Y:S01]  /*ef80*/  UMOV UR14, 0x0 ;  /* 0x00000000000e7882 */ /* 0x000fe20000000000 */
[----:B------:R-:W-:Y:S01]  /*ef90*/  UMOV UR15, 0x14f00000 ;  /* 0x14f00000000f7882 */ /* 0x000fe20000000000 */
[----:B0-----:R-:W-:-:S05]  /*efa0*/  LOP3.LUT R2, R2, 0x1, RZ, 0xc0, !PT ;  /* 0x0000000102027812 */ /* 0x001fca00078ec0ff */
[----:B------:R-:W-:-:S04]  /*efb0*/  IMAD R2, R2, 0x1600, RZ ;  /* 0x0000160002027824 */ /* 0x000fc800078e02ff */
[----:B------:R-:W-:Y:S02]  /*efc0*/  IMAD R7, R6, 0x5800, R2 ;  /* 0x0000580006077824 */ /* 0x000fe400078e0202 */
[----:B------:R-:W0:Y:S03]  /*efd0*/  S2R R2, SR_CgaCtaId ;  /* 0x0000000000027919 */ /* 0x000e260000008800 */
[----:B------:R-:W-:-:S05]  /*efe0*/  LEA R7, R7, UR36, 0x1 ;  /* 0x0000002407077c11 */ /* 0x000fca000f8e08ff */
[----:B------:R-:W-:Y:S01]  /*eff0*/  VIADD R5, R7, 0x1e400 ;  /* 0x0001e40007057836 */ /* 0x000fe20000000000 */
[----:B0-----:R-:W-:-:S05]  /*f000*/  LOP3.LUT R2, R2, 0x1, RZ, 0xc0, !PT ;  /* 0x0000000102027812 */ /* 0x001fca00078ec0ff */
[----:B------:R-:W-:-:S04]  /*f010*/  IMAD R2, R2, 0x58, RZ ;  /* 0x0000005802027824 */ /* 0x000fc800078e02ff */
[----:B------:R-:W-:-:S07]  /*f020*/  IMAD R2, R0, 0xb0, R2 ;  /* 0x000000b000027824 */ /* 0x000fce00078e0202 */
.L_x_241:
        /* <DEDUP_REMOVED lines=8> */
[----:B------:R0:W-:Y:S02]  /*f0b0*/  UTMALDG.4D.MULTICAST [UR8], [UR4], UR6, desc[UR14] ;  /* 0x00000e08040073b4 */ /* 0x0001e40008019806 */
[----:B0-----:R-:W-:Y:S05]  /*f0c0*/  @P0 BRA.U.ANY `(.L_x_241) ;  /* 0xfffffffd00d80947 */ /* 0x001fea000393ffff */
[----:B------:R-:W-:Y:S01]  /*f0d0*/  IMAD.MOV.U32 R11, RZ, RZ, 0x40 ;  /* 0x00000040ff0b7424 */ /* 0x000fe200078e00ff */
[----:B------:R-:W-:Y:S01]  /*f0e0*/  PLOP3.LUT P0, PT, PT, PT, PT, 0x80, 0x0 ;  /* 0x000000000000781c */ /* 0x000fe20003f0f070 */
[----:B------:R-:W-:Y:S01]  /*f0f0*/  VIADD R5, R7, 0x23c00 ;  /* 0x00023c0007057836 */ /* 0x000fe20000000000 */
[----:B------:R-:W-:Y:S01]  /*f100*/  UMOV UR6, 0x30000 ;  /* 0x0003000000067882 */ /* 0x000fe20000000000 */
[----:B------:R-:W-:Y:S01]  /*f110*/  UMOV UR14, 0x0 ;  /* 0x00000000000e7882 */ /* 0x000fe20000000000 */
[----:B------:R-:W-:Y:S01]  /*f120*/  R2UR UR10, R11 ;  /* 0x000000000b0a72ca */ /* 0x000fe200000e0000 */
[----:B------:R-:W-:-:S14]  /*f130*/  UMOV UR15, 0x14f00000 ;  /* 0x14f00000000f7882 */ /* 0x000fdc0000000000 */
.L_x_242:
        /* <DEDUP_REMOVED lines=10> */
[----:B------:R-:W2:Y:S01]  /*f1e0*/  LDL.LU R7, [R1] ;  /* 0x0000000001077983 */ /* 0x000ea20000300800 */
[----:B------:R-:W-:Y:S01]  /*f1f0*/  LEA R2, R19, UR36, 0x3 ;  /* 0x0000002413027c11 */ /* 0x000fe2000f8e18ff */
[----:B------:R-:W-:Y:S01]  /*f200*/  BSSY B1, `(.L_x_243) ;  /* 0x0000004000017945 */ /* 0x000fe20003800000 */
[----:B--2---:R-:W-:-:S04]  /*f210*/  SHF.L.U32 R3, R7, 0x1f, RZ ;  /* 0x0000001f07037819 */ /* 0x004fc800000006ff */
[----:B------:R-:W0:Y:S02]  /*f220*/  SYNCS.PHASECHK.TRANS64.TRYWAIT P0, [R2+URZ+0x34860], R3 ;  /* 0x03486003020075a7 */ /* 0x000e24000800017f */
[----:B0-----:R-:W-:Y:S05]  /*f230*/  @!P0 BRA `(.L_x_244) ;  /* 0x0000003000748947 */ /* 0x001fea0003800000 */
.L_x_335:
[----:B------:R-:W-:Y:S05]  /*f240*/  BSYNC B1 ;  /* 0x0000000000017941 */ /* 0x000fea0003800000 */
.L_x_243:
[----:B------:R-:W1:Y:S02]  /*f250*/  S2R R5, SR_TID.X ;  /* 0x0000000000057919 */ /* 0x000e640000002100 */
[----:B-1----:R-:W-:-:S04]  /*f260*/  LOP3.LUT R5, R5, 0x7f, RZ, 0xc0, !PT ;  /* 0x0000007f05057812 */ /* 0x002fc800078ec0ff */
[----:B------:R-:W-:-:S13]  /*f270*/  ISETP.NE.AND P0, PT, R5, RZ, PT ;  /* 0x000000ff0500720c */ /* 0x000fda0003f05270 */
[----:B0-----:R-:W-:-:S04]  /*f280*/  @!P0 IMAD.MOV.U32 R3, RZ, RZ, 0xb000 ;  /* 0x0000b000ff038424 */ /* 0x001fc800078e00ff */
[----:B------:R0:W-:Y:S01]  /*f290*/  @!P0 SYNCS.ARRIVE.TRANS64 RZ, [R2+URZ+0x34850], R3 ;  /* 0x0348500302ff89a7 */ /* 0x0001e2000800003f */
[----:B------:R-:W-:Y:S05]  /*f2a0*/  @P1 BRA `(.L_x_245) ;  /* 0x0000000000041947 */ /* 0x000fea0003800000 */
[----:B------:R-:W-:Y:S01]  /*f2b0*/  BPT.TRAP 0x1 ;  /* 0x000000040000795c */ /* 0x000fe20000300000 */
.L_x_245:
[----:B------:R-:W-:Y:S01]  /*f2c0*/  LOP3.LUT P0, RZ, R18, 0x2, RZ, 0xc0, !PT ;  /* 0x0000000212ff7812 */ /* 0x000fe2000780c0ff */
[----:B------:R-:W-:-:S12]  /*f2d0*/  BSSY B1, `(.L_x_246) ;  /* 0x0000003000017945 */ /* 0x000fd80003800000 */
[----:B------:R-:W-:Y:S05]  /*f2e0*/  @P0 BRA `(.L_x_247) ;  /* 0x0000000000040947 */ /* 0x000fea0003800000 */
[----:B------:R-:W-:Y:S01]  /*f2f0*/  BPT.TRAP 0x1 ;  /* 0x000000040000795c */ /* 0x000fe20000300000 */
.L_x_247:
[----:B------:R-:W-:Y:S05]  /*f300*/  BSYNC B1 ;  /* 0x0000000000017941 */ /* 0x000fea0003800000 */
.L_x_246:
[----:B------:R-:W2:Y:S01]  /*f310*/  LDL.LU R5, [R1+0x4] ;  /* 0x0000040001057983 */ /* 0x000ea20000300800 */
[----:B0-----:R-:W0:Y:S01]  /*f320*/  S2R R3, SR_CgaCtaId ;  /* 0x0000000000037919 */ /* 0x001e220000008800 */
[----:B------:R-:W1:Y:S01]  /*f330*/  S2R R7, SR_CgaCtaId ;  /* 0x0000000000077919 */ /* 0x000e620000008800 */
[----:B------:R-:W-:Y:S01]  /*f340*/  R2UR UR10, R10 ;  /* 0x000000000a0a72ca */ /* 0x000fe200000e0000 */
[----:B------:R-:W-:Y:S01]  /*f350*/  UIADD3 UR4, UP0, UR38, 0x470, URZ ;  /* 0x0000047026047890 */ /* 0x000fe2000ff1e03f */
[----:B------:R-:W-:Y:S01]  /*f360*/  PLOP3.LUT P0, PT, PT, PT, PT, 0x80, 0x0 ;  /* 0x000000000000781c */ /* 0x000fe20003f0f070 */
[----:B------:R-:W-:Y:S01]  /*f370*/  VIADD R2, R2, 0x34850 ;  /* 0x0003485002027836 */ /* 0x000fe20000000000 */
[----:B------:R-:W-:Y:S01]  /*f380*/  UMOV UR6, 0x30000 ;  /* 0x0003000000067882 */ /* 0x000fe20000000000 */
[----:B------:R-:W-:Y:S01]  /*f390*/  UIADD3.X UR5, URZ, UR39, URZ, UP0, !UPT ;  /* 0x000000273f057290 */ /* 0x000fe200087fe43f */
[----:B0-----:R-:W-:-:S05]  /*f3a0*/  LOP3.LUT R3, R3, 0x1, RZ, 0xc0, !PT ;  /* 0x0000000103037812 */ /* 0x001fca00078ec0ff */
[----:B------:R-:W-:Y:S01]  /*f3b0*/  IMAD R3, R3, 0x1600, RZ ;  /* 0x0000160003037824 */ /* 0x000fe200078e02ff */
[----:B-1----:R-:W-:-:S03]  /*f3c0*/  LOP3.LUT R7, R7, 0x1, RZ, 0xc0, !PT ;  /* 0x0000000107077812 */ /* 0x002fc600078ec0ff */
[----:B------:R-:W-:Y:S02]  /*f3d0*/  IMAD R3, R19, 0x5800, R3 ;  /* 0x0000580013037824 */ /* 0x000fe400078e0203 */
[----:B------:R-:W-:-:S03]  /*f3e0*/  IMAD R7, R7, 0x58, RZ ;  /* 0x0000005807077824 */ /* 0x000fc600078e02ff */
[----:B------:R-:W-:Y:S01]  /*f3f0*/  LEA R3, R3, UR36, 0x1 ;  /* 0x0000002403037c11 */ /* 0x000fe2000f8e08ff */
[----:B------:R-:W-:Y:S01]  /*f400*/  UMOV UR14, 0x0 ;  /* 0x00000000000e7882 */ /* 0x000fe20000000000 */
[----:B------:R-:W-:Y:S01]  /*f410*/  UMOV UR15, 0x14f00000 ;  /* 0x14f00000000f7882 */ /* 0x000fe20000000000 */
[----:B--2---:R-:W-:Y:S02]  /*f420*/  IMAD R5, R5, 0xb0, R7 ;  /* 0x000000b005057824 */ /* 0x004fe400078e0207 */
[----:B------:R-:W-:-:S07]  /*f430*/  VIADD R7, R3, 0x400 ;  /* 0x0000040003077836 */ /* 0x000fce0000000000 */
.L_x_248:
        /* <DEDUP_REMOVED lines=10> */
[----:B------:R-:W-:Y:S01]  /*f4e0*/  R2UR UR10, R11 ;  /* 0x000000000b0a72ca */ /* 0x000fe200000e0000 */
[----:B------:R-:W-:Y:S01]  /*f4f0*/  VIADD R3, R3, 0x5c00 ;  /* 0x00005c0003037836 */ /* 0x000fe20000000000 */
[----:B------:R-:W-:Y:S01]  /*f500*/  PLOP3.LUT P0, PT, PT, PT, PT, 0x80, 0x0 ;  /* 0x000000000000781c */ /* 0x000fe20003f0f070 */
[----:B------:R-:W-:Y:S01]  /*f510*/  UMOV UR6, 0x30000 ;  /* 0x0003000000067882 */ /* 0x000fe20000000000 */
[----:B------:R-:W-:Y:S01]  /*f520*/  UMOV UR14, 0x0 ;  /* 0x00000000000e7882 */ /* 0x000fe20000000000 */
[----:B------:R-:W-:-:S10]  /*f530*/  UMOV UR15, 0x14f00000 ;  /* 0x14f00000000f7882 */ /* 0x000fd40000000000 */
.L_x_249:
        /* <DEDUP_REMOVED lines=10> */
[----:B------:R0:W-:Y:S01]  /*f5e0*/  STL [R1+0x4], R0 ;  /* 0x0000040001007387 */ /* 0x0001e20000100800 */
[----:B------:R-:W-:-:S07]  /*f5f0*/  IMAD.MOV.U32 R17, RZ, RZ, R4 ;  /* 0x000000ffff117224 */ /* 0x000fce00078e0004 */
.L_x_234:
[----:B------:R-:W-:Y:S05]  /*f600*/  BSYNC B0 ;  /* 0x0000000000007941 */ /* 0x000fea0003800000 */
.L_x_233:
[----:B0-----:R-:W2:Y:S01]  /*f610*/  LDL.LU R0, [R1+0x24] ;  /* 0x0000240001007983 */ /* 0x001ea20000300800 */
[----:B------:R-:W-:-:S03]  /*f620*/  IMAD.MOV.U32 R19, RZ, RZ, R6 ;  /* 0x000000ffff137224 */ /* 0x000fc600078e0006 */
[----:B------:R0:W-:Y:S02]  /*f630*/  STL [R1], R8 ;  /* 0x0000000801007387 */ /* 0x0001e40000100800 */
[----:B0-2---:R-:W-:-:S07]  /*f640*/  VIADD R0, R0, 0xfffffffd ;  /* 0xfffffffd00007836 */ /* 0x005fce0000000000 */
.L_x_232:
[----:B------:R-:W2:Y:S01]  /*f650*/  LDL.LU R2, [R1+0x20] ;  /* 0x0000200001027983 */ /* 0x000ea20000300800 */
[----:B------:R-:W-:Y:S01]  /*f660*/  IMAD.MOV R9, RZ, RZ, -R9 ;  /* 0x000000ffff097224 */ /* 0x000fe200078e0a09 */
[----:B------:R-:W-:Y:S04]  /*f670*/  BSSY B0, `(.L_x_231) ;  /* 0x0000154000007945 */ /* 0x000fe80003800000 */
[----:B--2---:R-:W-:-:S13]  /*f680*/  ISETP.NE.AND P0, PT, R2, R9, PT ;  /* 0x000000090200720c */ /* 0x004fda0003f05270 */
[----:B------:R-:W-:Y:S05]  /*f690*/  @!P0 BRA `(.L_x_250) ;  /* 0x0000001400448947 */ /* 0x000fea0003800000 */
[----:B------:R-:W-:-:S07]  /*f6a0*/  IMAD.MOV.U32 R6, RZ, RZ, R17 ;  /* 0x000000ffff067224 */ /* 0x000fce00078e0011 */
.L_x_285:
[----:B--2---:R-:W2:Y:S01]  /*f6b0*/  LDL R2, [R1] ;  /* 0x0000000001027983 */ /* 0x004ea20000100800 */
[----:B------:R-:W-:Y:S01]  /*f6c0*/  LOP3.LUT P1, RZ, R18, 0x8, RZ, 0xc0, !PT ;  /* 0x0000000812ff7812 */ /* 0x000fe2000782c0ff */
[----:B------:R-:W-:Y:S01]  /*f6d0*/  VIADD R4, R19, 0x1 ;  /* 0x0000000113047836 */ /* 0x000fe20000000000 */
[----:B------:R-:W-:Y:S04]  /*f6e0*/  BSSY B1, `(.L_x_251) ;  /* 0x00000a3000017945 */ /* 0x000fe80003800000 */
[----:B------:R-:W-:-:S04]  /*f6f0*/  ISETP.NE.AND P0, PT, R4, 0x2, PT ;  /* 0x000000020400780c */ /* 0x000fc80003f05270 */
[----:B-1----:R-:W-:Y:S02]  /*f700*/  SEL R5, RZ, 0x1, P0 ;  /* 0x00000001ff057807 */ /* 0x002fe40000000000 */
[----:B------:R-:W-:Y:S02]  /*f710*/  SEL R4, R4, RZ, P0 ;  /* 0x000000ff04047207 */ /* 0x000fe40000000000 */
[----:B--2---:R-:W-:Y:S01]  /*f720*/  LOP3.LUT R5, R2, R5, RZ, 0x3c, !PT ;  /* 0x0000000502057212 */ /* 0x004fe200078e3cff */
[----:B0-----:R-:W-:Y:S06]  /*f730*/  @!P1 BRA `(.L_x_252) ;  /* 0x0000000800749947 */ /* 0x001fec0003800000 */
[----:B------:R-:W-:Y:S01]  /*f740*/  LOP3.LUT P1, RZ, R18, 0x4, RZ, 0xc0, !PT ;  /* 0x0000000412ff7812 */ /* 0x000fe2000782c0ff */
[----:B------:R-:W-:-:S12]  /*f750*/  IMAD.MOV.U32 R8, RZ, RZ, R0 ;  /* 0x000000ffff087224 */ /* 0x000fd800078e0000 */
[----:B------:R-:W-:Y:S05]  /*f760*/  @!P1 BRA `(.L_x_253) ;  /* 0x0000000000549947 */ /* 0x000fea0003800000 */
[----:B------:R-:W2:Y:S01]  /*f770*/  LDL R10, [R1+0xc] ;  /* 0x00000c00010a7983 */ /* 0x000ea20000100800 */
[----:B------:R-:W0:Y:S01]  /*f780*/  LDC R7, c[0x0][0x43c] ;  /* 0x00010f00ff077b82 */ /* 0x000e220000000800 */
[----:B------:R-:W-:Y:S02]  /*f790*/  ULDC.64 UR4, c[0x0][0x428] ;  /* 0x00010a0000047ab9 */ /* 0x000fe40000000a00 */
[----:B------:R-:W3:Y:S01]  /*f7a0*/  LDL R9, [R1+0x8] ;  /* 0x0000080001097983 */ /* 0x000ee20000100800 */
[----:B------:R-:W-:Y:S01]  /*f7b0*/  ULDC.64 UR6, c[0x0][0x208] ;  /* 0x0000820000067ab9 */ /* 0x000fe20000000a00 */
[----:B0-----:R-:W-:-:S13]  /*f7c0*/  ISETP.NE.AND P0, PT, R7, 0x1, PT ;  /* 0x000000010700780c */ /* 0x001fda0003f05270 */
[----:B------:R-:W0:Y:S02]  /*f7d0*/  @P0 LDC.64 R2, c[0x0][0x440] ;  /* 0x00011000ff020b82 */ /* 0x000e240000000a00 */
[----:B0-----:R-:W-:-:S04]  /*f7e0*/  @P0 IMAD.HI.U32 R6, R0, R2, RZ ;  /* 0x0000000200060227 */ /* 0x001fc800078e00ff */
[----:B------:R-:W-:Y:S01]  /*f7f0*/  IMAD.MOV.U32 R2, RZ, RZ, R0 ;  /* 0x000000ffff027224 */ /* 0x000fe200078e0000 */
[----:B------:R-:W-:-:S04]  /*f800*/  @P0 SHF.R.U32.HI R2, RZ, R3, R6 ;  /* 0x00000003ff020219 */ /* 0x000fc80000011606 */
[--C-:B------:R-:W-:Y:S01]  /*f810*/  SHF.R.S32.HI R3, RZ, 0x1f, R2.reuse ;  /* 0x0000001fff037819 */ /* 0x100fe20000011402 */
[----:B------:R-:W-:-:S04]  /*f820*/  IMAD.MOV R8, RZ, RZ, -R2 ;  /* 0x000000ffff087224 */ /* 0x000fc800078e0a02 */
[----:B------:R-:W-:Y:S02]  /*f830*/  IMAD R8, R7, R8, R0 ;  /* 0x0000000807087224 */ /* 0x000fe400078e0200 */
        /* <DEDUP_REMOVED lines=8> */
.L_x_253:
[----:B------:R-:W-:Y:S01]  /*f8c0*/  LEA R3, R4, UR36, 0x3 ;  /* 0x0000002404037c11 */ /* 0x000fe2000f8e18ff */
[----:B------:R-:W-:Y:S01]  /*f8d0*/  BSSY B2, `(.L_x_254) ;  /* 0x0000004000027945 */ /* 0x000fe20003800000 */
[----:B------:R-:W-:-:S04]  /*f8e0*/  SHF.L.U32 R2, R5, 0x1f, RZ ;  /* 0x0000001f05027819 */ /* 0x000fc800000006ff */
[----:B------:R-:W1:Y:S02]  /*f8f0*/  SYNCS.PHASECHK.TRANS64.TRYWAIT P0, [R3+URZ+0x34840], R2 ;  /* 0x03484002030075a7 */ /* 0x000e64000800017f */
[----:B-1----:R-:W-:Y:S05]  /*f900*/  @!P0 BRA `(.L_x_255) ;  /* 0x0000002800d48947 */ /* 0x002fea0003800000 */
.L_x_336:
[----:B------:R-:W-:Y:S05]  /*f910*/  BSYNC B2 ;  /* 0x0000000000027941 */ /* 0x000fea0003800000 */
.L_x_254:
[----:B0-----:R-:W2:Y:S01]  /*f920*/  LDL R7, [R1+0x18] ;  /* 0x0000180001077983 */ /* 0x001ea20000100800 */
[----:B------:R-:W0:Y:S02]  /*f930*/  S2R R9, SR_TID.X ;  /* 0x0000000000097919 */ /* 0x000e240000002100 */
[----:B0-----:R-:W-:-:S04]  /*f940*/  LOP3.LUT R9, R9, 0x7f, RZ, 0xc0, !PT ;  /* 0x0000007f09097812 */ /* 0x001fc800078ec0ff */
[----:B------:R-:W-:-:S13]  /*f950*/  ISETP.NE.AND P0, PT, R9, RZ, PT ;  /* 0x000000ff0900720c */ /* 0x000fda0003f05270 */
[----:B-1----:R-:W-:-:S04]  /*f960*/  @!P0 IMAD.MOV.U32 R2, RZ, RZ, 0xb000 ;  /* 0x0000b000ff028424 */ /* 0x002fc800078e00ff */
[----:B------:R2:W-:Y:S02]  /*f970*/  @!P0 SYNCS.ARRIVE.TRANS64 RZ, [R3+URZ+0x34830], R2 ;  /* 0x0348300203ff89a7 */ /* 0x0005e4000800003f */
[----:B--2---:R-:W-:-:S04]  /*f980*/  PRMT R2, R7, 0x9910, RZ ;  /* 0x0000991007027816 */ /* 0x004fc800000000ff */
[----:B------:R-:W-:-:S13]  /*f990*/  ISETP.NE.AND P1, PT, R2, 0x2, PT ;  /* 0x000000020200780c */ /* 0x000fda0003f25270 */
[----:B------:R-:W-:Y:S05]  /*f9a0*/  @P1 BRA `(.L_x_256) ;  /* 0x0000000000041947 */ /* 0x000fea0003800000 */
[----:B------:R-:W-:Y:S01]  /*f9b0*/  BPT.TRAP 0x1 ;  /* 0x000000040000795c */ /* 0x000fe20000300000 */
.L_x_256:
[----:B------:R-:W-:Y:S01]  /*f9c0*/  LOP3.LUT P0, RZ, R18, 0x2, RZ, 0xc0, !PT ;  /* 0x0000000212ff7812 */ /* 0x000fe2000780c0ff */
[----:B------:R-:W-:-:S12]  /*f9d0*/  BSSY B2, `(.L_x_257) ;  /* 0x0000003000027945 */ /* 0x000fd80003800000 */
[----:B------:R-:W-:Y:S05]  /*f9e0*/  @P0 BRA `(.L_x_258) ;  /* 0x0000000000040947 */ /* 0x000fea0003800000 */
[----:B------:R-:W-:Y:S01]  /*f9f0*/  BPT.TRAP 0x1 ;  /* 0x000000040000795c */ /* 0x000fe20000300000 */
.L_x_258:
[----:B------:R-:W-:Y:S05]  /*fa00*/  BSYNC B2 ;  /* 0x0000000000027941 */ /* 0x000fea0003800000 */
.L_x_257:
[----:B------:R-:W0:Y:S01]  /*fa10*/  S2R R2, SR_CgaCtaId ;  /* 0x0000000000027919 */ /* 0x000e220000008800 */
[----:B------:R-:W-:Y:S01]  /*fa20*/  IMAD.MOV.U32 R10, RZ, RZ, RZ ;  /* 0x000000ffff0a7224 */ /* 0x000fe200078e00ff */
[----:B------:R-:W-:Y:S01]  /*fa30*/  UIADD3 UR4, UP0, UR38, 0x370, URZ ;  /* 0x0000037026047890 */ /* 0x000fe2000ff1e03f */
[----:B------:R-:W-:Y:S01]  /*fa40*/  PLOP3.LUT P0, PT, PT, PT, PT, 0x80, 0x0 ;  /* 0x000000000000781c */ /* 0x000fe20003f0f070 */
[----:B------:R-:W1:Y:S01]  /*fa50*/  S2R R7, SR_CgaCtaId ;  /* 0x0000000000077919 */ /* 0x000e620000008800 */
[----:B------:R-:W-:Y:S01]  /*fa60*/  VIADD R3, R3, 0x34830 ;  /* 0x0003483003037836 */ /* 0x000fe20000000000 */
[----:B------:R-:W-:Y:S01]  /*fa70*/  R2UR UR10, R10 ;  /* 0x000000000a0a72ca */ /* 0x000fe200000e0000 */
[----:B------:R-:W-:Y:S01]  /*fa80*/  UIADD3.X UR5, URZ, UR39, URZ, UP0, !UPT ;  /* 0x000000273f057290 */ /* 0x000fe200087fe43f */
[----:B------:R-:W-:Y:S01]  /*fa90*/  UMOV UR6, 0x30000 ;  /* 0x0003000000067882 */ /* 0x000fe20000000000 */
[----:B------:R-:W-:Y:S01]  /*faa0*/  UMOV UR14, 0x0 ;  /* 0x00000000000e7882 */ /* 0x000fe20000000000 */
[----:B------:R-:W-:Y:S01]  /*fab0*/  UMOV UR15, 0x14f00000 ;  /* 0x14f00000000f7882 */ /* 0x000fe20000000000 */
[----:B0-----:R-:W-:-:S02]  /*fac0*/  LOP3.LUT R2, R2, 0x1, RZ, 0xc0, !PT ;  /* 0x0000000102027812 */ /* 0x001fc400078ec0ff */
[----:B-1----:R-:W-:-:S03]  /*fad0*/  LOP3.LUT R7, R7, 0x1, RZ, 0xc0, !PT ;  /* 0x0000000107077812 */ /* 0x002fc600078ec0ff */
[----:B------:R-:W-:-:S04]  /*fae0*/  IMAD R2, R2, 0x1600, RZ ;  /* 0x0000160002027824 */ /* 0x000fc800078e02ff */
[----:B------:R-:W-:Y:S02]  /*faf0*/  IMAD R2, R4, 0x5800, R2 ;  /* 0x0000580004027824 */ /* 0x000fe400078e0202 */
[----:B------:R-:W-:-:S03]  /*fb00*/  IMAD R7, R7, 0x58, RZ ;  /* 0x0000005807077824 */ /* 0x000fc600078e02ff */
[----:B------:R-:W-:Y:S01]  /*fb10*/  LEA R2, R2, UR36, 0x1 ;  /* 0x0000002402027c11 */ /* 0x000fe2000f8e08ff */
[----:B------:R-:W-:-:S04]  /*fb20*/  IMAD R7, R8, 0xb0, R7 ;  /* 0x000000b008077824 */ /* 0x000fc800078e0207 */
[----:B------:R-:W-:-:S07]  /*fb30*/  VIADD R9, R2, 0x1e400 ;  /* 0x0001e40002097836 */ /* 0x000fce0000000000 */
.L_x_259:
        /* <DEDUP_REMOVED lines=17> */
.L_x_260:
        /* <DEDUP_REMOVED lines=16> */
.L_x_337:
[----:B------:R-:W-:Y:S05]  /*fd50*/  BSYNC B2 ;  /* 0x0000000000027941 */ /* 0x000fea0003800000 */
.L_x_261:
[----:B------:R-:W1:Y:S02]  /*fd60*/  S2R R7, SR_TID.X ;  /* 0x0000000000077919 */ /* 0x000e640000002100 */
[----:B-1----:R-:W-:-:S04]  /*fd70*/  LOP3.LUT R7, R7, 0x7f, RZ, 0xc0, !PT ;  /* 0x0000007f07077812 */ /* 0x002fc800078ec0ff */
[----:B------:R-:W-:-:S13]  /*fd80*/  ISETP.NE.AND P0, PT, R7, RZ, PT ;  /* 0x000000ff0700720c */ /* 0x000fda0003f05270 */
[----:B0-----:R-:W-:-:S04]  /*fd90*/  @!P0 IMAD.MOV.U32 R3, RZ, RZ, 0xb000 ;  /* 0x0000b000ff038424 */ /* 0x001fc800078e00ff */
[----:B------:R0:W-:Y:S01]  /*fda0*/  @!P0 SYNCS.ARRIVE.TRANS64 RZ, [R2+URZ+0x34850], R3 ;  /* 0x0348500302ff89a7 */ /* 0x0001e2000800003f */
[----:B------:R-:W-:Y:S05]  /*fdb0*/  @P1 BRA `(.L_x_263) ;  /* 0x0000000000041947 */ /* 0x000fea0003800000 */
[----:B------:R-:W-:Y:S01]  /*fdc0*/  BPT.TRAP 0x1 ;  /* 0x000000040000795c */ /* 0x000fe20000300000 */
.L_x_263:
[----:B------:R-:W-:Y:S01]  /*fdd0*/  LOP3.LUT P0, RZ, R18, 0x2, RZ, 0xc0, !PT ;  /* 0x0000000212ff7812 */ /* 0x000fe2000780c0ff */
[----:B------:R-:W-:-:S12]  /*fde0*/  BSSY B2, `(.L_x_264) ;  /* 0x0000003000027945 */ /* 0x000fd80003800000 */
[----:B------:R-:W-:Y:S05]  /*fdf0*/  @P0 BRA `(.L_x_265) ;  /* 0x0000000000040947 */ /* 0x000fea0003800000 */
[----:B------:R-:W-:Y:S01]  /*fe00*/  BPT.TRAP 0x1 ;  /* 0x000000040000795c */ /* 0x000fe20000300000 */
.L_x_265:
[----:B------:R-:W-:Y:S05]  /*fe10*/  BSYNC B2 ;  /* 0x0000000000027941 */ /* 0x000fea0003800000 */
.L_x_264:
        /* <DEDUP_REMOVED lines=19> */
.L_x_266:
        /* <DEDUP_REMOVED lines=16> */
.L_x_267:
        /* <DEDUP_REMOVED lines=12> */
.L_x_252:
[----:B------:R-:W-:Y:S05]  /*10110*/  BSYNC B1 ;  /* 0x0000000000017941 */ /* 0x000fea0003800000 */
.L_x_251:
[----:B------:R-:W-:Y:S01]  /*10120*/  VIADD R19, R4, 0x1 ;  /* 0x0000000104137836 */ /* 0x000fe20000000000 */
[----:B------:R-:W-:Y:S01]  /*10130*/  LOP3.LUT P1, RZ, R18, 0x8, RZ, 0xc0, !PT ;  /* 0x0000000812ff7812 */ /* 0x000fe2000782c0ff */
[----:B------:R-:W-:Y:S03]  /*10140*/  BSSY B1, `(.L_x_268) ;  /* 0x00000a3000017945 */ /* 0x000fe60003800000 */
[----:B------:R-:W-:-:S04]  /*10150*/  ISETP.NE.AND P0, PT, R19, 0x2, PT ;  /* 0x000000021300780c */ /* 0x000fc80003f05270 */
[----:B------:R-:W-:Y:S02]  /*10160*/  SEL R2, RZ, 0x1, P0 ;  /* 0x00000001ff027807 */ /* 0x000fe40000000000 */
[----:B------:R-:W-:Y:S02]  /*10170*/  SEL R19, R19, RZ, P0 ;  /* 0x000000ff13137207 */ /* 0x000fe40000000000 */
[----:B------:R-:W-:-:S05]  /*10180*/  LOP3.LUT R9, R5, R2, RZ, 0x3c, !PT ;  /* 0x0000000205097212 */ /* 0x000fca00078e3cff */
[----:B------:R1:W-:Y:S01]  /*10190*/  STL [R1], R9 ;  /* 0x0000000901007387 */ /* 0x0003e20000100800 */
[----:B------:R-:W-:Y:S05]  /*101a0*/  @!P1 BRA `(.L_x_269) ;  /* 0x0000000800709947 */ /* 0x000fea0003800000 */
[----:B------:R-:W-:Y:S01]  /*101b0*/  LOP3.LUT P1, RZ, R18, 0x4, RZ, 0xc0, !PT ;  /* 0x0000000412ff7812 */ /* 0x000fe2000782c0ff */
[----:B0-----:R-:W-:-:S12]  /*101c0*/  VIADD R8, R0, 0xffffffff ;  /* 0xffffffff00087836 */ /* 0x001fd80000000000 */
        /* <DEDUP_REMOVED lines=22> */
.L_x_270:
[----:B------:R-:W-:Y:S01]  /*10330*/  LEA R3, R19, UR36, 0x3 ;  /* 0x0000002413037c11 */ /* 0x000fe2000f8e18ff */
[----:B------:R-:W-:Y:S01]  /*10340*/  BSSY B2, `(.L_x_271) ;  /* 0x0000004000027945 */ /* 0x000fe20003800000 */
[----:B------:R-:W-:-:S04]  /*10350*/  SHF.L.U32 R2, R9, 0x1f, RZ ;  /* 0x0000001f09027819 */ /* 0x000fc800000006ff */
[----:B------:R-:W2:Y:S02]  /*10360*/  SYNCS.PHASECHK.TRANS64.TRYWAIT P0, [R3+URZ+0x34840], R2 ;  /* 0x03484002030075a7 */ /* 0x000ea4000800017f */
[----:B--2---:R-:W-:Y:S05]  /*10370*/  @!P0 BRA `(.L_x_272) ;  /* 0x0000002000608947 */ /* 0x004fea0003800000 */
.L_x_338:
[----:B------:R-:W-:Y:S05]  /*10380*/  BSYNC B2 ;  /* 0x0000000000027941 */ /* 0x000fea0003800000 */
.L_x_271:
[----:B0-----:R-:W3:Y:S01]  /*10390*/  LDL R7, [R1+0x18] ;  /* 0x0000180001077983 */ /* 0x001ee20000100800 */
[----:B-1----:R-:W0:Y:S02]  /*103a0*/  S2R R9, SR_TID.X ;  /* 0x0000000000097919 */ /* 0x002e240000002100 */
        /* <DEDUP_REMOVED lines=8> */
.L_x_273:
[----:B------:R-:W-:Y:S01]  /*10430*/  LOP3.LUT P0, RZ, R18, 0x2, RZ, 0xc0, !PT ;  /* 0x0000000212ff7812 */ /* 0x000fe2000780c0ff */
[----:B------:R-:W-:-:S12]  /*10440*/  BSSY B2, `(.L_x_274) ;  /* 0x0000003000027945 */ /* 0x000fd80003800000 */
[----:B------:R-:W-:Y:S05]  /*10450*/  @P0 BRA `(.L_x_275) ;  /* 0x0000000000040947 */ /* 0x000fea0003800000 */
[----:B------:R-:W-:Y:S01]  /*10460*/  BPT.TRAP 0x1 ;  /* 0x000000040000795c */ /* 0x000fe20000300000 */
.L_x_275:
[----:B------:R-:W-:Y:S05]  /*10470*/  BSYNC B2 ;  /* 0x0000000000027941 */ /* 0x000fea0003800000 */
.L_x_274:
        /* <DEDUP_REMOVED lines=19> */
.L_x_276:
        /* <DEDUP_REMOVED lines=17> */
.L_x_277:
        /* <DEDUP_REMOVED lines=10> */
[----:B------:R-:W-:Y:S01]  /*10760*/  SHF.L.U32 R5, R5, 0x1f, RZ ;  /* 0x0000001f05057819 */ /* 0x000fe200000006ff */
[----:B------:R-:W-:Y:S01]  /*10770*/  BSSY B2, `(.L_x_278) ;  /* 0x0000004000027945 */ /* 0x000fe20003800000 */
[----:B------:R-:W-:-:S04]  /*10780*/  LEA R2, R4, UR36, 0x3 ;  /* 0x0000002404027c11 */ /* 0x000fc8000f8e18ff */
[----:B------:R-:W0:Y:S02]  /*10790*/  SYNCS.PHASECHK.TRANS64.TRYWAIT P0, [R2+URZ+0x34860], R5 ;  /* 0x03486005020075a7 */ /* 0x000e24000800017f */
[----:B0-----:R-:W-:Y:S05]  /*107a0*/  @!P0 BRA `(.L_x_279) ;  /* 0x0000001c00688947 */ /* 0x001fea0003800000 */
.L_x_339:
[----:B------:R-:W-:Y:S05]  /*107b0*/  BSYNC B2 ;  /* 0x0000000000027941 */ /* 0x000fea0003800000 */
.L_x_278:
[----:B------:R-:W1:Y:S02]  /*107c0*/  S2R R3, SR_TID.X ;  /* 0x0000000000037919 */ /* 0x000e640000002100 */
[----:B-1----:R-:W-:-:S04]  /*107d0*/  LOP3.LUT R3, R3, 0x7f, RZ, 0xc0, !PT ;  /* 0x0000007f03037812 */ /* 0x002fc800078ec0ff */
[----:B------:R-:W-:-:S13]  /*107e0*/  ISETP.NE.AND P0, PT, R3, RZ, PT ;  /* 0x000000ff0300720c */ /* 0x000fda0003f05270 */
[----:B------:R-:W-:-:S04]  /*107f0*/  @!P0 IMAD.MOV.U32 R3, RZ, RZ, 0xb000 ;  /* 0x0000b000ff038424 */ /* 0x000fc800078e00ff */
[----:B------:R1:W-:Y:S01]  /*10800*/  @!P0 SYNCS.ARRIVE.TRANS64 RZ, [R2+URZ+0x34850], R3 ;  /* 0x0348500302ff89a7 */ /* 0x0003e2000800003f */
[----:B------:R-:W-:Y:S05]  /*10810*/  @P1 BRA `(.L_x_280) ;  /* 0x0000000000041947 */ /* 0x000fea0003800000 */
[----:B------:R-:W-:Y:S01]  /*10820*/  BPT.TRAP 0x1 ;  /* 0x000000040000795c */ /* 0x000fe20000300000 */
.L_x_280:
[----:B------:R-:W-:Y:S01]  /*10830*/  LOP3.LUT P0, RZ, R18, 0x2, RZ, 0xc0, !PT ;  /* 0x0000000212ff7812 */ /* 0x000fe2000780c0ff */
[----:B------:R-:W-:-:S12]  /*10840*/  BSSY B2, `(.L_x_281) ;  /* 0x0000003000027945 */ /* 0x000fd80003800000 */
[----:B------:R-:W-:Y:S05]  /*10850*/  @P0 BRA `(.L_x_282) ;  /* 0x0000000000040947 */ /* 0x000fea0003800000 */
[----:B------:R-:W-:Y:S01]  /*10860*/  BPT.TRAP 0x1 ;  /* 0x000000040000795c */ /* 0x000fe20000300000 */
.L_x_282:
[----:B------:R-:W-:Y:S05]  /*10870*/  BSYNC B2 ;  /* 0x0000000000027941 */ /* 0x000fea0003800000 */
.L_x_281:
[----:B0-----:R-:W2:Y:S01]  /*10880*/  LDL.LU R5, [R1+0x4] ;  /* 0x0000040001057983 */ /* 0x001ea20000300800 */
[----:B-1----:R-:W0:Y:S01]  /*10890*/  S2R R3, SR_CgaCtaId ;  /* 0x0000000000037919 */ /* 0x002e220000008800 */
        /* <DEDUP_REMOVED lines=17> */
.L_x_283:
        /* <DEDUP_REMOVED lines=16> */
.L_x_284:
        /* <DEDUP_REMOVED lines=12> */
.L_x_269:
[----:B------:R-:W-:Y:S05]  /*10b70*/  BSYNC B1 ;  /* 0x0000000000017941 */ /* 0x000fea0003800000 */
.L_x_268:
[C---:B------:R-:W-:Y:S01]  /*10b80*/  ISETP.GT.AND P0, PT, R0.reuse, 0x1, PT ;  /* 0x000000010000780c */ /* 0x040fe20003f04270 */
[----:B------:R-:W-:-:S12]  /*10b90*/  VIADD R0, R0, 0xfffffffe ;  /* 0xfffffffe00007836 */ /* 0x000fd80000000000 */
[----:B------:R-:W-:Y:S05]  /*10ba0*/  @P0 BRA `(.L_x_285) ;  /* 0xffffffe800c00947 */ /* 0x000fea000383ffff */
.L_x_250:
[----:B------:R-:W-:Y:S05]  /*10bb0*/  BSYNC B0 ;  /* 0x0000000000007941 */ /* 0x000fea0003800000 */
.L_x_231:
[----:B------:R-:W-:Y:S01]  /*10bc0*/  LOP3.LUT P0, RZ, R18, 0x8, RZ, 0xc0, !PT ;  /* 0x0000000812ff7812 */ /* 0x000fe2000780c0ff */
[----:B------:R-:W-:-:S12]  /*10bd0*/  BSSY B0, `(.L_x_286) ;  /* 0x0000045000007945 */ /* 0x000fd80003800000 */
[----:B------:R-:W-:Y:S05]  /*10be0*/  @!P0 BRA `(.L_x_287) ;  /* 0x00000004000c8947 */ /* 0x000fea0003800000 */
[----:B------:R-:W3:Y:S01]  /*10bf0*/  LDL R2, [R1] ;  /* 0x0000000001027983 */ /* 0x000ee20000100800 */
[----:B0-----:R-:W-:Y:S01]  /*10c00*/  LEA R0, R19, UR36, 0x3 ;  /* 0x0000002413007c11 */ /* 0x001fe2000f8e18ff */
[----:B------:R-:W-:Y:S01]  /*10c10*/  BSSY B1, `(.L_x_288) ;  /* 0x0000004000017945 */ /* 0x000fe20003800000 */
[----:B---3--:R-:W-:-:S04]  /*10c20*/  SHF.L.U32 R3, R2, 0x1f, RZ ;  /* 0x0000001f02037819 */ /* 0x008fc800000006ff */
[----:B------:R-:W0:Y:S02]  /*10c30*/  SYNCS.PHASECHK.TRANS64.TRYWAIT P0, [R0+URZ+0x34860], R3 ;  /* 0x03486003000075a7 */ /* 0x000e24000800017f */
[----:B0-----:R-:W-:Y:S05]  /*10c40*/  @!P0 BRA `(.L_x_289) ;  /* 0x0000001800548947 */ /* 0x001fea0003800000 */
.L_x_340:
[----:B------:R-:W-:Y:S05]  /*10c50*/  BSYNC B1 ;  /* 0x0000000000017941 */ /* 0x000fea0003800000 */
.L_x_288:
[----:B------:R-:W3:Y:S01]  /*10c60*/  LDL R2, [R1+0x18] ;  /* 0x0000180001027983 */ /* 0x000ee20000100800 */
[----:B------:R-:W4:Y:S02]  /*10c70*/  S2R R4, SR_TID.X ;  /* 0x0000000000047919 */ /* 0x000f240000002100 */
[----:B----4-:R-:W-:-:S04]  /*10c80*/  LOP3.LUT R4, R4, 0x7f, RZ, 0xc0, !PT ;  /* 0x0000007f04047812 */ /* 0x010fc800078ec0ff */
[----:B------:R-:W-:-:S13]  /*10c90*/  ISETP.NE.AND P0, PT, R4, RZ, PT ;  /* 0x000000ff0400720c */ /* 0x000fda0003f05270 */
[----:B0-----:R-:W-:-:S04]  /*10ca0*/  @!P0 IMAD.MOV.U32 R3, RZ, RZ, 0xb000 ;  /* 0x0000b000ff038424 */ /* 0x001fc800078e00ff */
[----:B------:R0:W-:Y:S01]  /*10cb0*/  @!P0 SYNCS.ARRIVE.TRANS64 RZ, [R0+URZ+0x34850], R3 ;  /* 0x0348500300ff89a7 */ /* 0x0001e2000800003f */
[----:B---3--:R-:W-:-:S04]  /*10cc0*/  PRMT R2, R2, 0x9910, RZ ;  /* 0x0000991002027816 */ /* 0x008fc800000000ff */
[----:B------:R-:W-:-:S13]  /*10cd0*/  ISETP.NE.AND P0, PT, R2, 0x2, PT ;  /* 0x000000020200780c */ /* 0x000fda0003f05270 */
[----:B0-----:R-:W-:Y:S05]  /*10ce0*/  @P0 BRA `(.L_x_290) ;  /* 0x0000000000040947 */ /* 0x001fea0003800000 */
[----:B------:R-:W-:Y:S01]  /*10cf0*/  BPT.TRAP 0x1 ;  /* 0x000000040000795c */ /* 0x000fe20000300000 */
.L_x_290:
[----:B------:R-:W-:Y:S01]  /*10d00*/  LOP3.LUT P0, RZ, R18, 0x2, RZ, 0xc0, !PT ;  /* 0x0000000212ff7812 */ /* 0x000fe2000780c0ff */
[----:B------:R-:W-:-:S12]  /*10d10*/  BSSY B1, `(.L_x_291) ;  /* 0x0000003000017945 */ /* 0x000fd80003800000 */
[----:B------:R-:W-:Y:S05]  /*10d20*/  @P0 BRA `(.L_x_292) ;  /* 0x0000000000040947 */ /* 0x000fea0003800000 */
[----:B------:R-:W-:Y:S01]  /*10d30*/  BPT.TRAP 0x1 ;  /* 0x000000040000795c */ /* 0x000fe20000300000 */
.L_x_292:
[----:B------:R-:W-:Y:S05]  /*10d40*/  BSYNC B1 ;  /* 0x0000000000017941 */ /* 0x000fea0003800000 */
.L_x_291:
[----:B------:R-:W3:Y:S01]  /*10d50*/  LDL R2, [R1+0x4] ;  /* 0x0000040001027983 */ /* 0x000ee20000100800 */
[----:B------:R-:W0:Y:S01]  /*10d60*/  S2R R3, SR_CgaCtaId ;  /* 0x0000000000037919 */ /* 0x000e220000008800 */
[----:B------:R-:W4:Y:S01]  /*10d70*/  S2R R4, SR_CgaCtaId ;  /* 0x0000000000047919 */ /* 0x000f220000008800 */
[----:B------:R-:W-:Y:S01]  /*10d80*/  UIADD3 UR4, UP0, UR38, 0x470, URZ ;  /* 0x0000047026047890 */ /* 0x000fe2000ff1e03f */
[----:B------:R-:W-:Y:S01]  /*10d90*/  PLOP3.LUT P0, PT, PT, PT, PT, 0x80, 0x0 ;  /* 0x000000000000781c */ /* 0x000fe20003f0f070 */
[----:B------:R-:W-:Y:S01]  /*10da0*/  VIADD R0, R0, 0x34850 ;  /* 0x0003485000007836 */ /* 0x000fe20000000000 */
[----:B------:R-:W-:Y:S01]  /*10db0*/  UMOV UR6, 0x30000 ;  /* 0x0003000000067882 */ /* 0x000fe20000000000 */
[----:B------:R-:W-:Y:S01]  /*10dc0*/  UIADD3.X UR5, URZ, UR39, URZ, UP0, !UPT ;  /* 0x000000273f057290 */ /* 0x000fe200087fe43f */
[----:B0-----:R-:W-:Y:S02]  /*10dd0*/  LOP3.LUT R3, R3, 0x1, RZ, 0xc0, !PT ;  /* 0x0000000103037812 */ /* 0x001fe400078ec0ff */
[----:B----4-:R-:W-:-:S03]  /*10de0*/  LOP3.LUT R4, R4, 0x1, RZ, 0xc0, !PT ;  /* 0x0000000104047812 */ /* 0x010fc600078ec0ff */
[----:B------:R-:W-:-:S04]  /*10df0*/  IMAD R3, R3, 0x1600, RZ ;  /* 0x0000160003037824 */ /* 0x000fc800078e02ff */
[----:B------:R-:W-:Y:S02]  /*10e00*/  IMAD R3, R19, 0x5800, R3 ;  /* 0x0000580013037824 */ /* 0x000fe400078e0203 */
[----:B------:R-:W-:-:S03]  /*10e10*/  IMAD R4, R4, 0x58, RZ ;  /* 0x0000005804047824 */ /* 0x000fc600078e02ff */
[----:B------:R-:W-:Y:S01]  /*10e20*/  LEA R3, R3, UR36, 0x1 ;  /* 0x0000002403037c11 */ /* 0x000fe2000f8e08ff */
[----:B------:R-:W-:Y:S01]  /*10e30*/  UMOV UR14, 0x0 ;  /* 0x00000000000e7882 */ /* 0x000fe20000000000 */
[----:B------:R-:W-:Y:S01]  /*10e40*/  UMOV UR15, 0x14f00000 ;  /* 0x14f00000000f7882 */ /* 0x000fe20000000000 */
[----:B------:R-:W-:Y:S01]  /*10e50*/  UMOV UR10, URZ ;  /* 0x0000003f000a7c82 */ /* 0x000fe20008000000 */
[----:B---3--:R-:W-:Y:S02]  /*10e60*/  IMAD R2, R2, 0xb0, R4 ;  /* 0x000000b002027824 */ /* 0x008fe400078e0204 */
[----:B------:R-:W-:-:S07]  /*10e70*/  VIADD R4, R3, 0x400 ;  /* 0x0000040003047836 */ /* 0x000fce0000000000 */
.L_x_293:
        /* <DEDUP_REMOVED lines=10> */
[----:B------:R-:W-:Y:S01]  /*10f20*/  PLOP3.LUT P0, PT, PT, PT, PT, 0x80, 0x0 ;  /* 0x000000000000781c */ /* 0x000fe20003f0f070 */
[----:B------:R-:W-:Y:S01]  /*10f30*/  VIADD R3, R3, 0x5c00 ;  /* 0x00005c0003037836 */ /* 0x000fe20000000000 */
[----:B------:R-:W-:Y:S01]  /*10f40*/  UMOV UR6, 0x30000 ;  /* 0x0003000000067882 */ /* 0x000fe20000000000 */
[----:B------:R-:W-:Y:S01]  /*10f50*/  UMOV UR14, 0x0 ;  /* 0x00000000000e7882 */ /* 0x000fe20000000000 */
[----:B------:R-:W-:Y:S01]  /*10f60*/  UMOV UR15, 0x14f00000 ;  /* 0x14f00000000f7882 */ /* 0x000fe20000000000 */
[----:B------:R-:W-:-:S08]  /*10f70*/  UMOV UR10, 0x40 ;  /* 0x00000040000a7882 */ /* 0x000fd00000000000 */
.L_x_294:
        /* <DEDUP_REMOVED lines=9> */
[----:B---3--:R-:W-:Y:S05]  /*11010*/  @P0 BRA.U.ANY `(.L_x_294) ;  /* 0xfffffffd00d80947 */ /* 0x008fea000393ffff */
.L_x_287:
[----:B------:R-:W-:Y:S05]  /*11020*/  BSYNC B0 ;  /* 0x0000000000007941 */ /* 0x000fea0003800000 */
.L_x_286:
[----:B------:R-:W3:Y:S01]  /*11030*/  LDL.LU R6, [R1+0x28] ;  /* 0x0000280001067983 */ /* 0x000ee20000300800 */
[----:B------:R-:W-:Y:S01]  /*11040*/  VIADD R19, R19, 0x1 ;  /* 0x0000000113137836 */ /* 0x000fe20000000000 */
[----:B------:R-:W-:Y:S02]  /*11050*/  ULDC UR4, c[0x0][0xc34] ;  /* 0x00030d0000047ab9 */ /* 0x000fe40000000800 */
[----:B-1----:R-:W4:Y:S04]  /*11060*/  LDL.LU R5, [R1] ;  /* 0x0000000001057983 */ /* 0x002f280000300800 */
[----:B------:R-:W5:Y:S01]  /*11070*/  LDL.LU R4, [R1+0x34] ;  /* 0x0000340001047983 */ /* 0x000f620000300800 */
[----:B------:R-:W-:-:S04]  /*11080*/  ISETP.NE.AND P0, PT, R19, 0x2, PT ;  /* 0x000000021300780c */ /* 0x000fc80003f05270 */
[----:B0-----:R-:W-:Y:S02]  /*11090*/  SEL R0, RZ, 0x1, P0 ;  /* 0x00000001ff007807 */ /* 0x001fe40000000000 */
[----:B------:R-:W-:Y:S01]  /*110a0*/  SEL R19, R19, RZ, P0 ;  /* 0x000000ff13137207 */ /* 0x000fe20000000000 */
[----:B---3--:R-:W-:Y:S01]  /*110b0*/  VIADD R6, R6, UR37 ;  /* 0x0000002506067c36 */ /* 0x008fe20008000000 */
[----:B----4-:R-:W-:-:S04]  /*110c0*/  LOP3.LUT R5, R5, R0, RZ, 0x3c, !PT ;  /* 0x0000000005057212 */ /* 0x010fc800078e3cff */
[----:B------:R0:W-:Y:S01]  /*110d0*/  STL [R1+0x28], R6 ;  /* 0x0000280601007387 */ /* 0x0001e20000100800 */
[----:B------:R-:W-:Y:S01]  /*110e0*/  ISETP.GE.AND P1, PT, R6, UR4, PT ;  /* 0x0000000406007c0c */ /* 0x000fe2000bf26270 */
[----:B-----5:R-:W-:-:S05]  /*110f0*/  VIADD R4, R4, 0x1 ;  /* 0x0000000104047836 */ /* 0x020fca0000000000 */
[----:B------:R0:W-:Y:S04]  /*11100*/  STL [R1+0x34], R4 ;  /* 0x0000340401007387 */ /* 0x0001e80000100800 */
[----:B------:R0:W-:Y:S03]  /*11110*/  STL [R1], R5 ;  /* 0x0000000501007387 */ /* 0x0001e60000100800 */
[----:B------:R-:W-:Y:S05]  /*11120*/  @!P1 BRA `(.L_x_295) ;  /* 0xffffffc000609947 */ /* 0x000fea000383ffff */
[----:B------:R-:W-:-:S07]  /*11130*/  LOP3.LUT R2, R4, 0x1, RZ, 0xc, !PT ;  /* 0x0000000104027812 */ /* 0x000fce00078e0cff */
.L_x_214:
[----:B0-----:R-:W0:Y:S01]  /*11140*/  S2R R3, SR_CgaCtaId ;  /* 0x0000000000037919 */ /* 0x001e220000008800 */
[----:B------:R-:W-:Y:S01]  /*11150*/  MOV R0, 0x400 ;  /* 0x0000040000007802 */ /* 0x000fe20000000f00 */
[----:B------:R-:W-:Y:S03]  /*11160*/  BSSY B0, `(.L_x_296) ;  /* 0x0000005000007945 */ /* 0x000fe60003800000 */
[----:B0-----:R-:W-:Y:S02]  /*11170*/  LEA R0, R3, R0, 0x18 ;  /* 0x0000000003007211 */ /* 0x001fe400078ec0ff */
[----:B------:R-:W-:-:S04]  /*11180*/  SHF.L.U32 R3, R2, 0x1f, RZ ;  /* 0x0000001f02037819 */ /* 0x000fc800000006ff */
[----:B------:R-:W0:Y:S02]  /*11190*/  SYNCS.PHASECHK.TRANS64.TRYWAIT P0, [R0+URZ+0x34820], R3 ;  /* 0x03482003000075a7 */ /* 0x000e24000800017f */
[----:B0-----:R-:W-:Y:S05]  /*111a0*/  @!P0 BRA `(.L_x_297) ;  /* 0x0000001400108947 */ /* 0x001fea0003800000 */
.L_x_341:
[----:B------:R-:W-:Y:S05]  /*111b0*/  BSYNC B0 ;  /* 0x0000000000007941 */ /* 0x000fea0003800000 */
.L_x_296:
[----:B------:R-:W-:-:S03]  /*111c0*/  UMOV UR4, 0xffffffff ;  /* 0xffffffff00047882 */ /* 0x000fc60000000000 */
[----:B------:R-:W-:Y:S05]  /*111d0*/  BRA.DIV UR4, `(.L_x_298) ;  /* 0x0000001604187947 */ /* 0x000fea000b800000 */
[----:B------:R-:W1:Y:S02]  /*111e0*/  S2R R2, SR_TID.X ;  /* 0x0000000000027919 */ /* 0x000e640000002100 */
[----:B-1----:R-:W-:-:S04]  /*111f0*/  SHF.R.U32.HI R2, RZ, 0x5, R2 ;  /* 0x00000005ff027819 */ /* 0x002fc80000011602 */
[----:B------:R-:W-:-:S05]  /*11200*/  LOP3.LUT R2, R2, 0x3, RZ, 0xc0, !PT ;  /* 0x0000000302027812 */ /* 0x000fca00078ec0ff */
[----:B------:R1:W3:Y:S02]  /*11210*/  SHFL.IDX PT, R14, R2, RZ, 0x1f ;  /* 0x00001fff020e7589 */ /* 0x0002e400000e0000 */
.L_x_344:
[----:B---3--:R-:W-:Y:S01]  /*11220*/  ISETP.NE.AND P0, PT, R14, RZ, PT ;  /* 0x000000ff0e00720c */ /* 0x008fe20003f05270 */
[----:B------:R-:W-:-:S12]  /*11230*/  BSSY B0, `(.L_x_299) ;  /* 0x0000025000007945 */ /* 0x000fd80003800000 */
[----:B------:R-:W-:Y:S05]  /*11240*/  @P0 BRA `(.L_x_300) ;  /* 0x00000000008c0947 */ /* 0x000fea0003800000 */
[----:B------:R-:W-:-:S03]  /*11250*/  UMOV UR4, 0xffffffff ;  /* 0xffffffff00047882 */ /* 0x000fc60000000000 */
[----:B------:R-:W-:Y:S05]  /*11260*/  BRA.DIV UR4, `(.L_x_301) ;  /* 0x0000001604287947 */ /* 0x000fea000b800000 */
[----:B------:R-:W-:-:S13]  /*11270*/  ELECT P6, URZ, PT ;  /* 0x00000000003f782f */ /* 0x000fda00038c0000 */
.L_x_347:
[----:B------:R-:W-:Y:S05]  /*11280*/  @!P6 BRA `(.L_x_300) ;  /* 0x00000000007ce947 */ /* 0x000fea0003800000 */
[----:B-1----:R-:W3:Y:S02]  /*11290*/  LDL.LU R2, [R1+0x2c] ;  /* 0x00002c0001027983 */ /* 0x002ee40000300800 */
[----:B---3--:R-:W-:-:S04]  /*112a0*/  LOP3.LUT R2, R2, 0x2, RZ, 0xfc, !PT ;  /* 0x0000000202027812 */ /* 0x008fc800078efcff */
[----:B------:R-:W-:-:S13]  /*112b0*/  ISETP.NE.AND P2, PT, R2, 0x3, PT ;  /* 0x000000030200780c */ /* 0x000fda0003f45270 */
[----:B------:R-:W-:Y:S05]  /*112c0*/  @!P2 BRA `(.L_x_302) ;  /* 0x000000000004a947 */ /* 0x000fea0003800000 */
[----:B------:R-:W-:Y:S01]  /*112d0*/  BPT.TRAP 0x1 ;  /* 0x000000040000795c */ /* 0x000fe20000300000 */
.L_x_302:
[----:B------:R-:W3:Y:S01]  /*112e0*/  LDL.LU R7, [R1] ;  /* 0x0000000001077983 */ /* 0x000ee20000300800 */
[----:B------:R-:W-:Y:S02]  /*112f0*/  VIADD R2, R0, 0x34840 ;  /* 0x0003484000027836 */ /* 0x000fe40000000000 */
[C---:B0-----:R-:W-:Y:S02]  /*11300*/  VIADD R3, R19.reuse, 0x1 ;  /* 0x0000000113037836 */ /* 0x041fe40000000000 */
[----:B------:R-:W-:-:S03]  /*11310*/  IMAD R6, R19, 0x8, R2 ;  /* 0x0000000813067824 */ /* 0x000fc600078e0202 */
[----:B------:R-:W-:-:S04]  /*11320*/  ISETP.NE.AND P1, PT, R3, 0x2, PT ;  /* 0x000000020300780c */ /* 0x000fc80003f25270 */
[----:B------:R-:W-:Y:S02]  /*11330*/  SEL R4, RZ, 0x1, P1 ;  /* 0x00000001ff047807 */ /* 0x000fe40000800000 */
[----:B------:R-:W-:Y:S02]  /*11340*/  SEL R3, R3, RZ, P1 ;  /* 0x000000ff03037207 */ /* 0x000fe40000800000 */
[C---:B---3--:R-:W-:Y:S02]  /*11350*/  SHF.L.U32 R5, R7.reuse, 0x1f, RZ ;  /* 0x0000001f07057819 */ /* 0x048fe400000006ff */
[----:B------:R-:W-:Y:S01]  /*11360*/  LOP3.LUT R4, R7, R4, RZ, 0x3c, !PT ;  /* 0x0000000407047212 */ /* 0x000fe200078e3cff */
[----:B------:R-:W-:Y:S01]  /*11370*/  IMAD R7, R3, 0x8, R2 ;  /* 0x0000000803077824 */ /* 0x000fe200078e0202 */
[----:B------:R-:W0:Y:S02]  /*11380*/  SYNCS.PHASECHK.TRANS64.TRYWAIT P0, [R6+URZ], R5 ;  /* 0x00000005060075a7 */ /* 0x000e24000800017f */
[----:B------:R-:W-:Y:S01]  /*11390*/  SHF.L.U32 R2, R4, 0x1f, RZ ;  /* 0x0000001f04027819 */ /* 0x000fe200000006ff */
[----:B0-----:R-:W-:Y:S06]  /*113a0*/  @!P0 BRA `(.L_x_303) ;  /* 0x0000001000f88947 */ /* 0x001fec0003800000 */
.L_x_348:
[----:B------:R-:W1:Y:S02]  /*113b0*/  SYNCS.PHASECHK.TRANS64.TRYWAIT P0, [R7+URZ], R2 ;  /* 0x00000002070075a7 */ /* 0x000e64000800017f */
[----:B-1----:R-:W-:Y:S05]  /*113c0*/  @!P0 BRA `(.L_x_304) ;  /* 0x0000001400048947 */ /* 0x002fea0003800000 */
.L_x_349:
[----:B------:R-:W-:Y:S05]  /*113d0*/  @!P2 BRA `(.L_x_305) ;  /* 0x000000000004a947 */ /* 0x000fea0003800000 */
[----:B------:R-:W-:Y:S01]  /*113e0*/  BPT.TRAP 0x1 ;  /* 0x000000040000795c */ /* 0x000fe20000300000 */
.L_x_305:
[----:B------:R-:W-:-:S04]  /*113f0*/  VIADD R0, R0, 0x34860 ;  /* 0x0003486000007836 */ /* 0x000fc80000000000 */
[----:B------:R-:W-:-:S04]  /*11400*/  IMAD R4, R19, 0x8, R0 ;  /* 0x0000000813047824 */ /* 0x000fc800078e0200 */
[----:B------:R-:W3:Y:S02]  /*11410*/  SYNCS.PHASECHK.TRANS64.TRYWAIT P0, [R4+URZ], R5 ;  /* 0x00000005040075a7 */ /* 0x000ee4000800017f */
[----:B---3--:R-:W-:Y:S05]  /*11420*/  @!P0 BRA `(.L_x_306) ;  /* 0x0000001400008947 */ /* 0x008fea0003800000 */
.L_x_350:
[----:B------:R-:W-:-:S07]  /*11430*/  IMAD R3, R3, 0x8, R0 ;  /* 0x0000000803037824 */ /* 0x000fce00078e0200 */
.L_x_307:
[----:B----4-:R4:W0:Y:S02]  /*11440*/  SYNCS.PHASECHK.TRANS64.TRYWAIT P0, [R3+URZ], R2 ;  /* 0x00000002030075a7 */ /* 0x010824000800017f */
[----:B0-----:R-:W-:Y:S05]  /*11450*/  @!P0 NANOSLEEP.SYNCS 0x989680 ;  /* 0x009896800000895d */ /* 0x001fea0003900000 */
[----:B------:R-:W0:Y:S02]  /*11460*/  @!P0 SYNCS.PHASECHK.TRANS64 P0, [R3+URZ], R2 ;  /* 0x00000002030085a7 */ /* 0x000e24000800007f */
[----:B0-----:R-:W-:Y:S05]  /*11470*/  @!P0 BRA `(.L_x_307) ;  /* 0xfffffffc00f08947 */ /* 0x001fea000383ffff */
.L_x_300:
[----:B------:R-:W-:Y:S05]  /*11480*/  BSYNC B0 ;  /* 0x0000000000007941 */ /* 0x000fea0003800000 */
.L_x_299:
[----:B------:R-:W-:Y:S05]  /*11490*/  EXIT ;  /* 0x000000000000794d */ /* 0x000fea0003800000 */
.L_x_182:
[----:B0-----:R-:W-:-:S04]  /*114a0*/  IMAD.U32 R3, RZ, RZ, UR61 ;  /* 0x0000003dff037e24 */ /* 0x001fc8000f8e00ff */
[----:B------:R0:W1:Y:S03]  /*114b0*/  SYNCS.PHASECHK.TRANS64.TRYWAIT P1, [R3+URZ+0x34800], R0 ;  /* 0x03480000030075a7 */ /* 0x000066000802017f */
[----:B-1----:R-:W-:Y:S05]  /*114c0*/  @!P1 NANOSLEEP.SYNCS 0x989680 ;  /* 0x009896800000995d */ /* 0x002fea0003900000 */
[----:B------:R-:W1:Y:S02]  /*114d0*/  @!P1 SYNCS.PHASECHK.TRANS64 P1, [R3+URZ+0x34800], R0 ;  /* 0x03480000030095a7 */ /* 0x000e64000802007f */
[----:B-1----:R-:W-:Y:S05]  /*114e0*/  @!P1 BRA `(.L_x_182) ;  /* 0xfffffffc00ec9947 */ /* 0x002fea000383ffff */
[----:B------:R-:W-:Y:S05]  /*114f0*/  BRA `(.L_x_308) ;  /* 0xffffff0000747947 */ /* 0x000fea000383ffff */
.L_x_186:
[----:B-1----:R1:W2:Y:S02]  /*11500*/  SYNCS.PHASECHK.TRANS64.TRYWAIT P1, [R12+URZ+0x34830], R3 ;  /* 0x034830030c0075a7 */ /* 0x0022a4000802017f */
[----:B--2---:R-:W-:Y:S05]  /*11510*/  @!P1 NANOSLEEP.SYNCS 0x989680 ;  /* 0x009896800000995d */ /* 0x004fea0003900000 */
[----:B------:R-:W2:Y:S02]  /*11520*/  @!P1 SYNCS.PHASECHK.TRANS64 P1, [R12+URZ+0x34830], R3 ;  /* 0x034830030c0095a7 */ /* 0x000ea4000802007f */
[----:B--2---:R-:W-:Y:S05]  /*11530*/  @!P1 BRA `(.L_x_186) ;  /* 0xfffffffc00f09947 */ /* 0x004fea000383ffff */
[----:B------:R-:W-:Y:S05]  /*11540*/  BRA `(.L_x_185) ;  /* 0xffffff0000947947 */ /* 0x000fea000383ffff */
.L_x_192:
[----:B-1----:R-:W-:-:S04]  /*11550*/  IMAD.U32 R10, RZ, RZ, UR6 ;  /* 0x00000006ff0a7e24 */ /* 0x002fc8000f8e00ff */
[----:B------:R1:W2:Y:S03]  /*11560*/  SYNCS.PHASECHK.TRANS64.TRYWAIT P1, [R10+URZ+0x34830], R3 ;  /* 0x034830030a0075a7 */ /* 0x0002a6000802017f */
[----:B--2---:R-:W-:Y:S05]  /*11570*/  @!P1 NANOSLEEP.SYNCS 0x989680 ;  /* 0x009896800000995d */ /* 0x004fea0003900000 */
[----:B------:R-:W2:Y:S02]  /*11580*/  @!P1 SYNCS.PHASECHK.TRANS64 P1, [R10+URZ+0x34830], R3 ;  /* 0x034830030a0095a7 */ /* 0x000ea4000802007f */
[----:B--2---:R-:W-:Y:S05]  /*11590*/  @!P1 BRA `(.L_x_192) ;  /* 0xfffffffc00ec9947 */ /* 0x004fea000383ffff */
[----:B------:R-:W-:Y:S05]  /*115a0*/  BRA `(.L_x_189) ;  /* 0xffffff5000087947 */ /* 0x000fea000383ffff */
.L_x_196:
[----:B-1----:R-:W-:-:S04]  /*115b0*/  IMAD.U32 R10, RZ, RZ, UR6 ;  /* 0x00000006ff0a7e24 */ /* 0x002fc8000f8e00ff */
[----:B------:R1:W2:Y:S03]  /*115c0*/  SYNCS.PHASECHK.TRANS64.TRYWAIT P1, [R10+URZ+0x34850], R3 ;  /* 0x034850030a0075a7 */ /* 0x0002a6000802017f */
[----:B--2---:R-:W-:Y:S05]  /*115d0*/  @!P1 NANOSLEEP.SYNCS 0x989680 ;  /* 0x009896800000995d */ /* 0x004fea0003900000 */
[----:B------:R-:W2:Y:S02]  /*115e0*/  @!P1 SYNCS.PHASECHK.TRANS64 P1, [R10+URZ+0x34850], R3 ;  /* 0x034850030a0095a7 */ /* 0x000ea4000802007f */
[----:B--2---:R-:W-:Y:S05]  /*115f0*/  @!P1 BRA `(.L_x_196) ;  /* 0xfffffffc00ec9947 */ /* 0x004fea000383ffff */
[----:B------:R-:W-:Y:S05]  /*11600*/  BRA `(.L_x_193) ;  /* 0xffffff7400b47947 */ /* 0x000fea000383ffff */
.L_x_203:
[----:B-1----:R-:W-:-:S04]  /*11610*/  IMAD.U32 R5, RZ, RZ, UR7 ;  /* 0x00000007ff057e24 */ /* 0x002fc8000f8e00ff */
[----:B------:R1:W2:Y:S03]  /*11620*/  SYNCS.PHASECHK.TRANS64.TRYWAIT P1, [R5+URZ+0x34850], R0 ;  /* 0x03485000050075a7 */ /* 0x0002a6000802017f */
[----:B--2---:R-:W-:Y:S05]  /*11630*/  @!P1 NANOSLEEP.SYNCS 0x989680 ;  /* 0x009896800000995d */ /* 0x004fea0003900000 */
[----:B------:R-:W2:Y:S02]  /*11640*/  @!P1 SYNCS.PHASECHK.TRANS64 P1, [R5+URZ+0x34850], R0 ;  /* 0x03485000050095a7 */ /* 0x000ea4000802007f */
[----:B--2---:R-:W-:Y:S05]  /*11650*/  @!P1 BRA `(.L_x_203) ;  /* 0xfffffffc00ec9947 */ /* 0x004fea000383ffff */
[----:B------:R-:W-:Y:S05]  /*11660*/  BRA `(.L_x_202) ;  /* 0xffffff9800a87947 */ /* 0x000fea000383ffff */
.L_x_218:
[----:B------:R-:W0:Y:S01]  /*11670*/  S2R R5, SR_TID.X ;  /* 0x0000000000057919 */ /* 0x000e220000002100 */
[----:B------:R-:W-:Y:S01]  /*11680*/  BSSY B0, `(.L_x_309) ;  /* 0x000000a000007945 */ /* 0x000fe20003800000 */
[----:B------:R-:W-:Y:S02]  /*11690*/  IMAD.MOV.U32 R12, RZ, RZ, RZ ;  /* 0x000000ffff0c7224 */ /* 0x000fe400078e00ff */
[----:B------:R-:W-:Y:S02]  /*116a0*/  IMAD.MOV.U32 R11, RZ, RZ, 0x1f ;  /* 0x0000001fff0b7424 */ /* 0x000fe400078e00ff */
[----:B------:R-:W-:Y:S01]  /*116b0*/  IMAD.MOV.U32 R15, RZ, RZ, -0x1 ;  /* 0xffffffffff0f7424 */ /* 0x000fe200078e00ff */
[----:B0-----:R-:W-:-:S04]  /*116c0*/  SHF.R.U32.HI R5, RZ, 0x5, R5 ;  /* 0x00000005ff057819 */ /* 0x001fc80000011605 */
[----:B------:R-:W-:-:S05]  /*116d0*/  LOP3.LUT R5, R5, 0x3, RZ, 0xc0, !PT ;  /* 0x0000000305057812 */ /* 0x000fca00078ec0ff */
[----:B------:R-:W-:-:S07]  /*116e0*/  IMAD.MOV.U32 R13, RZ, RZ, R5 ;  /* 0x000000ffff0d7224 */ /* 0x000fce00078e0005 */
[----:B-1----:R-:W-:Y:S05]  /*116f0*/  WARPSYNC.COLLECTIVE R15, `(.L_x_310) ;  /* 0x000000000f087348 */ /* 0x002fea0003c00000 */
[----:B------:R0:W2:Y:S02]  /*11700*/  SHFL.IDX P6, R14, R13, R12, R11 ;  /* 0x0000000c0d0e7389 */ /* 0x0000a400000c000b */
[----:B012---:R-:W-:Y:S01]  /*11710*/  ENDCOLLECTIVE ;  /* 0x000000000000791b */ /* 0x007fe20003800000 */
.L_x_310:
[----:B------:R-:W-:Y:S05]  /*11720*/  BSYNC B0 ;  /* 0x0000000000007941 */ /* 0x000fea0003800000 */
.L_x_309:
[----:B------:R-:W-:Y:S05]  /*11730*/  BRA `(.L_x_311) ;  /* 0xffffffc000a47947 */ /* 0x000fea000383ffff */
.L_x_220:
[----:B------:R-:W-:Y:S01]  /*11740*/  BSSY B0, `(.L_x_312) ;  /* 0x0000006000007945 */ /* 0x000fe20003800000 */
[----:B------:R-:W-:-:S07]  /*11750*/  IMAD.MOV.U32 R15, RZ, RZ, -0x1 ;  /* 0xffffffffff0f7424 */ /* 0x000fce00078e00ff */
[----:B01----:R-:W-:Y:S05]  /*11760*/  WARPSYNC.COLLECTIVE R15, `(.L_x_313) ;  /* 0x000000000f0c7348 */ /* 0x003fea0003c00000 */
[----:B------:R-:W-:Y:S02]  /*11770*/  ELECT P6, UR62, PT ;  /* 0x00000000003e782f */ /* 0x000fe400038c0000 */
[----:B------:R-:W-:Y:S01]  /*11780*/  MOV R14, UR62 ;  /* 0x0000003e000e7c02 */ /* 0x000fe20008000f00 */
[----:B01----:R-:W-:Y:S10]  /*11790*/  ENDCOLLECTIVE ;  /* 0x000000000000791b */ /* 0x003ff40003800000 */
.L_x_313:
[----:B------:R-:W-:Y:S05]  /*117a0*/  BSYNC B0 ;  /* 0x0000000000007941 */ /* 0x000fea0003800000 */
.L_x_312:
[----:B------:R-:W-:Y:S05]  /*117b0*/  BRA `(.L_x_314) ;  /* 0xffffffc000a47947 */ /* 0x000fea000383ffff */
.L_x_222:
[----:B---3--:R3:W4:Y:S02]  /*117c0*/  SYNCS.PHASECHK.TRANS64.TRYWAIT P0, [R2+URZ+0x34840], R3 ;  /* 0x03484003020075a7 */ /* 0x008724000800017f */
[----:B----4-:R-:W-:Y:S05]  /*117d0*/  @!P0 NANOSLEEP.SYNCS 0x989680 ;  /* 0x009896800000895d */ /* 0x010fea0003900000 */
[----:B------:R-:W4:Y:S02]  /*117e0*/  @!P0 SYNCS.PHASECHK.TRANS64 P0, [R2+URZ+0x34840], R3 ;  /* 0x03484003020085a7 */ /* 0x000f24000800007f */
[----:B----4-:R-:W-:Y:S05]  /*117f0*/  @!P0 BRA `(.L_x_222) ;  /* 0xfffffffc00f08947 */ /* 0x010fea000383ffff */
[----:B------:R-:W-:Y:S05]  /*11800*/  BRA `(.L_x_315) ;  /* 0xffffffc000fc7947 */ /* 0x000fea000383ffff */
.L_x_226:
        /* <DEDUP_REMOVED lines=8> */
.L_x_316:
[----:B------:R-:W-:Y:S01]  /*11890*/  IMAD.MOV.U32 R13, RZ, RZ, R0 ;  /* 0x000000ffff0d7224 */ /* 0x000fe200078e0000 */
[----:B------:R-:W-:Y:S01]  /*118a0*/  LOP3.LUT R7, R7, 0x7f, RZ, 0xc0, !PT ;  /* 0x0000007f07077812 */ /* 0x000fe200078ec0ff */
[----:B------:R-:W-:-:S07]  /*118b0*/  IMAD.MOV.U32 R6, RZ, RZ, R14 ;  /* 0x000000ffff067224 */ /* 0x000fce00078e000e */
[----:B------:R-:W-:Y:S05]  /*118c0*/  WARPSYNC.COLLECTIVE R15, `(.L_x_317) ;  /* 0x000000000f087348 */ /* 0x000fea0003c00000 */
[----:B------:R0:W1:Y:S02]  /*118d0*/  SHFL.IDX P6, R14, R13, R12, R11 ;  /* 0x0000000c0d0e7389 */ /* 0x00006400000c000b */
[----:B01----:R-:W-:Y:S01]  /*118e0*/  ENDCOLLECTIVE ;  /* 0x000000000000791b */ /* 0x003fe20003800000 */
.L_x_317:
        /* <DEDUP_REMOVED lines=12> */
[----:B------:R-:W-:-:S04]  /*119b0*/  @!P2 LOP3.LUT R7, R7, R6, RZ, 0x3c, !PT ;  /* 0x000000060707a212 */ /* 0x000fc800078e3cff */
[----:B------:R-:W-:-:S04]  /*119c0*/  @!P2 LOP3.LUT R6, R7, R6, RZ, 0x3c, !PT ;  /* 0x000000060706a212 */ /* 0x000fc800078e3cff */
[----:B------:R-:W-:-:S05]  /*119d0*/  @!P2 LOP3.LUT R7, R7, R6, RZ, 0x3c, !PT ;  /* 0x000000060707a212 */ /* 0x000fca00078e3cff */
        /* <DEDUP_REMOVED lines=9> */
.L_x_318:
[----:B------:R-:W-:Y:S02]  /*11a70*/  IMAD.MOV.U32 R13, RZ, RZ, R0 ;  /* 0x000000ffff0d7224 */ /* 0x000fe400078e0000 */
[----:B------:R-:W-:-:S07]  /*11a80*/  IMAD.MOV.U32 R6, RZ, RZ, R14 ;  /* 0x000000ffff067224 */ /* 0x000fce00078e000e */
[----:B------:R-:W-:Y:S05]  /*11a90*/  WARPSYNC.COLLECTIVE R15, `(.L_x_319) ;  /* 0x000000000f087348 */ /* 0x000fea0003c00000 */
[----:B------:R0:W1:Y:S02]  /*11aa0*/  SHFL.IDX P6, R14, R13, R12, R11 ;  /* 0x0000000c0d0e7389 */ /* 0x00006400000c000b */
[----:B01----:R-:W-:Y:S01]  /*11ab0*/  ENDCOLLECTIVE ;  /* 0x000000000000791b */ /* 0x003fe20003800000 */
.L_x_319:
[----:B------:R-:W-:Y:S01]  /*11ac0*/  ULDC.64 UR4, c[0x0][0x208] ;  /* 0x0000820000047ab9 */ /* 0x000fe20000000a00 */
[----:B------:R-:W-:Y:S02]  /*11ad0*/  IMAD.MOV.U32 R13, RZ, RZ, R2 ;  /* 0x000000ffff0d7224 */ /* 0x000fe400078e0002 */
[----:B------:R-:W-:Y:S02]  /*11ae0*/  IMAD.MOV.U32 R12, RZ, RZ, 0x2 ;  /* 0x00000002ff0c7424 */ /* 0x000fe400078e00ff */
[----:B------:R-:W-:-:S05]  /*11af0*/  IMAD.MOV.U32 R5, RZ, RZ, R14 ;  /* 0x000000ffff057224 */ /* 0x000fca00078e000e */
[----:B------:R-:W-:-:S05]  /*11b00*/  @!P2 LEA R5, P3, R10, R5, 0x1 ;  /* 0x000000050a05a211 */ /* 0x000fca00078608ff */
[----:B------:R-:W-:-:S04]  /*11b10*/  @!P2 IMAD.X R6, RZ, RZ, R6, P3 ;  /* 0x000000ffff06a224 */ /* 0x000fc800018e0606 */
        /* <DEDUP_REMOVED lines=12> */
.L_x_320:
[----:B------:R-:W-:Y:S02]  /*11be0*/  IMAD.MOV.U32 R13, RZ, RZ, R0 ;  /* 0x000000ffff0d7224 */ /* 0x000fe400078e0000 */
[----:B------:R-:W-:-:S07]  /*11bf0*/  IMAD.MOV.U32 R6, RZ, RZ, R14 ;  /* 0x000000ffff067224 */ /* 0x000fce00078e000e */
[----:B------:R-:W-:Y:S05]  /*11c00*/  WARPSYNC.COLLECTIVE R15, `(.L_x_321) ;  /* 0x000000000f087348 */ /* 0x000fea0003c00000 */
[----:B------:R0:W1:Y:S02]  /*11c10*/  SHFL.IDX P6, R14, R13, R12, R11 ;  /* 0x0000000c0d0e7389 */ /* 0x00006400000c000b */
[----:B01----:R-:W-:Y:S01]  /*11c20*/  ENDCOLLECTIVE ;  /* 0x000000000000791b */ /* 0x003fe20003800000 */
.L_x_321:
        /* <DEDUP_REMOVED lines=18> */
.L_x_322:
[----:B------:R-:W-:Y:S02]  /*11d50*/  IMAD.MOV.U32 R13, RZ, RZ, R0 ;  /* 0x000000ffff0d7224 */ /* 0x000fe400078e0000 */
[----:B------:R-:W-:-:S07]  /*11d60*/  IMAD.MOV.U32 R6, RZ, RZ, R14 ;  /* 0x000000ffff067224 */ /* 0x000fce00078e000e */
[----:B------:R-:W-:Y:S05]  /*11d70*/  WARPSYNC.COLLECTIVE R15, `(.L_x_323) ;  /* 0x000000000f087348 */ /* 0x000fea0003c00000 */
[----:B------:R0:W1:Y:S02]  /*11d80*/  SHFL.IDX P6, R14, R13, R12, R11 ;  /* 0x0000000c0d0e7389 */ /* 0x00006400000c000b */
[----:B01----:R-:W-:Y:S01]  /*11d90*/  ENDCOLLECTIVE ;  /* 0x000000000000791b */ /* 0x003fe20003800000 */
.L_x_323:
        /* <DEDUP_REMOVED lines=18> */
.L_x_324:
[----:B------:R-:W-:Y:S02]  /*11ec0*/  IMAD.MOV.U32 R13, RZ, RZ, R0 ;  /* 0x000000ffff0d7224 */ /* 0x000fe400078e0000 */
[----:B------:R-:W-:-:S07]  /*11ed0*/  IMAD.MOV.U32 R6, RZ, RZ, R14 ;  /* 0x000000ffff067224 */ /* 0x000fce00078e000e */
[----:B------:R-:W-:Y:S05]  /*11ee0*/  WARPSYNC.COLLECTIVE R15, `(.L_x_325) ;  /* 0x000000000f087348 */ /* 0x000fea0003c00000 */
[----:B------:R0:W1:Y:S02]  /*11ef0*/  SHFL.IDX P6, R14, R13, R12, R11 ;  /* 0x0000000c0d0e7389 */ /* 0x00006400000c000b */
[----:B01----:R-:W-:Y:S01]  /*11f00*/  ENDCOLLECTIVE ;  /* 0x000000000000791b */ /* 0x003fe20003800000 */
.L_x_325:
        /* <DEDUP_REMOVED lines=18> */
.L_x_326:
[----:B------:R-:W-:Y:S02]  /*12030*/  IMAD.MOV.U32 R13, RZ, RZ, R0 ;  /* 0x000000ffff0d7224 */ /* 0x000fe400078e0000 */
[----:B------:R-:W-:-:S07]  /*12040*/  IMAD.MOV.U32 R6, RZ, RZ, R14 ;  /* 0x000000ffff067224 */ /* 0x000fce00078e000e */
[----:B------:R-:W-:Y:S05]  /*12050*/  WARPSYNC.COLLECTIVE R15, `(.L_x_327) ;  /* 0x000000000f087348 */ /* 0x000fea0003c00000 */
[----:B------:R0:W1:Y:S02]  /*12060*/  SHFL.IDX P6, R14, R13, R12, R11 ;  /* 0x0000000c0d0e7389 */ /* 0x00006400000c000b */
[----:B01----:R-:W-:Y:S01]  /*12070*/  ENDCOLLECTIVE ;  /* 0x000000000000791b */ /* 0x003fe20003800000 */
.L_x_327:
        /* <DEDUP_REMOVED lines=18> */
.L_x_328:
[----:B------:R-:W-:Y:S02]  /*121a0*/  IMAD.MOV.U32 R13, RZ, RZ, R0 ;  /* 0x000000ffff0d7224 */ /* 0x000fe400078e0000 */
[----:B------:R-:W-:-:S07]  /*121b0*/  IMAD.MOV.U32 R6, RZ, RZ, R14 ;  /* 0x000000ffff067224 */ /* 0x000fce00078e000e */
[----:B------:R-:W-:Y:S05]  /*121c0*/  WARPSYNC.COLLECTIVE R15, `(.L_x_329) ;  /* 0x000000000f087348 */ /* 0x000fea0003c00000 */
[----:B------:R0:W1:Y:S02]  /*121d0*/  SHFL.IDX P6, R14, R13, R12, R11 ;  /* 0x0000000c0d0e7389 */ /* 0x00006400000c000b */
[----:B01----:R-:W-:Y:S01]  /*121e0*/  ENDCOLLECTIVE ;  /* 0x000000000000791b */ /* 0x003fe20003800000 */
.L_x_329:
[----:B------:R-:W-:Y:S01]  /*121f0*/  ULDC.64 UR4, c[0x0][0x208] ;  /* 0x0000820000047ab9 */ /* 0x000fe20000000a00 */
[----:B------:R-:W-:Y:S02]  /*12200*/  IMAD.MOV.U32 R13, RZ, RZ, R2 ;  /* 0x000000ffff0d7224 */ /* 0x000fe400078e0002 */
[----:B------:R-:W-:Y:S02]  /*12210*/  IMAD.MOV.U32 R12, RZ, RZ, 0x7 ;  /* 0x00000007ff0c7424 */ /* 0x000fe400078e00ff */
[----:B------:R-:W-:-:S05]  /*12220*/  IMAD.MOV.U32 R5, RZ, RZ, R14 ;  /* 0x000000ffff057224 */ /* 0x000fca00078e000e */
[----:B------:R-:W-:-:S05]  /*12230*/  @!P2 LEA R5, P3, R10, R5, 0x1 ;  /* 0x000000050a05a211 */ /* 0x000fca00078608ff */
[----:B------:R-:W-:-:S04]  /*12240*/  @!P2 IMAD.X R6, RZ, RZ, R6, P3 ;  /* 0x000000ffff06a224 */ /* 0x000fc800018e0606 */
[----:B------:R-:W-:Y:S02]  /*12250*/  @!P2 IMAD.MOV.U32 R7, RZ, RZ, R6 ;  /* 0x000000ffff07a224 */ /* 0x000fe400078e0006 */
        /* <DEDUP_REMOVED lines=9> */
.L_x_330:
[----:B------:R-:W-:Y:S02]  /*122f0*/  IMAD.MOV.U32 R13, RZ, RZ, R0 ;  /* 0x000000ffff0d7224 */ /* 0x000fe400078e0000 */
[----:B------:R-:W-:-:S07]  /*12300*/  IMAD.MOV.U32 R5, RZ, RZ, R14 ;  /* 0x000000ffff057224 */ /* 0x000fce00078e000e */
[----:B------:R-:W-:Y:S05]  /*12310*/  WARPSYNC.COLLECTIVE R15, `(.L_x_331) ;  /* 0x000000000f087348 */ /* 0x000fea0003c00000 */
[----:B------:R0:W1:Y:S02]  /*12320*/  SHFL.IDX P6, R14, R13, R12, R11 ;  /* 0x0000000c0d0e7389 */ /* 0x00006400000c000b */
[----:B01----:R-:W-:Y:S01]  /*12330*/  ENDCOLLECTIVE ;  /* 0x000000000000791b */ /* 0x003fe20003800000 */
.L_x_331:
[----:B------:R-:W-:Y:S01]  /*12340*/  IMAD.MOV.U32 R0, RZ, RZ, R14 ;  /* 0x000000ffff007224 */ /* 0x000fe200078e000e */
[----:B------:R-:W-:Y:S06]  /*12350*/  BRA `(.L_x_332) ;  /* 0xffffffc4007c7947 */ /* 0x000fec000383ffff */
.L_x_230:
[----:B0-----:R-:W-:-:S04]  /*12360*/  IMAD.U32 R3, RZ, RZ, UR36 ;  /* 0x00000024ff037e24 */ /* 0x001fc8000f8e00ff */
[----:B------:R0:W2:Y:S03]  /*12370*/  SYNCS.PHASECHK.TRANS64.TRYWAIT P0, [R3+URZ+0x34820], R0 ;  /* 0x03482000030075a7 */ /* 0x0000a6000800017f */
[----:B--2---:R-:W-:Y:S05]  /*12380*/  @!P0 NANOSLEEP.SYNCS 0x989680 ;  /* 0x009896800000895d */ /* 0x004fea0003900000 */
[----:B------:R-:W2:Y:S02]  /*12390*/  @!P0 SYNCS.PHASECHK.TRANS64 P0, [R3+URZ+0x34820], R0 ;  /* 0x03482000030085a7 */ /* 0x000ea4000800007f */
[----:B--2---:R-:W-:Y:S05]  /*123a0*/  @!P0 BRA `(.L_x_230) ;  /* 0xfffffffc00ec8947 */ /* 0x004fea000383ffff */
[----:B------:R-:W-:Y:S05]  /*123b0*/  BRA `(.L_x_333) ;  /* 0xffffffc400cc7947 */ /* 0x000fea000383ffff */
.L_x_237:
[----:B--2---:R2:W3:Y:S02]  /*123c0*/  SYNCS.PHASECHK.TRANS64.TRYWAIT P0, [R3+URZ+0x34840], R2 ;  /* 0x03484002030075a7 */ /* 0x0044e4000800017f */
[----:B---3--:R-:W-:Y:S05]  /*123d0*/  @!P0 NANOSLEEP.SYNCS 0x989680 ;  /* 0x009896800000895d */ /* 0x008fea0003900000 */
[----:B------:R-:W3:Y:S02]  /*123e0*/  @!P0 SYNCS.PHASECHK.TRANS64 P0, [R3+URZ+0x34840], R2 ;  /* 0x03484002030085a7 */ /* 0x000ee4000800007f */
[----:B---3--:R-:W-:Y:S05]  /*123f0*/  @!P0 BRA `(.L_x_237) ;  /* 0xfffffffc00f08947 */ /* 0x008fea000383ffff */
[----:B------:R-:W-:Y:S05]  /*12400*/  BRA `(.L_x_334) ;  /* 0xffffffc8007c7947 */ /* 0x000fea000383ffff */
.L_x_244:
[----:B0-----:R0:W1:Y:S02]  /*12410*/  SYNCS.PHASECHK.TRANS64.TRYWAIT P0, [R2+URZ+0x34860], R3 ;  /* 0x03486003020075a7 */ /* 0x001064000800017f */
[----:B-1----:R-:W-:Y:S05]  /*12420*/  @!P0 NANOSLEEP.SYNCS 0x989680 ;  /* 0x009896800000895d */ /* 0x002fea0003900000 */
[----:B------:R-:W1:Y:S02]  /*12430*/  @!P0 SYNCS.PHASECHK.TRANS64 P0, [R2+URZ+0x34860], R3 ;  /* 0x03486003020085a7 */ /* 0x000e64000800007f */
[----:B-1----:R-:W-:Y:S05]  /*12440*/  @!P0 BRA `(.L_x_244) ;  /* 0xfffffffc00f08947 */ /* 0x002fea000383ffff */
[----:B------:R-:W-:Y:S05]  /*12450*/  BRA `(.L_x_335) ;  /* 0xffffffcc00787947 */ /* 0x000fea000383ffff */
.L_x_255:
[----:B-1----:R1:W2:Y:S02]  /*12460*/  SYNCS.PHASECHK.TRANS64.TRYWAIT P0, [R3+URZ+0x34840], R2 ;  /* 0x03484002030075a7 */ /* 0x0022a4000800017f */
[----:B--2---:R-:W-:Y:S05]  /*12470*/  @!P0 NANOSLEEP.SYNCS 0x989680 ;  /* 0x009896800000895d */ /* 0x004fea0003900000 */
[----:B------:R-:W2:Y:S02]  /*12480*/  @!P0 SYNCS.PHASECHK.TRANS64 P0, [R3+URZ+0x34840], R2 ;  /* 0x03484002030085a7 */ /* 0x000ea4000800007f */
[----:B--2---:R-:W-:Y:S05]  /*12490*/  @!P0 BRA `(.L_x_255) ;  /* 0xfffffffc00f08947 */ /* 0x004fea000383ffff */
[----:B------:R-:W-:Y:S05]  /*124a0*/  BRA `(.L_x_336) ;  /* 0xffffffd400187947 */ /* 0x000fea000383ffff */
.L_x_262:
[----:B0-----:R0:W1:Y:S02]  /*124b0*/  SYNCS.PHASECHK.TRANS64.TRYWAIT P0, [R2+URZ+0x34860], R3 ;  /* 0x03486003020075a7 */ /* 0x001064000800017f */
[----:B-1----:R-:W-:Y:S05]  /*124c0*/  @!P0 NANOSLEEP.SYNCS 0x989680 ;  /* 0x009896800000895d */ /* 0x002fea0003900000 */
[----:B------:R-:W1:Y:S02]  /*124d0*/  @!P0 SYNCS.PHASECHK.TRANS64 P0, [R2+URZ+0x34860], R3 ;  /* 0x03486003020085a7 */ /* 0x000e64000800007f */
[----:B-1----:R-:W-:Y:S05]  /*124e0*/  @!P0 BRA `(.L_x_262) ;  /* 0xfffffffc00f08947 */ /* 0x002fea000383ffff */
[----:B------:R-:W-:Y:S05]  /*124f0*/  BRA `(.L_x_337) ;  /* 0xffffffd800147947 */ /* 0x000fea000383ffff */
.L_x_272:
[----:B--2---:R2:W3:Y:S02]  /*12500*/  SYNCS.PHASECHK.TRANS64.TRYWAIT P0, [R3+URZ+0x34840], R2 ;  /* 0x03484002030075a7 */ /* 0x0044e4000800017f */
[----:B---3--:R-:W-:Y:S05]  /*12510*/  @!P0 NANOSLEEP.SYNCS 0x989680 ;  /* 0x009896800000895d */ /* 0x008fea0003900000 */
[----:B------:R-:W3:Y:S02]  /*12520*/  @!P0 SYNCS.PHASECHK.TRANS64 P0, [R3+URZ+0x34840], R2 ;  /* 0x03484002030085a7 */ /* 0x000ee4000800007f */
[----:B---3--:R-:W-:Y:S05]  /*12530*/  @!P0 BRA `(.L_x_272) ;  /* 0xfffffffc00f08947 */ /* 0x008fea000383ffff */
[----:B------:R-:W-:Y:S05]  /*12540*/  BRA `(.L_x_338) ;  /* 0xffffffdc008c7947 */ /* 0x000fea000383ffff */
.L_x_279:
[----:B0-----:R0:W1:Y:S02]  /*12550*/  SYNCS.PHASECHK.TRANS64.TRYWAIT P0, [R2+URZ+0x34860], R5 ;  /* 0x03486005020075a7 */ /* 0x001064000800017f */
[----:B-1----:R-:W-:Y:S05]  /*12560*/  @!P0 NANOSLEEP.SYNCS 0x989680 ;  /* 0x009896800000895d */ /* 0x002fea0003900000 */
[----:B------:R-:W1:Y:S02]  /*12570*/  @!P0 SYNCS.PHASECHK.TRANS64 P0, [R2+URZ+0x34860], R5 ;  /* 0x03486005020085a7 */ /* 0x000e64000800007f */
[----:B-1----:R-:W-:Y:S05]  /*12580*/  @!P0 BRA `(.L_x_279) ;  /* 0xfffffffc00f08947 */ /* 0x002fea000383ffff */
[----:B------:R-:W-:Y:S05]  /*12590*/  BRA `(.L_x_339) ;  /* 0xffffffe000847947 */ /* 0x000fea000383ffff */
.L_x_289:
[----:B0-----:R0:W3:Y:S02]  /*125a0*/  SYNCS.PHASECHK.TRANS64.TRYWAIT P0, [R0+URZ+0x34860], R3 ;  /* 0x03486003000075a7 */ /* 0x0010e4000800017f */
[----:B---3--:R-:W-:Y:S05]  /*125b0*/  @!P0 NANOSLEEP.SYNCS 0x989680 ;  /* 0x009896800000895d */ /* 0x008fea0003900000 */
[----:B------:R-:W3:Y:S02]  /*125c0*/  @!P0 SYNCS.PHASECHK.TRANS64 P0, [R0+URZ+0x34860], R3 ;  /* 0x03486003000085a7 */ /* 0x000ee4000800007f */
[----:B---3--:R-:W-:Y:S05]  /*125d0*/  @!P0 BRA `(.L_x_289) ;  /* 0xfffffffc00f08947 */ /* 0x008fea000383ffff */
[----:B------:R-:W-:Y:S05]  /*125e0*/  BRA `(.L_x_340) ;  /* 0xffffffe400987947 */ /* 0x000fea000383ffff */
.L_x_297:
[----:B0-----:R0:W1:Y:S02]  /*125f0*/  SYNCS.PHASECHK.TRANS64.TRYWAIT P0, [R0+URZ+0x34820], R3 ;  /* 0x03482003000075a7 */ /* 0x001064000800017f */
[----:B-1----:R-:W-:Y:S05]  /*12600*/  @!P0 NANOSLEEP.SYNCS 0x989680 ;  /* 0x009896800000895d */ /* 0x002fea0003900000 */
[----:B------:R-:W1:Y:S02]  /*12610*/  @!P0 SYNCS.PHASECHK.TRANS64 P0, [R0+URZ+0x34820], R3 ;  /* 0x03482003000085a7 */ /* 0x000e64000800007f */
[----:B-1----:R-:W-:Y:S05]  /*12620*/  @!P0 BRA `(.L_x_297) ;  /* 0xfffffffc00f08947 */ /* 0x002fea000383ffff */
[----:B------:R-:W-:Y:S05]  /*12630*/  BRA `(.L_x_341) ;  /* 0xffffffe800dc7947 */ /* 0x000fea000383ffff */
.L_x_298:
[----:B------:R-:W1:Y:S01]  /*12640*/  S2R R2, SR_TID.X ;  /* 0x0000000000027919 */ /* 0x000e620000002100 */
[----:B------:R-:W-:Y:S01]  /*12650*/  BSSY B0, `(.L_x_342) ;  /* 0x000000a000007945 */ /* 0x000fe20003800000 */
[----:B------:R-:W-:Y:S02]  /*12660*/  IMAD.MOV.U32 R12, RZ, RZ, RZ ;  /* 0x000000ffff0c7224 */ /* 0x000fe400078e00ff */
[----:B------:R-:W-:Y:S02]  /*12670*/  IMAD.MOV.U32 R11, RZ, RZ, 0x1f ;  /* 0x0000001fff0b7424 */ /* 0x000fe400078e00ff */
[----:B------:R-:W-:Y:S01]  /*12680*/  IMAD.MOV.U32 R15, RZ, RZ, -0x1 ;  /* 0xffffffffff0f7424 */ /* 0x000fe200078e00ff */
[----:B-1----:R-:W-:-:S04]  /*12690*/  SHF.R.U32.HI R2, RZ, 0x5, R2 ;  /* 0x00000005ff027819 */ /* 0x002fc80000011602 */
[----:B------:R-:W-:-:S05]  /*126a0*/  LOP3.LUT R2, R2, 0x3, RZ, 0xc0, !PT ;  /* 0x0000000302027812 */ /* 0x000fca00078ec0ff */
[----:B------:R-:W-:-:S07]  /*126b0*/  IMAD.MOV.U32 R13, RZ, RZ, R2 ;  /* 0x000000ffff0d7224 */ /* 0x000fce00078e0002 */
[----:B0-2---:R-:W-:Y:S05]  /*126c0*/  WARPSYNC.COLLECTIVE R15, `(.L_x_343) ;  /* 0x000000000f087348 */ /* 0x005fea0003c00000 */
[----:B------:R1:W3:Y:S02]  /*126d0*/  SHFL.IDX P6, R14, R13, R12, R11 ;  /* 0x0000000c0d0e7389 */ /* 0x0002e400000c000b */
[----:B0123--:R-:W-:Y:S01]  /*126e0*/  ENDCOLLECTIVE ;  /* 0x000000000000791b */ /* 0x00ffe20003800000 */
.L_x_343:
[----:B------:R-:W-:Y:S05]  /*126f0*/  BSYNC B0 ;  /* 0x0000000000007941 */ /* 0x000fea0003800000 */
.L_x_342:
[----:B------:R-:W-:Y:S05]  /*12700*/  BRA `(.L_x_344) ;  /* 0xffffffe800c47947 */ /* 0x000fea000383ffff */
.L_x_301:
[----:B------:R-:W-:Y:S01]  /*12710*/  BSSY B1, `(.L_x_345) ;  /* 0x0000006000017945 */ /* 0x000fe20003800000 */
[----:B------:R-:W-:-:S07]  /*12720*/  IMAD.MOV.U32 R15, RZ, RZ, -0x1 ;  /* 0xffffffffff0f7424 */ /* 0x000fce00078e00ff */
[----:B012---:R-:W-:Y:S05]  /*12730*/  WARPSYNC.COLLECTIVE R15, `(.L_x_346) ;  /* 0x000000000f0c7348 */ /* 0x007fea0003c00000 */
[----:B------:R-:W-:Y:S02]  /*12740*/  ELECT P6, UR62, PT ;  /* 0x00000000003e782f */ /* 0x000fe400038c0000 */
[----:B------:R-:W-:Y:S01]  /*12750*/  MOV R14, UR62 ;  /* 0x0000003e000e7c02 */ /* 0x000fe20008000f00 */
[----:B012---:R-:W-:Y:S10]  /*12760*/  ENDCOLLECTIVE ;  /* 0x000000000000791b */ /* 0x007ff40003800000 */
.L_x_346:
[----:B------:R-:W-:Y:S05]  /*12770*/  BSYNC B1 ;  /* 0x0000000000017941 */ /* 0x000fea0003800000 */
.L_x_345:
[----:B------:R-:W-:Y:S05]  /*12780*/  BRA `(.L_x_347) ;  /* 0xffffffe800bc7947 */ /* 0x000fea000383ffff */
.L_x_303:
[----:B0-----:R0:W1:Y:S02]  /*12790*/  SYNCS.PHASECHK.TRANS64.TRYWAIT P0, [R6+URZ], R5 ;  /* 0x00000005060075a7 */ /* 0x001064000800017f */
[----:B-1----:R-:W-:Y:S05]  /*127a0*/  @!P0 NANOSLEEP.SYNCS 0x989680 ;  /* 0x009896800000895d */ /* 0x002fea0003900000 */
[----:B------:R-:W1:Y:S02]  /*127b0*/  @!P0 SYNCS.PHASECHK.TRANS64 P0, [R6+URZ], R5 ;  /* 0x00000005060085a7 */ /* 0x000e64000800007f */
[----:B-1----:R-:W-:Y:S05]  /*127c0*/  @!P0 BRA `(.L_x_303) ;  /* 0xfffffffc00f08947 */ /* 0x002fea000383ffff */
[----:B------:R-:W-:Y:S05]  /*127d0*/  BRA `(.L_x_348) ;  /* 0xffffffe800f47947 */ /* 0x000fea000383ffff */
.L_x_304:
[----:B-1----:R1:W3:Y:S02]  /*127e0*/  SYNCS.PHASECHK.TRANS64.TRYWAIT P0, [R7+URZ], R2 ;  /* 0x00000002070075a7 */ /* 0x0022e4000800017f */
[----:B---3--:R-:W-:Y:S05]  /*127f0*/  @!P0 NANOSLEEP.SYNCS 0x989680 ;  /* 0x009896800000895d */ /* 0x008fea0003900000 */
[----:B------:R-:W3:Y:S02]  /*12800*/  @!P0 SYNCS.PHASECHK.TRANS64 P0, [R7+URZ], R2 ;  /* 0x00000002070085a7 */ /* 0x000ee4000800007f */
[----:B---3--:R-:W-:Y:S05]  /*12810*/  @!P0 BRA `(.L_x_304) ;  /* 0xfffffffc00f08947 */ /* 0x008fea000383ffff */
[----:B------:R-:W-:Y:S05]  /*12820*/  BRA `(.L_x_349) ;  /* 0xffffffe800e87947 */ /* 0x000fea000383ffff */
.L_x_306:
[----:B---3--:R3:W4:Y:S02]  /*12830*/  SYNCS.PHASECHK.TRANS64.TRYWAIT P0, [R4+URZ], R5 ;  /* 0x00000005040075a7 */ /* 0x008724000800017f */
[----:B----4-:R-:W-:Y:S05]  /*12840*/  @!P0 NANOSLEEP.SYNCS 0x989680 ;  /* 0x009896800000895d */ /* 0x010fea0003900000 */
[----:B------:R-:W4:Y:S02]  /*12850*/  @!P0 SYNCS.PHASECHK.TRANS64 P0, [R4+URZ], R5 ;  /* 0x00000005040085a7 */ /* 0x000f24000800007f */
[----:B----4-:R-:W-:Y:S05]  /*12860*/  @!P0 BRA `(.L_x_306) ;  /* 0xfffffffc00f08947 */ /* 0x010fea000383ffff */
[----:B------:R-:W-:Y:S05]  /*12870*/  BRA `(.L_x_350) ;  /* 0xffffffe800ec7947 */ /* 0x000fea000383ffff */
.L_x_351:
        /* <DEDUP_REMOVED lines=16> */
.L_x_3218:


//--------------------- .text._ZN7cutlass13device_kernelIN5flash11enable_sm90INS1_16FlashAttnFwdSm90INS1_25CollectiveMainloopFwdSm90ILi2EN4cute5tupleIJNS5_1CILi1EEES8_S8_EEENS6_IJNS7_ILi128EEENS7_ILi176EEESA_EEELi128ENS_10bfloat16_tEfNS_4arch4Sm90ELb0ELb0ELb0ELb1ELb0ELb0ELb0ELb1ELb1ELb1ELb0ELb0EEENS1_21CollectiveEpilogueFwdINS6_IJSA_SA_SB_EEES9_SD_SF_Li256ELb1ELb1ELb0ELb0EEENS1_36VarlenDynamicPersistentTileSchedulerILi128ELi176ELi256ELi128ELb0ELb1ELb1ELb0ELb1ELb1EEEEEEEEEvNT_6ParamsE --------------------------
	.section	.text._ZN7cutlass13device_kernelIN5flash11enable_sm90INS1_16FlashAttnFwdSm90INS1_25CollectiveMainloopFwdSm90ILi2EN4cute5tupleIJNS5_1CILi1EEES8_S8_EEENS6_IJNS7_ILi128EEENS7_ILi176EEESA_EEELi128ENS_10bfloat16_tEfNS_4arch4Sm90ELb0ELb0ELb0ELb1ELb0ELb0ELb0ELb1ELb1ELb1ELb0ELb0EEENS1_21CollectiveEpilogueFwdINS6_IJSA_SA_SB_EEES9_SD_SF_Li256ELb1ELb1ELb0ELb0EEENS1_36VarlenDynamicPersistentTileSchedulerILi128ELi176ELi256ELi128ELb0ELb1ELb1ELb0ELb1ELb1EEEEEEEEEvNT_6ParamsE,"ax",@progbits
	.align	128
.text._ZN7cutlass13device_kernelIN5flash11enable_sm90INS1_16FlashAttnFwdSm90INS1_25CollectiveMainloopFwdSm90ILi2EN4cute5tupleIJNS5_1CILi1EEES8_S8_EEENS6_IJNS7_ILi128EEENS7_ILi176EEESA_EEELi128ENS_10bfloat16_tEfNS_4arch4Sm90ELb0ELb0ELb0ELb1ELb0ELb0ELb0ELb1ELb1ELb1ELb0ELb0EEENS1_21CollectiveEpilogueFwdINS6_IJSA_SA_SB_EEES9_SD_SF_Li256ELb1ELb1ELb0ELb0EEENS1_36VarlenDynamicPersistentTileSchedulerILi128ELi176ELi256ELi128ELb0ELb1ELb1ELb0ELb1ELb1EEEEEEEEEvNT_6ParamsE:
        .type           _ZN7cutlass13device_kernelIN5flash11enable_sm90INS1_16FlashAttnFwdSm90INS1_25CollectiveMainloopFwdSm90ILi2EN4cute5tupleIJNS5_1CILi1EEES8_S8_EEENS6_IJNS7_ILi128EEENS7_ILi176EEESA_EEELi128ENS_10bfloat16_tEfNS_4arch4Sm90ELb0ELb0ELb0ELb1ELb0ELb0ELb0ELb1ELb1ELb1ELb0ELb0EEENS1_21CollectiveEpilogueFwdINS6_IJSA_SA_SB_EEES9_SD_SF_Li256ELb1ELb1ELb0ELb0EEENS1_36VarlenDynamicPersistentTileSchedulerILi128ELi176ELi256ELi128ELb0ELb1ELb1ELb0ELb1ELb1EEEEEEEEEvNT_6ParamsE,@function
        .size           _ZN7cutlass13device_kernelIN5flash11enable_sm90INS1_16FlashAttnFwdSm90INS1_25CollectiveMainloopFwdSm90ILi2EN4cute5tupleIJNS5_1CILi1EEES8_S8_EEENS6_IJNS7_ILi128EEENS7_ILi176EEESA_EEELi128ENS_10bfloat16_tEfNS_4arch4Sm90ELb0ELb0ELb0ELb1ELb0ELb0ELb0ELb1ELb1ELb1ELb0ELb0EEENS1_21CollectiveEpilogueFwdINS6_IJSA_SA_SB_EEES9_SD_SF_Li256ELb1ELb1ELb0ELb0EEENS1_36VarlenDynamicPersistentTileSchedulerILi128ELi176ELi256ELi128ELb0ELb1ELb1ELb0ELb1ELb1EEEEEEEEEvNT_6ParamsE,(.L_x_3219 - _ZN7cutlass13device_kernelIN5flash11enable_sm90INS1_16FlashAttnFwdSm90INS1_25CollectiveMainloopFwdSm90ILi2EN4cute5tupleIJNS5_1CILi1EEES8_S8_EEENS6_IJNS7_ILi128EEENS7_ILi176EEESA_EEELi128ENS_10bfloat16_tEfNS_4arch4Sm90ELb0ELb0ELb0ELb1ELb0ELb0ELb0ELb1ELb1ELb1ELb0ELb0EEENS1_21CollectiveEpilogueFwdINS6_IJSA_SA_SB_EEES9_SD_SF_Li256ELb1ELb1ELb0ELb0EEENS1_36VarlenDynamicPersistentTileSchedulerILi128ELi176ELi256ELi128ELb0ELb1ELb1ELb0ELb1ELb1EEEEEEEEEvNT_6ParamsE)
        .other          _ZN7cutlass13device_kernelIN5flash11enable_sm90INS1_16FlashAttnFwdSm90INS1_25CollectiveMainloopFwdSm90ILi2EN4cute5tupleIJNS5_1CILi1EEES8_S8_EEENS6_IJNS7_ILi128EEENS7_ILi176EEESA_EEELi128ENS_10bfloat16_tEfNS_4arch4Sm90ELb0ELb0ELb0ELb1ELb0ELb0ELb0ELb1ELb1ELb1ELb0ELb0EEENS1_21CollectiveEpilogueFwdINS6_IJSA_SA_SB_EEES9_SD_SF_Li256ELb1ELb1ELb0ELb0EEENS1_36VarlenDynamicPersistentTileSchedulerILi128ELi176ELi256ELi128ELb0ELb1ELb1ELb0ELb1ELb1EEEEEEEEEvNT_6ParamsE,@"STO_CUDA_ENTRY STV_DEFAULT"
_ZN7cutlass13device_kernelIN5flash11enable_sm90INS1_16FlashAttnFwdSm90INS1_25CollectiveMainloopFwdSm90ILi2EN4cute5tupleIJNS5_1CILi1EEES8_S8_EEENS6_IJNS7_ILi128EEENS7_ILi176EEESA_EEELi128ENS_10bfloat16_tEfNS_4arch4Sm90ELb0ELb0ELb0ELb1ELb0ELb0ELb0ELb1ELb1ELb1ELb0ELb0EEENS1_21CollectiveEpilogueFwdINS6_IJSA_SA_SB_EEES9_SD_SF_Li256ELb1ELb1ELb0ELb0EEENS1_36VarlenDynamicPersistentTileSchedulerILi128ELi176ELi256ELi128ELb0ELb1ELb1ELb0ELb1ELb1EEEEEEEEEvNT_6ParamsE:
        /* <DEDUP_REMOVED lines=17> */
.L_x_353:
[----:B------:R-:W-:Y:S05]  /*0110*/  BSYNC B0 ;  /* 0x0000000000007941 */ /* 0x000fea0003800000 */
.L_x_352:
        /* <DEDUP_REMOVED lines=40> */
.L_x_354:
        /* <DEDUP_REMOVED lines=22> */
.L_x_355:
        /* <DEDUP_REMOVED lines=18> */
.L_x_356:
        /* <DEDUP_REMOVED lines=22> */
.L_x_357:
        /* <DEDUP_REMOVED lines=22> */
.L_x_358:
[----:B--2---:R-:W-:Y:S01]  /*08e0*/  ISETP.NE.AND P0, PT, R2, RZ, PT ;  /* 0x000000ff0200720c */ /* 0x004fe20003f05270 */
[----:B------:R-:W-:Y:S01]  /*08f0*/  IMAD.MOV.U32 R2, RZ, RZ, 0x1 ;  /* 0x00000001ff027424 */ /* 0x000fe200078e00ff */
[----:B------:R-:W-:Y:S01]  /*0900*/  NOP ;  /* 0x0000000000007918 */ /* 0x000fe20000000000 */
[----:B------:R-:W-:-:S03]  /*0910*/  ULDC.64 UR60, c[0x0][0x208] ;  /* 0x00008200003c7ab9 */ /* 0x000fc60000000a00 */
[----:B------:R-:W-:-:S05]  /*0920*/  SEL R2, R2, 0x2, !P0 ;  /* 0x0000000202027807 */ /* 0x000fca0004000000 */
[----:B------:R2:W-:Y:S01]  /*0930*/  STL [R1+0x58], R2 ;  /* 0x0000580201007387 */ /* 0x0005e20000100800 */
[----:B01-34-:R-:W-:Y:S06]  /*0940*/  BAR.SYNC.DEFER_BLOCKING 0x0 ;  /* 0x0000000000007b1d */ /* 0x01bfec0000010000 */
[----:B------:R-:W-:Y:S05]  /*0950*/  @!P0 BRA `(.L_x_359) ;  /* 0x000000d000fc8947 */ /* 0x000fea0003800000 */
.L_x_360:
[----:B------:R-:W-:-:S08]  /*0960*/  NOP ;  /* 0x0000000000007918 */ /* 0x000fd00000000000 */
[----:B------:R-:W0:Y:S02]  /*0970*/  USETMAXREG.TRY_ALLOC.CTAPOOL UP0, 0xf0 ;  /* 0x000000f0000079c8 */ /* 0x000e240008000600 */
[----:B0-----:R-:W-:-:S13]  /*0980*/  PLOP3.LUT P0, PT, PT, PT, UP0, 0x80, 0x0 ;  /* 0x000000000000781c */ /* 0x001fda0003f0f008 */
[----:B------:R-:W-:Y:S05]  /*0990*/  @!P0 BRA `(.L_x_360) ;  /* 0xfffffffc00f08947 */ /* 0x000fea000383ffff */
[----:B--2---:R-:W0:Y:S01]  /*09a0*/  S2R R2, SR_TID.X ;  /* 0x0000000000027919 */ /* 0x004e220000002100 */
[----:B------:R-:W1:Y:S01]  /*09b0*/  S2UR UR5, SR_CgaCtaId ;  /* 0x00000000000579c3 */ /* 0x000e620000008800 */
[----:B------:R-:W-:-:S07]  /*09c0*/  UMOV UR4, 0x400 ;  /* 0x0000040000047882 */ /* 0x000fce0000000000 */
[----:B------:R-:W-:Y:S06]  /*09d0*/  BAR.ARV 0x8, 0x180 ;  /* 0x0206000000007b1d */ /* 0x000fec0000002000 */
[----:B-1----:R-:W-:Y:S01]  /*09e0*/  ULEA UR4, UR5, UR4, 0x18 ;  /* 0x0000000405047291 */ /* 0x002fe2000f8ec03f */
[----:B0-----:R-:W-:-:S04]  /*09f0*/  LOP3.LUT R0, R2, 0xffffff80, RZ, 0xc0, !PT ;  /* 0xffffff8002007812 */ /* 0x001fc800078ec0ff */
[----:B------:R-:W-:-:S13]  /*0a00*/  ISETP.NE.AND P0, PT, R0, 0x80, PT ;  /* 0x000000800000780c */ /* 0x000fda0003f05270 */
[----:B------:R-:W-:Y:S08]  /*0a10*/  @!P0 BAR.ARV 0x9, 0x100 ;  /* 0x0244000000008b1d */ /* 0x000ff00000002000 */
[----:B------:R-:W-:Y:S06]  /*0a20*/  BAR.SYNC.DEFER_BLOCKING 0x5, 0x180 ;  /* 0x0146000000007b1d */ /* 0x000fec0000010000 */
[----:B------:R-:W0:Y:S01]  /*0a30*/  LDS.128 R44, [UR4+0x348d0] ;  /* 0x0348d004ff2c7984 */ /* 0x000e220008000c00 */
[----:B------:R-:W-:Y:S01]  /*0a40*/  ULDC UR4, c[0x0][0xc3c] ;  /* 0x00030f0000047ab9 */ /* 0x000fe20000000800 */
[----:B------:R-:W-:Y:S06]  /*0a50*/  BAR.ARV 0x4, 0x180 ;  /* 0x0106000000007b1d */ /* 0x000fec0000002000 */
[----:B0-----:R-:W-:-:S13]  /*0a60*/  ISETP.GE.AND P0, PT, R47, UR4, PT ;  /* 0x000000042f007c0c */ /* 0x001fda000bf06270 */
[----:B------:R-:W-:Y:S05]  /*0a70*/  @P0 EXIT ;  /* 0x000000000000094d */ /* 0x000fea0003800000 */
[----:B------:R-:W2:Y:S01]  /*0a80*/  LDL.LU R10, [R1+0x58] ;  /* 0x00005800010a7983 */ /* 0x000ea20000300800 */
[----:B------:R-:W-:-:S05]  /*0a90*/  VIADD R234, R2, 0xffffff80 ;  /* 0xffffff8002ea7836 */ /* 0x000fca0000000000 */
[----:B------:R-:W-:-:S04]  /*0aa0*/  SHF.R.S32.HI R3, RZ, 0x1f, R234 ;  /* 0x0000001fff037819 */ /* 0x000fc800000114ea */
[CC--:B------:R-:W-:Y:S02]  /*0ab0*/  LEA.HI R0, R3.reuse, R234.reuse, RZ, 0x7 ;  /* 0x000000ea03007211 */ /* 0x0c0fe400078f38ff */
[CC--:B------:R-:W-:Y:S02]  /*0ac0*/  LEA.HI R2, R3.reuse, R234.reuse, RZ, 0x4 ;  /* 0x000000ea03027211 */ /* 0x0c0fe400078f20ff */
[----:B------:R-:W-:Y:S02]  /*0ad0*/  LOP3.LUT R5, R0, 0xffffff80, RZ, 0xc0, !PT ;  /* 0xffffff8000057812 */ /* 0x000fe400078ec0ff */
[----:B------:R-:W-:Y:S02]  /*0ae0*/  LEA.HI R4, R3, R234, RZ, 0x5 ;  /* 0x000000ea03047211 */ /* 0x000fe400078f28ff */
[----:B------:R-:W-:Y:S01]  /*0af0*/  SHF.R.S32.HI R7, RZ, 0x4, R2 ;  /* 0x00000004ff077819 */ /* 0x000fe20000011402 */
[----:B------:R-:W-:Y:S01]  /*0b00*/  IMAD.IADD R226, R234, 0x1, -R5 ;  /* 0x00000001eae27824 */ /* 0x000fe200078e0a05 */
[----:B------:R-:W-:Y:S01]  /*0b10*/  LOP3.LUT R5, R2, 0x3fffff0, RZ, 0xc0, !PT ;  /* 0x03fffff002057812 */ /* 0x000fe200078ec0ff */
[----:B------:R-:W-:Y:S01]  /*0b20*/  IMAD.SHL.U32 R4, R4, 0x20, RZ ;  /* 0x0000002004047824 */ /* 0x000fe200078e00ff */
[----:B------:R-:W-:-:S02]  /*0b30*/  LEA.HI R2, R2, R7, RZ, 0x1 ;  /* 0x0000000702027211 */ /* 0x000fc400078f08ff */
[----:B------:R-:W-:Y:S01]  /*0b40*/  SHF.R.S32.HI R9, RZ, 0x1f, R226 ;  /* 0x0000001fff097819 */ /* 0x000fe200000114e2 */
[----:B------:R-:W-:Y:S01]  /*0b50*/  IMAD.IADD R5, R234, 0x1, -R5 ;  /* 0x00000001ea057824 */ /* 0x000fe200078e0a05 */
[----:B------:R-:W-:Y:S02]  /*0b60*/  LOP3.LUT R4, R4, 0xfffffc00, RZ, 0xc0, !PT ;  /* 0xfffffc0004047812 */ /* 0x000fe400078ec0ff */
[----:B------:R-:W-:Y:S02]  /*0b70*/  LOP3.LUT R2, R2, 0x1ffffffe, RZ, 0xc0, !PT ;  /* 0x1ffffffe02027812 */ /* 0x000fe400078ec0ff */
[----:B------:R-:W-:Y:S01]  /*0b80*/  LEA.HI R6, R9, R226, RZ, 0x2 ;  /* 0x000000e209067211 */ /* 0x000fe200078f10ff */
[----:B------:R-:W-:Y:S02]  /*0b90*/  IMAD R5, R5, 0x40, R4 ;  /* 0x0000004005057824 */ /* 0x000fe400078e0204 */
[----:B------:R-:W-:Y:S01]  /*0ba0*/  IMAD.IADD R2, R7, 0x1, -R2 ;  /* 0x0000000107027824 */ /* 0x000fe200078e0a02 */
[----:B------:R-:W-:-:S02]  /*0bb0*/  LEA.HI R4, R3, R234, RZ, 0x2 ;  /* 0x000000ea03047211 */ /* 0x000fc400078f10ff */
[--C-:B------:R-:W-:Y:S01]  /*0bc0*/  SHF.R.S32.HI R8, RZ, 0x2, R6.reuse ;  /* 0x00000002ff087819 */ /* 0x100fe20000011406 */
[----:B------:R-:W-:Y:S01]  /*0bd0*/  IMAD R231, R2, 0x8, R5 ;  /* 0x0000000802e77824 */ /* 0x000fe200078e0205 */
[----:B------:R-:W-:Y:S02]  /*0be0*/  SHF.R.S32.HI R11, RZ, 0x1f, R6 ;  /* 0x0000001fff0b7819 */ /* 0x000fe40000011406 */
[----:B------:R-:W-:Y:S02]  /*0bf0*/  LOP3.LUT R5, R6, 0x7ffffffc, RZ, 0xc0, !PT ;  /* 0x7ffffffc06057812 */ /* 0x000fe400078ec0ff */
[----:B------:R-:W-:Y:S02]  /*0c00*/  LOP3.LUT R7, R4, 0xfffffffc, RZ, 0xc0, !PT ;  /* 0xfffffffc04077812 */ /* 0x000fe400078ec0ff */
[----:B------:R-:W-:Y:S02]  /*0c10*/  LEA.HI R3, R3, R234, RZ, 0x3 ;  /* 0x000000ea03037211 */ /* 0x000fe400078f18ff */
[----:B------:R-:W-:-:S02]  /*0c20*/  LEA.HI R11, R11, R8, RZ, 0x3 ;  /* 0x000000080b0b7211 */ /* 0x000fc400078f18ff */
[----:B------:R-:W-:Y:S01]  /*0c30*/  SHF.R.S32.HI R227, RZ, 0x7, R0 ;  /* 0x00000007ffe37819 */ /* 0x000fe20000011400 */
[----:B------:R-:W-:Y:S01]  /*0c40*/  IMAD.IADD R229, R226, 0x1, -R5 ;  /* 0x00000001e2e57824 */ /* 0x000fe200078e0a05 */
[----:B------:R-:W-:Y:S01]  /*0c50*/  LOP3.LUT R5, R3, 0xfffffff8, RZ, 0xc0, !PT ;  /* 0xfffffff803057812 */ /* 0x000fe200078ec0ff */
[----:B------:R-:W-:Y:S01]  /*0c60*/  IMAD.IADD R7, R234, 0x1, -R7 ;  /* 0x00000001ea077824 */ /* 0x000fe200078e0a07 */
[----:B------:R-:W-:Y:S02]  /*0c70*/  LOP3.LUT R11, R11, 0xfffffff8, RZ, 0xc0, !PT ;  /* 0xfffffff80b0b7812 */ /* 0x000fe400078ec0ff */
[----:B------:R-:W-:Y:S02]  /*0c80*/  LEA.HI R9, R9, R226, RZ, 0x5 ;  /* 0x000000e209097211 */ /* 0x000fe400078f28ff */
[----:B------:R-:W-:Y:S01]  /*0c90*/  LEA.HI R0, R0, R227, RZ, 0x1 ;  /* 0x000000e300007211 */ /* 0x000fe200078f08ff */
[----:B------:R-:W-:Y:S01]  /*0ca0*/  IMAD.IADD R220, R234, 0x1, -R5 ;  /* 0x00000001eadc7824 */ /* 0x000fe200078e0a05 */
[----:B------:R-:W-:Y:S01]  /*0cb0*/  LEA.HI R2, R7, R7, RZ, 0x1 ;  /* 0x0000000707027211 */ /* 0x000fe200078f08ff */
[----:B------:R-:W-:Y:S01]  /*0cc0*/  IMAD.IADD R8, R8, 0x1, -R11 ;  /* 0x0000000108087824 */ /* 0x000fe200078e0a0b */
[----:B------:R-:W-:-:S02]  /*0cd0*/  SHF.R.S32.HI R9, RZ, 0x5, R9 ;  /* 0x00000005ff097819 */ /* 0x000fc40000011409 */
[----:B------:R-:W-:Y:S01]  /*0ce0*/  LOP3.LUT R0, R0, 0x3fffffe, RZ, 0xc0, !PT ;  /* 0x03fffffe00007812 */ /* 0x000fe200078ec0ff */
[----:B------:R-:W-:Y:S01]  /*0cf0*/  IMAD.SHL.U32 R17, R220, 0x8, RZ ;  /* 0x00000008dc117824 */ /* 0x000fe200078e00ff */
[----:B------:R-:W-:Y:S01]  /*0d00*/  LOP3.LUT R2, R2, 0x1ffffffe, RZ, 0xc0, !PT ;  /* 0x1ffffffe02027812 */ /* 0x000fe200078ec0ff */
[----:B------:R-:W-:Y:S02]  /*0d10*/  IMAD R9, R9, 0x10, R8 ;  /* 0x0000001009097824 */ /* 0x000fe400078e0208 */
[----:B------:R-:W-:Y:S02]  /*0d20*/  IMAD.IADD R0, R227, 0x1, -R0 ;  /* 0x00000001e3007824 */ /* 0x000fe400078e0a00 */
[----:B------:R-:W-:Y:S02]  /*0d30*/  VIADD R22, R17, 0x40 ;  /* 0x0000004011167836 */ /* 0x000fe40000000000 */
[----:B------:R-:W-:Y:S02]  /*0d40*/  IMAD.MOV.U32 R4, RZ, RZ, -0x2 ;  /* 0xfffffffeff047424 */ /* 0x000fe400078e00ff */
[----:B------:R-:W-:-:S02]  /*0d50*/  IMAD.IADD R7, R7, 0x1, -R2 ;  /* 0x0000000107077824 */ /* 0x000fc400078e0a02 */
[----:B------:R-:W-:Y:S01]  /*0d60*/  IMAD R228, R0, 0x40, R9 ;  /* 0x0000004000e47824 */ /* 0x000fe200078e0209 */
[----:B------:R-:W-:Y:S01]  /*0d70*/  SHF.R.S32.HI R224, RZ, 0x3, R3 ;  /* 0x00000003ffe07819 */ /* 0x000fe20000011403 */
[----:B------:R-:W-:Y:S01]  /*0d80*/  IMAD R229, R229, R4, 0xb0 ;  /* 0x000000b0e5e57424 */ /* 0x000fe200078e0204 */
[----:B------:R-:W-:Y:S01]  /*0d90*/  SHF.R.S32.HI R233, RZ, 0x1f, R17 ;  /* 0x0000001fffe97819 */ /* 0x000fe20000011411 */
[----:B------:R-:W-:Y:S01]  /*0da0*/  IMAD.MOV.U32 R225, RZ, RZ, RZ ;  /* 0x000000ffffe17224 */ /* 0x000fe200078e00ff */
[----:B------:R-:W-:Y:S01]  /*0db0*/  SHF.R.S32.HI R232, RZ, 0x1f, R22 ;  /* 0x0000001fffe87819 */ /* 0x000fe20000011416 */
[----:B------:R-:W-:Y:S02]  /*0dc0*/  IMAD.MOV.U32 R16, RZ, RZ, RZ ;  /* 0x000000ffff107224 */ /* 0x000fe400078e00ff */
[----:B------:R-:W-:Y:S02]  /*0dd0*/  IMAD.MOV.U32 R2, RZ, RZ, RZ ;  /* 0x000000ffff027224 */ /* 0x000fe400078e00ff */
[----:B------:R-:W-:Y:S01]  /*0de0*/  IMAD R230, R7, 0x8, R228 ;  /* 0x0000000807e67824 */ /* 0x000fe200078e02e4 */
[----:B--2---:R-:W-:-:S07]  /*0df0*/  LOP3.LUT R19, R10, 0x1, RZ, 0xfc, !PT ;  /* 0x000000010a137812 */ /* 0x004fce00078efcff */
.L_x_403:
[----:B0---4-:R-:W0:Y:S01]  /*0e00*/  LDC.64 R4, c[0x0][0xc88] ;  /* 0x00032200ff047b82 */ /* 0x011e220000000a00 */
[----:B------:R-:W-:Y:S01]  /*0e10*/  ULDC.64 UR4, c[0x0][0xa28] ;  /* 0x00028a0000047ab9 */ /* 0x000fe20000000a00 */
[----:B------:R-:W-:Y:S01]  /*0e20*/  IMAD.MOV.U32 R3, RZ, RZ, RZ ;  /* 0x000000ffff037224 */ /* 0x000fe200078e00ff */
[----:B------:R-:W-:Y:S01]  /*0e30*/  ULDC.64 UR6, c[0x0][0xa20] ;  /* 0x0002880000067ab9 */ /* 0x000fe20000000a00 */
[----:B0-----:R-:W-:-:S05]  /*0e40*/  IMAD.WIDE R4, R47, 0x4, R4 ;  /* 0x000000042f047825 */ /* 0x001fca00078e0204 */
[----:B--2---:R-:W2:Y:S01]  /*0e50*/  LDG.E R23, desc[UR60][R4.64] ;  /* 0x0000003c04177981 */ /* 0x004ea2000c1e1900 */
[----:B------:R-:W-:-:S04]  /*0e60*/  ISETP.NE.U32.AND P0, PT, RZ, UR4, PT ;  /* 0x00000004ff007c0c */ /* 0x000fc8000bf05070 */
[----:B------:R-:W-:Y:S02]  /*0e70*/  ISETP.NE.AND.EX P0, PT, RZ, UR5, PT, P0 ;  /* 0x00000005ff007c0c */ /* 0x000fe4000bf05300 */
[----:B--2---:R-:W-:-:S11]  /*0e80*/  SHF.R.S32.HI R223, RZ, 0x1f, R23 ;  /* 0x0000001fffdf7819 */ /* 0x004fd60000011417 */
[----:B---3--:R-:W-:-:S04]  /*0e90*/  @P0 LEA R6, P1, R23, UR4, 0x2 ;  /* 0x0000000417060c11 */ /* 0x008fc8000f8210ff */
[----:B------:R-:W-:Y:S01]  /*0ea0*/  @P0 LEA.HI.X R7, R23, UR5, R223, 0x2, P1 ;  /* 0x0000000517070c11 */ /* 0x000fe200088f14df */
[----:B------:R-:W-:-:S04]  /*0eb0*/  ULDC.64 UR4, c[0x0][0x418] ;  /* 0x0001060000047ab9 */ /* 0x000fc80000000a00 */
[----:B------:R0:W5:Y:S01]  /*0ec0*/  @P0 LDG.E R3, desc[UR60][R6.64] ;  /* 0x0000003c06030981 */ /* 0x000162000c1e1900 */
[----:B------:R-:W-:Y:S01]  /*0ed0*/  ISETP.NE.U32.AND P0, PT, RZ, UR6, PT ;  /* 0x00000006ff007c0c */ /* 0x000fe2000bf05070 */
[----:B------:R-:W-:-:S03]  /*0ee0*/  UISETP.NE.U32.AND UP0, UPT, UR4, URZ, UPT ;  /* 0x0000003f0400728c */ /* 0x000fc6000bf05070 */
[----:B------:R-:W-:Y:S01]  /*0ef0*/  ISETP.NE.AND.EX P0, PT, RZ, UR7, PT, P0 ;  /* 0x00000007ff007c0c */ /* 0x000fe2000bf05300 */
[----:B------:R-:W-:Y:S01]  /*0f00*/  UISETP.NE.AND.EX UP0, UPT, UR5, URZ, UPT, UP0 ;  /* 0x0000003f0500728c */ /* 0x000fe2000bf05300 */
[----:B------:R-:W-:Y:S02]  /*0f10*/  ULDC UR4, c[0x0][0x424] ;  /* 0x0001090000047ab9 */ /* 0x000fe40000000800 */
[----:B------:R-:W-:Y:S01]  /*0f20*/  ULDC UR5, c[0x0][0x2f0] ;  /* 0x0000bc0000057ab9 */ /* 0x000fe20000000800 */
[----:B------:R-:W-:-:S04]  /*0f30*/  USEL UR4, UR4, 0x1, UP0 ;  /* 0x0000000104047887 */ /* 0x000fc80008000000 */
[----:B------:R-:W-:-:S04]  /*0f40*/  UIMAD UR4, UR4, UR5, URZ ;  /* 0x00000005040472a4 */ /* 0x000fc8000f8e023f */
[C---:B------:R-:W-:Y:S02]  /*0f50*/  @P0 LEA R4, P1, R23.reuse, UR6, 0x2 ;  /* 0x0000000617040c11 */ /* 0x040fe4000f8210ff */
[----:B------:R-:W-:Y:S02]  /*0f60*/  IMAD.U32 R80, RZ, RZ, UR4 ;  /* 0x00000004ff507e24 */ /* 0x000fe4000f8e00ff */
[----:B------:R-:W-:-:S05]  /*0f70*/  @P0 LEA.HI.X R5, R23, UR7, R223, 0x2, P1 ;  /* 0x0000000717050c11 */ /* 0x000fca00088f14df */
[----:B------:R0:W5:Y:S01]  /*0f80*/  @P0 LDG.E R80, desc[UR60][R4.64] ;  /* 0x0000003c04500981 */ /* 0x000162000c1e1900 */
[----:B------:R-:W-:Y:S05]  /*0f90*/  @P0 BRA `(.L_x_361) ;  /* 0x0000000000240947 */ /* 0x000fea0003800000 */
[----:B------:R-:W-:Y:S02]  /*0fa0*/  ULDC.64 UR4, c[0x0][0xa08] ;  /* 0x0002820000047ab9 */ /* 0x000fe40000000a00 */
[----:B------:R-:W-:-:S04]  /*0fb0*/  ISETP.NE.U32.AND P0, PT, RZ, UR4, PT ;  /* 0x00000004ff007c0c */ /* 0x000fc8000bf05070 */
[----:B------:R-:W-:-:S13]  /*0fc0*/  ISETP.NE.AND.EX P0, PT, RZ, UR5, PT, P0 ;  /* 0x00000005ff007c0c */ /* 0x000fda000bf05300 */
[----:B------:R-:W-:Y:S05]  /*0fd0*/  @!P0 BRA `(.L_x_361) ;  /* 0x0000000000148947 */ /* 0x000fea0003800000 */
[----:B0-----:R-:W0:Y:S02]  /*0fe0*/  LDC.64 R4, c[0x0][0xa08] ;  /* 0x00028200ff047b82 */ /* 0x001e240000000a00 */
[----:B0-----:R-:W-:-:S05]  /*0ff0*/  IMAD.WIDE R4, R23, 0x4, R4 ;  /* 0x0000000417047825 */ /* 0x001fca00078e0204 */
[----:B-----5:R-:W2:Y:S04]  /*1000*/  LDG.E R80, desc[UR60][R4.64] ;  /* 0x0000003c04507981 */ /* 0x020ea8000c1e1900 */
[----:B------:R-:W2:Y:S02]  /*1010*/  LDG.E R7, desc[UR60][R4.64+0x4] ;  /* 0x0000043c04077981 */ /* 0x000ea4000c1e1900 */
[----:B--2---:R-:W-:-:S07]  /*1020*/  IMAD.IADD R80, R7, 0x1, -R80 ;  /* 0x0000000107507824 */ /* 0x004fce00078e0a50 */
.L_x_361:
[----:B-----5:R-:W-:Y:S01]  /*1030*/  IMAD.IADD R80, R80, 0x1, -R3 ;  /* 0x0000000150507824 */ /* 0x020fe200078e0a03 */
[----:B------:R-:W-:Y:S01]  /*1040*/  PLOP3.LUT P0, PT, PT, PT, PT, 0x80, 0x0 ;  /* 0x000000000000781c */ /* 0x000fe20003f0f070 */
[----:B------:R-:W-:Y:S01]  /*1050*/  IMAD.MOV.U32 R222, RZ, RZ, R45 ;  /* 0x000000ffffde7224 */ /* 0x000fe200078e002d */
[----:B------:R-:W-:Y:S01]  /*1060*/  CS2R R32, SRZ ;  /* 0x0000000000207805 */ /* 0x000fe2000001ff00 */
[C---:B------:R-:W-:Y:S01]  /*1070*/  VIADD R0, R80.reuse, 0xaf ;  /* 0x000000af50007836 */ /* 0x040fe20000000000 */
[----:B------:R-:W-:Y:S01]  /*1080*/  ISETP.GE.AND P1, PT, R80, 0x1, PT ;  /* 0x000000015000780c */ /* 0x000fe20003f26270 */
[----:B------:R-:W-:Y:S01]  /*1090*/  IMAD.MOV.U32 R221, RZ, RZ, R46 ;  /* 0x000000ffffdd7224 */ /* 0x000fe200078e002e */
[----:B------:R-:W-:Y:S01]  /*10a0*/  CS2R R36, SRZ ;  /* 0x0000000000247805 */ /* 0x000fe2000001ff00 */
[----:B------:R-:W-:Y:S01]  /*10b0*/  IMAD.HI R0, R0, 0x2e8ba2e9, RZ ;  /* 0x2e8ba2e900007827 */ /* 0x000fe200078e02ff */
[----:B------:R-:W-:Y:S02]  /*10c0*/  CS2R R34, SRZ ;  /* 0x0000000000227805 */ /* 0x000fe4000001ff00 */
[----:B------:R-:W-:-:S02]  /*10d0*/  CS2R R40, SRZ ;  /* 0x0000000000287805 */ /* 0x000fc4000001ff00 */
[----:B------:R-:W-:Y:S01]  /*10e0*/  CS2R R38, SRZ ;  /* 0x0000000000267805 */ /* 0x000fe2000001ff00 */
[----:B------:R-:W-:Y:S01]  /*10f0*/  IMAD.MOV.U32 R87, RZ, RZ, RZ ;  /* 0x000000ffff577224 */ /* 0x000fe200078e00ff */
[----:B------:R-:W-:Y:S02]  /*1100*/  SHF.R.U32.HI R3, RZ, 0x1f, R0 ;  /* 0x0000001fff037819 */ /* 0x000fe40000011600 */
[----:B------:R-:W-:Y:S02]  /*1110*/  CS2R R48, SRZ ;  /* 0x0000000000307805 */ /* 0x000fe4000001ff00 */
[----:B------:R-:W-:Y:S02]  /*1120*/  CS2R R42, SRZ ;  /* 0x00000000002a7805 */ /* 0x000fe4000001ff00 */
[----:B------:R-:W-:Y:S02]  /*1130*/  CS2R R52, SRZ ;  /* 0x0000000000347805 */ /* 0x000fe4000001ff00 */
[----:B------:R-:W-:Y:S01]  /*1140*/  LEA.HI.SX32 R120, R0, R3, 0x1b ;  /* 0x0000000300787211 */ /* 0x000fe200078fdaff */
[----:B------:R-:W-:Y:S01]  /*1150*/  IMAD.MOV.U32 R3, RZ, RZ, RZ ;  /* 0x000000ffff037224 */ /* 0x000fe200078e00ff */
[----:B------:R-:W-:Y:S01]  /*1160*/  CS2R R30, SRZ ;  /* 0x00000000001e7805 */ /* 0x000fe2000001ff00 */
[----:B------:R-:W-:Y:S01]  /*1170*/  IMAD.MOV.U32 R0, RZ, RZ, RZ ;  /* 0x000000ffff007224 */ /* 0x000fe200078e00ff */
[----:B------:R-:W-:-:S02]  /*1180*/  CS2R R50, SRZ ;  /* 0x0000000000327805 */ /* 0x000fc4000001ff00 */
[----:B------:R-:W-:Y:S02]  /*1190*/  CS2R R56, SRZ ;  /* 0x0000000000387805 */ /* 0x000fe4000001ff00 */
[----:B------:R-:W-:Y:S02]  /*11a0*/  CS2R R60, SRZ ;  /* 0x00000000003c7805 */ /* 0x000fe4000001ff00 */
[----:B------:R-:W-:Y:S02]  /*11b0*/  CS2R R54, SRZ ;  /* 0x0000000000367805 */ /* 0x000fe4000001ff00 */
[----:B------:R-:W-:Y:S01]  /*11c0*/  CS2R R88, SRZ ;  /* 0x0000000000587805 */ /* 0x000fe2000001ff00 */
[----:B------:R-:W-:Y:S01]  /*11d0*/  IMAD.MOV.U32 R58, RZ, RZ, RZ ;  /* 0x000000ffff3a7224 */ /* 0x000fe200078e00ff */
[----:B------:R-:W-:Y:S02]  /*11e0*/  CS2R R64, SRZ ;  /* 0x0000000000407805 */ /* 0x000fe4000001ff00 */
[----:B------:R-:W-:-:S02]  /*11f0*/  CS2R R90, SRZ ;  /* 0x00000000005a7805 */ /* 0x000fc4000001ff00 */
[----:B------:R-:W-:Y:S02]  /*1200*/  CS2R R68, SRZ ;  /* 0x0000000000447805 */ /* 0x000fe4000001ff00 */
[----:B------:R-:W-:Y:S02]  /*1210*/  CS2R R92, SRZ ;  /* 0x00000000005c7805 */ /* 0x000fe4000001ff00 */
[----:B------:R-:W-:Y:S02]  /*1220*/  CS2R R72, SRZ ;  /* 0x0000000000487805 */ /* 0x000fe4000001ff00 */
[----:B------:R-:W-:Y:S02]  /*1230*/  CS2R R94, SRZ ;  /* 0x00000000005e7805 */ /* 0x000fe4000001ff00 */
[----:B------:R-:W-:Y:S02]  /*1240*/  CS2R R76, SRZ ;  /* 0x00000000004c7805 */ /* 0x000fe4000001ff00 */
[----:B------:R-:W-:Y:S01]  /*1250*/  CS2R R96, SRZ ;  /* 0x0000000000607805 */ /* 0x000fe2000001ff00 */
[----:B------:R-:W-:Y:S01]  /*1260*/  IMAD.MOV.U32 R81, RZ, RZ, RZ ;  /* 0x000000ffff517224 */ /* 0x000fe200078e00ff */
[----:B------:R-:W-:-:S02]  /*1270*/  CS2R R98, SRZ ;  /* 0x0000000000627805 */ /* 0x000fc4000001ff00 */
[----:B------:R-:W-:Y:S02]  /*1280*/  CS2R R84, SRZ ;  /* 0x0000000000547805 */ /* 0x000fe4000001ff00 */
[----:B------:R-:W-:Y:S02]  /*1290*/  CS2R R100, SRZ ;  /* 0x0000000000647805 */ /* 0x000fe4000001ff00 */
[----:B------:R-:W-:Y:S02]  /*12a0*/  CS2R R102, SRZ ;  /* 0x0000000000667805 */ /* 0x000fe4000001ff00 */
[----:B------:R-:W-:Y:S02]  /*12b0*/  CS2R R104, SRZ ;  /* 0x0000000000687805 */ /* 0x000fe4000001ff00 */
[----:B0-----:R-:W-:Y:S01]  /*12c0*/  CS2R R6, SRZ ;  /* 0x0000000000067805 */ /* 0x001fe2000001ff00 */
[----:B------:R-:W-:Y:S01]  /*12d0*/  IMAD.MOV.U32 R8, RZ, RZ, RZ ;  /* 0x000000ffff087224 */ /* 0x000fe200078e00ff */
[----:B------:R-:W-:Y:S01]  /*12e0*/  CS2R R106, SRZ ;  /* 0x00000000006a7805 */ /* 0x000fe2000001ff00 */
[----:B------:R-:W-:-:S02]  /*12f0*/  IMAD.MOV.U32 R10, RZ, RZ, RZ ;  /* 0x000000ffff0a7224 */ /* 0x000fc400078e00ff */
[----:B------:R-:W-:Y:S01]  /*1300*/  IMAD.MOV.U32 R109, RZ, RZ, RZ ;  /* 0x000000ffff6d7224 */ /* 0x000fe200078e00ff */
[----:B------:R-:W-:Y:S06]  /*1310*/  @!P1 BRA `(.L_x_362) ;  /* 0x000000a800a49947 */ /* 0x000fec0003800000 */
[----:B------:R-:W0:Y:S01]  /*1320*/  SHFL.IDX PT, R0, R227, RZ, 0x1f ;  /* 0x00001fffe3007589 */ /* 0x000e2200000e0000 */
[----:B------:R-:W1:Y:S01]  /*1330*/  S2UR UR6, SR_CgaCtaId ;  /* 0x00000000000679c3 */ /* 0x000e620000008800 */
[----:B------:R-:W-:Y:S01]  /*1340*/  UMOV UR5, 0x400 ;  /* 0x0000040000057882 */ /* 0x000fe20000000000 */
[----:B0-----:R-:W-:Y:S01]  /*1350*/  R2UR UR7, R0 ;  /* 0x00000000000772ca */ /* 0x001fe200000e0000 */
[----:B-1----:R-:W-:-:S04]  /*1360*/  ULEA UR5, UR6, UR5, 0x18 ;  /* 0x0000000506057291 */ /* 0x002fc8000f8ec03f */
[----:B------:R-:W-:-:S04]  /*1370*/  UIADD3 UR5, UR5, 0x16400, URZ ;  /* 0x0001640005057890 */ /* 0x000fc8000fffe03f */
[----:B------:R-:W-:-:S04]  /*1380*/  ULOP3.LUT UP0, URZ, UR5, 0x9f, URZ, 0xc0, !UPT ;  /* 0x0000009f053f7892 */ /* 0x000fc8000f80c03f */
[----:B------:R-:W-:Y:S02]  /*1390*/  ULEA.HI UR4, UR7, UR7, URZ, 0x1 ;  /* 0x0000000707047291 */ /* 0x000fe4000f8f083f */
[----:B------:R-:W-:Y:S01]  /*13a0*/  IMAD.U32 R18, RZ, RZ, UR7 ;  /* 0x00000007ff127e24 */ /* 0x000fe2000f8e00ff */
[----:B------:R-:W-:Y:S01]  /*13b0*/  PLOP3.LUT P0, PT, PT, PT, UP0, 0x80, 0x0 ;  /* 0x000000000000781c */ /* 0x000fe20003f0f008 */
[----:B------:R-:W-:-:S04]  /*13c0*/  ULOP3.LUT UR4, UR4, 0x1e, URZ, 0xc0, !UPT ;  /* 0x0000001e04047892 */ /* 0x000fc8000f8ec03f */
[----:B------:R-:W-:-:S04]  /*13d0*/  UIADD3 UR4, UR7, -UR4, URZ ;  /* 0x8000000407047290 */ /* 0x000fc8000fffe03f */
[----:B------:R-:W-:-:S04]  /*13e0*/  ULEA UR4, UR4, UR5, 0xd ;  /* 0x0000000504047291 */ /* 0x000fc8000f8e683f */
[----:B------:R-:W-:-:S04]  /*13f0*/  USHF.R.U32.HI UR4, URZ, 0x4, UR4 ;  /* 0x000000043f047899 */ /* 0x000fc80008011604 */
[----:B------:R-:W-:Y:S01]  /*1400*/  ULOP3.LUT UR36, UR4, 0x3fff, URZ, 0xc0, !UPT ;  /* 0x00003fff04247892 */ /* 0x000fe2000f8ec03f */
[----:B------:R-:W-:Y:S11]  /*1410*/  @!P0 BRA `(.L_x_363) ;  /* 0x0000000000408947 */ /* 0x000ff60003800000 */
        /* <DEDUP_REMOVED lines=16> */
.L_x_363:
[----:B------:R-:W0:Y:S01]  /*1520*/  S2UR UR5, SR_CgaCtaId ;  /* 0x00000000000579c3 */ /* 0x000e220000008800 */
[----:B------:R-:W-:Y:S01]  /*1530*/  LEA.HI R0, R225, R225, RZ, 0x1 ;  /* 0x000000e1e1007211 */ /* 0x000fe200078f08ff */
[----:B------:R-:W-:Y:S01]  /*1540*/  UMOV UR4, 0x400 ;  /* 0x0000040000047882 */ /* 0x000fe20000000000 */
[----:B------:R-:W-:Y:S01]  /*1550*/  BSSY B0, `(.L_x_364) ;  /* 0x0000009000007945 */ /* 0x000fe20003800000 */
[----:B------:R-:W-:Y:S02]  /*1560*/  ISETP.NE.AND P0, PT, R19, 0x3, PT ;  /* 0x000000031300780c */ /* 0x000fe40003f05270 */
[----:B------:R-:W-:-:S05]  /*1570*/  LOP3.LUT R0, R0, 0xfffffffe, RZ, 0xc0, !PT ;  /* 0xfffffffe00007812 */ /* 0x000fca00078ec0ff */
[----:B------:R-:W-:-:S05]  /*1580*/  IMAD.IADD R3, R225, 0x1, -R0 ;  /* 0x00000001e1037824 */ /* 0x000fca00078e0a00 */
[----:B------:R-:W-:Y:S01]  /*1590*/  SHF.L.U32 R3, R3, 0x1f, RZ ;  /* 0x0000001f03037819 */ /* 0x000fe200000006ff */
[----:B0-----:R-:W-:-:S06]  /*15a0*/  ULEA UR4, UR5, UR4, 0x18 ;  /* 0x0000000405047291 */ /* 0x001fcc000f8ec03f */
[----:B------:R-:W-:-:S04]  /*15b0*/  IMAD.U32 R0, RZ, RZ, UR4 ;  /* 0x00000004ff007e24 */ /* 0x000fc8000f8e00ff */
[----:B------:R-:W0:Y:S02]  /*15c0*/  SYNCS.PHASECHK.TRANS64.TRYWAIT P1, [R0+URZ+0x34800], R3 ;  /* 0x03480003000075a7 */ /* 0x000e24000802017f */
[----:B0-----:R-:W-:Y:S05]  /*15d0*/  @!P1 BRA `(.L_x_365) ;  /* 0x0000012400249947 */ /* 0x001fea0003800000 */
.L_x_525:
[----:B------:R-:W-:Y:S05]  /*15e0*/  BSYNC B0 ;  /* 0x0000000000007941 */ /* 0x000fea0003800000 */
.L_x_364:
[----:B------:R-:W-:Y:S05]  /*15f0*/  @!P0 BRA `(.L_x_366) ;  /* 0x0000000000048947 */ /* 0x000fea0003800000 */
[----:B------:R-:W-:Y:S01]  /*1600*/  BPT.TRAP 0x1 ;  /* 0x000000040000795c */ /* 0x000fe20000300000 */
.L_x_366:
[----:B------:R-:W-:Y:S01]  /*1610*/  IMAD R12, R2, 0x8, R0 ;  /* 0x00000008020c7824 */ /* 0x000fe200078e0200 */
[----:B0-----:R-:W-:-:S04]  /*1620*/  SHF.L.U32 R3, R16, 0x1f, RZ ;  /* 0x0000001f10037819 */ /* 0x001fc800000006ff */
[----:B------:R0:W1:Y:S01]  /*1630*/  SYNCS.PHASECHK.TRANS64.TRYWAIT P2, [R12+URZ+0x34830], R3 ;  /* 0x034830030c0075a7 */ /* 0x000062000804017f */
[----:B------:R-:W-:Y:S05]  /*1640*/  @!P0 BRA `(.L_x_367) ;  /* 0x0000000000048947 */ /* 0x000fea0003800000 */
[----:B------:R-:W-:Y:S01]  /*1650*/  BPT.TRAP 0x1 ;  /* 0x000000040000795c */ /* 0x000fe20000300000 */
.L_x_367:
[----:B------:R-:W2:Y:S01]  /*1660*/  S2R R4, SR_TID.X ;  /* 0x0000000000047919 */ /* 0x000ea20000002100 */
[----:B------:R-:W-:Y:S01]  /*1670*/  IMAD.MOV.U32 R87, RZ, RZ, RZ ;  /* 0x000000ffff577224 */ /* 0x000fe200078e00ff */
[----:B--2---:R-:W-:Y:S01]  /*1680*/  LOP3.LUT P1, RZ, R4, 0x7f, RZ, 0xc0, !PT ;  /* 0x0000007f04ff7812 */ /* 0x004fe2000782c0ff */
[----:B-1----:R-:W-:-:S12]  /*1690*/  @P2 BRA `(.L_x_368) ;  /* 0x0000000000082947 */ /* 0x002fd80003800000 */
[----:B------:R-:W1:Y:S02]  /*16a0*/  SYNCS.PHASECHK.TRANS64.TRYWAIT P2, [R12+URZ+0x34830], R3 ;  /* 0x034830030c0075a7 */ /* 0x000e64000804017f */
[----:B-1----:R-:W-:Y:S05]  /*16b0*/  @!P2 BRA `(.L_x_369) ;  /* 0x000001240000a947 */ /* 0x002fea0003800000 */
.L_x_368:
[----:B------:R-:W-:Y:S05]  /*16c0*/  WARPSYNC.ALL ;  /* 0x0000000000007948 */ /* 0x000fea0003800000 */
[----:B01----:R-:W-:Y:S01]  /*16d0*/  VIADD R3, R0, 0x1e400 ;  /* 0x0001e40000037836 */ /* 0x003fe20000000000 */
[----:B------:R-:W-:Y:S01]  /*16e0*/  ULOP3.LUT UR25, UR36, 0x10000, URZ, 0xfc, !UPT ;  /* 0x0001000024197892 */ /* 0x000fe2000f8efc3f */
[----:B------:R-:W-:Y:S01]  /*16f0*/  WARPGROUP.ARRIVE ;  /* 0x00000000000079c5 */ /* 0x000fe20000000000 */
[----:B------:R-:W-:Y:S01]  /*1700*/  UMOV UR5, 0x40000040 ;  /* 0x4000004000057882 */ /* 0x000fe20000000000 */
[----:B------:R-:W-:Y:S01]  /*1710*/  UMOV UR7, 0x40000040 ;  /* 0x4000004000077882 */ /* 0x000fe20000000000 */
[----:B------:R-:W-:Y:S01]  /*1720*/  SHF.R.U32.HI R3, RZ, 0x4, R3 ;  /* 0x00000004ff037819 */ /* 0x000fe20000011603 */
[----:B------:R-:W-:Y:S01]  /*1730*/  UMOV UR41, UR5 ;  /* 0x0000000500297c82 */ /* 0x000fe20008000000 */
[----:B------:R-:W-:Y:S01]  /*1740*/  UMOV UR15, 0x40000040 ;  /* 0x40000040000f7882 */ /* 0x000fe20000000000 */
[----:B------:R-:W-:Y:S01]  /*1750*/  UMOV UR4, UR25 ;  /* 0x0000001900047c82 */ /* 0x000fe20008000000 */
[----:B------:R-:W-:Y:S01]  /*1760*/  LOP3.LUT R3, R3, 0x3fff, RZ, 0xc0, !PT ;  /* 0x00003fff03037812 */ /* 0x000fe200078ec0ff */
[----:B------:R-:W-:Y:S01]  /*1770*/  UMOV UR40, UR4 ;  /* 0x0000000400287c82 */ /* 0x000fe20008000000 */
[----:B------:R-:W-:Y:S01]  /*1780*/  UMOV UR13, UR41 ;  /* 0x00000029000d7c82 */ /* 0x000fe20008000000 */
[----:B------:R-:W-:Y:S01]  /*1790*/  UMOV UR12, UR40 ;  /* 0x00000028000c7c82 */ /* 0x000fe20008000000 */
[----:B------:R-:W-:Y:S01]  /*17a0*/  LOP3.LUT R3, R3, 0x10000, RZ, 0xfc, !PT ;  /* 0x0001000003037812 */ /* 0x000fe200078efcff */
[----:B------:R-:W-:Y:S01]  /*17b0*/  IMAD.U32 R8, RZ, RZ, UR4 ;  /* 0x00000004ff087e24 */ /* 0x000fe2000f8e00ff */
[----:B------:R-:W-:Y:S01]  /*17c0*/  UMOV UR8, UR40 ;  /* 0x0000002800087c82 */ /* 0x000fe20008000000 */
[----:B------:R-:W-:Y:S01]  /*17d0*/  IMAD.U32 R9, RZ, RZ, UR5 ;  /* 0x00000005ff097e24 */ /* 0x000fe2000f8e00ff */
[----:B------:R-:W-:Y:S01]  /*17e0*/  UMOV UR9, UR41 ;  /* 0x0000002900097c82 */ /* 0x000fe20008000000 */
[----:B------:R-:W-:Y:S01]  /*17f0*/  IMAD R4, R2, 0xb00, R3 ;  /* 0x00000b0002047824 */ /* 0x000fe200078e0203 */
[----:B------:R-:W-:Y:S01]  /*1800*/  UMOV UR11, 0x40000040 ;  /* 0x40000040000b7882 */ /* 0x000fe20000000000 */
[----:B------:R-:W-:Y:S01]  /*1810*/  UMOV UR36, UR40 ;  /* 0x0000002800247c82 */ /* 0x000fe20008000000 */
[----:B------:R-:W-:Y:S01]  /*1820*/  UMOV UR37, UR41 ;  /* 0x0000002900257c82 */ /* 0x000fe20008000000 */
[----:B------:R-:W-:Y:S01]  /*1830*/  UMOV UR39, 0x40000040 ;  /* 0x4000004000277882 */ /* 0x000fe20000000000 */
[----:B------:R-:W-:Y:S01]  /*1840*/  R2UR UR24, R4 ;  /* 0x00000000041872ca */ /* 0x000fe200000e0000 */
[----:B------:R-:W-:Y:S01]  /*1850*/  UMOV UR32, UR40 ;  /* 0x0000002800207c82 */ /* 0x000fe20008000000 */
[----:B------:R-:W-:Y:S01]  /*1860*/  UMOV UR33, UR41 ;  /* 0x0000002900217c82 */ /* 0x000fe20008000000 */
[----:B------:R-:W-:Y:S01]  /*1870*/  UMOV UR35, 0x40000040 ;  /* 0x4000004000237882 */ /* 0x000fe20000000000 */
        /* <DEDUP_REMOVED lines=10> */
[----:B------:R-:W-:Y:S01]  /*1920*/  UIADD3 UR14, UR24, 0x80, URZ ;  /* 0x00000080180e7890 */ /* 0x000fe2000fffe03f */
[----:B------:R-:W-:Y:S01]  /*1930*/  HGMMA.64x16x16.F32.BF16 R112, gdesc[UR4], RZ, !UPT, gsb0 ;  /* 0x00200000047079f0 */ /* 0x000fe2000c0018ff */
[----:B------:R-:W-:Y:S01]  /*1940*/  UIADD3 UR6, UR24, 0x100, URZ ;  /* 0x0000010018067890 */ /* 0x000fe2000fffe03f */
[----:B------:R-:W-:Y:S01]  /*1950*/  IMAD.IADD R13, R229, 0x1, R80 ;  /* 0x00000001e50d7824 */ /* 0x000fe200078e0250 */
[----:B------:R-:W-:Y:S01]  /*1960*/  UMOV UR4, UR40 ;  /* 0x0000002800047c82 */ /* 0x000fe20008000000 */
[----:B------:R-:W-:Y:S01]  /*1970*/  UMOV UR5, UR41 ;  /* 0x0000002900057c82 */ /* 0x000fe20008000000 */
[----:B------:R-:W-:Y:S01]  /*1980*/  UMOV UR7, 0x40000040 ;  /* 0x4000004000077882 */ /* 0x000fe20000000000 */
[----:B------:R-:W-:Y:S01]  /*1990*/  UIADD3 UR10, UR24, 0x180, URZ ;  /* 0x00000180180a7890 */ /* 0x000fe2000fffe03f */
[----:B------:R-:W-:Y:S01]  /*19a0*/  IMAD R13, R120, -0xb0, R13 ;  /* 0xffffff50780d7824 */ /* 0x000fe200078e020d */
[----:B------:R-:W-:Y:S01]  /*19b0*/  UIADD3 UR38, UR24, 0x200, URZ ;  /* 0x0000020018267890 */ /* 0x000fe2000fffe03f */
[----:B------:R-:W-:Y:S01]  /*19c0*/  P2R R21, PR, RZ, 0x2 ;  /* 0x00000002ff157803 */ /* 0x000fe20000000000 */
[----:B------:R-:W-:Y:S01]  /*19d0*/  UIADD3 UR34, UR24, 0x280, URZ ;  /* 0x0000028018227890 */ /* 0x000fe2000fffe03f */
[----:B------:R-:W-:Y:S01]  /*19e0*/  P2R R15, PR, RZ, 0x1 ;  /* 0x00000001ff0f7803 */ /* 0x000fe20000000000 */
[----:B------:R-:W-:Y:S01]  /*19f0*/  UIADD3 UR30, UR24, 0x300, URZ ;  /* 0x00000300181e7890 */ /* 0x000fe2000fffe03f */
[C---:B------:R-:W-:Y:S01]  /*1a00*/  ISETP.GT.AND P2, PT, R13.reuse, RZ, PT ;  /* 0x000000ff0d00720c */ /* 0x040fe20003f44270 */
[----:B------:R-:W-:Y:S01]  /*1a10*/  UIADD3 UR22, UR24, 0x380, URZ ;  /* 0x0000038018167890 */ /* 0x000fe2000fffe03f */
[C---:B------:R-:W-:Y:S01]  /*1a20*/  ISETP.GT.AND P3, PT, R13.reuse, 0x1, PT ;  /* 0x000000010d00780c */ /* 0x040fe20003f64270 */
[----:B------:R-:W-:Y:S01]  /*1a30*/  UIADD3 UR18, UR24, 0x400, URZ ;  /* 0x0000040018127890 */ /* 0x000fe2000fffe03f */
[C---:B------:R-:W-:Y:S01]  /*1a40*/  ISETP.GT.AND P4, PT, R13.reuse, 0x8, PT ;  /* 0x000000080d00780c */ /* 0x040fe20003f84270 */
[----:B------:R-:W-:Y:S01]  /*1a50*/  UIADD3 UR26, UR25, 0x2, URZ ;  /* 0x00000002191a7890 */ /* 0x000fe2000fffe03f */
[C---:B------:R-:W-:Y:S01]  /*1a60*/  ISETP.GT.AND P5, PT, R13.reuse, 0x9, PT ;  /* 0x000000090d00780c */ /* 0x040fe20003fa4270 */
[----:B------:R-:W-:Y:S01]  /*1a70*/  UIADD3 UR42, UR24, 0xa00, URZ ;  /* 0x00000a00182a7890 */ /* 0x000fe2000fffe03f */
[C---:B------:R-:W-:Y:S01]  /*1a80*/  ISETP.GT.AND P6, PT, R13.reuse, 0x61, PT ;  /* 0x000000610d00780c */ /* 0x040fe20003fc4270 */
[----:B------:R-:W-:Y:S01]  /*1a90*/  UMOV UR43, 0x40000040 ;  /* 0x40000040002b7882 */ /* 0x000fe20000000000 */
[----:B------:R-:W-:Y:S01]  /*1aa0*/  UIADD3 UR46, UR24, 0xa02, URZ ;  /* 0x00000a02182e7890 */ /* 0x000fe2000fffe03f */
[C---:B------:R-:W-:Y:S01]  /*1ab0*/  ISETP.GT.AND P1, PT, R13.reuse, 0x89, PT ;  /* 0x000000890d00780c */ /* 0x040fe20003f24270 */
[----:B------:R-:W-:Y:S01]  /*1ac0*/  UMOV UR47, 0x40000040 ;  /* 0x40000040002f7882 */ /* 0x000fe20000000000 */
[----:B------:R-:W-:Y:S01]  /*1ad0*/  UIADD3 UR50, UR24, 0x684, URZ ;  /* 0x0000068418327890 */ /* 0x000fe2000fffe03f */
[----:B------:R-:W-:Y:S01]  /*1ae0*/  ISETP.GT.AND P0, PT, R13, 0x90, PT ;  /* 0x000000900d00780c */ /* 0x000fe20003f04270 */
[----:B------:R-:W-:Y:S01]  /*1af0*/  UMOV UR51, 0x40000040 ;  /* 0x4000004000337882 */ /* 0x000fe20000000000 */
[----:B------:R-:W-:-:S02]  /*1b00*/  IMAD.MOV.U32 R85, RZ, RZ, R87 ;  /* 0x000000ffff557224 */ /* 0x000fc400078e0057 */
[--C-:B------:R-:W-:Y:S02]  /*1b10*/  IMAD.MOV.U32 R83, RZ, RZ, R87.reuse ;  /* 0x000000ffff537224 */ /* 0x100fe400078e0057 */
[----:B------:R-:W-:Y:S01]  /*1b20*/  IMAD.MOV.U32 R81, RZ, RZ, R87 ;  /* 0x000000ffff517224 */ /* 0x000fe200078e0057 */
        /* <DEDUP_REMOVED lines=696> */
[----:B------:R-:W-:Y:S02]  /*46b0*/  ISETP.GT.AND P5, PT, R13, 0xa8, PT ;  /* 0x000000a80d00780c */ /* 0x000fe40003fa4270 */
[----:B------:R-:W-:Y:S01]  /*46c0*/  P2R R45, PR, RZ, 0x2 ;  /* 0x00000002ff2d7803 */ /* 0x000fe20000000000 */
        /* <DEDUP_REMOVED lines=12> */
[C---:B------:R-:W-:Y:S02]  /*4790*/  ISETP.GT.AND P3, PT, R13.reuse, 0xa0, PT ;  /* 0x000000a00d00780c */ /* 0x040fe40003f64270 */
[----:B------:R-:W-:Y:S02]  /*47a0*/  FMNMX.FTZ R11, R194, R11, !PT ;  /* 0x0000000bc20b7209 */ /* 0x000fe40007810000 */
[----:B------:R-:W-:Y:S02]  /*47b0*/  P2R R33, PR, RZ, 0x4 ;  /* 0x00000004ff217803 */ /* 0x000fe40000000000 */
[----:B------:R-:W-:-:S02]  /*47c0*/  ISETP.GT.AND P1, PT, R13, 0x90, PT ;  /* 0x000000900d00780c */ /* 0x000fc40003f24270 */
[----:B------:R-:W-:Y:S02]  /*47d0*/  P2R R43, PR, RZ, 0x1 ;  /* 0x00000001ff2b7803 */ /* 0x000fe40000000000 */
[----:B------:R-:W-:Y:S02]  /*47e0*/  FSEL R34, R34, -INF , P1 ;  /* 0xff80000022227808 */ /* 0x000fe40000800000 */
[----:B------:R-:W-:Y:S02]  /*47f0*/  ISETP.NE.AND P1, PT, R45, RZ, PT ;  /* 0x000000ff2d00720c */ /* 0x000fe40003f25270 */
[----:B------:R-:W-:Y:S01]  /*4800*/  ISETP.GT.AND P0, PT, R13, 0x89, PT ;  /* 0x000000890d00780c */ /* 0x000fe20003f04270 */
[----:B------:R-:W-:Y:S02]  /*4810*/  WARPGROUP.DEPBAR.LE gsb0, 0x0 ;  /* 0x00008000000079c5 */ /* 0x000fe40000010000 */
[----:B------:R-:W-:Y:S02]  /*4820*/  FSEL R196, R24, -INF , P3 ;  /* 0xff80000018c47808 */ /* 0x000fe40001800000 */
[----:B------:R-:W-:-:S02]  /*4830*/  FSEL R200, R25, -INF , P4 ;  /* 0xff80000019c87808 */ /* 0x000fc40002000000 */
[----:B------:R-:W-:Y:S02]  /*4840*/  FMNMX.FTZ R11, R196, R11, !PT ;  /* 0x0000000bc40b7209 */ /* 0x000fe40007810000 */
[----:B------:R-:W-:Y:S02]  /*4850*/  FSEL R198, R28, -INF , P5 ;  /* 0xff8000001cc67808 */ /* 0x000fe40002800000 */
[----:B------:R-:W-:Y:S02]  /*4860*/  FMNMX.FTZ R11, R200, R11, !PT ;  /* 0x0000000bc80b7209 */ /* 0x000fe40007810000 */
[----:B------:R-:W-:Y:S02]  /*4870*/  FSEL R202, R29, -INF , P6 ;  /* 0xff8000001dca7808 */ /* 0x000fe40003000000 */
[----:B------:R-:W-:Y:S02]  /*4880*/  FMNMX.FTZ R11, R198, R11, !PT ;  /* 0x0000000bc60b7209 */ /* 0x000fe40007810000 */
[----:B------:R-:W-:-:S02]  /*4890*/  FSEL R28, R35, -INF , P1 ;  /* 0xff800000231c7808 */ /* 0x000fc40000800000 */
[----:B------:R-:W-:Y:S01]  /*48a0*/  FMNMX.FTZ R25, R202, R11, !PT ;  /* 0x0000000bca197209 */ /* 0x000fe20007810000 */
[----:B------:R-:W-:Y:S01]  /*48b0*/  IMAD.U32 R11, RZ, RZ, UR6 ;  /* 0x00000006ff0b7e24 */ /* 0x000fe2000f8e00ff */
[----:B------:R-:W-:Y:S02]  /*48c0*/  FSEL R24, R47, -INF , P0 ;  /* 0xff8000002f187808 */ /* 0x000fe40000000000 */
[----:B------:R-:W-:Y:S01]  /*48d0*/  ISETP.NE.AND P0, PT, R43, RZ, PT ;  /* 0x000000ff2b00720c */ /* 0x000fe20003f05270 */
[----:B------:R-:W0:Y:S01]  /*48e0*/  SHFL.BFLY PT, R10, R25, 0x2, 0x1f ;  /* 0x0c401f00190a7f89 */ /* 0x000e2200000e0000 */
[----:B------:R-:W-:Y:S02]  /*48f0*/  FSEL R26, R26, -INF , P3 ;  /* 0xff8000001a1a7808 */ /* 0x000fe40001800000 */
[----:B------:R-:W-:Y:S02]  /*4900*/  FSEL R38, R38, -INF , P0 ;  /* 0xff80000026267808 */ /* 0x000fe40000000000 */
[----:B------:R-:W-:-:S02]  /*4910*/  FSEL R30, R30, -INF , P5 ;  /* 0xff8000001e1e7808 */ /* 0x000fc40002800000 */
[----:B------:R-:W-:Y:S02]  /*4920*/  ISETP.NE.AND P0, PT, R15, RZ, PT ;  /* 0x000000ff0f00720c */ /* 0x000fe40003f05270 */
[----:B------:R-:W-:-:S13]  /*4930*/  ISETP.NE.AND P1, PT, R21, RZ, PT ;  /* 0x000000ff1500720c */ /* 0x000fda0003f25270 */
[----:B------:R-:W-:Y:S01]  /*4940*/  @!P1 VIADD R12, R12, 0x34840 ;  /* 0x000348400c0c9836 */ /* 0x000fe20000000000 */
[----:B0-----:R-:W-:-:S05]  /*4950*/  FMNMX.FTZ R29, R25, R10, !PT ;  /* 0x0000000a191d7209 */ /* 0x001fca0007810000 */
[----:B------:R-:W0:Y:S02]  /*4960*/  SHFL.BFLY PT, R10, R29, 0x1, 0x1f ;  /* 0x0c201f001d0a7f89 */ /* 0x000e2400000e0000 */
        /* <DEDUP_REMOVED lines=28> */
[----:B------:R0:W-:Y:S01]  /*4b30*/  MUFU.EX2 R33, R100 ;  /* 0x0000006400217308 */ /* 0x0001e20000000800 */
[----:B------:R-:W-:Y:S01]  /*4b40*/  FMNMX.FTZ R35, R82, R35, !PT ;  /* 0x0000002352237209 */ /* 0x000fe20007810000 */
[-CC-:B------:R-:W-:Y:S01]  /*4b50*/  FFMA.FTZ R29, R132, R11.reuse, -R41.reuse ;  /* 0x0000000b841d7223 */ /* 0x180fe20000010829 */
[-CC-:B------:R-:W-:Y:S01]  /*4b60*/  FFMA.FTZ R186, R130, R11.reuse, -R41.reuse ;  /* 0x0000000b82ba7223 */ /* 0x180fe20000010829 */
[--C-:B------:R-:W-:Y:S01]  /*4b70*/  FFMA.FTZ R188, R140, R11, -R41.reuse ;  /* 0x0000000b8cbc7223 */ /* 0x100fe20000010829 */
[----:B------:R-:W-:Y:S01]  /*4b80*/  FMNMX.FTZ R35, R98, R35, !PT ;  /* 0x0000002362237209 */ /* 0x000fe20007810000 */
[-CC-:B------:R-:W-:Y:S01]  /*4b90*/  FFMA.FTZ R138, R138, R11.reuse, -R41.reuse ;  /* 0x0000000b8a8a7223 */ /* 0x180fe20000010829 */
[--C-:B------:R-:W-:Y:S01]  /*4ba0*/  FFMA.FTZ R134, R134, R11, -R41.reuse ;  /* 0x0000000b86867223 */ /* 0x100fe20000010829 */
[----:B------:R-:W1:Y:S01]  /*4bb0*/  MUFU.EX2 R13, R13 ;  /* 0x0000000d000d7308 */ /* 0x000e620000000800 */
[----:B------:R-:W-:Y:S01]  /*4bc0*/  FMNMX.FTZ R37, R84, R35, !PT ;  /* 0x0000002354257209 */ /* 0x000fe20007810000 */
[-CC-:B0-----:R-:W-:Y:S01]  /*4bd0*/  FFMA.FTZ R100, R92, R11.reuse, -R41.reuse ;  /* 0x0000000b5c647223 */ /* 0x181fe20000010829 */
        /* <DEDUP_REMOVED lines=15> */
[----:B-1----:R-:W-:Y:S01]  /*4cd0*/  FADD.FTZ R65, R176, R13 ;  /* 0x0000000db0417221 */ /* 0x002fe20000010000 */
        /* <DEDUP_REMOVED lines=11> */
[--C-:B------:R-:W-:Y:S01]  /*4d90*/  FFMA.FTZ R210, R170, R11, -R41.reuse ;  /* 0x0000000baad27223 */ /* 0x100fe20000010829 */
[----:B------:R-:W-:Y:S01]  /*4da0*/  F2FP.BF16.F32.PACK_AB R176, R13, R176 ;  /* 0x000000b00db0723e */ /* 0x000fe200000010ff */
        /* <DEDUP_REMOVED lines=9> */
[----:B------:R-:W-:-:S04]  /*4e40*/  FMNMX.FTZ R47, R76, R45, !PT ;  /* 0x0000002d4c2f7209 */ /* 0x000fc80007810000 */
[----:B------:R-:W-:-:S03]  /*4e50*/  FMNMX.FTZ R47, R66, R47, !PT ;  /* 0x0000002f422f7209 */ /* 0x000fc60007810000 */
        /* <DEDUP_REMOVED lines=21> */
[----:B------:R-:W0:Y:S01]  /*4fb0*/  MUFU.EX2 R100, R100 ;  /* 0x0000006400647308 */ /* 0x000e220000000800 */
[----:B------:R-:W-:-:S04]  /*4fc0*/  FMNMX.FTZ R55, R24, R53, !PT ;  /* 0x0000003518377209 */ /* 0x000fc80007810000 */
[----:B------:R-:W-:-:S03]  /*4fd0*/  FMNMX.FTZ R55, R34, R55, !PT ;  /* 0x0000003722377209 */ /* 0x000fc60007810000 */
[----:B------:R-:W-:Y:S01]  /*4fe0*/  MUFU.EX2 R43, R158 ;  /* 0x0000009e002b7308 */ /* 0x000fe20000000800 */
[----:B------:R-:W-:-:S04]  /*4ff0*/  FMNMX.FTZ R55, R28, R55, !PT ;  /* 0x000000371c377209 */ /* 0x000fc80007810000 */
[----:B------:R-:W-:-:S03]  /*5000*/  FMNMX.FTZ R55, R38, R55, !PT ;  /* 0x0000003726377209 */ /* 0x000fc60007810000 */
[----:B------:R-:W-:Y:S01]  /*5010*/  MUFU.EX2 R104, R104 ;  /* 0x0000006800687308 */ /* 0x000fe20000000800 */
[----:B------:R-:W-:Y:S02]  /*5020*/  FMNMX.FTZ R55, R126, R55, !PT ;  /* 0x000000377e377209 */ /* 0x000fe40007810000 */
[----:B0-----:R-:W-:Y:S02]  /*5030*/  F2FP.BF16.F32.PACK_AB R190, R100, R37 ;  /* 0x0000002564be723e */ /* 0x001fe400000010ff */
[----:B------:R-:W-:-:S03]  /*5040*/  FMNMX.FTZ R55, R26, R55, !PT ;  /* 0x000000371a377209 */ /* 0x000fc60007810000 */
[----:B------:R-:W-:Y:S01]  /*5050*/  MUFU.EX2 R45, R156 ;  /* 0x0000009c002d7308 */ /* 0x000fe20000000800 */
[----:B------:R-:W-:-:S04]  /*5060*/  FMNMX.FTZ R55, R60, R55, !PT ;  /* 0x000000373c377209 */ /* 0x000fc80007810000 */
[----:B------:R-:W-:-:S03]  /*5070*/  FMNMX.FTZ R55, R30, R55, !PT ;  /* 0x000000371e377209 */ /* 0x000fc60007810000 */
[----:B------:R-:W0:Y:S01]  /*5080*/  MUFU.EX2 R108, R108 ;  /* 0x0000006c006c7308 */ /* 0x000e220000000800 */
[----:B------:R-:W-:Y:S01]  /*5090*/  FMNMX.FTZ R57, R56, R55, !PT ;  /* 0x0000003738397209 */ /* 0x000fe20007810000 */
[----:B------:R-:W-:-:S04]  /*50a0*/  FFMA.FTZ R55, R174, R11, -R41 ;  /* 0x0000000bae377223 */ /* 0x000fc80000010829 */
[----:B------:R-:W1:Y:S02]  /*50b0*/  SHFL.BFLY PT, R92, R57, 0x2, 0x1f ;  /* 0x0c401f00395c7f89 */ /* 0x000e6400000e0000 */
[----:B------:R-:W-:Y:S08]  /*50c0*/  MUFU.EX2 R47, R172 ;  /* 0x000000ac002f7308 */ /* 0x000ff00000000800 */
[----:B------:R-:W2:Y:S01]  /*50d0*/  MUFU.EX2 R112, R112 ;  /* 0x0000007000707308 */ /* 0x000ea20000000800 */
[----:B0-----:R-:W-:-:S07]  /*50e0*/  F2FP.BF16.F32.PACK_AB R194, R108, R45 ;  /* 0x0000002d6cc2723e */ /* 0x001fce00000010ff */
[----:B------:R-:W-:Y:S01]  /*50f0*/  MUFU.EX2 R49, R166 ;  /* 0x000000a600317308 */ /* 0x000fe20000000800 */
[----:B-1----:R-:W-:Y:S01]  /*5100*/  FMNMX.FTZ R61, R57, R92, !PT ;  /* 0x0000005c393d7209 */ /* 0x002fe20007810000 */
[----:B------:R-:W-:-:S06]  /*5110*/  FFMA.FTZ R57, R192, R11, -R41 ;  /* 0x0000000bc0397223 */ /* 0x000fcc0000010829 */
[----:B------:R-:W0:Y:S01]  /*5120*/  MUFU.EX2 R116, R116 ;  /* 0x0000007400747308 */ /* 0x000e220000000800 */
[----:B------:R-:W-:Y:S01]  /*5130*/  FFMA.FTZ R41, R202, R11, -R41 ;  /* 0x0000000bca297223 */ /* 0x000fe20000010829 */
[----:B------:R-:W-:Y:S01]  /*5140*/  F2FP.BF16.F32.PACK_AB R192, R104, R43 ;  /* 0x0000002b68c0723e */ /* 0x000fe200000010ff */
[----:B------:R-:W1:Y:S01]  /*5150*/  SHFL.BFLY PT, R92, R61, 0x1, 0x1f ;  /* 0x0c201f003d5c7f89 */ /* 0x000e6200000e0000 */
[----:B--2---:R-:W-:-:S04]  /*5160*/  F2FP.BF16.F32.PACK_AB R196, R112, R47 ;  /* 0x0000002f70c4723e */ /* 0x004fc800000010ff */
[----:B------:R-:W-:Y:S08]  /*5170*/  MUFU.EX2 R51, R164 ;  /* 0x000000a400337308 */ /* 0x000ff00000000800 */
[----:B------:R-:W-:Y:S01]  /*5180*/  MUFU.EX2 R122, R122 ;  /* 0x0000007a007a7308 */ /* 0x000fe20000000800 */
[----:B0-----:R-:W-:-:S07]  /*5190*/  F2FP.BF16.F32.PACK_AB R198, R116, R49 ;  /* 0x0000003174c6723e */ /* 0x001fce00000010ff */
[----:B------:R-:W-:Y:S01]  /*51a0*/  MUFU.EX2 R53, R148 ;  /* 0x0000009400357308 */ /* 0x000fe20000000800 */
[----:B-1----:R-:W-:-:S04]  /*51b0*/  FMNMX.FTZ R92, R61, R92, !PT ;  /* 0x0000005c3d5c7209 */ /* 0x002fc80007810000 */
[C---:B------:R-:W-:Y:S01]  /*51c0*/  FSETP.NEU.FTZ.AND P2, PT, R92.reuse, -INF , PT ;  /* 0xff8000005c00780b */ /* 0x040fe20003f5d000 */
[-C--:B------:R-:W-:Y:S02]  /*51d0*/  FMUL.FTZ R63, R92, R11.reuse ;  /* 0x0000000b5c3f7220 */ /* 0x080fe40000410000 */
[----:B------:R-:W-:Y:S03]  /*51e0*/  MUFU.EX2 R124, R124 ;  /* 0x0000007c007c7308 */ /* 0x000fe60000000800 */
[----:B------:R-:W-:Y:S02]  /*51f0*/  FSEL R63, R63, RZ, P2 ;  /* 0x000000ff3f3f7208 */ /* 0x000fe40001000000 */
[----:B------:R-:W-:Y:S01]  /*5200*/  ISETP.GE.AND P2, PT, R80, 0xb1, PT ;  /* 0x000000b15000780c */ /* 0x000fe20003f46270 */
[----:B------:R-:W-:Y:S02]  /*5210*/  IMAD.MOV.U32 R80, RZ, RZ, R87 ;  /* 0x000000ffff507224 */ /* 0x000fe400078e0057 */
        /* <DEDUP_REMOVED lines=8> */
[-C--:B------:R-:W-:Y:S01]  /*52a0*/  FFMA.FTZ R181, R106, R11.reuse, -R63 ;  /* 0x0000000b6ab57223 */ /* 0x080fe2000001083f */
[----:B------:R-:W-:Y:S01]  /*52b0*/  MUFU.EX2 R177, R177 ;  /* 0x000000b100b17308 */ /* 0x000fe20000000800 */
[----:B------:R-:W-:Y:S01]  /*52c0*/  FADD.FTZ R66, R180, R65 ;  /* 0x00000041b4427221 */ /* 0x000fe20000010000 */
[-CC-:B------:R-:W-:Y:S01]  /*52d0*/  FFMA.FTZ R20, R20, R11.reuse, -R63.reuse ;  /* 0x0000000b14147223 */ /* 0x180fe2000001083f */
[-CC-:B------:R-:W-:Y:S01]  /*52e0*/  FFMA.FTZ R183, R110, R11.reuse, -R63.reuse ;  /* 0x0000000b6eb77223 */ /* 0x180fe2000001083f */
[-CC-:B------:R-:W-:Y:S01]  /*52f0*/  FFMA.FTZ R201, R58, R11.reuse, -R63.reuse ;  /* 0x0000000b3ac97223 */ /* 0x180fe2000001083f */
[----:B------:R-:W-:Y:S01]  /*5300*/  FADD.FTZ R65, R21, R66 ;  /* 0x0000004215417221 */ /* 0x000fe20000010000 */
[-CC-:B------:R-:W-:Y:S01]  /*5310*/  FFMA.FTZ R66, R68, R11.reuse, -R63.reuse ;  /* 0x0000000b44427223 */ /* 0x180fe2000001083f */
[-C--:B------:R-:W-:Y:S01]  /*5320*/  FFMA.FTZ R82, R82, R11.reuse, -R63 ;  /* 0x0000000b52527223 */ /* 0x080fe2000001083f */
[----:B------:R-:W0:Y:S01]  /*5330*/  MUFU.EX2 R36, R36 ;  /* 0x0000002400247308 */ /* 0x000e220000000800 */
[----:B------:R-:W-:Y:S01]  /*5340*/  FADD.FTZ R68, R182, R65 ;  /* 0x00000041b6447221 */ /* 0x000fe20000010000 */
[-CC-:B------:R-:W-:Y:S01]  /*5350*/  FFMA.FTZ R185, R98, R11.reuse, -R63.reuse ;  /* 0x0000000b62b97223 */ /* 0x180fe2000001083f */
[-CC-:B------:R-:W-:Y:S01]  /*5360*/  FFMA.FTZ R84, R84, R11.reuse, -R63.reuse ;  /* 0x0000000b54547223 */ /* 0x180fe2000001083f */
[-CC-:B------:R-:W-:Y:S01]  /*5370*/  FFMA.FTZ R187, R102, R11.reuse, -R63.reuse ;  /* 0x0000000b66bb7223 */ /* 0x180fe2000001083f */
[----:B------:R-:W-:Y:S01]  /*5380*/  FADD.FTZ R65, R25, R68 ;  /* 0x0000004419417221 */ /* 0x000fe20000010000 */
[-CC-:B------:R-:W-:Y:S01]  /*5390*/  FFMA.FTZ R203, R62, R11.reuse, -R63.reuse ;  /* 0x0000000b3ecb7223 */ /* 0x180fe2000001083f */
[-C--:B------:R-:W-:Y:S01]  /*53a0*/  FFMA.FTZ R86, R86, R11.reuse, -R63 ;  /* 0x0000000b56567223 */ /* 0x080fe2000001083f */
[----:B------:R-:W1:Y:S01]  /*53b0*/  MUFU.EX2 R179, R179 ;  /* 0x000000b300b37308 */ /* 0x000e620000000800 */
[----:B------:R-:W-:Y:S01]  /*53c0*/  FADD.FTZ R68, R184, R65 ;  /* 0x00000041b8447221 */ /* 0x000fe20000010000 */
[-CC-:B------:R-:W-:Y:S01]  /*53d0*/  FFMA.FTZ R189, R90, R11.reuse, -R63.reuse ;  /* 0x0000000b5abd7223 */ /* 0x180fe2000001083f */
[-CC-:B------:R-:W-:Y:S01]  /*53e0*/  FFMA.FTZ R88, R88, R11.reuse, -R63.reuse ;  /* 0x0000000b58587223 */ /* 0x180fe2000001083f */
[-CC-:B------:R-:W-:Y:S01]  /*53f0*/  FFMA.FTZ R191, R94, R11.reuse, -R63.reuse ;  /* 0x0000000b5ebf7223 */ /* 0x180fe2000001083f */
[----:B------:R-:W-:Y:S01]  /*5400*/  FADD.FTZ R67, R29, R68 ;  /* 0x000000441d437221 */ /* 0x000fe20000010000 */
        /* <DEDUP_REMOVED lines=9> */
[----:B------:R-:W-:Y:S01]  /*54a0*/  @!P1 PRMT R40, RZ, 0x654, R12 ;  /* 0x00000654ff289816 */ /* 0x000fe2000000000c */
[----:B------:R-:W0:Y:S01]  /*54b0*/  MUFU.EX2 R181, R181 ;  /* 0x000000b500b57308 */ /* 0x000e220000000800 */
[----:B-1----:R-:W-:Y:S01]  /*54c0*/  FADD.FTZ R65, R179, R58 ;  /* 0x0000003ab3417221 */ /* 0x002fe20000010000 */
[----:B------:R-:W-:Y:S01]  /*54d0*/  FADD.FTZ R62, R188, R67 ;  /* 0x00000043bc3e7221 */ /* 0x000fe20000010000 */
[-CC-:B------:R-:W-:Y:S01]  /*54e0*/  FFMA.FTZ R195, R78, R11.reuse, -R63.reuse ;  /* 0x0000000b4ec37223 */ /* 0x180fe2000001083f */
[----:B------:R1:W-:Y:S01]  /*54f0*/  @!P1 SYNCS.ARRIVE.TRANS64.RED.A1T0 RZ, [R40+URZ], RZ ;  /* 0x000000ff28ff99a7 */ /* 0x0003e2000810043f */
[-CC-:B------:R-:W-:Y:S01]  /*5500*/  FFMA.FTZ R74, R76, R11.reuse, -R63.reuse ;  /* 0x0000000b4c4a7223 */ /* 0x180fe2000001083f */
[----:B------:R-:W-:Y:S01]  /*5510*/  FADD.FTZ R62, R35, R62 ;  /* 0x0000003e233e7221 */ /* 0x000fe20000010000 */
[-C--:B------:R-:W-:Y:S01]  /*5520*/  FFMA.FTZ R207, R54, R11.reuse, -R63 ;  /* 0x0000000b36cf7223 */ /* 0x080fe2000001083f */
[----:B------:R-:W3:Y:S01]  /*5530*/  MUFU.EX2 R20, R20 ;  /* 0x0000001400147308 */ /* 0x000ee20000000800 */
[----:B--2---:R-:W-:Y:S01]  /*5540*/  FADD.FTZ R58, R14, R65 ;  /* 0x000000410e3a7221 */ /* 0x004fe20000010000 */
[----:B------:R-:W-:Y:S01]  /*5550*/  FADD.FTZ R67, R37, R62 ;  /* 0x0000003e25437221 */ /* 0x000fe20000010000 */
[-CC-:B------:R-:W-:Y:S01]  /*5560*/  FFMA.FTZ R64, R64, R11.reuse, -R63.reuse ;  /* 0x0000000b40407223 */ /* 0x180fe2000001083f */
[-CC-:B------:R-:W-:Y:S01]  /*5570*/  FFMA.FTZ R199, R70, R11.reuse, -R63.reuse ;  /* 0x0000000b46c77223 */ /* 0x180fe2000001083f */
[-C--:B------:R-:W-:Y:S01]  /*5580*/  FFMA.FTZ R48, R48, R11.reuse, -R63 ;  /* 0x0000000b30307223 */ /* 0x080fe2000001083f */
[----:B------:R-:W-:Y:S01]  /*5590*/  FADD.FTZ R62, R100, R67 ;  /* 0x00000043643e7221 */ /* 0x000fe20000010000 */
[-CC-:B------:R-:W-:Y:S01]  /*55a0*/  FFMA.FTZ R52, R52, R11.reuse, -R63.reuse ;  /* 0x0000000b34347223 */ /* 0x180fe2000001083f */
[----:B------:R-:W2:Y:S01]  /*55b0*/  MUFU.EX2 R183, R183 ;  /* 0x000000b700b77308 */ /* 0x000ea20000000800 */
[----:B0-----:R-:W-:Y:S01]  /*55c0*/  FADD.FTZ R65, R181, R58 ;  /* 0x0000003ab5417221 */ /* 0x001fe20000010000 */
[----:B------:R-:W-:Y:S01]  /*55d0*/  FADD.FTZ R67, R43, R62 ;  /* 0x0000003e2b437221 */ /* 0x000fe20000010000 */
[-CC-:B------:R-:W-:Y:S01]  /*55e0*/  FFMA.FTZ R44, R44, R11.reuse, -R63.reuse ;  /* 0x0000000b2c2c7223 */ /* 0x180fe2000001083f */
[-CC-:B------:R-:W-:Y:S01]  /*55f0*/  FFMA.FTZ R42, R42, R11.reuse, -R63.reuse ;  /* 0x0000000b2a2a7223 */ /* 0x180fe2000001083f */
[-C--:B------:R-:W-:Y:S01]  /*5600*/  FFMA.FTZ R32, R32, R11.reuse, -R63 ;  /* 0x0000000b20207223 */ /* 0x080fe2000001083f */
[----:B------:R-:W-:Y:S01]  /*5610*/  FADD.FTZ R62, R104, R67 ;  /* 0x00000043683e7221 */ /* 0x000fe20000010000 */
[-C--:B------:R-:W-:Y:S01]  /*5620*/  FFMA.FTZ R46, R46, R11.reuse, -R63 ;  /* 0x0000000b2e2e7223 */ /* 0x080fe2000001083f */
[----:B------:R-:W0:Y:S01]  /*5630*/  MUFU.EX2 R82, R82 ;  /* 0x0000005200527308 */ /* 0x000e220000000800 */
[----:B---3--:R-:W-:Y:S01]  /*5640*/  FADD.FTZ R58, R20, R65 ;  /* 0x00000041143a7221 */ /* 0x008fe20000010000 */
[----:B------:R-:W-:Y:S01]  /*5650*/  FADD.FTZ R67, R45, R62 ;  /* 0x0000003e2d437221 */ /* 0x000fe20000010000 */
[-CC-:B------:R-:W-:Y:S01]  /*5660*/  FFMA.FTZ R24, R24, R11.reuse, -R63.reuse ;  /* 0x0000000b18187223 */ /* 0x180fe2000001083f */
[-CC-:B------:R-:W-:Y:S01]  /*5670*/  FFMA.FTZ R34, R34, R11.reuse, -R63.reuse ;  /* 0x0000000b22227223 */ /* 0x180fe2000001083f */
[-C--:B------:R-:W-:Y:S01]  /*5680*/  FFMA.FTZ R28, R28, R11.reuse, -R63 ;  /* 0x0000000b1c1c7223 */ /* 0x080fe2000001083f */
[----:B------:R-:W-:Y:S01]  /*5690*/  FADD.FTZ R62, R108, R67 ;  /* 0x000000436c3e7221 */ /* 0x000fe20000010000 */
[-CC-:B------:R-:W-:Y:S01]  /*56a0*/  FFMA.FTZ R38, R38, R11.reuse, -R63.reuse ;  /* 0x0000000b26267223 */ /* 0x180fe2000001083f */
[----:B------:R-:W3:Y:S01]  /*56b0*/  MUFU.EX2 R185, R185 ;  /* 0x000000b900b97308 */ /* 0x000ee20000000800 */
[----:B--2---:R-:W-:Y:S01]  /*56c0*/  FADD.FTZ R65, R183, R58 ;  /* 0x0000003ab7417221 */ /* 0x004fe20000010000 */
[----:B------:R-:W-:Y:S01]  /*56d0*/  FADD.FTZ R67, R47, R62 ;  /* 0x0000003e2f437221 */ /* 0x000fe20000010000 */
[-CC-:B------:R-:W-:Y:S01]  /*56e0*/  FFMA.FTZ R126, R126, R11.reuse, -R63.reuse ;  /* 0x0000000b7e7e7223 */ /* 0x180fe2000001083f */
[-CC-:B------:R-:W-:Y:S01]  /*56f0*/  FFMA.FTZ R26, R26, R11.reuse, -R63.reuse ;  /* 0x0000000b1a1a7223 */ /* 0x180fe2000001083f */
[-C--:B------:R-:W-:Y:S01]  /*5700*/  FFMA.FTZ R60, R60, R11.reuse, -R63 ;  /* 0x0000000b3c3c7223 */ /* 0x080fe2000001083f */
[----:B------:R-:W-:Y:S01]  /*5710*/  FADD.FTZ R54, R112, R67 ;  /* 0x0000004370367221 */ /* 0x000fe20000010000 */
[-C--:B------:R-:W-:Y:S01]  /*5720*/  FFMA.FTZ R30, R30, R11.reuse, -R63 ;  /* 0x0000000b1e1e7223 */ /* 0x080fe2000001083f */
[----:B------:R-:W2:Y:S01]  /*5730*/  MUFU.EX2 R84, R84 ;  /* 0x0000005400547308 */ /* 0x000ea20000000800 */
[----:B0-----:R-:W-:Y:S01]  /*5740*/  FADD.FTZ R58, R82, R65 ;  /* 0x00000041523a7221 */ /* 0x001fe20000010000 */
[----:B------:R-:W-:Y:S01]  /*5750*/  FADD.FTZ R67, R49, R54 ;  /* 0x0000003631437221 */ /* 0x000fe20000010000 */
[----:B------:R-:W-:Y:S01]  /*5760*/  FFMA.FTZ R56, R56, R11, -R63 ;  /* 0x0000000b38387223 */ /* 0x000fe2000001083f */
[----:B------:R-:W-:Y:S01]  /*5770*/  F2FP.BF16.F32.PACK_AB R178, R15, R178 ;  /* 0x000000b20fb2723e */ /* 0x000fe200000010ff */
[--C-:B------:R-:W-:Y:S01]  /*5780*/  IMAD.MOV.U32 R78, RZ, RZ, R87.reuse ;  /* 0x000000ffff4e7224 */ /* 0x100fe200078e0057 */
[----:B------:R-:W-:Y:S01]  /*5790*/  F2FP.BF16.F32.PACK_AB R179, R14, R179 ;  /* 0x000000b30eb3723e */ /* 0x000fe200000010ff */
[--C-:B------:R-:W-:Y:S01]  /*57a0*/  IMAD.MOV.U32 R76, RZ, RZ, R87.reuse ;  /* 0x000000ffff4c7224 */ /* 0x100fe200078e0057 */
[----:B------:R-:W0:Y:S01]  /*57b0*/  MUFU.EX2 R187, R187 ;  /* 0x000000bb00bb7308 */ /* 0x000e220000000800 */
[----:B---3--:R-:W-:Y:S01]  /*57c0*/  FADD.FTZ R65, R185, R58 ;  /* 0x0000003ab9417221 */ /* 0x008fe20000010000 */
[----:B------:R-:W-:Y:S01]  /*57d0*/  F2FP.BF16.F32.PACK_AB R182, R25, R182 ;  /* 0x000000b619b6723e */ /* 0x000fe200000010ff */
[--C-:B------:R-:W-:Y:S01]  /*57e0*/  IMAD.MOV.U32 R70, RZ, RZ, R87.reuse ;  /* 0x000000ffff467224 */ /* 0x100fe200078e0057 */
[----:B------:R-:W-:Y:S01]  /*57f0*/  F2FP.BF16.F32.PACK_AB R184, R29, R184 ;  /* 0x000000b81db8723e */ /* 0x000fe200000010ff */
[--C-:B------:R-:W-:Y:S01]  /*5800*/  IMAD.MOV.U32 R68, RZ, RZ, R87.reuse ;  /* 0x000000ffff447224 */ /* 0x100fe200078e0057 */
[----:B------:R-:W-:Y:S01]  /*5810*/  F2FP.BF16.F32.PACK_AB R186, R33, R186 ;  /* 0x000000ba21ba723e */ /* 0x000fe200000010ff */
[----:B------:R-:W-:Y:S01]  /*5820*/  IMAD.MOV.U32 R62, RZ, RZ, R87 ;  /* 0x000000ffff3e7224 */ /* 0x000fe200078e0057 */
[----:B------:R-:W3:Y:S01]  /*5830*/  MUFU.EX2 R86, R86 ;  /* 0x0000005600567308 */ /* 0x000ee20000000800 */
[----:B--2---:R-:W-:Y:S01]  /*5840*/  FADD.FTZ R58, R84, R65 ;  /* 0x00000041543a7221 */ /* 0x004fe20000010000 */
[----:B------:R-:W-:Y:S01]  /*5850*/  F2FP.BF16.F32.PACK_AB R188, R35, R188 ;  /* 0x000000bc23bc723e */ /* 0x000fe200000010ff */
[--C-:B------:R-:W-:Y:S01]  /*5860*/  IMAD.MOV.U32 R54, RZ, RZ, R87.reuse ;  /* 0x000000ffff367224 */ /* 0x100fe200078e0057 */
[----:B------:R-:W-:Y:S01]  /*5870*/  F2FP.BF16.F32.PACK_AB R202, R124, R53 ;  /* 0x000000357cca723e */ /* 0x000fe200000010ff */
[--C-:B------:R-:W-:Y:S01]  /*5880*/  IMAD.MOV.U32 R49, RZ, RZ, R87.reuse ;  /* 0x000000ffff317224 */ /* 0x100fe200078e0057 */
[----:B------:R-:W-:Y:S01]  /*5890*/  F2FP.BF16.F32.PACK_AB R177, R36, R177 ;  /* 0x000000b124b1723e */ /* 0x000fe200000010ff */
[--C-:B------:R-:W-:Y:S01]  /*58a0*/  IMAD.MOV.U32 R47, RZ, RZ, R87.reuse ;  /* 0x000000ffff2f7224 */ /* 0x100fe200078e0057 */
[----:B------:R-:W2:Y:S01]  /*58b0*/  MUFU.EX2 R189, R189 ;  /* 0x000000bd00bd7308 */ /* 0x000ea20000000800 */
[----:B0-----:R-:W-:Y:S01]  /*58c0*/  FADD.FTZ R65, R187, R58 ;  /* 0x0000003abb417221 */ /* 0x001fe20000010000 */
[----:B------:R-:W-:Y:S01]  /*58d0*/  F2FP.BF16.F32.PACK_AB R183, R82, R183 ;  /* 0x000000b752b7723e */ /* 0x000fe200000010ff */
[--C-:B------:R-:W-:Y:S01]  /*58e0*/  IMAD.MOV.U32 R82, RZ, RZ, R87.reuse ;  /* 0x000000ffff527224 */ /* 0x100fe200078e0057 */
[----:B------:R-:W-:Y:S01]  /*58f0*/  F2FP.BF16.F32.PACK_AB R185, R84, R185 ;  /* 0x000000b954b9723e */ /* 0x000fe200000010ff */
[--C-:B------:R-:W-:Y:S01]  /*5900*/  IMAD.MOV.U32 R84, RZ, RZ, R87.reuse ;  /* 0x000000ffff547224 */ /* 0x100fe200078e0057 */
[----:B------:R-:W-:Y:S01]  /*5910*/  F2FP.BF16.F32.PACK_AB R180, R21, R180 ;  /* 0x000000b415b4723e */ /* 0x000fe200000010ff */
[----:B------:R-:W-:Y:S01]  /*5920*/  IMAD.MOV.U32 R45, RZ, RZ, R87 ;  /* 0x000000ffff2d7224 */ /* 0x000fe200078e0057 */
[----:B------:R-:W1:Y:S01]  /*5930*/  MUFU.EX2 R88, R88 ;  /* 0x0000005800587308 */ /* 0x000e620000000800 */
[C---:B---3--:R-:W-:Y:S01]  /*5940*/  FADD.FTZ R58, R86.reuse, R65 ;  /* 0x00000041563a7221 */ /* 0x048fe20000010000 */
[----:B------:R-:W-:Y:S01]  /*5950*/  F2FP.BF16.F32.PACK_AB R187, R86, R187 ;  /* 0x000000bb56bb723e */ /* 0x000fe200000010ff */
[--C-:B------:R-:W-:Y:S01]  /*5960*/  IMAD.MOV.U32 R86, RZ, RZ, R87.reuse ;  /* 0x000000ffff567224 */ /* 0x100fe200078e0057 */
[----:B------:R-:W-:Y:S01]  /*5970*/  F2FP.BF16.F32.PACK_AB R181, R20, R181 ;  /* 0x000000b514b5723e */ /* 0x000fe200000010ff */
[----:B------:R-:W-:-:S02]  /*5980*/  IMAD.MOV.U32 R43, RZ, RZ, R87 ;  /* 0x000000ffff2b7224 */ /* 0x000fc400078e0057 */
[--C-:B------:R-:W-:Y:S01]  /*5990*/  IMAD.MOV.U32 R37, RZ, RZ, R87.reuse ;  /* 0x000000ffff257224 */ /* 0x100fe200078e0057 */
[----:B------:R-:W0:Y:S01]  /*59a0*/  MUFU.EX2 R191, R191 ;  /* 0x000000bf00bf7308 */ /* 0x000e220000000800 */
[----:B--2---:R-:W-:Y:S01]  /*59b0*/  FADD.FTZ R65, R189, R58 ;  /* 0x0000003abd417221 */ /* 0x004fe20000010000 */
[--C-:B------:R-:W-:Y:S02]  /*59c0*/  IMAD.MOV.U32 R58, RZ, RZ, R87.reuse ;  /* 0x000000ffff3a7224 */ /* 0x100fe400078e0057 */
[--C-:B------:R-:W-:Y:S02]  /*59d0*/  IMAD.MOV.U32 R36, RZ, RZ, R87.reuse ;  /* 0x000000ffff247224 */ /* 0x100fe400078e0057 */
[----:B------:R-:W-:Y:S02]  /*59e0*/  IMAD.MOV.U32 R35, RZ, RZ, R87 ;  /* 0x000000ffff237224 */ /* 0x000fe400078e0057 */
[----:B------:R-:W2:Y:S01]  /*59f0*/  MUFU.EX2 R90, R90 ;  /* 0x0000005a005a7308 */ /* 0x000ea20000000800 */
[C---:B-1----:R-:W-:Y:S01]  /*5a00*/  FADD.FTZ R40, R88.reuse, R65 ;  /* 0x0000004158287221 */ /* 0x042fe20000010000 */
[----:B------:R-:W-:Y:S01]  /*5a10*/  F2FP.BF16.F32.PACK_AB R189, R88, R189 ;  /* 0x000000bd58bd723e */ /* 0x000fe200000010ff */
[----:B------:R-:W-:-:S02]  /*5a20*/  IMAD.MOV.U32 R33, RZ, RZ, R87 ;  /* 0x000000ffff217224 */ /* 0x000fc400078e0057 */
[--C-:B------:R-:W-:Y:S02]  /*5a30*/  IMAD.MOV.U32 R29, RZ, RZ, R87.reuse ;  /* 0x000000ffff1d7224 */ /* 0x100fe400078e0057 */
[----:B------:R-:W-:Y:S01]  /*5a40*/  IMAD.MOV.U32 R25, RZ, RZ, R87 ;  /* 0x000000ffff197224 */ /* 0x000fe200078e0057 */
[----:B------:R-:W1:Y:S01]  /*5a50*/  MUFU.EX2 R193, R193 ;  /* 0x000000c100c17308 */ /* 0x000e620000000800 */
[----:B0-----:R-:W-:-:S07]  /*5a60*/  FADD.FTZ R65, R191, R40 ;  /* 0x00000028bf417221 */ /* 0x001fce0000010000 */
[----:B------:R-:W0:Y:S01]  /*5a70*/  MUFU.EX2 R72, R72 ;  /* 0x0000004800487308 */ /* 0x000e220000000800 */
[C---:B--2---:R-:W-:Y:S01]  /*5a80*/  FADD.FTZ R40, R90.reuse, R65 ;  /* 0x000000415a287221 */ /* 0x044fe20000010000 */
[----:B------:R-:W-:-:S06]  /*5a90*/  F2FP.BF16.F32.PACK_AB R191, R90, R191 ;  /* 0x000000bf5abf723e */ /* 0x000fcc00000010ff */
[----:B------:R-:W2:Y:S01]  /*5aa0*/  MUFU.EX2 R195, R195 ;  /* 0x000000c300c37308 */ /* 0x000ea20000000800 */
[----:B-1----:R-:W-:-:S07]  /*5ab0*/  FADD.FTZ R65, R193, R40 ;  /* 0x00000028c1417221 */ /* 0x002fce0000010000 */
[----:B------:R-:W1:Y:S01]  /*5ac0*/  MUFU.EX2 R74, R74 ;  /* 0x0000004a004a7308 */ /* 0x000e620000000800 */
[C---:B0-----:R-:W-:Y:S01]  /*5ad0*/  FADD.FTZ R40, R72.reuse, R65 ;  /* 0x0000004148287221 */ /* 0x041fe20000010000 */
[----:B------:R-:W-:Y:S01]  /*5ae0*/  F2FP.BF16.F32.PACK_AB R193, R72, R193 ;  /* 0x000000c148c1723e */ /* 0x000fe200000010ff */
[----:B------:R-:W-:-:S05]  /*5af0*/  IMAD.MOV.U32 R72, RZ, RZ, R87 ;  /* 0x000000ffff487224 */ /* 0x000fca00078e0057 */
[----:B------:R0:W-:Y:S01]  /*5b00*/  MUFU.EX2 R12, R50 ;  /* 0x00000032000c7308 */ /* 0x0001e20000000800 */
[----:B--2---:R-:W-:-:S07]  /*5b10*/  FADD.FTZ R65, R195, R40 ;  /* 0x00000028c3417221 */ /* 0x004fce0000010000 */
[----:B------:R-:W2:Y:S01]  /*5b20*/  MUFU.EX2 R197, R197 ;  /* 0x000000c500c57308 */ /* 0x000ea20000000800 */
[----:B0-----:R-:W-:Y:S01]  /*5b30*/  FADD.FTZ R50, R116, R67 ;  /* 0x0000004374327221 */ /* 0x001fe20000010000 */
[C---:B-1----:R-:W-:Y:S01]  /*5b40*/  FADD.FTZ R40, R74.reuse, R65 ;  /* 0x000000414a287221 */ /* 0x042fe20000010000 */
[----:B------:R-:W-:Y:S01]  /*5b50*/  F2FP.BF16.F32.PACK_AB R195, R74, R195 ;  /* 0x000000c34ac3723e */ /* 0x000fe200000010ff */
[----:B------:R-:W-:Y:S02]  /*5b60*/  IMAD.MOV.U32 R74, RZ, RZ, R87 ;  /* 0x000000ffff4a7224 */ /* 0x000fe400078e0057 */
[----:B------:R-:W-:Y:S02]  /*5b70*/  FADD.FTZ R67, R51, R50 ;  /* 0x0000003233437221 */ /* 0x000fe40000010000 */
[----:B------:R-:W0:Y:S02]  /*5b80*/  MUFU.EX2 R64, R64 ;  /* 0x0000004000407308 */ /* 0x000e240000000800 */
[----:B------:R-:W-:-:S04]  /*5b90*/  FADD.FTZ R50, R122, R67 ;  /* 0x000000437a327221 */ /* 0x000fc80000010000 */
[----:B------:R-:W-:Y:S01]  /*5ba0*/  FADD.FTZ R67, R53, R50 ;  /* 0x0000003235437221 */ /* 0x000fe20000010000 */
[----:B------:R-:W-:Y:S01]  /*5bb0*/  IMAD.MOV.U32 R53, RZ, RZ, R87 ;  /* 0x000000ffff357224 */ /* 0x000fe200078e0057 */
[----:B------:R-:W1:Y:S02]  /*5bc0*/  MUFU.EX2 R27, R27 ;  /* 0x0000001b001b7308 */ /* 0x000e640000000800 */
[----:B------:R-:W-:Y:S01]  /*5bd0*/  FADD.FTZ R67, R124, R67 ;  /* 0x000000437c437221 */ /* 0x000fe20000010000 */
[----:B--2---:R-:W-:-:S03]  /*5be0*/  FADD.FTZ R65, R197, R40 ;  /* 0x00000028c5417221 */ /* 0x004fc60000010000 */
[----:B------:R-:W-:Y:S01]  /*5bf0*/  FADD.FTZ R50, R204, R67 ;  /* 0x00000043cc327221 */ /* 0x000fe20000010000 */
[----:B------:R-:W-:Y:S01]  /*5c00*/  IMAD.MOV.U32 R67, RZ, RZ, R87 ;  /* 0x000000ffff437224 */ /* 0x000fe200078e0057 */
[----:B------:R-:W2:Y:S01]  /*5c10*/  MUFU.EX2 R199, R199 ;  /* 0x000000c700c77308 */ /* 0x000ea20000000800 */
[C---:B0-----:R-:W-:Y:S01]  /*5c20*/  FADD.FTZ R40, R64.reuse, R65 ;  /* 0x0000004140287221 */ /* 0x041fe20000010000 */
[----:B------:R-:W-:Y:S01]  /*5c30*/  F2FP.BF16.F32.PACK_AB R197, R64, R197 ;  /* 0x000000c540c5723e */ /* 0x000fe200000010ff */
[--C-:B------:R-:W-:Y:S02]  /*5c40*/  IMAD.MOV.U32 R65, RZ, RZ, R87.reuse ;  /* 0x000000ffff417224 */ /* 0x100fe400078e0057 */
[----:B------:R-:W-:-:S03]  /*5c50*/  IMAD.MOV.U32 R64, RZ, RZ, R87 ;  /* 0x000000ffff407224 */ /* 0x000fc600078e0057 */
[----:B------:R-:W0:Y:S01]  /*5c60*/  MUFU.EX2 R206, R206 ;  /* 0x000000ce00ce7308 */ /* 0x000e220000000800 */
[C---:B-1----:R-:W-:Y:S01]  /*5c70*/  FADD.FTZ R63, R27.reuse, R50 ;  /* 0x000000321b3f7221 */ /* 0x042fe20000010000 */
[----:B------:R-:W-:Y:S01]  /*5c80*/  F2FP.BF16.F32.PACK_AB R204, R27, R204 ;  /* 0x000000cc1bcc723e */ /* 0x000fe200000010ff */
[--C-:B------:R-:W-:Y:S02]  /*5c90*/  IMAD.MOV.U32 R50, RZ, RZ, R87.reuse ;  /* 0x000000ffff327224 */ /* 0x100fe400078e0057 */
[----:B------:R-:W-:-:S03]  /*5ca0*/  IMAD.MOV.U32 R27, RZ, RZ, R87 ;  /* 0x000000ffff1b7224 */ /* 0x000fc600078e0057 */
[----:B------:R-:W1:Y:S01]  /*5cb0*/  MUFU.EX2 R66, R66 ;  /* 0x0000004200427308 */ /* 0x000e620000000800 */
[----:B--2---:R-:W-:-:S07]  /*5cc0*/  FADD.FTZ R13, R199, R40 ;  /* 0x00000028c70d7221 */ /* 0x004fce0000010000 */
[----:B------:R-:W2:Y:S01]  /*5cd0*/  MUFU.EX2 R31, R31 ;  /* 0x0000001f001f7308 */ /* 0x000ea20000000800 */
[----:B0-----:R-:W-:Y:S01]  /*5ce0*/  FADD.FTZ R40, R206, R63 ;  /* 0x0000003fce287221 */ /* 0x001fe20000010000 */
[----:B------:R-:W-:-:S06]  /*5cf0*/  IMAD.MOV.U32 R63, RZ, RZ, R87 ;  /* 0x000000ffff3f7224 */ /* 0x000fcc00078e0057 */
[----:B------:R-:W-:Y:S01]  /*5d00*/  MUFU.EX2 R201, R201 ;  /* 0x000000c900c97308 */ /* 0x000fe20000000800 */
[----:B-1----:R-:W-:-:S07]  /*5d10*/  F2FP.BF16.F32.PACK_AB R199, R66, R199 ;  /* 0x000000c742c7723e */ /* 0x002fce00000010ff */
[----:B------:R-:W0:Y:S01]  /*5d20*/  MUFU.EX2 R208, R208 ;  /* 0x000000d000d07308 */ /* 0x000e220000000800 */
[C---:B--2---:R-:W-:Y:S01]  /*5d30*/  FADD.FTZ R15, R31.reuse, R40 ;  /* 0x000000281f0f7221 */ /* 0x044fe20000010000 */
[----:B------:R-:W-:Y:S01]  /*5d40*/  F2FP.BF16.F32.PACK_AB R206, R31, R206 ;  /* 0x000000ce1fce723e */ /* 0x000fe200000010ff */
[----:B------:R-:W-:-:S05]  /*5d50*/  IMAD.MOV.U32 R31, RZ, RZ, R87 ;  /* 0x000000ffff1f7224 */ /* 0x000fca00078e0057 */
[----:B------:R-:W-:Y:S08]  /*5d60*/  MUFU.EX2 R48, R48 ;  /* 0x0000003000307308 */ /* 0x000ff00000000800 */
[----:B------:R-:W1:Y:S01]  /*5d70*/  MUFU.EX2 R39, R39 ;  /* 0x0000002700277308 */ /* 0x000e620000000800 */
[----:B0-----:R-:W-:-:S07]  /*5d80*/  FADD.FTZ R40, R208, R15 ;  /* 0x0000000fd0287221 */ /* 0x001fce0000010000 */
[----:B------:R-:W0:Y:S08]  /*5d90*/  MUFU.EX2 R203, R203 ;  /* 0x000000cb00cb7308 */ /* 0x000e300000000800 */
[----:B------:R-:W2:Y:S01]  /*5da0*/  MUFU.EX2 R210, R210 ;  /* 0x000000d200d27308 */ /* 0x000ea20000000800 */
[C---:B-1----:R-:W-:Y:S01]  /*5db0*/  FADD.FTZ R15, R39.reuse, R40 ;  /* 0x00000028270f7221 */ /* 0x042fe20000010000 */
[----:B------:R-:W-:Y:S01]  /*5dc0*/  F2FP.BF16.F32.PACK_AB R208, R39, R208 ;  /* 0x000000d027d0723e */ /* 0x000fe200000010ff */
[----:B------:R-:W-:-:S02]  /*5dd0*/  IMAD.MOV.U32 R40, RZ, RZ, R87 ;  /* 0x000000ffff287224 */ /* 0x000fc400078e0057 */
[----:B------:R-:W-:-:S03]  /*5de0*/  IMAD.MOV.U32 R39, RZ, RZ, R87 ;  /* 0x000000ffff277224 */ /* 0x000fc600078e0057 */
[----:B------:R-:W1:Y:S08]  /*5df0*/  MUFU.EX2 R52, R52 ;  /* 0x0000003400347308 */ /* 0x000e700000000800 */
[----:B------:R3:W-:Y:S08]  /*5e00*/  MUFU.EX2 R209, R32 ;  /* 0x0000002000d17308 */ /* 0x0007f00000000800 */
[----:B------:R-:W4:Y:S01]  /*5e10*/  MUFU.EX2 R55, R55 ;  /* 0x0000003700377308 */ /* 0x000f220000000800 */
[----:B---3--:R-:W-:Y:S01]  /*5e20*/  FADD.FTZ R32, R66, R13 ;  /* 0x0000000d42207221 */ /* 0x008fe20000010000 */
[----:B------:R-:W-:-:S03]  /*5e30*/  IMAD.MOV.U32 R66, RZ, RZ, R87 ;  /* 0x000000ffff427224 */ /* 0x000fc600078e0057 */
[----:B------:R-:W-:Y:S01]  /*5e40*/  FADD.FTZ R13, R201, R32 ;  /* 0x00000020c90d7221 */ /* 0x000fe20000010000 */
[C---:B------:R-:W-:Y:S02]  /*5e50*/  F2FP.BF16.F32.PACK_AB R201, R48.reuse, R201 ;  /* 0x000000c930c9723e */ /* 0x040fe400000010ff */
[----:B------:R-:W-:Y:S01]  /*5e60*/  MUFU.EX2 R205, R205 ;  /* 0x000000cd00cd7308 */ /* 0x000fe20000000800 */
[----:B------:R-:W-:Y:S01]  /*5e70*/  FADD.FTZ R32, R48, R13 ;  /* 0x0000000d30207221 */ /* 0x000fe20000010000 */
[----:B------:R-:W-:-:S03]  /*5e80*/  IMAD.MOV.U32 R48, RZ, RZ, R87 ;  /* 0x000000ffff307224 */ /* 0x000fc600078e0057 */
[----:B0-----:R-:W-:Y:S01]  /*5e90*/  FADD.FTZ R13, R203, R32 ;  /* 0x00000020cb0d7221 */ /* 0x001fe20000010000 */
[----:B--2---:R-:W-:Y:S01]  /*5ea0*/  FADD.FTZ R32, R210, R15 ;  /* 0x0000000fd2207221 */ /* 0x004fe20000010000 */
[----:B-1----:R-:W-:Y:S01]  /*5eb0*/  F2FP.BF16.F32.PACK_AB R203, R52, R203 ;  /* 0x000000cb34cb723e */ /* 0x002fe200000010ff */
[----:B------:R-:W0:Y:S01]  /*5ec0*/  MUFU.EX2 R212, R212 ;  /* 0x000000d400d47308 */ /* 0x000e220000000800 */
[C---:B----4-:R-:W-:Y:S01]  /*5ed0*/  F2FP.BF16.F32.PACK_AB R210, R55.reuse, R210 ;  /* 0x000000d237d2723e */ /* 0x050fe200000010ff */
[----:B------:R-:W-:Y:S01]  /*5ee0*/  FADD.FTZ R15, R55, R32 ;  /* 0x00000020370f7221 */ /* 0x000fe20000010000 */
[----:B------:R-:W-:-:S05]  /*5ef0*/  IMAD.MOV.U32 R55, RZ, RZ, R87 ;  /* 0x000000ffff377224 */ /* 0x000fca00078e0057 */
[----:B------:R-:W1:Y:S08]  /*5f00*/  MUFU.EX2 R57, R57 ;  /* 0x0000003900397308 */ /* 0x000e700000000800 */
[----:B------:R-:W2:Y:S01]  /*5f10*/  MUFU.EX2 R207, R207 ;  /* 0x000000cf00cf7308 */ /* 0x000ea20000000800 */
[----:B0-----:R-:W-:-:S07]  /*5f20*/  FADD.FTZ R32, R212, R15 ;  /* 0x0000000fd4207221 */ /* 0x001fce0000010000 */
[----:B------:R-:W0:Y:S01]  /*5f30*/  MUFU.EX2 R214, R214 ;  /* 0x000000d600d67308 */ /* 0x000e220000000800 */
[C---:B-1----:R-:W-:Y:S01]  /*5f40*/  FADD.FTZ R15, R57.reuse, R32 ;  /* 0x00000020390f7221 */ /* 0x042fe20000010000 */
[----:B------:R-:W-:Y:S01]  /*5f50*/  F2FP.BF16.F32.PACK_AB R212, R57, R212 ;  /* 0x000000d439d4723e */ /* 0x000fe200000010ff */
[--C-:B------:R-:W-:Y:S02]  /*5f60*/  IMAD.MOV.U32 R57, RZ, RZ, R87.reuse ;  /* 0x000000ffff397224 */ /* 0x100fe400078e0057 */
        /* <DEDUP_REMOVED lines=8> */
[----:B------:R-:W3:Y:S01]  /*5ff0*/  MUFU.EX2 R42, R42 ;  /* 0x0000002a002a7308 */ /* 0x000ee20000000800 */
[----:B------:R-:W-:-:S04]  /*6000*/  FADD.FTZ R24, R12, R13 ;  /* 0x0000000d0c187221 */ /* 0x000fc80000010000 */
[----:B--2---:R-:W-:Y:S01]  /*6010*/  FADD.FTZ R13, R207, R24 ;  /* 0x00000018cf0d7221 */ /* 0x004fe20000010000 */
[----:B0-----:R-:W-:Y:S01]  /*6020*/  FADD.FTZ R24, R214, R15 ;  /* 0x0000000fd6187221 */ /* 0x001fe20000010000 */
[C---:B-1----:R-:W-:Y:S01]  /*6030*/  F2FP.BF16.F32.PACK_AB R207, R44.reuse, R207 ;  /* 0x000000cf2ccf723e */ /* 0x042fe200000010ff */
[----:B------:R-:W-:Y:S01]  /*6040*/  MUFU.EX2 R216, R216 ;  /* 0x000000d800d87308 */ /* 0x000fe20000000800 */
[----:B------:R-:W-:Y:S01]  /*6050*/  FADD.FTZ R13, R44, R13 ;  /* 0x0000000d2c0d7221 */ /* 0x000fe20000010000 */
[C---:B----4-:R-:W-:Y:S01]  /*6060*/  FADD.FTZ R15, R59.reuse, R24 ;  /* 0x000000183b0f7221 */ /* 0x050fe20000010000 */
[----:B------:R-:W-:Y:S01]  /*6070*/  F2FP.BF16.F32.PACK_AB R214, R59, R214 ;  /* 0x000000d63bd6723e */ /* 0x000fe200000010ff */
[--C-:B------:R-:W-:Y:S02]  /*6080*/  IMAD.MOV.U32 R59, RZ, RZ, R87.reuse ;  /* 0x000000ffff3b7224 */ /* 0x100fe400078e0057 */
[----:B------:R-:W-:Y:S02]  /*6090*/  IMAD.MOV.U32 R44, RZ, RZ, R87 ;  /* 0x000000ffff2c7224 */ /* 0x000fe400078e0057 */
[----:B------:R0:W-:Y:S01]  /*60a0*/  MUFU.EX2 R61, R200 ;  /* 0x000000c8003d7308 */ /* 0x0001e20000000800 */
[----:B---3--:R-:W-:-:S04]  /*60b0*/  FADD.FTZ R24, R42, R13 ;  /* 0x0000000d2a187221 */ /* 0x008fc80000010000 */
[C---:B------:R-:W-:Y:S01]  /*60c0*/  FADD.FTZ R13, R209.reuse, R24 ;  /* 0x00000018d10d7221 */ /* 0x040fe20000010000 */
[----:B------:R-:W-:Y:S01]  /*60d0*/  F2FP.BF16.F32.PACK_AB R209, R209, R42 ;  /* 0x0000002ad1d1723e */ /* 0x000fe200000010ff */
[--C-:B------:R-:W-:Y:S01]  /*60e0*/  IMAD.MOV.U32 R42, RZ, RZ, R87.reuse ;  /* 0x000000ffff2a7224 */ /* 0x100fe200078e0057 */
[----:B------:R-:W1:Y:S01]  /*60f0*/  MUFU.EX2 R46, R46 ;  /* 0x0000002e002e7308 */ /* 0x000e620000000800 */
[----:B0-----:R-:W-:Y:S01]  /*6100*/  F2FP.BF16.F32.PACK_AB R200, R122, R51 ;  /* 0x000000337ac8723e */ /* 0x001fe200000010ff */
[----:B------:R-:W-:-:S06]  /*6110*/  IMAD.MOV.U32 R51, RZ, RZ, R87 ;  /* 0x000000ffff337224 */ /* 0x000fcc00078e0057 */
[----:B------:R-:W0:Y:S08]  /*6120*/  MUFU.EX2 R218, R218 ;  /* 0x000000da00da7308 */ /* 0x000e300000000800 */
[----:B------:R-:W2:Y:S01]  /*6130*/  MUFU.EX2 R34, R34 ;  /* 0x0000002200227308 */ /* 0x000ea20000000800 */
[----:B-1----:R-:W-:-:S07]  /*6140*/  FADD.FTZ R24, R46, R13 ;  /* 0x0000000d2e187221 */ /* 0x002fce0000010000 */
[----:B------:R1:W3:Y:S08]  /*6150*/  MUFU.EX2 R213, R28 ;  /* 0x0000001c00d57308 */ /* 0x0002f00000000800 */
[----:B------:R-:W4:Y:S01]  /*6160*/  MUFU.EX2 R38, R38 ;  /* 0x0000002600267308 */ /* 0x000f220000000800 */
[----:B-1----:R-:W-:Y:S01]  /*6170*/  FADD.FTZ R28, R216, R15 ;  /* 0x0000000fd81c7221 */ /* 0x002fe20000010000 */
[----:B------:R-:W-:-:S03]  /*6180*/  F2FP.BF16.F32.PACK_AB R216, R61, R216 ;  /* 0x000000d83dd8723e */ /* 0x000fc600000010ff */
[----:B------:R-:W-:Y:S01]  /*6190*/  FADD.FTZ R15, R61, R28 ;  /* 0x0000001c3d0f7221 */ /* 0x000fe20000010000 */
[----:B------:R-:W-:Y:S02]  /*61a0*/  IMAD.MOV.U32 R61, RZ, RZ, R87 ;  /* 0x000000ffff3d7224 */ /* 0x000fe400078e0057 */
[----:B------:R-:W1:Y:S01]  /*61b0*/  MUFU.EX2 R215, R126 ;  /* 0x0000007e00d77308 */ /* 0x000e620000000800 */
[----:B0-----:R-:W-:Y:S01]  /*61c0*/  FADD.FTZ R28, R218, R15 ;  /* 0x0000000fda1c7221 */ /* 0x001fe20000010000 */
[C---:B------:R-:W-:Y:S01]  /*61d0*/  FADD.FTZ R15, R211.reuse, R24 ;  /* 0x00000018d30f7221 */ /* 0x040fe20000010000 */
[----:B------:R-:W-:Y:S01]  /*61e0*/  F2FP.BF16.F32.PACK_AB R211, R211, R46 ;  /* 0x0000002ed3d3723e */ /* 0x000fe200000010ff */
[----:B------:R-:W-:Y:S02]  /*61f0*/  IMAD.MOV.U32 R46, RZ, RZ, R87 ;  /* 0x000000ffff2e7224 */ /* 0x000fe400078e0057 */
[----:B--2---:R-:W-:Y:S01]  /*6200*/  FADD.FTZ R14, R34, R15 ;  /* 0x0000000f220e7221 */ /* 0x004fe20000010000 */
[--C-:B------:R-:W-:Y:S01]  /*6210*/  IMAD.MOV.U32 R24, RZ, RZ, R87.reuse ;  /* 0x000000ffff187224 */ /* 0x100fe200078e0057 */
[----:B------:R-:W0:Y:S02]  /*6220*/  MUFU.EX2 R26, R26 ;  /* 0x0000001a001a7308 */ /* 0x000e240000000800 */
[C---:B---3--:R-:W-:Y:S01]  /*6230*/  FADD.FTZ R15, R213.reuse, R14 ;  /* 0x0000000ed50f7221 */ /* 0x048fe20000010000 */
[----:B------:R-:W-:Y:S01]  /*6240*/  F2FP.BF16.F32.PACK_AB R213, R213, R34 ;  /* 0x00000022d5d5723e */ /* 0x000fe200000010ff */
[----:B------:R-:W-:-:S02]  /*6250*/  IMAD.MOV.U32 R34, RZ, RZ, R87 ;  /* 0x000000ffff227224 */ /* 0x000fc400078e0057 */
[----:B----4-:R-:W-:Y:S02]  /*6260*/  FADD.FTZ R14, R38, R15 ;  /* 0x0000000f260e7221 */ /* 0x010fe40000010000 */
[----:B------:R2:W3:Y:S02]  /*6270*/  MUFU.EX2 R217, R60 ;  /* 0x0000003c00d97308 */ /* 0x0004e40000000800 */
[C---:B-1----:R-:W-:Y:S01]  /*6280*/  FADD.FTZ R15, R215.reuse, R14 ;  /* 0x0000000ed70f7221 */ /* 0x042fe20000010000 */
[----:B------:R-:W-:Y:S01]  /*6290*/  F2FP.BF16.F32.PACK_AB R215, R215, R38 ;  /* 0x00000026d7d7723e */ /* 0x000fe200000010ff */
[----:B------:R-:W-:-:S04]  /*62a0*/  IMAD.MOV.U32 R38, RZ, RZ, R87 ;  /* 0x000000ffff267224 */ /* 0x000fc800078e0057 */
[----:B------:R-:W1:Y:S01]  /*62b0*/  MUFU.EX2 R30, R30 ;  /* 0x0000001e001e7308 */ /* 0x000e620000000800 */
[----:B0-----:R-:W-:Y:S01]  /*62c0*/  FADD.FTZ R14, R26, R15 ;  /* 0x0000000f1a0e7221 */ /* 0x001fe20000010000 */
[----:B--2---:R-:W-:-:S06]  /*62d0*/  IMAD.MOV.U32 R60, RZ, RZ, R87 ;  /* 0x000000ffff3c7224 */ /* 0x004fcc00078e0057 */
[----:B------:R0:W2:Y:S01]  /*62e0*/  MUFU.EX2 R219, R56 ;  /* 0x0000003800db7308 */ /* 0x0000a20000000800 */
[C---:B---3--:R-:W-:Y:S01]  /*62f0*/  FADD.FTZ R15, R217.reuse, R14 ;  /* 0x0000000ed90f7221 */ /* 0x048fe20000010000 */
[----:B------:R-:W-:Y:S01]  /*6300*/  F2FP.BF16.F32.PACK_AB R217, R217, R26 ;  /* 0x0000001ad9d9723e */ /* 0x000fe200000010ff */
[----:B------:R-:W-:-:S05]  /*6310*/  IMAD.MOV.U32 R26, RZ, RZ, R87 ;  /* 0x000000ffff1a7224 */ /* 0x000fca00078e0057 */
[----:B------:R-:W3:Y:S01]  /*6320*/  MUFU.EX2 R41, R41 ;  /* 0x0000002900297308 */ /* 0x000ee20000000800 */
[----:B-1----:R-:W-:Y:S01]  /*6330*/  FADD.FTZ R12, R30, R15 ;  /* 0x0000000f1e0c7221 */ /* 0x002fe20000010000 */
[----:B0-----:R-:W-:-:S03]  /*6340*/  IMAD.MOV.U32 R56, RZ, RZ, R87 ;  /* 0x000000ffff387224 */ /* 0x001fc600078e0057 */
[C---:B--2---:R-:W-:Y:S01]  /*6350*/  FADD.FTZ R12, R219.reuse, R12 ;  /* 0x0000000cdb0c7221 */ /* 0x044fe20000010000 */
[----:B------:R-:W-:Y:S01]  /*6360*/  F2FP.BF16.F32.PACK_AB R219, R219, R30 ;  /* 0x0000001edbdb723e */ /* 0x000fe200000010ff */
[--C-:B------:R-:W-:Y:S02]  /*6370*/  IMAD.MOV.U32 R30, RZ, RZ, R87.reuse ;  /* 0x000000ffff1e7224 */ /* 0x100fe400078e0057 */
[C---:B---3--:R-:W-:Y:S01]  /*6380*/  FADD.FTZ R13, R41.reuse, R28 ;  /* 0x0000001c290d7221 */ /* 0x048fe20000010000 */
[----:B------:R-:W-:Y:S01]  /*6390*/  F2FP.BF16.F32.PACK_AB R218, R41, R218 ;  /* 0x000000da29da723e */ /* 0x000fe200000010ff */
[--C-:B------:R-:W-:Y:S02]  /*63a0*/  IMAD.MOV.U32 R41, RZ, RZ, R87.reuse ;  /* 0x000000ffff297224 */ /* 0x100fe400078e0057 */
        /* <DEDUP_REMOVED lines=8> */
[----:B------:R-:W-:Y:S01]  /*6430*/  CS2R R82, SRZ ;  /* 0x0000000000527805 */ /* 0x000fe2000001ff00 */
[----:B------:R-:W-:Y:S01]  /*6440*/  IMAD.MOV.U32 R20, RZ, RZ, R16 ;  /* 0x000000ffff147224 */ /* 0x000fe200078e0010 */
        /* <DEDUP_REMOVED lines=28> */
[----:B------:R-:W-:-:S07]  /*6610*/  CS2R R24, SRZ ;  /* 0x0000000000187805 */ /* 0x000fce000001ff00 */
.L_x_379:
[----:B------:R-:W-:Y:S01]  /*6620*/  R2UR UR11, R18 ;  /* 0x00000000120b72ca */ /* 0x000fe200000e0000 */
[----:B------:R-:W-:-:S04]  /*6630*/  UIADD3 UR6, UR7, 0x1, URZ ;  /* 0x0000000107067890 */ /* 0x000fc8000fffe03f */
[----:B------:R-:W-:-:S04]  /*6640*/  UISETP.NE.AND UP0, UPT, UR6, 0x2, UPT ;  /* 0x000000020600788c */ /* 0x000fc8000bf05270 */
[----:B------:R-:W-:Y:S02]  /*6650*/  USEL UR10, URZ, 0x1, UP0 ;  /* 0x000000013f0a7887 */ /* 0x000fe40008000000 */
[----:B------:R-:W-:Y:S02]  /*6660*/  USEL UR6, UR6, URZ, UP0 ;  /* 0x0000003f06067287 */ /* 0x000fe40008000000 */
[----:B------:R-:W-:Y:S02]  /*6670*/  ISETP.NE.AND P3, PT, RZ, UR11, PT ;  /* 0x0000000bff007c0c */ /* 0x000fe4000bf65270 */
[----:B------:R-:W-:Y:S02]  /*6680*/  LOP3.LUT R16, R20, UR10, RZ, 0x3c, !PT ;  /* 0x0000000a14107c12 */ /* 0x000fe4000f8e3cff */
[----:B------:R-:W-:-:S09]  /*6690*/  IMAD.U32 R2, RZ, RZ, UR6 ;  /* 0x00000006ff027e24 */ /* 0x000fd2000f8e00ff */
[----:B------:R-:W-:Y:S05]  /*66a0*/  @P3 BRA `(.L_x_371) ;  /* 0x0000000000343947 */ /* 0x000fea0003800000 */
[----:B------:R-:W-:Y:S05]  /*66b0*/  @!P0 BRA `(.L_x_372) ;  /* 0x0000000000048947 */ /* 0x000fea0003800000 */
[----:B------:R-:W-:Y:S01]  /*66c0*/  BPT.TRAP 0x1 ;  /* 0x000000040000795c */ /* 0x000fe20000300000 */
.L_x_372:
[----:B------:R-:W0:Y:S01]  /*66d0*/  S2UR UR10, SR_CgaCtaId ;  /* 0x00000000000a79c3 */ /* 0x000e220000008800 */
[----:B------:R-:W-:Y:S01]  /*66e0*/  UMOV UR6, 0x400 ;  /* 0x0000040000067882 */ /* 0x000fe20000000000 */
[----:B------:R-:W-:Y:S01]  /*66f0*/  SHF.L.U32 R11, R16, 0x1f, RZ ;  /* 0x0000001f100b7819 */ /* 0x000fe200000006ff */
[----:B0-----:R-:W-:-:S06]  /*6700*/  ULEA UR6, UR10, UR6, 0x18 ;  /* 0x000000060a067291 */ /* 0x001fcc000f8ec03f */
[----:B------:R-:W-:-:S04]  /*6710*/  LEA R0, R2, UR6, 0x3 ;  /* 0x0000000602007c11 */ /* 0x000fc8000f8e18ff */
[----:B------:R0:W1:Y:S01]  /*6720*/  SYNCS.PHASECHK.TRANS64.TRYWAIT P2, [R0+URZ+0x34830], R11 ;  /* 0x0348300b000075a7 */ /* 0x000062000804017f */
[----:B------:R-:W-:Y:S05]  /*6730*/  @!P0 BRA `(.L_x_373) ;  /* 0x0000000000048947 */ /* 0x000fea0003800000 */
[----:B------:R-:W-:Y:S01]  /*6740*/  BPT.TRAP 0x1 ;  /* 0x000000040000795c */ /* 0x000fe20000300000 */
.L_x_373:
[----:B-1----:R-:W-:Y:S05]  /*6750*/  @P2 BRA `(.L_x_371) ;  /* 0x0000000000082947 */ /* 0x002fea0003800000 */
[----:B------:R-:W1:Y:S02]  /*6760*/  SYNCS.PHASECHK.TRANS64.TRYWAIT P2, [R0+URZ+0x34830], R11 ;  /* 0x0348300b000075a7 */ /* 0x000e64000804017f */
[----:B-1----:R-:W-:Y:S05]  /*6770*/  @!P2 BRA `(.L_x_374) ;  /* 0x000000d000e4a947 */ /* 0x002fea0003800000 */
.L_x_371:
[----:B------:R-:W2:Y:S01]  /*6780*/  S2R R10, SR_TID.X ;  /* 0x00000000000a7919 */ /* 0x000ea20000002100 */
[----:B01----:R-:W-:Y:S01]  /*6790*/  IMAD R0, R2, 0xb00, R3 ;  /* 0x00000b0002007824 */ /* 0x003fe200078e0203 */
        /* <DEDUP_REMOVED lines=8> */
[----:B------:R-:W-:Y:S01]  /*6820*/  R2UR UR18, R6 ;  /* 0x00000000061272ca */ /* 0x000fe200000e0000 */
[----:B------:R-:W-:Y:S01]  /*6830*/  UMOV UR59, 0x40000040 ;  /* 0x40000040003b7882 */ /* 0x000fe20000000000 */
[----:B------:R-:W-:Y:S01]  /*6840*/  R2UR UR19, R7 ;  /* 0x00000000071372ca */ /* 0x000fe200000e0000 */
[----:B------:R-:W-:Y:S01]  /*6850*/  UMOV UR47, 0x40000040 ;  /* 0x40000040002f7882 */ /* 0x000fe20000000000 */
[----:B------:R-:W-:Y:S01]  /*6860*/  UMOV UR51, 0x40000040 ;  /* 0x4000004000337882 */ /* 0x000fe20000000000 */
[----:B------:R-:W-:Y:S01]  /*6870*/  UMOV UR40, UR10 ;  /* 0x0000000a00287c82 */ /* 0x000fe20008000000 */
[----:B------:R-:W-:Y:S01]  /*6880*/  UMOV UR36, UR10 ;  /* 0x0000000a00247c82 */ /* 0x000fe20008000000 */
[----:B------:R-:W-:Y:S01]  /*6890*/  UMOV UR41, UR11 ;  /* 0x0000000b00297c82 */ /* 0x000fe20008000000 */
[----:B------:R-:W-:Y:S01]  /*68a0*/  UMOV UR37, UR11 ;  /* 0x0000000b00257c82 */ /* 0x000fe20008000000 */
[----:B------:R-:W-:Y:S01]  /*68b0*/  UMOV UR42, UR6 ;  /* 0x00000006002a7c82 */ /* 0x000fe20008000000 */
[----:B------:R-:W-:Y:S01]  /*68c0*/  UIADD3 UR38, UR6, 0x80, URZ ;  /* 0x0000008006267890 */ /* 0x000fe2000fffe03f */
[----:B------:R-:W-:Y:S01]  /*68d0*/  R2UR UR14, R4 ;  /* 0x00000000040e72ca */ /* 0x000fe200000e0000 */
[----:B------:R-:W-:Y:S01]  /*68e0*/  UIADD3 UR26, UR6, 0x100, URZ ;  /* 0x00000100061a7890 */ /* 0x000fe2000fffe03f */
[----:B------:R-:W-:Y:S01]  /*68f0*/  R2UR UR15, R5 ;  /* 0x00000000050f72ca */ /* 0x000fe200000e0000 */
[----:B------:R-:W-:Y:S01]  /*6900*/  UMOV UR24, UR10 ;  /* 0x0000000a00187c82 */ /* 0x000fe20008000000 */
[----:B------:R-:W-:Y:S01]  /*6910*/  UMOV UR25, UR11 ;  /* 0x0000000b00197c82 */ /* 0x000fe20008000000 */
[----:B------:R-:W-:Y:S01]  /*6920*/  UIADD3 UR30, UR6, 0x180, URZ ;  /* 0x00000180061e7890 */ /* 0x000fe2000fffe03f */
[----:B------:R-:W-:Y:S01]  /*6930*/  UMOV UR28, UR10 ;  /* 0x0000000a001c7c82 */ /* 0x000fe20008000000 */
[----:B------:R-:W-:Y:S01]  /*6940*/  UMOV UR29, UR11 ;  /* 0x0000000b001d7c82 */ /* 0x000fe20008000000 */
[----:B------:R-:W-:Y:S01]  /*6950*/  UIADD3 UR34, UR6, 0x200, URZ ;  /* 0x0000020006227890 */ /* 0x000fe2000fffe03f */
[----:B--2---:R-:W-:Y:S01]  /*6960*/  SHF.R.U32.HI R10, RZ, 0x7, R10 ;  /* 0x00000007ff0a7819 */ /* 0x004fe2000001160a */
[----:B------:R-:W-:Y:S01]  /*6970*/  UMOV UR32, UR10 ;  /* 0x0000000a00207c82 */ /* 0x000fe20008000000 */
[----:B------:R-:W-:Y:S01]  /*6980*/  UMOV UR33, UR11 ;  /* 0x0000000b00217c82 */ /* 0x000fe20008000000 */
[----:B------:R-:W-:-:S02]  /*6990*/  UIADD3 UR58, UR6, 0x2, URZ ;  /* 0x00000002063a7890 */ /* 0x000fc4000fffe03f */
[----:B------:R-:W-:Y:S01]  /*69a0*/  VIADD R0, R10, 0x8 ;  /* 0x000000080a007836 */ /* 0x000fe20000000000 */
        /* <DEDUP_REMOVED lines=56> */
[----:B------:R-:W-:Y:S01]  /*6d30*/  UIADD3 UR10, UR6, 0x502, URZ ;  /* 0x00000502060a7890 */ /* 0x000fe2000fffe03f */
        /* <DEDUP_REMOVED lines=522> */
.L_x_376:
[----:B------:R-:W0:Y:S01]  /*8de0*/  S2UR UR10, SR_CgaCtaId ;  /* 0x00000000000a79c3 */ /* 0x000e220000008800 */
[----:B------:R-:W-:Y:S01]  /*8df0*/  UMOV UR6, 0x400 ;  /* 0x0000040000067882 */ /* 0x000fe20000000000 */
[----:B------:R-:W-:Y:S01]  /*8e00*/  SHF.L.U32 R0, R20, 0x1f, RZ ;  /* 0x0000001f14007819 */ /* 0x000fe200000006ff */
[----:B0-----:R-:W-:-:S04]  /*8e10*/  ULEA UR6, UR10, UR6, 0x18 ;  /* 0x000000060a067291 */ /* 0x001fc8000f8ec03f */
[----:B------:R-:W-:-:S09]  /*8e20*/  ULEA UR6, UR7, UR6, 0x3 ;  /* 0x0000000607067291 */ /* 0x000fd2000f8e183f */
[----:B------:R0:W1:Y:S01]  /*8e30*/  SYNCS.PHASECHK.TRANS64.TRYWAIT P2, [UR6+0x34850], R0 ;  /* 0x03485000ff0075a7 */ /* 0x0000620008040146 */
[----:B------:R-:W-:Y:S05]  /*8e40*/  @!P0 BRA `(.L_x_377) ;  /* 0x0000000000048947 */ /* 0x000fea0003800000 */
[----:B------:R-:W-:Y:S01]  /*8e50*/  BPT.TRAP 0x1 ;  /* 0x000000040000795c */ /* 0x000fe20000300000 */
.L_x_377:
[----:B-1----:R-:W-:Y:S05]  /*8e60*/  @P2 BRA `(.L_x_375) ;  /* 0x0000000000082947 */ /* 0x002fea0003800000 */
[----:B------:R-:W1:Y:S02]  /*8e70*/  SYNCS.PHASECHK.TRANS64.TRYWAIT P2, [UR6+0x34850], R0 ;  /* 0x03485000ff0075a7 */ /* 0x000e640008040146 */
[----:B-1----:R-:W-:Y:S05]  /*8e80*/  @!P2 BRA `(.L_x_378) ;  /* 0x000000ac0034a947 */ /* 0x002fea0003800000 */
.L_x_375:
[----:B------:R-:W2:Y:S01]  /*8e90*/  S2UR UR10, SR_CgaCtaId ;  /* 0x00000000000a79c3 */ /* 0x000ea20000008800 */
[----:B------:R-:W-:Y:S01]  /*8ea0*/  UMOV UR6, 0x400 ;  /* 0x0000040000067882 */ /* 0x000fe20000000000 */
[----:B------:R-:W-:Y:S01]  /*8eb0*/  WARPGROUP.ARRIVE ;  /* 0x00000000000079c5 */ /* 0x000fe20000000000 */
[----:B------:R-:W-:Y:S01]  /*8ec0*/  UMOV UR11, 0x40000040 ;  /* 0x40000040000b7882 */ /* 0x000fe20000000000 */
[----:B------:R-:W-:-:S04]  /*8ed0*/  FMNMX.FTZ R10, R168, R21, !PT ;  /* 0x00000015a80a7209 */ /* 0x000fc80007810000 */
[----:B------:R-:W3:Y:S01]  /*8ee0*/  S2R R235, SR_TID.X ;  /* 0x0000000000eb7919 */ /* 0x000ee20000002100 */
[C---:B------:R-:W-:Y:S01]  /*8ef0*/  ISETP.GT.AND P2, PT, R14.reuse, RZ, PT ;  /* 0x000000ff0e00720c */ /* 0x040fe20003f44270 */
[----:B------:R-:W-:Y:S01]  /*8f00*/  VIADD R14, R14, 0xffffffff ;  /* 0xffffffff0e0e7836 */ /* 0x000fe20000000000 */
[----:B-1----:R-:W-:-:S04]  /*8f10*/  FMNMX.FTZ R11, R169, R10, !PT ;  /* 0x0000000aa90b7209 */ /* 0x002fc80007810000 */
[----:B------:R-:W-:-:S04]  /*8f20*/  FMNMX.FTZ R10, R172, R11, !PT ;  /* 0x0000000bac0a7209 */ /* 0x000fc80007810000 */
[----:B------:R-:W-:-:S04]  /*8f30*/  FMNMX.FTZ R11, R173, R10, !PT ;  /* 0x0000000aad0b7209 */ /* 0x000fc80007810000 */
[----:B------:R-:W-:Y:S01]  /*8f40*/  FMNMX.FTZ R10, R160, R11, !PT ;  /* 0x0000000ba00a7209 */ /* 0x000fe20007810000 */
[----:B--2---:R-:W-:-:S03]  /*8f50*/  ULEA UR6, UR10, UR6, 0x18 ;  /* 0x000000060a067291 */ /* 0x004fc6000f8ec03f */
[----:B------:R-:W-:-:S04]  /*8f60*/  FMNMX.FTZ R11, R161, R10, !PT ;  /* 0x0000000aa10b7209 */ /* 0x000fc80007810000 */
[----:B------:R-:W-:Y:S01]  /*8f70*/  FMNMX.FTZ R10, R164, R11, !PT ;  /* 0x0000000ba40a7209 */ /* 0x000fe20007810000 */
[----:B0-----:R-:W-:-:S03]  /*8f80*/  IMAD.U32 R0, RZ, RZ, UR6 ;  /* 0x00000006ff007e24 */ /* 0x001fc6000f8e00ff */
[----:B------:R-:W-:Y:S02]  /*8f90*/  FMNMX.FTZ R11, R165, R10, !PT ;  /* 0x0000000aa50b7209 */ /* 0x000fe40007810000 */
[----:B------:R-:W-:Y:S02]  /*8fa0*/  R2UR UR6, R0 ;  /* 0x00000000000672ca */ /* 0x000fe400000e0000 */
[----:B------:R-:W-:Y:S02]  /*8fb0*/  FMNMX.FTZ R10, R152, R11, !PT ;  /* 0x0000000b980a7209 */ /* 0x000fe40007810000 */
[----:B---3--:R-:W-:Y:S02]  /*8fc0*/  SHF.R.U32.HI R235, RZ, 0x7, R235 ;  /* 0x00000007ffeb7819 */ /* 0x008fe400000116eb */
[----:B------:R-:W-:-:S04]  /*8fd0*/  FMNMX.FTZ R11, R153, R10, !PT ;  /* 0x0000000a990b7209 */ /* 0x000fc80007810000 */
[----:B------:R-:W-:-:S03]  /*8fe0*/  FMNMX.FTZ R10, R156, R11, !PT ;  /* 0x0000000b9c0a7209 */ /* 0x000fc60007810000 */
[----:B------:R-:W-:Y:S01]  /*8ff0*/  UIADD3 UR6, UR6, 0x400, URZ ;  /* 0x0000040006067890 */ /* 0x000fe2000fffe03f */
[----:B------:R-:W-:-:S03]  /*9000*/  FMNMX.FTZ R11, R157, R10, !PT ;  /* 0x0000000a9d0b7209 */ /* 0x000fc60007810000 */
[----:B------:R-:W-:Y:S01]  /*9010*/  USHF.R.U32.HI UR6, URZ, 0x4, UR6 ;  /* 0x000000043f067899 */ /* 0x000fe20008011606 */
[----:B------:R-:W-:-:S03]  /*9020*/  FMNMX.FTZ R10, R144, R11, !PT ;  /* 0x0000000b900a7209 */ /* 0x000fc60007810000 */
[----:B------:R-:W-:Y:S01]  /*9030*/  ULOP3.LUT UR6, UR6, 0x3fff, URZ, 0xc0, !UPT ;  /* 0x00003fff06067892 */ /* 0x000fe2000f8ec03f */
[----:B------:R-:W-:-:S03]  /*9040*/  FMNMX.FTZ R11, R145, R10, !PT ;  /* 0x0000000a910b7209 */ /* 0x000fc60007810000 */
        /* <DEDUP_REMOVED lines=34> */
[----:B------:R-:W-:Y:S02]  /*9270*/  FMNMX.FTZ R10, R92, R11, !PT ;  /* 0x0000000b5c0a7209 */ /* 0x000fe40007810000 */
[----:B------:R-:W0:Y:S01]  /*9280*/  LDC R11, c[0x0][0x988] ;  /* 0x00026200ff0b7b82 */ /* 0x000e220000000800 */
[----:B------:R-:W-:Y:S02]  /*9290*/  WARPGROUP.DEPBAR.LE gsb0, 0x0 ;  /* 0x00008000000079c5 */ /* 0x000fe40000010000 */
[----:B------:R-:W-:Y:S01]  /*92a0*/  WARPGROUP.ARRIVE ;  /* 0x00000000000079c5 */ /* 0x000fe20000000000 */
[----:B------:R-:W-:-:S05]  /*92b0*/  FMNMX.FTZ R177, R93, R10, !PT ;  /* 0x0000000a5db17209 */ /* 0x000fca0007810000 */
[----:B------:R-:W-:Y:S01]  /*92c0*/  HGMMA.64x128x16.F32.BF16 R24, R180, gdesc[UR8].tnspB, R24, gsb0 ;  /* 0x41e00008b4187df0 */ /* 0x000fe20008001818 */
[----:B------:R-:W-:Y:S01]  /*92d0*/  UIADD3 UR10, UR6, 0x100, URZ ;  /* 0x00000100060a7890 */ /* 0x000fe2000fffe03f */
[----:B------:R-:W1:Y:S01]  /*92e0*/  SHFL.BFLY PT, R10, R177, 0x2, 0x1f ;  /* 0x0c401f00b10a7f89 */ /* 0x000e6200000e0000 */
[----:B------:R-:W-:Y:S01]  /*92f0*/  UMOV UR11, 0x40000040 ;  /* 0x40000040000b7882 */ /* 0x000fe20000000000 */
[----:B-1----:R-:W-:-:S05]  /*9300*/  FMNMX.FTZ R178, R177, R10, !PT ;  /* 0x0000000ab1b27209 */ /* 0x002fca0007810000 */
[----:B------:R-:W1:Y:S02]  /*9310*/  SHFL.BFLY PT, R179, R178, 0x1, 0x1f ;  /* 0x0c201f00b2b37f89 */ /* 0x000e6400000e0000 */
[----:B-1----:R-:W-:-:S05]  /*9320*/  FMNMX.FTZ R10, R178, R179, !PT ;  /* 0x000000b3b20a7209 */ /* 0x002fca0007810000 */
[C---:B0-----:R-:W-:Y:S01]  /*9330*/  FMUL.FTZ R176, R10.reuse, R11 ;  /* 0x0000000b0ab07220 */ /* 0x041fe20000410000 */
        /* <DEDUP_REMOVED lines=24> */
[----:B------:R-:W-:Y:S01]  /*94c0*/  FMUL.FTZ R20, R20, R11 ;  /* 0x0000000b14147220 */ /* 0x000fe20000410000 */
[----:B------:R-:W-:Y:S08]  /*94d0*/  MUFU.EX2 R21, R21 ;  /* 0x0000001500157308 */ /* 0x000ff00000000800 */
[----:B------:R-:W0:Y:S08]  /*94e0*/  MUFU.EX2 R20, R20 ;  /* 0x0000001400147308 */ /* 0x000e300000000800 */
[----:B------:R-:W1:Y:S08]  /*94f0*/  MUFU.EX2 R168, R168 ;  /* 0x000000a800a87308 */ /* 0x000e700000000800 */
[----:B------:R-:W2:Y:S01]  /*9500*/  MUFU.EX2 R178, R178 ;  /* 0x000000b200b27308 */ /* 0x000ea20000000800 */
[----:B0-----:R-:W-:-:S07]  /*9510*/  FFMA.FTZ R13, R20, R13, R21 ;  /* 0x0000000d140d7223 */ /* 0x001fce0000010015 */
[----:B------:R-:W-:Y:S01]  /*9520*/  MUFU.EX2 R169, R169 ;  /* 0x000000a900a97308 */ /* 0x000fe20000000800 */
[----:B-1----:R-:W-:-:S07]  /*9530*/  FADD.FTZ R13, R168, R13 ;  /* 0x0000000da80d7221 */ /* 0x002fce0000010000 */
[----:B------:R-:W-:Y:S08]  /*9540*/  MUFU.EX2 R173, R173 ;  /* 0x000000ad00ad7308 */ /* 0x000ff00000000800 */
[----:B------:R-:W-:Y:S01]  /*9550*/  MUFU.EX2 R161, R161 ;  /* 0x000000a100a17308 */ /* 0x000fe20000000800 */
[----:B------:R-:W-:Y:S02]  /*9560*/  WARPGROUP.DEPBAR.LE gsb0, 0x0 ;  /* 0x00008000000079c5 */ /* 0x000fe40000010000 */
[----:B------:R-:W-:Y:S01]  /*9570*/  WARPGROUP.ARRIVE ;  /* 0x00000000000079c5 */ /* 0x000fe20000000000 */
[-CC-:B------:R-:W-:Y:S01]  /*9580*/  FFMA.FTZ R180, R160, R11.reuse, -R176.reuse ;  /* 0x0000000ba0b47223 */ /* 0x180fe200000108b0 */
[----:B------:R-:W-:-:S03]  /*9590*/  FFMA.FTZ R182, R164, R11, -R176 ;  /* 0x0000000ba4b67223 */ /* 0x000fc600000108b0 */
[----:B------:R-:W-:Y:S01]  /*95a0*/  MUFU.EX2 R165, R165 ;  /* 0x000000a500a57308 */ /* 0x000fe20000000800 */
[----:B------:R-:W-:Y:S01]  /*95b0*/  HGMMA.64x128x16.F32.BF16 R24, R184, gdesc[UR8].tnspB, R24, gsb0 ;  /* 0x41e00008b8187df0 */ /* 0x000fe20008001818 */
[----:B------:R-:W-:Y:S01]  /*95c0*/  UIADD3 UR10, UR6, 0x180, URZ ;  /* 0x00000180060a7890 */ /* 0x000fe2000fffe03f */
[----:B------:R-:W-:-:S05]  /*95d0*/  UMOV UR11, 0x40000040 ;  /* 0x40000040000b7882 */ /* 0x000fca0000000000 */
        /* <DEDUP_REMOVED lines=114> */
[----:B------:R-:W-:Y:S01]  /*9d00*/  FMNMX.FTZ R133, R103, R112, !PT ;  /* 0x0000007067857209 */ /* 0x000fe20007810000 */
[----:B------:R-:W-:Y:S01]  /*9d10*/  UIADD3 UR10, UR6, 0x480, URZ ;  /* 0x00000480060a7890 */ /* 0x000fe2000fffe03f */
[----:B------:R-:W-:Y:S01]  /*9d20*/  MUFU.EX2 R204, R204 ;  /* 0x000000cc00cc7308 */ /* 0x000fe20000000800 */
[----:B------:R-:W-:Y:S01]  /*9d30*/  UMOV UR11, 0x40000040 ;  /* 0x40000040000b7882 */ /* 0x000fe20000000000 */
[----:B------:R-:W-:Y:S01]  /*9d40*/  FMNMX.FTZ R112, R90, R133, !PT ;  /* 0x000000855a707209 */ /* 0x000fe20007810000 */
[----:B------:R-:W-:-:S03]  /*9d50*/  UIADD3 UR6, UR6, 0x500, URZ ;  /* 0x0000050006067890 */ /* 0x000fc6000fffe03f */
[----:B------:R-:W-:Y:S02]  /*9d60*/  FMNMX.FTZ R133, R91, R112, !PT ;  /* 0x000000705b857209 */ /* 0x000fe40007810000 */
[----:B------:R-:W-:Y:S02]  /*9d70*/  MUFU.EX2 R206, R206 ;  /* 0x000000ce00ce7308 */ /* 0x000fe40000000800 */
        /* <DEDUP_REMOVED lines=13> */
[----:B------:R-:W-:Y:S08]  /*9e50*/  MUFU.EX2 R208, R208 ;  /* 0x000000d000d07308 */ /* 0x000ff00000000800 */
[----:B------:R-:W-:Y:S01]  /*9e60*/  MUFU.EX2 R210, R210 ;  /* 0x000000d200d27308 */ /* 0x000fe20000000800 */
[----:B0-----:R-:W-:Y:S01]  /*9e70*/  FMNMX.FTZ R92, R133, R104, !PT ;  /* 0x00000068855c7209 */ /* 0x001fe20007810000 */
[----:B------:R-:W-:-:S06]  /*9e80*/  @!P1 IMAD R133, R2, 0x8, R0 ;  /* 0x0000000802859824 */ /* 0x000fcc00078e0200 */
[----:B------:R0:W-:Y:S01]  /*9e90*/  MUFU.EX2 R104, R116 ;  /* 0x0000007400687308 */ /* 0x0001e20000000800 */
[C---:B------:R-:W-:Y:S01]  /*9ea0*/  FADD.FTZ R108, -R92.reuse, R15 ;  /* 0x0000000f5c6c7221 */ /* 0x040fe20000010100 */
[-C--:B------:R-:W-:Y:S01]  /*9eb0*/  FMUL.FTZ R112, R92, R11.reuse ;  /* 0x0000000b5c707220 */ /* 0x080fe20000410000 */
[----:B------:R-:W-:Y:S02]  /*9ec0*/  @!P1 VIADD R133, R133, 0x34840 ;  /* 0x0003484085859836 */ /* 0x000fe40000000000 */
[-C--:B------:R-:W-:Y:S01]  /*9ed0*/  FMUL.FTZ R93, R108, R11.reuse ;  /* 0x0000000b6c5d7220 */ /* 0x080fe20000410000 */
[-CC-:B------:R-:W-:Y:S01]  /*9ee0*/  FFMA.FTZ R108, R170, R11.reuse, -R112.reuse ;  /* 0x0000000baa6c7223 */ /* 0x180fe20000010870 */
[-CC-:B------:R-:W-:Y:S01]  /*9ef0*/  FFMA.FTZ R177, R171, R11.reuse, -R112.reuse ;  /* 0x0000000babb17223 */ /* 0x180fe20000010870 */
[-CC-:B------:R-:W-:Y:S01]  /*9f00*/  FFMA.FTZ R179, R174, R11.reuse, -R112.reuse ;  /* 0x0000000baeb37223 */ /* 0x180fe20000010870 */
[-CC-:B0-----:R-:W-:Y:S01]  /*9f10*/  FFMA.FTZ R116, R175, R11.reuse, -R112.reuse ;  /* 0x0000000baf747223 */ /* 0x181fe20000010870 */
[-CC-:B------:R-:W-:Y:S01]  /*9f20*/  FFMA.FTZ R181, R162, R11.reuse, -R112.reuse ;  /* 0x0000000ba2b57223 */ /* 0x180fe20000010870 */
[----:B------:R-:W-:Y:S01]  /*9f30*/  MUFU.EX2 R93, R93 ;  /* 0x0000005d005d7308 */ /* 0x000fe20000000800 */
[-CC-:B------:R-:W-:Y:S01]  /*9f40*/  FFMA.FTZ R120, R163, R11.reuse, -R112.reuse ;  /* 0x0000000ba3787223 */ /* 0x180fe20000010870 */
[-CC-:B------:R-:W-:Y:S01]  /*9f50*/  FFMA.FTZ R183, R166, R11.reuse, -R112.reuse ;  /* 0x0000000ba6b77223 */ /* 0x180fe20000010870 */
[-CC-:B------:R-:W-:Y:S01]  /*9f60*/  FFMA.FTZ R201, R122, R11.reuse, -R112.reuse ;  /* 0x0000000b7ac97223 */ /* 0x180fe20000010870 */
[-CC-:B------:R-:W-:Y:S01]  /*9f70*/  FFMA.FTZ R144, R167, R11.reuse, -R112.reuse ;  /* 0x0000000ba7907223 */ /* 0x180fe20000010870 */
[-CC-:B------:R-:W-:Y:S01]  /*9f80*/  FFMA.FTZ R195, R142, R11.reuse, -R112.reuse ;  /* 0x0000000b8ec37223 */ /* 0x180fe20000010870 */
[----:B--2---:R-:W-:Y:S01]  /*9f90*/  FADD.FTZ R142, R178, R13 ;  /* 0x0000000db28e7221 */ /* 0x004fe20000010000 */
        /* <DEDUP_REMOVED lines=16> */
[-C--:B------:R-:W-:Y:S01]  /*a0a0*/  FFMA.FTZ R115, R115, R11.reuse, -R112 ;  /* 0x0000000b73737223 */ /* 0x080fe20000010870 */
[----:B------:R-:W2:Y:S01]  /*a0b0*/  MUFU.EX2 R179, R179 ;  /* 0x000000b300b37308 */ /* 0x000ea20000000800 */
[----:B0-----:R-:W-:Y:S01]  /*a0c0*/  FFMA.FTZ R12, R93, R12, R108 ;  /* 0x0000000c5d0c7223 */ /* 0x001fe2000001006c */
[-CC-:B------:R-:W-:Y:S01]  /*a0d0*/  FFMA.FTZ R138, R143, R11.reuse, -R112.reuse ;  /* 0x0000000b8f8a7223 */ /* 0x180fe20000010870 */
[-CC-:B------:R-:W-:Y:S01]  /*a0e0*/  FFMA.FTZ R197, R130, R11.reuse, -R112.reuse ;  /* 0x0000000b82c57223 */ /* 0x180fe20000010870 */
[-CC-:B------:R-:W-:Y:S01]  /*a0f0*/  FFMA.FTZ R130, R131, R11.reuse, -R112.reuse ;  /* 0x0000000b83827223 */ /* 0x180fe20000010870 */
[-CC-:B------:R-:W-:Y:S01]  /*a100*/  FFMA.FTZ R134, R134, R11.reuse, -R112.reuse ;  /* 0x0000000b86867223 */ /* 0x180fe20000010870 */
[-CC-:B------:R-:W-:Y:S01]  /*a110*/  FFMA.FTZ R199, R135, R11.reuse, -R112.reuse ;  /* 0x0000000b87c77223 */ /* 0x180fe20000010870 */
[-C--:B------:R-:W-:Y:S01]  /*a120*/  FFMA.FTZ R203, R126, R11.reuse, -R112 ;  /* 0x0000000b7ecb7223 */ /* 0x080fe20000010870 */
[----:B------:R-:W0:Y:S01]  /*a130*/  MUFU.EX2 R116, R116 ;  /* 0x0000007400747308 */ /* 0x000e220000000800 */
[----:B-1----:R-:W-:Y:S01]  /*a140*/  FADD.FTZ R122, R177, R12 ;  /* 0x0000000cb17a7221 */ /* 0x002fe20000010000 */
[-C--:B------:R-:W-:Y:S01]  /*a150*/  FFMA.FTZ R12, R123, R11.reuse, -R112 ;  /* 0x0000000b7b0c7223 */ /* 0x080fe20000010870 */
[----:B------:R-:W-:Y:S01]  /*a160*/  FADD.FTZ R123, R169, R142 ;  /* 0x0000008ea97b7221 */ /* 0x000fe20000010000 */
[-CC-:B------:R-:W-:Y:S01]  /*a170*/  FFMA.FTZ R119, R119, R11.reuse, -R112.reuse ;  /* 0x0000000b77777223 */ /* 0x180fe20000010870 */
[-CC-:B------:R-:W-:Y:S01]  /*a180*/  FFMA.FTZ R107, R107, R11.reuse, -R112.reuse ;  /* 0x0000000b6b6b7223 */ /* 0x180fe20000010870 */
[-C--:B------:R-:W-:Y:S01]  /*a190*/  FFMA.FTZ R110, R110, R11.reuse, -R112 ;  /* 0x0000000b6e6e7223 */ /* 0x080fe20000010870 */
[----:B------:R-:W-:Y:S01]  /*a1a0*/  FADD.FTZ R142, R180, R123 ;  /* 0x0000007bb48e7221 */ /* 0x000fe20000010000 */
[----:B------:R-:W1:Y:S01]  /*a1b0*/  MUFU.EX2 R181, R181 ;  /* 0x000000b500b57308 */ /* 0x000e620000000800 */
[----:B--2---:R-:W-:Y:S01]  /*a1c0*/  FADD.FTZ R13, R179, R122 ;  /* 0x0000007ab30d7221 */ /* 0x004fe20000010000 */
[-C--:B------:R-:W-:Y:S01]  /*a1d0*/  FFMA.FTZ R111, R111, R11.reuse, -R112 ;  /* 0x0000000b6f6f7223 */ /* 0x080fe20000010870 */
[----:B------:R-:W-:Y:S01]  /*a1e0*/  FADD.FTZ R123, R173, R142 ;  /* 0x0000008ead7b7221 */ /* 0x000fe20000010000 */
[-CC-:B------:R-:W-:Y:S01]  /*a1f0*/  FFMA.FTZ R99, R99, R11.reuse, -R112.reuse ;  /* 0x0000000b63637223 */ /* 0x180fe20000010870 */
[-CC-:B------:R-:W-:Y:S01]  /*a200*/  FFMA.FTZ R102, R102, R11.reuse, -R112.reuse ;  /* 0x0000000b66667223 */ /* 0x180fe20000010870 */
[-CC-:B------:R-:W-:Y:S01]  /*a210*/  FFMA.FTZ R103, R103, R11.reuse, -R112.reuse ;  /* 0x0000000b67677223 */ /* 0x180fe20000010870 */
[----:B------:R-:W-:Y:S01]  /*a220*/  FADD.FTZ R114, R182, R123 ;  /* 0x0000007bb6727221 */ /* 0x000fe20000010000 */
[----:B------:R-:W2:Y:S01]  /*a230*/  MUFU.EX2 R120, R120 ;  /* 0x0000007800787308 */ /* 0x000ea20000000800 */
[----:B0-----:R-:W-:Y:S01]  /*a240*/  FADD.FTZ R122, R116, R13 ;  /* 0x0000000d747a7221 */ /* 0x001fe20000010000 */
[-C--:B------:R-:W-:Y:S01]  /*a250*/  FFMA.FTZ R90, R90, R11.reuse, -R112 ;  /* 0x0000000b5a5a7223 */ /* 0x080fe20000010870 */
[----:B------:R-:W-:Y:S01]  /*a260*/  FADD.FTZ R123, R161, R114 ;  /* 0x00000072a17b7221 */ /* 0x000fe20000010000 */
[-CC-:B------:R-:W-:Y:S01]  /*a270*/  FFMA.FTZ R91, R91, R11.reuse, -R112.reuse ;  /* 0x0000000b5b5b7223 */ /* 0x180fe20000010870 */
[-CC-:B------:R-:W-:Y:S01]  /*a280*/  FFMA.FTZ R94, R94, R11.reuse, -R112.reuse ;  /* 0x0000000b5e5e7223 */ /* 0x180fe20000010870 */
[----:B------:R-:W-:Y:S01]  /*a290*/  FFMA.FTZ R95, R95, R11, -R112 ;  /* 0x0000000b5f5f7223 */ /* 0x000fe20000010870 */
[----:B------:R-:W-:Y:S01]  /*a2a0*/  F2FP.BF16.F32.PACK_AB R179, R116, R179 ;  /* 0x000000b374b3723e */ /* 0x000fe200000010ff */
[----:B------:R-:W0:Y:S01]  /*a2b0*/  MUFU.EX2 R183, R183 ;  /* 0x000000b700b77308 */ /* 0x000e220000000800 */
[----:B-1----:R-:W-:Y:S01]  /*a2c0*/  FADD.FTZ R13, R181, R122 ;  /* 0x0000007ab50d7221 */ /* 0x002fe20000010000 */
[----:B------:R-:W-:-:S02]  /*a2d0*/  F2FP.BF16.F32.PACK_AB R177, R177, R108 ;  /* 0x0000006cb1b1723e */ /* 0x000fc400000010ff */
[----:B------:R-:W-:Y:S02]  /*a2e0*/  IADD3 R131, -R235, 0xb, RZ ;  /* 0x0000000beb837810 */ /* 0x000fe40007ffe1ff */
[----:B------:R-:W-:Y:S02]  /*a2f0*/  @!P1 PRMT R133, RZ, 0x654, R133 ;  /* 0x00000654ff859816 */ /* 0x000fe40000000085 */
[----:B------:R-:W1:Y:S01]  /*a300*/  MUFU.EX2 R144, R144 ;  /* 0x0000009000907308 */ /* 0x000e620000000800 */
[C---:B--2---:R-:W-:Y:S01]  /*a310*/  FADD.FTZ R122, R120.reuse, R13 ;  /* 0x0000000d787a7221 */ /* 0x044fe20000010000 */
[----:B------:R-:W-:Y:S02]  /*a320*/  F2FP.BF16.F32.PACK_AB R178, R169, R178 ;  /* 0x000000b2a9b2723e */ /* 0x000fe400000010ff */
[----:B------:R-:W-:Y:S02]  /*a330*/  F2FP.BF16.F32.PACK_AB R180, R173, R180 ;  /* 0x000000b4adb4723e */ /* 0x000fe400000010ff */
[----:B------:R-:W-:-:S02]  /*a340*/  F2FP.BF16.F32.PACK_AB R181, R120, R181 ;  /* 0x000000b578b5723e */ /* 0x000fc400000010ff */
[----:B------:R-:W2:Y:S01]  /*a350*/  MUFU.EX2 R185, R185 ;  /* 0x000000b900b97308 */ /* 0x000ea20000000800 */
[----:B0-----:R-:W-:Y:S01]  /*a360*/  FADD.FTZ R13, R183, R122 ;  /* 0x0000007ab70d7221 */ /* 0x001fe20000010000 */
[----:B------:R-:W-:Y:S01]  /*a370*/  FADD.FTZ R122, R184, R123 ;  /* 0x0000007bb87a7221 */ /* 0x000fe20000010000 */
[----:B------:R-:W-:Y:S02]  /*a380*/  F2FP.BF16.F32.PACK_AB R182, R161, R182 ;  /* 0x000000b6a1b6723e */ /* 0x000fe400000010ff */
[C---:B------:R-:W-:Y:S01]  /*a390*/  F2FP.BF16.F32.PACK_AB R184, R165.reuse, R184 ;  /* 0x000000b8a5b8723e */ /* 0x040fe200000010ff */
[----:B------:R-:W-:Y:S02]  /*a3a0*/  FADD.FTZ R123, R165, R122 ;  /* 0x0000007aa57b7221 */ /* 0x000fe40000010000 */
[----:B------:R-:W0:Y:S01]  /*a3b0*/  MUFU.EX2 R124, R124 ;  /* 0x0000007c007c7308 */ /* 0x000e220000000800 */
[C---:B-1----:R-:W-:Y:S01]  /*a3c0*/  FADD.FTZ R118, R144.reuse, R13 ;  /* 0x0000000d90767221 */ /* 0x042fe20000010000 */
[----:B------:R-:W-:-:S06]  /*a3d0*/  F2FP.BF16.F32.PACK_AB R183, R144, R183 ;  /* 0x000000b790b7723e */ /* 0x000fcc00000010ff */
[----:B------:R-:W1:Y:S01]  /*a3e0*/  MUFU.EX2 R187, R187 ;  /* 0x000000bb00bb7308 */ /* 0x000e620000000800 */
[----:B--2---:R-:W-:Y:S01]  /*a3f0*/  FADD.FTZ R13, R185, R118 ;  /* 0x00000076b90d7221 */ /* 0x004fe20000010000 */
[----:B------:R-:W-:Y:S01]  /*a400*/  FADD.FTZ R118, R186, R123 ;  /* 0x0000007bba767221 */ /* 0x000fe20000010000 */
[----:B------:R-:W-:-:S05]  /*a410*/  F2FP.BF16.F32.PACK_AB R186, R153, R186 ;  /* 0x000000ba99ba723e */ /* 0x000fca00000010ff */
[----:B------:R-:W2:Y:S01]  /*a420*/  MUFU.EX2 R128, R128 ;  /* 0x0000008000807308 */ /* 0x000ea20000000800 */
[----:B0-----:R-:W-:Y:S01]  /*a430*/  FADD.FTZ R106, R124, R13 ;  /* 0x0000000d7c6a7221 */ /* 0x001fe20000010000 */
[----:B------:R-:W-:Y:S01]  /*a440*/  FFMA.FTZ R13, R98, R11, -R112 ;  /* 0x0000000b620d7223 */ /* 0x000fe20000010870 */
[----:B------:R-:W-:-:S05]  /*a450*/  F2FP.BF16.F32.PACK_AB R185, R124, R185 ;  /* 0x000000b97cb9723e */ /* 0x000fca00000010ff */
[----:B------:R-:W0:Y:S01]  /*a460*/  MUFU.EX2 R189, R189 ;  /* 0x000000bd00bd7308 */ /* 0x000e220000000800 */
[----:B-1----:R-:W-:Y:S01]  /*a470*/  FADD.FTZ R123, R187, R106 ;  /* 0x0000006abb7b7221 */ /* 0x002fe20000010000 */
[----:B------:R-:W-:Y:S02]  /*a480*/  WARPGROUP.DEPBAR.LE gsb0, 0x0 ;  /* 0x00008000000079c5 */ /* 0x000fe40000010000 */
[----:B------:R-:W-:Y:S01]  /*a490*/  WARPGROUP.ARRIVE ;  /* 0x00000000000079c5 */ /* 0x000fe20000000000 */
[----:B------:R-:W-:Y:S02]  /*a4a0*/  F2FP.BF16.F32.PACK_AB R212, R97, R96 ;  /* 0x0000006061d4723e */ /* 0x000fe400000010ff */
[----:B------:R-:W-:Y:S01]  /*a4b0*/  F2FP.BF16.F32.PACK_AB R214, R101, R100 ;  /* 0x0000006465d6723e */ /* 0x000fe200000010ff */
[----:B------:R-:W1:Y:S01]  /*a4c0*/  MUFU.EX2 R140, R140 ;  /* 0x0000008c008c7308 */ /* 0x000e620000000800 */
[C---:B--2---:R-:W-:Y:S01]  /*a4d0*/  FADD.FTZ R106, R128.reuse, R123 ;  /* 0x0000007b806a7221 */ /* 0x044fe20000010000 */
[----:B------:R-:W-:Y:S01]  /*a4e0*/  HGMMA.64x128x16.F32.BF16 R24, R216, gdesc[UR8].tnspB, R24, gsb0 ;  /* 0x41e00008d8187df0 */ /* 0x000fe20008001818 */
[----:B------:R-:W-:-:S05]  /*a4f0*/  F2FP.BF16.F32.PACK_AB R187, R128, R187 ;  /* 0x000000bb80bb723e */ /* 0x000fca00000010ff */
[----:B------:R-:W2:Y:S01]  /*a500*/  MUFU.EX2 R191, R191 ;  /* 0x000000bf00bf7308 */ /* 0x000ea20000000800 */
[----:B0-----:R-:W-:-:S07]  /*a510*/  FADD.FTZ R123, R189, R106 ;  /* 0x0000006abd7b7221 */ /* 0x001fce0000010000 */
[----:B------:R0:W-:Y:S01]  /*a520*/  MUFU.EX2 R114, R127 ;  /* 0x0000007f00727308 */ /* 0x0001e20000000800 */
[C---:B-1----:R-:W-:Y:S01]  /*a530*/  FADD.FTZ R106, R140.reuse, R123 ;  /* 0x0000007b8c6a7221 */ /* 0x042fe20000010000 */
[----:B------:R-:W-:-:S06]  /*a540*/  F2FP.BF16.F32.PACK_AB R189, R140, R189 ;  /* 0x000000bd8cbd723e */ /* 0x000fcc00000010ff */
[----:B------:R-:W1:Y:S01]  /*a550*/  MUFU.EX2 R132, R132 ;  /* 0x0000008400847308 */ /* 0x000e620000000800 */
[----:B0-----:R-:W-:-:S04]  /*a560*/  FADD.FTZ R127, R153, R118 ;  /* 0x00000076997f7221 */ /* 0x001fc80000010000 */
[----:B------:R-:W-:Y:S01]  /*a570*/  FADD.FTZ R118, R188, R127 ;  /* 0x0000007fbc767221 */ /* 0x000fe20000010000 */
[C---:B------:R-:W-:Y:S02]  /*a580*/  F2FP.BF16.F32.PACK_AB R188, R145.reuse, R188 ;  /* 0x000000bc91bc723e */ /* 0x040fe400000010ff */
[----:B------:R-:W0:Y:S01]  /*a590*/  MUFU.EX2 R193, R193 ;  /* 0x000000c100c17308 */ /* 0x000e220000000800 */
[----:B------:R-:W-:-:S04]  /*a5a0*/  FADD.FTZ R127, R145, R118 ;  /* 0x00000076917f7221 */ /* 0x000fc80000010000 */
[----:B------:R-:W-:Y:S01]  /*a5b0*/  FADD.FTZ R118, R190, R127 ;  /* 0x0000007fbe767221 */ /* 0x000fe20000010000 */
[C---:B------:R-:W-:Y:S02]  /*a5c0*/  F2FP.BF16.F32.PACK_AB R190, R149.reuse, R190 ;  /* 0x000000be95be723e */ /* 0x040fe400000010ff */
[----:B------:R-:W3:Y:S01]  /*a5d0*/  MUFU.EX2 R136, R136 ;  /* 0x0000008800887308 */ /* 0x000ee20000000800 */
[----:B------:R-:W-:-:S04]  /*a5e0*/  FADD.FTZ R123, R149, R118 ;  /* 0x00000076957b7221 */ /* 0x000fc80000010000 */
[----:B------:R-:W-:Y:S01]  /*a5f0*/  FADD.FTZ R112, R192, R123 ;  /* 0x0000007bc0707221 */ /* 0x000fe20000010000 */
[----:B------:R-:W-:Y:S02]  /*a600*/  F2FP.BF16.F32.PACK_AB R192, R137, R192 ;  /* 0x000000c089c0723e */ /* 0x000fe400000010ff */
[----:B------:R-:W4:Y:S08]  /*a610*/  MUFU.EX2 R195, R195 ;  /* 0x000000c300c37308 */ /* 0x000f300000000800 */
[----:B------:R2:W-:Y:S08]  /*a620*/  MUFU.EX2 R98, R115 ;  /* 0x0000007300627308 */ /* 0x0005f00000000800 */
[----:B------:R-:W5:Y:S01]  /*a630*/  MUFU.EX2 R138, R138 ;  /* 0x0000008a008a7308 */ /* 0x000f620000000800 */
[----:B--2---:R-:W-:Y:S01]  /*a640*/  FADD.FTZ R115, R191, R106 ;  /* 0x0000006abf737221 */ /* 0x004fe20000010000 */
[----:B-1----:R-:W-:-:S03]  /*a650*/  F2FP.BF16.F32.PACK_AB R191, R132, R191 ;  /* 0x000000bf84bf723e */ /* 0x002fc600000010ff */
[----:B------:R-:W-:Y:S01]  /*a660*/  FADD.FTZ R118, R132, R115 ;  /* 0x0000007384767221 */ /* 0x000fe20000010000 */
[----:B------:R-:W-:Y:S02]  /*a670*/  FADD.FTZ R115, R137, R112 ;  /* 0x0000007089737221 */ /* 0x000fe40000010000 */
[----:B------:R1:W-:Y:S08]  /*a680*/  MUFU.EX2 R15, R176 ;  /* 0x000000b0000f7308 */ /* 0x0003f00000000800 */
[----:B------:R-:W2:Y:S01]  /*a690*/  MUFU.EX2 R197, R197 ;  /* 0x000000c500c57308 */ /* 0x000ea20000000800 */
[----:B-1----:R-:W-:Y:S01]  /*a6a0*/  F2FP.BF16.F32.PACK_AB R176, R168, R21 ;  /* 0x00000015a8b0723e */ /* 0x002fe200000010ff */
[----:B0-----:R-:W-:Y:S01]  /*a6b0*/  FADD.FTZ R21, R193, R118 ;  /* 0x00000076c1157221 */ /* 0x001fe20000010000 */
[----:B------:R-:W-:Y:S01]  /*a6c0*/  FADD.FTZ R118, R194, R115 ;  /* 0x00000073c2767221 */ /* 0x000fe20000010000 */
[----:B---3--:R-:W-:-:S02]  /*a6d0*/  F2FP.BF16.F32.PACK_AB R193, R136, R193 ;  /* 0x000000c188c1723e */ /* 0x008fc400000010ff */
[----:B------:R-:W-:Y:S01]  /*a6e0*/  FADD.FTZ R112, R136, R21 ;  /* 0x0000001588707221 */ /* 0x000fe20000010000 */
[C---:B------:R-:W-:Y:S01]  /*a6f0*/  FADD.FTZ R115, R141.reuse, R118 ;  /* 0x000000768d737221 */ /* 0x040fe20000010000 */
[----:B------:R-:W0:Y:S01]  /*a700*/  MUFU.EX2 R130, R130 ;  /* 0x0000008200827308 */ /* 0x000e220000000800 */
[----:B------:R-:W-:Y:S01]  /*a710*/  F2FP.BF16.F32.PACK_AB R194, R141, R194 ;  /* 0x000000c28dc2723e */ /* 0x000fe200000010ff */
[----:B----4-:R-:W-:Y:S01]  /*a720*/  FADD.FTZ R21, R195, R112 ;  /* 0x00000070c3157221 */ /* 0x010fe20000010000 */
[----:B------:R-:W-:Y:S01]  /*a730*/  FADD.FTZ R116, R196, R115 ;  /* 0x00000073c4747221 */ /* 0x000fe20000010000 */
[C---:B-----5:R-:W-:Y:S02]  /*a740*/  F2FP.BF16.F32.PACK_AB R195, R138.reuse, R195 ;  /* 0x000000c38ac3723e */ /* 0x060fe400000010ff */
[----:B------:R-:W-:Y:S01]  /*a750*/  FADD.FTZ R112, R138, R21 ;  /* 0x000000158a707221 */ /* 0x000fe20000010000 */
[C---:B------:R-:W-:Y:S01]  /*a760*/  FADD.FTZ R115, R157.reuse, R116 ;  /* 0x000000749d737221 */ /* 0x040fe20000010000 */
[----:B------:R-:W1:Y:S01]  /*a770*/  MUFU.EX2 R134, R134 ;  /* 0x0000008600867308 */ /* 0x000e620000000800 */
[----:B------:R-:W-:Y:S01]  /*a780*/  F2FP.BF16.F32.PACK_AB R196, R157, R196 ;  /* 0x000000c49dc4723e */ /* 0x000fe200000010ff */
[----:B--2---:R-:W-:Y:S01]  /*a790*/  FADD.FTZ R21, R197, R112 ;  /* 0x00000070c5157221 */ /* 0x004fe20000010000 */
[----:B------:R-:W-:Y:S01]  /*a7a0*/  FADD.FTZ R112, R198, R115 ;  /* 0x00000073c6707221 */ /* 0x000fe20000010000 */
[----:B------:R-:W-:-:S04]  /*a7b0*/  F2FP.BF16.F32.PACK_AB R198, R129, R198 ;  /* 0x000000c681c6723e */ /* 0x000fc800000010ff */
[----:B------:R-:W2:Y:S01]  /*a7c0*/  MUFU.EX2 R199, R199 ;  /* 0x000000c700c77308 */ /* 0x000ea20000000800 */
[C---:B0-----:R-:W-:Y:S01]  /*a7d0*/  FADD.FTZ R21, R130.reuse, R21 ;  /* 0x0000001582157221 */ /* 0x041fe20000010000 */
[----:B------:R-:W-:-:S06]  /*a7e0*/  F2FP.BF16.F32.PACK_AB R197, R130, R197 ;  /* 0x000000c582c5723e */ /* 0x000fcc00000010ff */
[----:B------:R-:W0:Y:S01]  /*a7f0*/  MUFU.EX2 R201, R201 ;  /* 0x000000c900c97308 */ /* 0x000e220000000800 */
[----:B-1----:R-:W-:Y:S01]  /*a800*/  FADD.FTZ R116, R134, R21 ;  /* 0x0000001586747221 */ /* 0x002fe20000010000 */
[----:B------:R-:W-:-:S04]  /*a810*/  FADD.FTZ R21, R129, R112 ;  /* 0x0000007081157221 */ /* 0x000fc80000010000 */
[----:B------:R-:W-:Y:S01]  /*a820*/  FADD.FTZ R112, R200, R21 ;  /* 0x00000015c8707221 */ /* 0x000fe20000010000 */
[----:B------:R-:W-:Y:S01]  /*a830*/  F2FP.BF16.F32.PACK_AB R200, R121, R200 ;  /* 0x000000c879c8723e */ /* 0x000fe200000010ff */
[----:B------:R-:W1:Y:S01]  /*a840*/  MUFU.EX2 R12, R12 ;  /* 0x0000000c000c7308 */ /* 0x000e620000000800 */
[C---:B--2---:R-:W-:Y:S01]  /*a850*/  FADD.FTZ R116, R199.reuse, R116 ;  /* 0x00000074c7747221 */ /* 0x044fe20000010000 */
[----:B------:R-:W-:-:S06]  /*a860*/  F2FP.BF16.F32.PACK_AB R199, R199, R134 ;  /* 0x00000086c7c7723e */ /* 0x000fcc00000010ff */
[----:B------:R-:W2:Y:S01]  /*a870*/  MUFU.EX2 R203, R203 ;  /* 0x000000cb00cb7308 */ /* 0x000ea20000000800 */
[----:B0-----:R-:W-:-:S07]  /*a880*/  FADD.FTZ R21, R201, R116 ;  /* 0x00000074c9157221 */ /* 0x001fce0000010000 */
[----:B------:R-:W0:Y:S01]  /*a890*/  MUFU.EX2 R205, R205 ;  /* 0x000000cd00cd7308 */ /* 0x000e220000000800 */
[----:B-1----:R-:W-:-:S07]  /*a8a0*/  F2FP.BF16.F32.PACK_AB R201, R12, R201 ;  /* 0x000000c90cc9723e */ /* 0x002fce00000010ff */
[----:B------:R1:W-:Y:S01]  /*a8b0*/  MUFU.EX2 R108, R107 ;  /* 0x0000006b006c7308 */ /* 0x0003e20000000800 */
[----:B------:R-:W-:Y:S02]  /*a8c0*/  WARPGROUP.DEPBAR.LE gsb0, 0x0 ;  /* 0x00008000000079c5 */ /* 0x000fe40000010000 */
[----:B------:R3:W-:Y:S06]  /*a8d0*/  BAR.ARV R131, 0x100 ;  /* 0x000400830000751d */ /* 0x0007ec0000002000 */
[----:B-1----:R-:W-:Y:S01]  /*a8e0*/  FADD.FTZ R107, R121, R112 ;  /* 0x00000070796b7221 */ /* 0x002fe20000010000 */
[----:B------:R-:W-:Y:S01]  /*a8f0*/  FADD.FTZ R112, R12, R21 ;  /* 0x000000150c707221 */ /* 0x000fe20000010000 */
[----:B------:R-:W1:Y:S01]  /*a900*/  MUFU.EX2 R207, R207 ;  /* 0x000000cf00cf7308 */ /* 0x000e620000000800 */
[----:B------:R4:W-:Y:S01]  /*a910*/  @!P1 SYNCS.ARRIVE.TRANS64.RED.A1T0 RZ, [R133+URZ], RZ ;  /* 0x000000ff85ff99a7 */ /* 0x0009e2000810043f */
[----:B------:R-:W-:Y:S01]  /*a920*/  FADD.FTZ R116, R202, R107 ;  /* 0x0000006bca747221 */ /* 0x000fe20000010000 */
[----:B--2---:R-:W-:Y:S01]  /*a930*/  FADD.FTZ R21, R203, R112 ;  /* 0x00000070cb157221 */ /* 0x004fe20000010000 */
[----:B------:R-:W-:Y:S01]  /*a940*/  F2FP.BF16.F32.PACK_AB R218, R15, R104 ;  /* 0x000000680fda723e */ /* 0x000fe200000010ff */
[----:B------:R-:W-:Y:S01]  /*a950*/  FMUL.FTZ R24, R24, R20 ;  /* 0x0000001418187220 */ /* 0x000fe20000410000 */
[----:B------:R-:W-:Y:S01]  /*a960*/  FADD.FTZ R107, R125, R116 ;  /* 0x000000747d6b7221 */ /* 0x000fe20000010000 */
[----:B------:R-:W-:Y:S01]  /*a970*/  FADD.FTZ R112, R114, R21 ;  /* 0x0000001572707221 */ /* 0x000fe20000010000 */
[----:B------:R-:W2:Y:S01]  /*a980*/  MUFU.EX2 R106, R119 ;  /* 0x00000077006a7308 */ /* 0x000ea20000000800 */
[----:B----4-:R-:W-:-:S02]  /*a990*/  IMAD.U32 R133, RZ, RZ, UR7 ;  /* 0x00000007ff857e24 */ /* 0x010fc4000f8e00ff */
[----:B------:R-:W-:Y:S01]  /*a9a0*/  FADD.FTZ R116, R204, R107 ;  /* 0x0000006bcc747221 */ /* 0x000fe20000010000 */
[----:B0-----:R-:W-:Y:S01]  /*a9b0*/  FADD.FTZ R21, R205, R112 ;  /* 0x00000070cd157221 */ /* 0x001fe20000010000 */
[----:B------:R-:W-:Y:S01]  /*a9c0*/  R2UR UR7, R2 ;  /* 0x00000000020772ca */ /* 0x000fe200000e0000 */
[----:B------:R-:W-:Y:S02]  /*a9d0*/  @!P1 IMAD R133, R133, 0x8, R0 ;  /* 0x0000000885859824 */ /* 0x000fe400078e0200 */
[----:B------:R-:W-:Y:S01]  /*a9e0*/  FADD.FTZ R107, R113, R116 ;  /* 0x00000074716b7221 */ /* 0x000fe20000010000 */
[----:B------:R-:W-:Y:S01]  /*a9f0*/  FADD.FTZ R112, R98, R21 ;  /* 0x0000001562707221 */ /* 0x000fe20000010000 */
[----:B------:R-:W0:Y:S01]  /*aa00*/  MUFU.EX2 R209, R209 ;  /* 0x000000d100d17308 */ /* 0x000e220000000800 */
[----:B---3--:R-:W-:Y:S02]  /*aa10*/  @!P1 VIADD R131, R133, 0x34860 ;  /* 0x0003486085839836 */ /* 0x008fe40000000000 */
[----:B------:R-:W-:Y:S01]  /*aa20*/  FADD.FTZ R116, R206, R107 ;  /* 0x0000006bce747221 */ /* 0x000fe20000010000 */
[----:B-1----:R-:W-:Y:S01]  /*aa30*/  FADD.FTZ R21, R207, R112 ;  /* 0x00000070cf157221 */ /* 0x002fe20000010000 */
[-C--:B------:R-:W-:Y:S01]  /*aa40*/  FMUL.FTZ R25, R25, R20.reuse ;  /* 0x0000001419197220 */ /* 0x080fe20000410000 */
[-C--:B------:R-:W-:Y:S01]  /*aa50*/  FMUL.FTZ R28, R28, R20.reuse ;  /* 0x000000141c1c7220 */ /* 0x080fe20000410000 */
[----:B------:R-:W-:Y:S01]  /*aa60*/  @!P1 PRMT R131, RZ, 0x654, R131 ;  /* 0x00000654ff839816 */ /* 0x000fe20000000083 */
[-C--:B------:R-:W-:Y:S01]  /*aa70*/  FMUL.FTZ R29, R29, R20.reuse ;  /* 0x000000141d1d7220 */ /* 0x080fe20000410000 */
[----:B------:R-:W1:Y:S01]  /*aa80*/  MUFU.EX2 R110, R110 ;  /* 0x0000006e006e7308 */ /* 0x000e620000000800 */
[----:B--2---:R-:W-:Y:S01]  /*aa90*/  FADD.FTZ R112, R106, R21 ;  /* 0x000000156a707221 */ /* 0x004fe20000010000 */
[----:B------:R2:W-:Y:S01]  /*aaa0*/  @!P1 SYNCS.ARRIVE.TRANS64.RED.A1T0 RZ, [R131+URZ], RZ ;  /* 0x000000ff83ff99a7 */ /* 0x0005e2000810043f */
[-C--:B------:R-:W-:Y:S01]  /*aab0*/  FMUL.FTZ R32, R32, R20.reuse ;  /* 0x0000001420207220 */ /* 0x080fe20000410000 */
[-C--:B------:R-:W-:Y:S01]  /*aac0*/  FMUL.FTZ R33, R33, R20.reuse ;  /* 0x0000001421217220 */ /* 0x080fe20000410000 */
[-C--:B------:R-:W-:Y:S01]  /*aad0*/  FMUL.FTZ R36, R36, R20.reuse ;  /* 0x0000001424247220 */ /* 0x080fe20000410000 */
[-C--:B------:R-:W-:Y:S01]  /*aae0*/  FMUL.FTZ R37, R37, R20.reuse ;  /* 0x0000001425257220 */ /* 0x080fe20000410000 */
[-C--:B------:R-:W-:Y:S01]  /*aaf0*/  FMUL.FTZ R40, R40, R20.reuse ;  /* 0x0000001428287220 */ /* 0x080fe20000410000 */
[----:B------:R3:W-:Y:S01]  /*ab00*/  MUFU.EX2 R213, R99 ;  /* 0x0000006300d57308 */ /* 0x0007e20000000800 */
[----:B0-----:R-:W-:Y:S01]  /*ab10*/  FADD.FTZ R21, R209, R112 ;  /* 0x00000070d1157221 */ /* 0x001fe20000010000 */
[-C--:B------:R-:W-:Y:S01]  /*ab20*/  FMUL.FTZ R41, R41, R20.reuse ;  /* 0x0000001429297220 */ /* 0x080fe20000410000 */
[-C--:B------:R-:W-:Y:S01]  /*ab30*/  FMUL.FTZ R44, R44, R20.reuse ;  /* 0x000000142c2c7220 */ /* 0x080fe20000410000 */
[-C--:B------:R-:W-:Y:S01]  /*ab40*/  FMUL.FTZ R45, R45, R20.reuse ;  /* 0x000000142d2d7220 */ /* 0x080fe20000410000 */
[----:B------:R-:W-:Y:S01]  /*ab50*/  FADD.FTZ R21, R108, R21 ;  /* 0x000000156c157221 */ /* 0x000fe20000010000 */
[-C--:B------:R-:W-:Y:S01]  /*ab60*/  FMUL.FTZ R48, R48, R20.reuse ;  /* 0x0000001430307220 */ /* 0x080fe20000410000 */
[-C--:B------:R-:W-:Y:S01]  /*ab70*/  FMUL.FTZ R49, R49, R20.reuse ;  /* 0x0000001431317220 */ /* 0x080fe20000410000 */
[----:B------:R-:W0:Y:S01]  /*ab80*/  MUFU.EX2 R111, R111 ;  /* 0x0000006f006f7308 */ /* 0x000e220000000800 */
[----:B---3--:R-:W-:Y:S01]  /*ab90*/  FADD.FTZ R99, R117, R116 ;  /* 0x0000007475637221 */ /* 0x008fe20000010000 */
[-C--:B------:R-:W-:Y:S01]  /*aba0*/  FMUL.FTZ R52, R52, R20.reuse ;  /* 0x0000001434347220 */ /* 0x080fe20000410000 */
[-C--:B------:R-:W-:Y:S01]  /*abb0*/  FMUL.FTZ R53, R53, R20.reuse ;  /* 0x0000001435357220 */ /* 0x080fe20000410000 */
[-C--:B------:R-:W-:Y:S01]  /*abc0*/  FMUL.FTZ R56, R56, R20.reuse ;  /* 0x0000001438387220 */ /* 0x080fe20000410000 */
[-C--:B------:R-:W-:Y:S01]  /*abd0*/  FMUL.FTZ R57, R57, R20.reuse ;  /* 0x0000001439397220 */ /* 0x080fe20000410000 */
[-C--:B------:R-:W-:Y:S01]  /*abe0*/  FMUL.FTZ R60, R60, R20.reuse ;  /* 0x000000143c3c7220 */ /* 0x080fe20000410000 */
[-C--:B------:R-:W-:Y:S01]  /*abf0*/  FMUL.FTZ R61, R61, R20.reuse ;  /* 0x000000143d3d7220 */ /* 0x080fe20000410000 */
[----:B------:R3:W-:Y:S01]  /*ac00*/  MUFU.EX2 R215, R102 ;  /* 0x0000006600d77308 */ /* 0x0007e20000000800 */
[-C--:B------:R-:W-:Y:S01]  /*ac10*/  FMUL.FTZ R64, R64, R20.reuse ;  /* 0x0000001440407220 */ /* 0x080fe20000410000 */
[-C--:B------:R-:W-:Y:S01]  /*ac20*/  FMUL.FTZ R65, R65, R20.reuse ;  /* 0x0000001441417220 */ /* 0x080fe20000410000 */
[-C--:B------:R-:W-:Y:S01]  /*ac30*/  FMUL.FTZ R68, R68, R20.reuse ;  /* 0x0000001444447220 */ /* 0x080fe20000410000 */
[-C--:B------:R-:W-:Y:S01]  /*ac40*/  FMUL.FTZ R69, R69, R20.reuse ;  /* 0x0000001445457220 */ /* 0x080fe20000410000 */
[-C--:B------:R-:W-:Y:S01]  /*ac50*/  FMUL.FTZ R72, R72, R20.reuse ;  /* 0x0000001448487220 */ /* 0x080fe20000410000 */
[-C--:B------:R-:W-:Y:S01]  /*ac60*/  FMUL.FTZ R73, R73, R20.reuse ;  /* 0x0000001449497220 */ /* 0x080fe20000410000 */
[-C--:B------:R-:W-:Y:S01]  /*ac70*/  FMUL.FTZ R76, R76, R20.reuse ;  /* 0x000000144c4c7220 */ /* 0x080fe20000410000 */
[----:B------:R-:W4:Y:S01]  /*ac80*/  MUFU.EX2 R13, R13 ;  /* 0x0000000d000d7308 */ /* 0x000f220000000800 */
[----:B---3--:R-:W-:Y:S01]  /*ac90*/  FADD.FTZ R102, R208, R99 ;  /* 0x00000063d0667221 */ /* 0x008fe20000010000 */
[-C--:B------:R-:W-:Y:S01]  /*aca0*/  FMUL.FTZ R77, R77, R20.reuse ;  /* 0x000000144d4d7220 */ /* 0x080fe20000410000 */
[-C--:B------:R-:W-:Y:S01]  /*acb0*/  FMUL.FTZ R80, R80, R20.reuse ;  /* 0x0000001450507220 */ /* 0x080fe20000410000 */
[-C--:B------:R-:W-:Y:S01]  /*acc0*/  FMUL.FTZ R81, R81, R20.reuse ;  /* 0x0000001451517220 */ /* 0x080fe20000410000 */
[----:B------:R-:W-:Y:S01]  /*acd0*/  FADD.FTZ R99, R105, R102 ;  /* 0x0000006669637221 */ /* 0x000fe20000010000 */
[----:B-1----:R-:W-:Y:S01]  /*ace0*/  FADD.FTZ R102, R110, R21 ;  /* 0x000000156e667221 */ /* 0x002fe20000010000 */
[-C--:B------:R-:W-:Y:S01]  /*acf0*/  FMUL.FTZ R84, R84, R20.reuse ;  /* 0x0000001454547220 */ /* 0x080fe20000410000 */
[----:B------:R-:W1:Y:S01]  /*ad00*/  MUFU.EX2 R103, R103 ;  /* 0x0000006700677308 */ /* 0x000e620000000800 */
[----:B------:R-:W-:Y:S01]  /*ad10*/  FADD.FTZ R12, R210, R99 ;  /* 0x00000063d20c7221 */ /* 0x000fe20000010000 */
[----:B0-----:R-:W-:Y:S01]  /*ad20*/  FADD.FTZ R102, R111, R102 ;  /* 0x000000666f667221 */ /* 0x001fe20000010000 */
[----:B------:R-:W-:Y:S01]  /*ad30*/  FMUL.FTZ R85, R85, R20 ;  /* 0x0000001455557220 */ /* 0x000fe20000410000 */
[----:B------:R-:W-:Y:S01]  /*ad40*/  F2FP.BF16.F32.PACK_AB R202, R125, R202 ;  /* 0x000000ca7dca723e */ /* 0x000fe200000010ff */
[----:B------:R-:W-:Y:S01]  /*ad50*/  FADD.FTZ R21, R109, R12 ;  /* 0x0000000c6d157221 */ /* 0x000fe20000010000 */
[----:B------:R-:W-:Y:S01]  /*ad60*/  F2FP.BF16.F32.PACK_AB R203, R114, R203 ;  /* 0x000000cb72cb723e */ /* 0x000fe200000010ff */
[-C--:B------:R-:W-:Y:S01]  /*ad70*/  FMUL.FTZ R26, R26, R93.reuse ;  /* 0x0000005d1a1a7220 */ /* 0x080fe20000410000 */
[----:B------:R-:W0:Y:S01]  /*ad80*/  MUFU.EX2 R217, R90 ;  /* 0x0000005a00d97308 */ /* 0x000e220000000800 */
[----:B------:R-:W-:Y:S01]  /*ad90*/  FADD.FTZ R12, R96, R21 ;  /* 0x00000015600c7221 */ /* 0x000fe20000010000 */
[----:B----4-:R-:W-:Y:S01]  /*ada0*/  FADD.FTZ R102, R13, R102 ;  /* 0x000000660d667221 */ /* 0x010fe20000010000 */
[----:B------:R-:W-:Y:S01]  /*adb0*/  F2FP.BF16.F32.PACK_AB R204, R113, R204 ;  /* 0x000000cc71cc723e */ /* 0x000fe200000010ff */
[----:B------:R-:W-:Y:S01]  /*adc0*/  FMUL.FTZ R27, R27, R93 ;  /* 0x0000005d1b1b7220 */ /* 0x000fe20000410000 */
[----:B------:R-:W-:Y:S01]  /*add0*/  FADD.FTZ R21, R97, R12 ;  /* 0x0000000c61157221 */ /* 0x000fe20000010000 */
[C---:B------:R-:W-:Y:S01]  /*ade0*/  FADD.FTZ R102, R213.reuse, R102 ;  /* 0x00000066d5667221 */ /* 0x040fe20000010000 */
[----:B------:R-:W-:Y:S01]  /*adf0*/  F2FP.BF16.F32.PACK_AB R213, R213, R13 ;  /* 0x0000000dd5d5723e */ /* 0x000fe200000010ff */
[----:B------:R-:W3:Y:S01]  /*ae00*/  MUFU.EX2 R91, R91 ;  /* 0x0000005b005b7308 */ /* 0x000ee20000000800 */
[----:B------:R-:W-:Y:S01]  /*ae10*/  FADD.FTZ R12, R100, R21 ;  /* 0x00000015640c7221 */ /* 0x000fe20000010000 */
[----:B------:R-:W-:Y:S01]  /*ae20*/  FADD.FTZ R102, R215, R102 ;  /* 0x00000066d7667221 */ /* 0x000fe20000010000 */
[----:B------:R-:W-:Y:S01]  /*ae30*/  F2FP.BF16.F32.PACK_AB R205, R98, R205 ;  /* 0x000000cd62cd723e */ /* 0x000fe200000010ff */
[----:B------:R-:W-:Y:S01]  /*ae40*/  FMUL.FTZ R30, R30, R93 ;  /* 0x0000005d1e1e7220 */ /* 0x000fe20000410000 */
[----:B------:R-:W-:Y:S01]  /*ae50*/  FADD.FTZ R21, R101, R12 ;  /* 0x0000000c65157221 */ /* 0x000fe20000010000 */
[----:B-1----:R-:W-:Y:S01]  /*ae60*/  FADD.FTZ R102, R103, R102 ;  /* 0x0000006667667221 */ /* 0x002fe20000010000 */
[----:B------:R-:W-:Y:S01]  /*ae70*/  F2FP.BF16.F32.PACK_AB R206, R117, R206 ;  /* 0x000000ce75ce723e */ /* 0x000fe200000010ff */
[----:B------:R-:W1:Y:S01]  /*ae80*/  MUFU.EX2 R219, R94 ;  /* 0x0000005e00db7308 */ /* 0x000e620000000800 */
[----:B------:R-:W-:Y:S01]  /*ae90*/  FADD.FTZ R12, R88, R21 ;  /* 0x00000015580c7221 */ /* 0x000fe20000010000 */
[----:B0-----:R-:W-:Y:S01]  /*aea0*/  FADD.FTZ R102, R217, R102 ;  /* 0x00000066d9667221 */ /* 0x001fe20000010000 */
[----:B------:R-:W-:Y:S01]  /*aeb0*/  F2FP.BF16.F32.PACK_AB R207, R106, R207 ;  /* 0x000000cf6acf723e */ /* 0x000fe200000010ff */
[-C--:B------:R-:W-:Y:S01]  /*aec0*/  FMUL.FTZ R31, R31, R93.reuse ;  /* 0x0000005d1f1f7220 */ /* 0x080fe20000410000 */
[----:B------:R-:W-:Y:S01]  /*aed0*/  FADD.FTZ R13, R89, R12 ;  /* 0x0000000c590d7221 */ /* 0x000fe20000010000 */
[----:B------:R-:W-:Y:S01]  /*aee0*/  F2FP.BF16.F32.PACK_AB R208, R105, R208 ;  /* 0x000000d069d0723e */ /* 0x000fe200000010ff */
[----:B------:R-:W-:Y:S01]  /*aef0*/  FMUL.FTZ R34, R34, R93 ;  /* 0x0000005d22227220 */ /* 0x000fe20000410000 */
[----:B------:R-:W0:Y:S01]  /*af00*/  MUFU.EX2 R95, R95 ;  /* 0x0000005f005f7308 */ /* 0x000e220000000800 */
[----:B---3--:R-:W-:Y:S01]  /*af10*/  FADD.FTZ R102, R91, R102 ;  /* 0x000000665b667221 */ /* 0x008fe20000010000 */
[----:B------:R-:W-:Y:S01]  /*af20*/  FADD.FTZ R12, R104, R13 ;  /* 0x0000000d680c7221 */ /* 0x000fe20000010000 */
[----:B------:R-:W-:Y:S01]  /*af30*/  F2FP.BF16.F32.PACK_AB R209, R108, R209 ;  /* 0x000000d16cd1723e */ /* 0x000fe200000010ff */
[-C--:B------:R-:W-:Y:S01]  /*af40*/  FMUL.FTZ R35, R35, R93.reuse ;  /* 0x0000005d23237220 */ /* 0x080fe20000410000 */
[----:B------:R-:W-:Y:S01]  /*af50*/  F2FP.BF16.F32.PACK_AB R210, R109, R210 ;  /* 0x000000d26dd2723e */ /* 0x000fe200000010ff */
[----:B------:R-:W-:Y:S01]  /*af60*/  FADD.FTZ R13, R15, R12 ;  /* 0x0000000c0f0d7221 */ /* 0x000fe20000010000 */
[----:B------:R-:W-:Y:S01]  /*af70*/  F2FP.BF16.F32.PACK_AB R211, R111, R110 ;  /* 0x0000006e6fd3723e */ /* 0x000fe200000010ff */
[----:B------:R-:W-:Y:S01]  /*af80*/  FMUL.FTZ R38, R38, R93 ;  /* 0x0000005d26267220 */ /* 0x000fe20000410000 */
[----:B-1----:R-:W-:Y:S01]  /*af90*/  FADD.FTZ R102, R219, R102 ;  /* 0x00000066db667221 */ /* 0x002fe20000010000 */
[----:B------:R-:W-:Y:S01]  /*afa0*/  F2FP.BF16.F32.PACK_AB R215, R103, R215 ;  /* 0x000000d767d7723e */ /* 0x000fe200000010ff */
[-C--:B------:R-:W-:Y:S01]  /*afb0*/  FMUL.FTZ R39, R39, R93.reuse ;  /* 0x0000005d27277220 */ /* 0x080fe20000410000 */
[----:B------:R-:W-:Y:S01]  /*afc0*/  F2FP.BF16.F32.PACK_AB R216, R89, R88 ;  /* 0x0000005859d8723e */ /* 0x000fe200000010ff */
[----:B------:R-:W-:Y:S01]  /*afd0*/  FMUL.FTZ R42, R42, R93 ;  /* 0x0000005d2a2a7220 */ /* 0x000fe20000410000 */
[----:B------:R-:W-:Y:S01]  /*afe0*/  F2FP.BF16.F32.PACK_AB R217, R91, R217 ;  /* 0x000000d95bd9723e */ /* 0x000fe200000010ff */
[-C--:B------:R-:W-:Y:S01]  /*aff0*/  FMUL.FTZ R43, R43, R93.reuse ;  /* 0x0000005d2b2b7220 */ /* 0x080fe20000410000 */
[----:B------:R-:W-:Y:S01]  /*b000*/  FMUL.FTZ R46, R46, R93 ;  /* 0x0000005d2e2e7220 */ /* 0x000fe20000410000 */
[C---:B0-----:R-:W-:Y:S01]  /*b010*/  FADD.FTZ R12, R95.reuse, R102 ;  /* 0x000000665f0c7221 */ /* 0x041fe20000010000 */
        /* <DEDUP_REMOVED lines=22> */
[----:B------:R-:W-:-:S02]  /*b180*/  IMAD.MOV.U32 R20, RZ, RZ, R16 ;  /* 0x000000ffff147224 */ /* 0x000fc400078e0010 */
[----:B------:R-:W-:Y:S02]  /*b190*/  IMAD.MOV.U32 R15, RZ, RZ, R92 ;  /* 0x000000ffff0f7224 */ /* 0x000fe400078e005c */
[----:B------:R-:W-:Y:S01]  /*b1a0*/  IMAD.MOV.U32 R21, RZ, RZ, R10 ;  /* 0x000000ffff157224 */ /* 0x000fe200078e000a */
[----:B--2---:R-:W-:Y:S06]  /*b1b0*/  @P2 BRA `(.L_x_379) ;  /* 0xffffffb400182947 */ /* 0x004fec000383ffff */
.L_x_370:
[----:B------:R-:W-:Y:S06]  /*b1c0*/  BAR.ARV 0x8, 0x180 ;  /* 0x0206000000007b1d */ /* 0x000fec0000002000 */
[----:B------:R-:W-:Y:S05]  /*b1d0*/  @!P0 BRA `(.L_x_380) ;  /* 0x0000000000048947 */ /* 0x000fea0003800000 */
[----:B------:R-:W-:Y:S01]  /*b1e0*/  BPT.TRAP 0x1 ;  /* 0x000000040000795c */ /* 0x000fe20000300000 */
.L_x_380:
[----:B------:R-:W-:Y:S01]  /*b1f0*/  IMAD R8, R2, 0x8, R0 ;  /* 0x0000000802087824 */ /* 0x000fe200078e0200 */
[----:B------:R-:W-:-:S04]  /*b200*/  SHF.L.U32 R3, R16, 0x1f, RZ ;  /* 0x0000001f10037819 */ /* 0x000fc800000006ff */
[----:B------:R0:W1:Y:S01]  /*b210*/  SYNCS.PHASECHK.TRANS64.TRYWAIT P2, [R8+URZ+0x34850], R3 ;  /* 0x03485003080075a7 */ /* 0x000062000804017f */
[----:B------:R-:W-:Y:S05]  /*b220*/  @!P0 BRA `(.L_x_381) ;  /* 0x0000000000048947 */ /* 0x000fea0003800000 */
[----:B------:R-:W-:Y:S01]  /*b230*/  BPT.TRAP 0x1 ;  /* 0x000000040000795c */ /* 0x000fe20000300000 */
.L_x_381:
[----:B-1----:R-:W-:Y:S05]  /*b240*/  @P2 BRA `(.L_x_382) ;  /* 0x0000000000082947 */ /* 0x002fea0003800000 */
[----:B------:R-:W1:Y:S02]  /*b250*/  SYNCS.PHASECHK.TRANS64.TRYWAIT P0, [R8+URZ+0x34850], R3 ;  /* 0x03485003080075a7 */ /* 0x000e64000800017f */
[----:B-1----:R-:W-:Y:S05]  /*b260*/  @!P0 BRA `(.L_x_383) ;  /* 0x0000008800548947 */ /* 0x002fea0003800000 */
.L_x_382:
[----:B------:R-:W-:Y:S05]  /*b270*/  WARPSYNC.ALL ;  /* 0x0000000000007948 */ /* 0x000fea0003800000 */
[----:B------:R-:W-:Y:S01]  /*b280*/  VIADD R0, R0, 0x400 ;  /* 0x0000040000007836 */ /* 0x000fe20000000000 */
[----:B------:R-:W-:Y:S01]  /*b290*/  WARPGROUP.ARRIVE ;  /* 0x00000000000079c5 */ /* 0x000fe20000000000 */
[----:B------:R-:W-:Y:S01]  /*b2a0*/  IMAD.MOV.U32 R7, RZ, RZ, 0x40000040 ;  /* 0x40000040ff077424 */ /* 0x000fe200078e00ff */
[----:B01----:R-:W-:Y:S01]  /*b2b0*/  SHFL.BFLY PT, R3, R12, 0x2, 0x1f ;  /* 0x0c401f000c037f89 */ /* 0x003fe200000e0000 */
[----:B------:R-:W-:Y:S01]  /*b2c0*/  VIADD R9, R2, 0x1 ;  /* 0x0000000102097836 */ /* 0x000fe20000000000 */
[----:B------:R-:W-:Y:S01]  /*b2d0*/  SHF.R.U32.HI R0, RZ, 0x4, R0 ;  /* 0x00000004ff007819 */ /* 0x000fe20000011600 */
[----:B------:R-:W-:-:S02]  /*b2e0*/  @!P1 VIADD R8, R8, 0x34860 ;  /* 0x0003486008089836 */ /* 0x000fc40000000000 */
[----:B------:R-:W-:Y:S01]  /*b2f0*/  VIADD R225, R225, 0x1 ;  /* 0x00000001e1e17836 */ /* 0x000fe20000000000 */
[----:B------:R-:W-:Y:S02]  /*b300*/  LOP3.LUT R0, R0, 0x3fff, RZ, 0xc0, !PT ;  /* 0x00003fff00007812 */ /* 0x000fe400078ec0ff */
[----:B------:R-:W-:Y:S02]  /*b310*/  ISETP.NE.AND P2, PT, R9, 0x2, PT ;  /* 0x000000020900780c */ /* 0x000fe40003f45270 */
[----:B------:R-:W-:Y:S02]  /*b320*/  LOP3.LUT R5, R0, 0x5800000, RZ, 0xfc, !PT ;  /* 0x0580000000057812 */ /* 0x000fe400078efcff */
[----:B------:R-:W0:Y:S01]  /*b330*/  SHFL.BFLY PT, R0, R13, 0x2, 0x1f ;  /* 0x0c401f000d007f89 */ /* 0x000e2200000e0000 */
[----:B------:R-:W-:Y:S02]  /*b340*/  @!P1 PRMT R8, RZ, 0x654, R8 ;  /* 0x00000654ff089816 */ /* 0x000fe40000000008 */
[----:B------:R-:W-:-:S02]  /*b350*/  IMAD R4, R2, 0xb00, R5 ;  /* 0x00000b0002047824 */ /* 0x000fc400078e0205 */
[----:B------:R-:W-:Y:S02]  /*b360*/  IMAD.MOV.U32 R5, RZ, RZ, 0x40000040 ;  /* 0x40000040ff057424 */ /* 0x000fe400078e00ff */
[C---:B------:R-:W-:Y:S01]  /*b370*/  VIADD R6, R4.reuse, 0x80 ;  /* 0x0000008004067836 */ /* 0x040fe20000000000 */
[----:B------:R-:W-:Y:S01]  /*b380*/  R2UR UR6, R4 ;  /* 0x00000000040672ca */ /* 0x000fe200000e0000 */
[----:B------:R-:W-:Y:S01]  /*b390*/  IMAD.MOV.U32 R2, RZ, RZ, RZ ;  /* 0x000000ffff027224 */ /* 0x000fe200078e00ff */
[----:B------:R-:W-:Y:S01]  /*b3a0*/  R2UR UR7, R5 ;  /* 0x00000000050772ca */ /* 0x000fe200000e0000 */
[----:B------:R-:W-:-:S12]  /*b3b0*/  IMAD.MOV.U32 R5, RZ, RZ, 0x40000040 ;  /* 0x40000040ff057424 */ /* 0x000fd800078e00ff */
[----:B------:R-:W-:Y:S01]  /*b3c0*/  HGMMA.64x128x16.F32.BF16 R24, R176, gdesc[UR4].tnspB, R24, gsb0 ;  /* 0x41e00004b0187df0 */ /* 0x000fe20008001818 */
[----:B------:R-:W-:Y:S01]  /*b3d0*/  R2UR UR6, R6 ;  /* 0x00000000060672ca */ /* 0x000fe200000e0000 */
[----:B------:R-:W-:Y:S01]  /*b3e0*/  VIADD R6, R4, 0x100 ;  /* 0x0000010004067836 */ /* 0x000fe20000000000 */
[----:B------:R-:W-:Y:S01]  /*b3f0*/  R2UR UR7, R7 ;  /* 0x00000000070772ca */ /* 0x000fe200000e0000 */
[----:B------:R-:W-:Y:S02]  /*b400*/  IMAD.MOV.U32 R7, RZ, RZ, 0x40000040 ;  /* 0x40000040ff077424 */ /* 0x000fe400078e00ff */
[----:B0-----:R-:W-:Y:S01]  /*b410*/  FADD.FTZ R0, R0, R13 ;  /* 0x0000000d00007221 */ /* 0x001fe20000010000 */
[----:B------:R-:W-:Y:S02]  /*b420*/  WARPGROUP.DEPBAR.LE gsb0, 0x0 ;  /* 0x00008000000079c5 */ /* 0x000fe40000010000 */
[----:B------:R-:W-:-:S07]  /*b430*/  WARPGROUP.ARRIVE ;  /* 0x00000000000079c5 */ /* 0x000fce0000000000 */
[----:B------:R-:W-:Y:S01]  /*b440*/  HGMMA.64x128x16.F32.BF16 R24, R180, gdesc[UR4].tnspB, R24, gsb0 ;  /* 0x41e00004b4187df0 */ /* 0x000fe20008001818 */
[----:B------:R-:W-:Y:S01]  /*b450*/  R2UR UR6, R6 ;  /* 0x00000000060672ca */ /* 0x000fe200000e0000 */
[----:B------:R-:W-:Y:S01]  /*b460*/  VIADD R6, R4, 0x180 ;  /* 0x0000018004067836 */ /* 0x000fe20000000000 */
[----:B------:R-:W-:Y:S01]  /*b470*/  R2UR UR7, R7 ;  /* 0x00000000070772ca */ /* 0x000fe200000e0000 */
[----:B------:R-:W-:Y:S01]  /*b480*/  IMAD.MOV.U32 R7, RZ, RZ, 0x40000040 ;  /* 0x40000040ff077424 */ /* 0x000fe200078e00ff */
[----:B------:R-:W-:Y:S02]  /*b490*/  WARPGROUP.DEPBAR.LE gsb0, 0x0 ;  /* 0x00008000000079c5 */ /* 0x000fe40000010000 */
[----:B------:R-:W-:-:S09]  /*b4a0*/  WARPGROUP.ARRIVE ;  /* 0x00000000000079c5 */ /* 0x000fd20000000000 */
        /* <DEDUP_REMOVED lines=37> */
[C---:B------:R-:W-:Y:S01]  /*b700*/  VIADD R6, R4.reuse, 0x480 ;  /* 0x0000048004067836 */ /* 0x040fe20000000000 */
[----:B------:R-:W-:Y:S01]  /*b710*/  R2UR UR7, R7 ;  /* 0x00000000070772ca */ /* 0x000fe200000e0000 */
[----:B------:R-:W-:Y:S02]  /*b720*/  IMAD.MOV.U32 R7, RZ, RZ, 0x40000040 ;  /* 0x40000040ff077424 */ /* 0x000fe400078e00ff */
[----:B------:R-:W-:Y:S01]  /*b730*/  VIADD R4, R4, 0x500 ;  /* 0x0000050004047836 */ /* 0x000fe20000000000 */
[----:B------:R-:W-:Y:S02]  /*b740*/  WARPGROUP.DEPBAR.LE gsb0, 0x0 ;  /* 0x00008000000079c5 */ /* 0x000fe40000010000 */
[----:B------:R-:W-:-:S07]  /*b750*/  WARPGROUP.ARRIVE ;  /* 0x00000000000079c5 */ /* 0x000fce0000000000 */
[----:B------:R-:W-:Y:S01]  /*b760*/  HGMMA.64x128x16.F32.BF16 R24, R208, gdesc[UR4].tnspB, R24, gsb0 ;  /* 0x41e00004d0187df0 */ /* 0x000fe20008001818 */
[----:B------:R-:W-:Y:S02]  /*b770*/  R2UR UR6, R6 ;  /* 0x00000000060672ca */ /* 0x000fe400000e0000 */
[----:B------:R-:W-:Y:S01]  /*b780*/  R2UR UR7, R7 ;  /* 0x00000000070772ca */ /* 0x000fe200000e0000 */
[----:B------:R-:W-:Y:S02]  /*b790*/  WARPGROUP.DEPBAR.LE gsb0, 0x0 ;  /* 0x00008000000079c5 */ /* 0x000fe40000010000 */
[----:B------:R-:W-:-:S10]  /*b7a0*/  WARPGROUP.ARRIVE ;  /* 0x00000000000079c5 */ /* 0x000fd40000000000 */
[----:B------:R-:W-:Y:S01]  /*b7b0*/  HGMMA.64x128x16.F32.BF16 R24, R212, gdesc[UR4].tnspB, R24, gsb0 ;  /* 0x41e00004d4187df0 */ /* 0x000fe20008001818 */
[----:B------:R-:W-:Y:S01]  /*b7c0*/  R2UR UR6, R4 ;  /* 0x00000000040672ca */ /* 0x000fe200000e0000 */
[----:B------:R-:W-:Y:S01]  /*b7d0*/  FADD.FTZ R4, R3, R12 ;  /* 0x0000000c03047221 */ /* 0x000fe20000010000 */
[----:B------:R-:W-:Y:S01]  /*b7e0*/  R2UR UR7, R5 ;  /* 0x00000000050772ca */ /* 0x000fe200000e0000 */
[----:B------:R-:W0:Y:S04]  /*b7f0*/  SHFL.BFLY PT, R3, R0, 0x1, 0x1f ;  /* 0x0c201f0000037f89 */ /* 0x000e2800000e0000 */
[----:B------:R-:W1:Y:S01]  /*b800*/  SHFL.BFLY PT, R5, R4, 0x1, 0x1f ;  /* 0x0c201f0004057f89 */ /* 0x000e6200000e0000 */
[----:B0-----:R-:W-:Y:S01]  /*b810*/  FADD.FTZ R14, R0, R3 ;  /* 0x00000003000e7221 */ /* 0x001fe20000010000 */
[----:B------:R-:W-:Y:S01]  /*b820*/  SEL R3, RZ, 0x1, P2 ;  /* 0x00000001ff037807 */ /* 0x000fe20001000000 */
[----:B------:R-:W-:-:S02]  /*b830*/  IMAD.MOV.U32 R0, RZ, RZ, -0x800000 ;  /* 0xff800000ff007424 */ /* 0x000fc400078e00ff */
[----:B-1----:R-:W-:Y:S01]  /*b840*/  FADD.FTZ R15, R4, R5 ;  /* 0x00000005040f7221 */ /* 0x002fe20000010000 */
[----:B------:R-:W-:Y:S01]  /*b850*/  FSETP.NE.FTZ.AND P0, PT, R14, RZ, PT ;  /* 0x000000ff0e00720b */ /* 0x000fe20003f15000 */
[----:B------:R-:W-:Y:S01]  /*b860*/  IMAD.MOV.U32 R4, RZ, RZ, RZ ;  /* 0x000000ffff047224 */ /* 0x000fe200078e00ff */
[----:B------:R-:W-:Y:S01]  /*b870*/  LOP3.LUT R16, R16, R3, RZ, 0x3c, !PT ;  /* 0x0000000310107212 */ /* 0x000fe200078e3cff */
[----:B------:R-:W-:Y:S01]  /*b880*/  IMAD.MOV.U32 R3, RZ, RZ, -0x800000 ;  /* 0xff800000ff037424 */ /* 0x000fe200078e00ff */
[----:B------:R-:W-:-:S09]  /*b890*/  FSETP.NE.FTZ.AND P3, PT, R15, RZ, PT ;  /* 0x000000ff0f00720b */ /* 0x000fd20003f75000 */
[----:B------:R-:W0:Y:S01]  /*b8a0*/  @P0 MUFU.LG2 R6, R14 ;  /* 0x0000000e00060308 */ /* 0x000e220000000c00 */
[----:B------:R-:W-:-:S03]  /*b8b0*/  @P0 FMUL.FTZ R5, R11, 0.69314718246459960938 ;  /* 0x3f3172180b050820 */ /* 0x000fc60000410000 */
[----:B------:R-:W-:-:S04]  /*b8c0*/  @P3 FMUL.FTZ R12, R11, 0.69314718246459960938 ;  /* 0x3f3172180b0c3820 */ /* 0x000fc80000410000 */
[----:B------:R-:W1:Y:S08]  /*b8d0*/  @P3 MUFU.LG2 R7, R15 ;  /* 0x0000000f00073308 */ /* 0x000e700000000c00 */
[----:B------:R-:W2:Y:S01]  /*b8e0*/  @P0 MUFU.RCP R2, R14 ;  /* 0x0000000e00020308 */ /* 0x000ea20000001000 */
[----:B0-----:R-:W-:-:S04]  /*b8f0*/  @P0 FMUL.FTZ R6, R6, 0.69314718246459960938 ;  /* 0x3f31721806060820 */ /* 0x001fc80000410000 */
[----:B------:R-:W-:Y:S01]  /*b900*/  @P0 FFMA.FTZ R0, R5, R10, R6 ;  /* 0x0000000a05000223 */ /* 0x000fe20000010006 */
[----:B------:R-:W-:Y:S02]  /*b910*/  PLOP3.LUT P0, PT, PT, PT, PT, 0x8, 0x0 ;  /* 0x000000000000781c */ /* 0x000fe40003f0e170 */
[----:B------:R-:W0:Y:S01]  /*b920*/  @P3 MUFU.RCP R4, R15 ;  /* 0x0000000f00043308 */ /* 0x000e220000001000 */
[----:B-1----:R-:W-:-:S04]  /*b930*/  @P3 FMUL.FTZ R7, R7, 0.69314718246459960938 ;  /* 0x3f31721807073820 */ /* 0x002fc80000410000 */
[----:B------:R-:W-:Y:S01]  /*b940*/  @P3 FFMA.FTZ R3, R12, R92, R7 ;  /* 0x0000005c0c033223 */ /* 0x000fe20000010007 */
[----:B------:R-:W-:Y:S02]  /*b950*/  WARPGROUP.DEPBAR.LE gsb0, 0x0 ;  /* 0x00008000000079c5 */ /* 0x000fe40000010000 */
[----:B------:R-:W-:-:S06]  /*b960*/  WARPGROUP.ARRIVE ;  /* 0x00000000000079c5 */ /* 0x000fcc0000000000 */
[----:B------:R-:W-:Y:S03]  /*b970*/  HGMMA.64x128x16.F32.BF16 R24, R216, gdesc[UR4].tnspB, R24, gsb0 ;  /* 0x41e00004d8187df0 */ /* 0x000fe60008001818 */
[----:B------:R-:W-:Y:S02]  /*b980*/  WARPGROUP.DEPBAR.LE gsb0, 0x0 ;  /* 0x00008000000079c5 */ /* 0x000fe40000010000 */
        /* <DEDUP_REMOVED lines=9> */
[----:B------:R0:W-:Y:S01]  /*ba20*/  @!P1 SYNCS.ARRIVE.TRANS64.RED.A1T0 RZ, [R8+URZ], RZ ;  /* 0x000000ff08ff99a7 */ /* 0x0001e2000810043f */
        /* <DEDUP_REMOVED lines=23> */
[-C--:B0-----:R-:W-:Y:S01]  /*bba0*/  FMUL.FTZ R8, R30, R4.reuse ;  /* 0x000000041e087220 */ /* 0x081fe20000410000 */
        /* <DEDUP_REMOVED lines=31> */
[----:B------:R-:W-:-:S07]  /*bda0*/  SEL R2, R9, RZ, P2 ;  /* 0x000000ff09027207 */ /* 0x000fce0001000000 */
.L_x_362:
[----:B------:R-:W0:Y:S01]  /*bdb0*/  S2R R5, SR_CgaCtaId ;  /* 0x0000000000057919 */ /* 0x000e220000008800 */
[----:B------:R-:W-:Y:S01]  /*bdc0*/  MOV R18, 0x400 ;  /* 0x0000040000127802 */ /* 0x000fe20000000f00 */
[----:B------:R-:W-:Y:S01]  /*bdd0*/  BSSY B0, `(.L_x_384) ;  /* 0x00001f3000007945 */ /* 0x000fe20003800000 */
[----:B------:R-:W-:Y:S02]  /*bde0*/  BAR.SYNC.DEFER_BLOCKING 0x5, 0x180 ;  /* 0x0146000000007b1d */ /* 0x000fe40000010000 */
[----:B0-----:R-:W-:-:S05]  /*bdf0*/  LEA R18, R5, R18, 0x18 ;  /* 0x0000001205127211 */ /* 0x001fca00078ec0ff */
[----:B------:R0:W1:Y:S01]  /*be00*/  LDS.128 R44, [R18+0x348d0] ;  /* 0x0348d000122c7984 */ /* 0x0000620000000c00 */
[----:B------:R-:W-:Y:S06]  /*be10*/  BAR.ARV 0x4, 0x180 ;  /* 0x0106000000007b1d */ /* 0x000fec0000002000 */
[----:B------:R-:W-:Y:S05]  /*be20*/  @P0 BRA `(.L_x_385) ;  /* 0x0000001400040947 */ /* 0x000fea0003800000 */
[----:B------:R-:W2:Y:S01]  /*be30*/  S2R R5, SR_SWINHI ;  /* 0x0000000000057919 */ /* 0x000ea20000002f00 */
[----:B------:R-:W-:Y:S01]  /*be40*/  F2FP.BF16.F32.PACK_AB R7, R7, R8 ;  /* 0x000000080707723e */ /* 0x000fe200000010ff */
[----:B------:R-:W-:Y:S01]  /*be50*/  ULDC.64 UR4, c[0x0][0xc08] ;  /* 0x0003020000047ab9 */ /* 0x000fe20000000a00 */
[----:B------:R-:W-:Y:S02]  /*be60*/  F2FP.BF16.F32.PACK_AB R6, R6, R105 ;  /* 0x000000690606723e */ /* 0x000fe400000010ff */
[----:B------:R-:W-:Y:S02]  /*be70*/  F2FP.BF16.F32.PACK_AB R31, R31, R50 ;  /* 0x000000321f1f723e */ /* 0x000fe400000010ff */
[----:B------:R-:W-:Y:S02]  /*be80*/  F2FP.BF16.F32.PACK_AB R52, R49, R52 ;  /* 0x000000343134723e */ /* 0x000fe400000010ff */
[----:B------:R-:W-:Y:S02]  /*be90*/  F2FP.BF16.F32.PACK_AB R40, R37, R40 ;  /* 0x000000282528723e */ /* 0x000fe400000010ff */
[----:B------:R-:W-:-:S02]  /*bea0*/  MOV R20, R18 ;  /* 0x0000001200147202 */ /* 0x000fc40000000f00 */
[----:B--2---:R-:W-:-:S03]  /*beb0*/  MOV R21, R5 ;  /* 0x0000000500157202 */ /* 0x004fc60000000f00 */
[----:B------:R-:W-:-:S03]  /*bec0*/  IMAD.WIDE R4, R231, 0x2, R20 ;  /* 0x00000002e7047825 */ /* 0x000fc600078e0214 */
[C---:B------:R-:W-:Y:S02]  /*bed0*/  IADD3 R59, P6, R4.reuse, 0x20, RZ ;  /* 0x00000020043b7810 */ /* 0x040fe40007fde0ff */
[C---:B------:R-:W-:Y:S02]  /*bee0*/  IADD3 R71, P3, R4.reuse, 0x4000, RZ ;  /* 0x0000400004477810 */ /* 0x040fe40007f7e0ff */
[C---:B------:R-:W-:Y:S01]  /*bef0*/  LOP3.LUT R9, R4.reuse, 0x380, RZ, 0xc0, !PT ;  /* 0x0000038004097812 */ /* 0x040fe200078ec0ff */
[--C-:B------:R-:W-:Y:S01]  /*bf00*/  IMAD.X R27, RZ, RZ, R5.reuse, P6 ;  /* 0x000000ffff1b7224 */ /* 0x100fe200030e0605 */
[C---:B------:R-:W-:Y:S01]  /*bf10*/  IADD3 R63, P5, R4.reuse, 0x40, RZ ;  /* 0x00000040043f7810 */ /* 0x040fe20007fbe0ff */
[--C-:B------:R-:W-:Y:S01]  /*bf20*/  IMAD.X R13, RZ, RZ, R5.reuse, P3 ;  /* 0x000000ffff0d7224 */ /* 0x100fe200018e0605 */
[----:B------:R-:W-:Y:S02]  /*bf30*/  IADD3 R67, P4, R4, 0x60, RZ ;  /* 0x0000006004437810 */ /* 0x000fe40007f9e0ff */
[----:B------:R-:W-:Y:S01]  /*bf40*/  LOP3.LUT R12, R59, 0x380, RZ, 0xc0, !PT ;  /* 0x000003803b0c7812 */ /* 0x000fe200078ec0ff */
[--C-:B------:R-:W-:Y:S01]  /*bf50*/  IMAD.X R25, RZ, RZ, R5.reuse, P5 ;  /* 0x000000ffff197224 */ /* 0x100fe200028e0605 */
[----:B-1----:R-:W-:Y:S01]  /*bf60*/  LOP3.LUT R44, R71, 0x380, RZ, 0xc0, !PT ;  /* 0x00000380472c7812 */ /* 0x002fe200078ec0ff */
[----:B------:R-:W-:Y:S01]  /*bf70*/  IMAD.X R15, RZ, RZ, R5, P4 ;  /* 0x000000ffff0f7224 */ /* 0x000fe200020e0605 */
[----:B------:R-:W-:-:S02]  /*bf80*/  SHF.R.U64 R9, R9, 0x3, RZ ;  /* 0x0000000309097819 */ /* 0x000fc400000012ff */
[----:B------:R-:W-:Y:S02]  /*bf90*/  LOP3.LUT R14, R63, 0x380, RZ, 0xc0, !PT ;  /* 0x000003803f0e7812 */ /* 0x000fe400078ec0ff */
[----:B------:R-:W-:Y:S02]  /*bfa0*/  LOP3.LUT R28, R67, 0x380, RZ, 0xc0, !PT ;  /* 0x00000380431c7812 */ /* 0x000fe400078ec0ff */
[----:B------:R-:W-:Y:S01]  /*bfb0*/  SHF.R.U64 R12, R12, 0x3, RZ ;  /* 0x000000030c0c7819 */ /* 0x000fe200000012ff */
[----:B------:R-:W-:Y:S01]  /*bfc0*/  BAR.SYNC.DEFER_BLOCKING 0x1, 0x100 ;  /* 0x0044000000007b1d */ /* 0x000fe20000010000 */
[C---:B------:R-:W-:Y:S02]  /*bfd0*/  IADD3 R75, P2, R4.reuse, 0x4020, RZ ;  /* 0x00004020044b7810 */ /* 0x040fe40007f5e0ff */
[C---:B------:R-:W-:Y:S02]  /*bfe0*/  IADD3 R79, P1, R4.reuse, 0x4040, RZ ;  /* 0x00004040044f7810 */ /* 0x040fe40007f3e0ff */
[----:B------:R-:W-:Y:S01]  /*bff0*/  IADD3 R62, P0, R4, 0x4060, RZ ;  /* 0x00004060043e7810 */ /* 0x000fe20007f1e0ff */
[----:B------:R-:W-:Y:S01]  /*c000*/  IMAD.X R11, RZ, RZ, R5, P2 ;  /* 0x000000ffff0b7224 */ /* 0x000fe200010e0605 */
[----:B------:R-:W-:-:S02]  /*c010*/  SHF.R.U64 R44, R44, 0x3, RZ ;  /* 0x000000032c2c7819 */ /* 0x000fc400000012ff */
[----:B------:R-:W-:Y:S01]  /*c020*/  LOP3.LUT R4, R9, R4, RZ, 0x3c, !PT ;  /* 0x0000000409047212 */ /* 0x000fe200078e3cff */
[--C-:B------:R-:W-:Y:S01]  /*c030*/  IMAD.X R9, RZ, RZ, R5.reuse, P1 ;  /* 0x000000ffff097224 */ /* 0x100fe200008e0605 */
[----:B------:R-:W-:Y:S01]  /*c040*/  SHF.R.U64 R14, R14, 0x3, RZ ;  /* 0x000000030e0e7819 */ /* 0x000fe200000012ff */
[----:B------:R-:W-:Y:S01]  /*c050*/  IMAD.X R29, RZ, RZ, R5, P0 ;  /* 0x000000ffff1d7224 */ /* 0x000fe200000e0605 */
[----:B------:R-:W-:Y:S02]  /*c060*/  SHF.R.U64 R28, R28, 0x3, RZ ;  /* 0x000000031c1c7819 */ /* 0x000fe400000012ff */
[----:B------:R-:W-:Y:S02]  /*c070*/  LOP3.LUT R26, R12, R59, RZ, 0x3c, !PT ;  /* 0x0000003b0c1a7212 */ /* 0x000fe400078e3cff */
[----:B------:R-:W-:Y:S02]  /*c080*/  LOP3.LUT R12, R44, R71, RZ, 0x3c, !PT ;  /* 0x000000472c0c7212 */ /* 0x000fe400078e3cff */
[----:B------:R-:W-:-:S02]  /*c090*/  MOV R44, R4 ;  /* 0x00000004002c7202 */ /* 0x000fc40000000f00 */
[----:B------:R-:W-:Y:S02]  /*c0a0*/  LOP3.LUT R24, R14, R63, RZ, 0x3c, !PT ;  /* 0x0000003f0e187212 */ /* 0x000fe400078e3cff */
[----:B------:R-:W-:Y:S02]  /*c0b0*/  F2FP.BF16.F32.PACK_AB R5, R10, R107 ;  /* 0x0000006b0a05723e */ /* 0x000fe400000010ff */
[----:B------:R-:W-:Y:S02]  /*c0c0*/  LOP3.LUT R14, R28, R67, RZ, 0x3c, !PT ;  /* 0x000000431c0e7212 */ /* 0x000fe400078e3cff */
[----:B------:R-:W-:Y:S02]  /*c0d0*/  LOP3.LUT R10, R75, 0x380, RZ, 0xc0, !PT ;  /* 0x000003804b0a7812 */ /* 0x000fe400078ec0ff */
[----:B------:R-:W-:Y:S02]  /*c0e0*/  LOP3.LUT R28, R79, 0x380, RZ, 0xc0, !PT ;  /* 0x000003804f1c7812 */ /* 0x000fe400078ec0ff */
[----:B------:R-:W-:-:S02]  /*c0f0*/  LOP3.LUT R59, R62, 0x380, RZ, 0xc0, !PT ;  /* 0x000003803e3b7812 */ /* 0x000fc400078ec0ff */
[----:B------:R-:W-:Y:S02]  /*c100*/  SHF.R.U64 R10, R10, 0x3, RZ ;  /* 0x000000030a0a7819 */ /* 0x000fe400000012ff */
[----:B------:R-:W-:Y:S02]  /*c110*/  SHF.R.U64 R28, R28, 0x3, RZ ;  /* 0x000000031c1c7819 */ /* 0x000fe400000012ff */
[----:B------:R-:W-:Y:S02]  /*c120*/  SHF.R.U64 R59, R59, 0x3, RZ ;  /* 0x000000033b3b7819 */ /* 0x000fe400000012ff */
[----:B------:R-:W-:Y:S02]  /*c130*/  LOP3.LUT R10, R10, R75, RZ, 0x3c, !PT ;  /* 0x0000004b0a0a7212 */ /* 0x000fe400078e3cff */
[----:B------:R-:W-:Y:S01]  /*c140*/  F2FP.BF16.F32.PACK_AB R4, R106, R109 ;  /* 0x0000006d6a04723e */ /* 0x000fe200000010ff */
[----:B------:R-:W1:Y:S01]  /*c150*/  LDC.64 R74, c[0x0][0xc00] ;  /* 0x00030000ff4a7b82 */ /* 0x000e620000000a00 */
[----:B------:R-:W-:-:S02]  /*c160*/  LOP3.LUT R8, R28, R79, RZ, 0x3c, !PT ;  /* 0x0000004f1c087212 */ /* 0x000fc400078e3cff */
[----:B------:R-:W-:Y:S01]  /*c170*/  LOP3.LUT R28, R59, R62, RZ, 0x3c, !PT ;  /* 0x0000003e3b1c7212 */ /* 0x000fe200078e3cff */
[----:B------:R2:W-:Y:S01]  /*c180*/  STSM.16.M88.4 [R44], R4 ;  /* 0x000000042c007844 */ /* 0x0005e20000000200 */
[----:B------:R-:W-:Y:S02]  /*c190*/  MOV R62, R10 ;  /* 0x0000000a003e7202 */ /* 0x000fe40000000f00 */
[----:B------:R-:W-:Y:S02]  /*c1a0*/  MOV R59, R8 ;  /* 0x00000008003b7202 */ /* 0x000fe40000000f00 */
[----:B------:R-:W-:Y:S02]  /*c1b0*/  MOV R70, R26 ;  /* 0x0000001a00467202 */ /* 0x000fe40000000f00 */
[----:B------:R-:W-:Y:S02]  /*c1c0*/  F2FP.BF16.F32.PACK_AB R8, R103, R104 ;  /* 0x000000686708723e */ /* 0x000fe400000010ff */
[----:B------:R-:W-:-:S02]  /*c1d0*/  F2FP.BF16.F32.PACK_AB R9, R101, R102 ;  /* 0x000000666509723e */ /* 0x000fc400000010ff */
[----:B------:R-:W-:Y:S02]  /*c1e0*/  F2FP.BF16.F32.PACK_AB R10, R99, R100 ;  /* 0x00000064630a723e */ /* 0x000fe400000010ff */
[----:B------:R-:W-:Y:S02]  /*c1f0*/  F2FP.BF16.F32.PACK_AB R11, R84, R85 ;  /* 0x00000055540b723e */ /* 0x000fe400000010ff */
[----:B------:R-:W-:Y:S02]  /*c200*/  MOV R67, R24 ;  /* 0x0000001800437202 */ /* 0x000fe40000000f00 */
[----:B------:R-:W-:Y:S01]  /*c210*/  MOV R66, R14 ;  /* 0x0000000e00427202 */ /* 0x000fe20000000f00 */
[----:B------:R-:W-:Y:S01]  /*c220*/  STSM.16.M88.4 [R70], R8 ;  /* 0x0000000846007844 */ /* 0x000fe20000000200 */
[----:B------:R-:W-:Y:S02]  /*c230*/  MOV R63, R12 ;  /* 0x0000000c003f7202 */ /* 0x000fe40000000f00 */
[----:B--2---:R-:W-:-:S02]  /*c240*/  F2FP.BF16.F32.PACK_AB R4, R97, R98 ;  /* 0x000000626104723e */ /* 0x004fc400000010ff */
[----:B------:R-:W-:Y:S02]  /*c250*/  F2FP.BF16.F32.PACK_AB R5, R76, R81 ;  /* 0x000000514c05723e */ /* 0x000fe400000010ff */
[----:B------:R-:W-:Y:S02]  /*c260*/  F2FP.BF16.F32.PACK_AB R6, R95, R96 ;  /* 0x000000605f06723e */ /* 0x000fe400000010ff */
[----:B------:R-:W-:Y:S02]  /*c270*/  F2FP.BF16.F32.PACK_AB R7, R72, R77 ;  /* 0x0000004d4807723e */ /* 0x000fe400000010ff */
[----:B------:R-:W-:Y:S02]  /*c280*/  F2FP.BF16.F32.PACK_AB R12, R93, R94 ;  /* 0x0000005e5d0c723e */ /* 0x000fe400000010ff */
[----:B------:R-:W-:Y:S01]  /*c290*/  F2FP.BF16.F32.PACK_AB R13, R68, R73 ;  /* 0x00000049440d723e */ /* 0x000fe200000010ff */
[----:B------:R2:W-:Y:S01]  /*c2a0*/  STSM.16.M88.4 [R67], R4 ;  /* 0x0000000443007844 */ /* 0x0005e20000000200 */
[----:B------:R-:W-:-:S02]  /*c2b0*/  F2FP.BF16.F32.PACK_AB R14, R91, R92 ;  /* 0x0000005c5b0e723e */ /* 0x000fc400000010ff */
[----:B------:R-:W-:Y:S02]  /*c2c0*/  F2FP.BF16.F32.PACK_AB R15, R64, R69 ;  /* 0x00000045400f723e */ /* 0x000fe400000010ff */
[----:B------:R-:W-:Y:S02]  /*c2d0*/  MOV R44, R28 ;  /* 0x0000001c002c7202 */ /* 0x000fe40000000f00 */
[----:B------:R-:W-:Y:S01]  /*c2e0*/  F2FP.BF16.F32.PACK_AB R24, R89, R90 ;  /* 0x0000005a5918723e */ /* 0x000fe200000010ff */
[----:B------:R3:W-:Y:S01]  /*c2f0*/  STSM.16.M88.4 [R66], R12 ;  /* 0x0000000c42007844 */ /* 0x0007e20000000200 */
[----:B------:R-:W-:Y:S02]  /*c300*/  F2FP.BF16.F32.PACK_AB R25, R58, R65 ;  /* 0x000000413a19723e */ /* 0x000fe400000010ff */
[----:B------:R-:W-:Y:S02]  /*c310*/  F2FP.BF16.F32.PACK_AB R26, R61, R88 ;  /* 0x000000583d1a723e */ /* 0x000fe400000010ff */
[----:B------:R-:W-:-:S02]  /*c320*/  F2FP.BF16.F32.PACK_AB R27, R54, R55 ;  /* 0x00000037361b723e */ /* 0x000fc400000010ff */
[----:B------:R-:W-:Y:S01]  /*c330*/  F2FP.BF16.F32.PACK_AB R29, R30, R51 ;  /* 0x000000331e1d723e */ /* 0x000fe200000010ff */
[----:B--2---:R-:W-:Y:S01]  /*c340*/  IMAD.SHL.U32 R5, R23, 0x4, RZ ;  /* 0x0000000417057824 */ /* 0x004fe200078e00ff */
[----:B------:R-:W-:Y:S01]  /*c350*/  F2FP.BF16.F32.PACK_AB R28, R57, R60 ;  /* 0x0000003c391c723e */ /* 0x000fe200000010ff */
[----:B------:R3:W-:Y:S01]  /*c360*/  STSM.16.M88.4 [R63], R24 ;  /* 0x000000183f007844 */ /* 0x0007e20000000200 */
[----:B------:R-:W-:Y:S02]  /*c370*/  F2FP.BF16.F32.PACK_AB R30, R53, R56 ;  /* 0x00000038351e723e */ /* 0x000fe400000010ff */
[----:B------:R-:W-:Y:S01]  /*c380*/  F2FP.BF16.F32.PACK_AB R53, R42, R43 ;  /* 0x0000002b2a35723e */ /* 0x000fe200000010ff */
[----:B------:R-:W2:Y:S01]  /*c390*/  LDC R56, c[0x0][0xbe8] ;  /* 0x0002fa00ff387b82 */ /* 0x000ea20000000800 */
[----:B------:R-:W-:Y:S01]  /*c3a0*/  F2FP.BF16.F32.PACK_AB R54, R41, R48 ;  /* 0x000000302936723e */ /* 0x000fe200000010ff */
[----:B------:R3:W-:Y:S01]  /*c3b0*/  STSM.16.M88.4 [R62], R28 ;  /* 0x0000001c3e007844 */ /* 0x0007e20000000200 */
[----:B------:R-:W-:Y:S01]  /*c3c0*/  F2FP.BF16.F32.PACK_AB R55, R38, R39 ;  /* 0x000000272637723e */ /* 0x000fe200000010ff */
[----:B------:R-:W-:Y:S01]  /*c3d0*/  IMAD.MOV.U32 R48, RZ, RZ, RZ ;  /* 0x000000ffff307224 */ /* 0x000fe200078e00ff */
[----:B------:R-:W-:-:S02]  /*c3e0*/  F2FP.BF16.F32.PACK_AB R41, R34, R35 ;  /* 0x000000232229723e */ /* 0x000fc400000010ff */
[----:B------:R-:W-:Y:S01]  /*c3f0*/  F2FP.BF16.F32.PACK_AB R42, R33, R36 ;  /* 0x00000024212a723e */ /* 0x000fe200000010ff */
[----:B------:R3:W-:Y:S01]  /*c400*/  STSM.16.M88.4 [R59], R52 ;  /* 0x000000343b007844 */ /* 0x0007e20000000200 */
[----:B------:R-:W-:Y:S02]  /*c410*/  F2FP.BF16.F32.PACK_AB R43, R87, R32 ;  /* 0x00000020572b723e */ /* 0x000fe400000010ff */
[----:B------:R-:W-:Y:S02]  /*c420*/  ISETP.NE.U32.AND P2, PT, RZ, UR4, PT ;  /* 0x00000004ff007c0c */ /* 0x000fe4000bf45070 */
[----:B-1----:R-:W-:Y:S01]  /*c430*/  ISETP.NE.U32.AND P0, PT, R74, RZ, PT ;  /* 0x000000ff4a00720c */ /* 0x002fe20003f05070 */
[----:B------:R3:W-:Y:S01]  /*c440*/  STSM.16.M88.4 [R44], R40 ;  /* 0x000000282c007844 */ /* 0x0007e20000000200 */
[----:B------:R-:W-:Y:S01]  /*c450*/  BAR.SYNC.DEFER_BLOCKING 0x1, 0x100 ;  /* 0x0044000000007b1d */ /* 0x000fe20000010000 */
[----:B------:R-:W-:Y:S02]  /*c460*/  ISETP.NE.AND.EX P2, PT, RZ, UR5, PT, P2 ;  /* 0x00000005ff007c0c */ /* 0x000fe4000bf45320 */
[----:B------:R-:W-:-:S02]  /*c470*/  ISETP.NE.AND.EX P0, PT, R75, RZ, PT, P0 ;  /* 0x000000ff4b00720c */ /* 0x000fc40003f05300 */
[----:B------:R-:W-:Y:S02]  /*c480*/  SHF.L.U64.HI R10, R23, 0x2, R223 ;  /* 0x00000002170a7819 */ /* 0x000fe400000102df */
[----:B------:R-:W-:-:S05]  /*c490*/  IADD3 R6, P1, R5, R74, RZ ;  /* 0x0000004a05067210 */ /* 0x000fca0007f3e0ff */
[C---:B------:R-:W-:Y:S02]  /*c4a0*/  IMAD.X R7, R10.reuse, 0x1, R75, P1 ;  /* 0x000000010a077824 */ /* 0x040fe400008e064b */
[----:B------:R-:W-:Y:S01]  /*c4b0*/  @P2 IADD3 R4, P3, R5, UR4, RZ ;  /* 0x0000000405042c10 */ /* 0x000fe2000ff7e0ff */
[----:B------:R-:W-:Y:S02]  /*c4c0*/  ULDC UR4, c[0x0][0xa88] ;  /* 0x0002a20000047ab9 */ /* 0x000fe40000000800 */
[----:B------:R-:W-:Y:S01]  /*c4d0*/  IMAD.U32 R9, RZ, RZ, UR4 ;  /* 0x00000004ff097e24 */ /* 0x000fe2000f8e00ff */
[----:B------:R-:W-:Y:S01]  /*c4e0*/  @P2 IADD3.X R5, R10, UR5, RZ, P3, !PT ;  /* 0x000000050a052c10 */ /* 0x000fe20009ffe4ff */
[----:B------:R3:W5:Y:S01]  /*c4f0*/  @P0 LDG.E R48, desc[UR60][R6.64] ;  /* 0x0000003c06300981 */ /* 0x000762000c1e1900 */
[----:B--2---:R-:W-:-:S03]  /*c500*/  ISETP.NE.AND P1, PT, R56, 0x1, PT ;  /* 0x000000013800780c */ /* 0x004fc60003f25270 */
[----:B------:R3:W5:Y:S10]  /*c510*/  @P2 LDG.E R9, desc[UR60][R4.64] ;  /* 0x0000003c04092981 */ /* 0x000774000c1e1900 */
[----:B------:R-:W1:Y:S08]  /*c520*/  @P1 LDC R8, c[0x0][0xbec] ;  /* 0x0002fb00ff081b82 */ /* 0x000e700000000800 */
[----:B------:R-:W2:Y:S01]  /*c530*/  @P1 LDC R11, c[0x0][0xbf0] ;  /* 0x0002fc00ff0b1b82 */ /* 0x000ea20000000800 */
[----:B---3--:R-:W-:Y:S05]  /*c540*/  @P2 BRA `(.L_x_386) ;  /* 0x0000000000102947 */ /* 0x008fea0003800000 */
[----:B------:R-:W-:Y:S05]  /*c550*/  @!P0 BRA `(.L_x_386) ;  /* 0x00000000000c8947 */ /* 0x000fea0003800000 */
[----:B------:R-:W3:Y:S04]  /*c560*/  LDG.E R4, desc[UR60][R6.64] ;  /* 0x0000003c06047981 */ /* 0x000ee8000c1e1900 */
[----:B-----5:R-:W3:Y:S02]  /*c570*/  LDG.E R9, desc[UR60][R6.64+0x4] ;  /* 0x0000043c06097981 */ /* 0x020ee4000c1e1900 */
[----:B---3--:R-:W-:-:S07]  /*c580*/  IMAD.IADD R9, R9, 0x1, -R4 ;  /* 0x0000000109097824 */ /* 0x008fce00078e0a04 */
.L_x_386:
[----:B------:R-:W-:Y:S01]  /*c590*/  SHF.R.S32.HI R44, RZ, 0x1f, R221 ;  /* 0x0000001fff2c7819 */ /* 0x000fe200000114dd */
[C---:B------:R-:W-:Y:S01]  /*c5a0*/  IMAD R15, R222.reuse, 0x80, R230 ;  /* 0x00000080de0f7824 */ /* 0x040fe200078e02e6 */
[----:B------:R-:W-:Y:S01]  /*c5b0*/  ULDC.64 UR4, c[0x0][0xb90] ;  /* 0x0002e40000047ab9 */ /* 0x000fe20000000a00 */
[----:B-----5:R-:W-:Y:S01]  /*c5c0*/  SHF.R.S32.HI R49, RZ, 0x1f, R48 ;  /* 0x0000001fff317819 */ /* 0x020fe20000011430 */
[----:B------:R-:W-:Y:S01]  /*c5d0*/  IMAD R24, R222, 0x80, R228 ;  /* 0x00000080de187824 */ /* 0x000fe200078e02e4 */
[----:B------:R-:W-:Y:S01]  /*c5e0*/  SEL R223, R223, RZ, !P0 ;  /* 0x000000ffdfdf7207 */ /* 0x000fe20004000000 */
[----:B------:R-:W-:Y:S01]  /*c5f0*/  IMAD R4, R44, UR4, RZ ;  /* 0x000000042c047c24 */ /* 0x000fe2000f8e02ff */
[----:B------:R-:W-:Y:S01]  /*c600*/  SEL R55, R23, RZ, !P0 ;  /* 0x000000ff17377207 */ /* 0x000fe20004000000 */
[----:B-1----:R-:W-:-:S04]  /*c610*/  @P1 IMAD.HI.U32 R6, R15, R8, RZ ;  /* 0x000000080f061227 */ /* 0x002fc800078e00ff */
[----:B------:R-:W-:Y:S01]  /*c620*/  IMAD.MOV.U32 R7, RZ, RZ, R15 ;  /* 0x000000ffff077224 */ /* 0x000fe200078e000f */
[----:B--2---:R-:W-:Y:S01]  /*c630*/  @P1 SHF.R.U32.HI R7, RZ, R11, R6 ;  /* 0x0000000bff071219 */ /* 0x004fe20000011606 */
[C---:B------:R-:W-:Y:S02]  /*c640*/  IMAD R13, R221.reuse, UR5, R4 ;  /* 0x00000005dd0d7c24 */ /* 0x040fe4000f8e0204 */
[----:B------:R-:W-:Y:S01]  /*c650*/  IMAD.WIDE.U32 R4, R221, UR4, R48 ;  /* 0x00000004dd047c25 */ /* 0x000fe2000f8e0030 */
[----:B------:R-:W-:-:S03]  /*c660*/  ULDC.64 UR4, c[0x0][0xb98] ;  /* 0x0002e60000047ab9 */ /* 0x000fc60000000a00 */
[----:B------:R-:W-:Y:S02]  /*c670*/  IMAD R11, R224, 0x40, R17 ;  /* 0x00000040e00b7824 */ /* 0x000fe400078e0211 */
[----:B------:R-:W-:Y:S02]  /*c680*/  IMAD.IADD R5, R5, 0x1, R13 ;  /* 0x0000000105057824 */ /* 0x000fe400078e020d */
[----:B------:R-:W-:Y:S02]  /*c690*/  IMAD.MOV R13, RZ, RZ, -R7 ;  /* 0x000000ffff0d7224 */ /* 0x000fe400078e0a07 */
[----:B------:R-:W-:-:S04]  /*c6a0*/  IMAD.WIDE R20, R11, 0x2, R20 ;  /* 0x000000020b147825 */ /* 0x000fc800078e0214 */
[----:B------:R-:W-:Y:S01]  /*c6b0*/  IMAD R6, R223, UR4, RZ ;  /* 0x00000004df067c24 */ /* 0x000fe2000f8e02ff */
[C---:B------:R-:W-:Y:S01]  /*c6c0*/  IADD3 R23, P0, R20.reuse, 0x1000, RZ ;  /* 0x0000100014177810 */ /* 0x040fe20007f1e0ff */
[----:B------:R-:W-:Y:S01]  /*c6d0*/  IMAD.WIDE.U32 R4, R55, UR4, R4 ;  /* 0x0000000437047c25 */ /* 0x000fe2000f8e0004 */
[----:B------:R-:W-:Y:S02]  /*c6e0*/  IADD3 R41, P6, R20, 0x4000, RZ ;  /* 0x0000400014297810 */ /* 0x000fe40007fde0ff */
[----:B------:R-:W-:Y:S01]  /*c6f0*/  LOP3.LUT R12, R23, 0x380, RZ, 0xc0, !PT ;  /* 0x00000380170c7812 */ /* 0x000fe200078ec0ff */
[----:B------:R-:W-:Y:S01]  /*c700*/  IMAD R11, R56, R13, R15 ;  /* 0x0000000d380b7224 */ /* 0x000fe200078e020f */
[----:B------:R-:W-:Y:S01]  /*c710*/  SHF.R.S32.HI R13, RZ, 0x1f, R7 ;  /* 0x0000001fff0d7819 */ /* 0x000fe20000011407 */
[----:B------:R-:W-:Y:S01]  /*c720*/  IMAD R8, R55, UR5, R6 ;  /* 0x0000000537087c24 */ /* 0x000fe2000f8e0206 */
[----:B------:R-:W-:Y:S01]  /*c730*/  IADD3 R4, P2, R7, R4, RZ ;  /* 0x0000000407047210 */ /* 0x000fe20007f5e0ff */
[----:B------:R-:W-:Y:S01]  /*c740*/  ULDC.64 UR4, c[0x0][0xb88] ;  /* 0x0002e20000047ab9 */ /* 0x000fe20000000a00 */
[----:B------:R-:W-:Y:S01]  /*c750*/  SHF.R.S32.HI R6, RZ, 0x1f, R11 ;  /* 0x0000001fff067819 */ /* 0x000fe2000001140b */
[----:B------:R-:W-:Y:S01]  /*c760*/  IMAD R57, R9, R56, RZ ;  /* 0x0000003809397224 */ /* 0x000fe200078e02ff */
[----:B------:R-:W-:-:S02]  /*c770*/  IADD3.X R5, R13, R5, R8, P2, !PT ;  /* 0x000000050d057210 */ /* 0x000fc400017fe408 */
[----:B------:R-:W-:Y:S01]  /*c780*/  IADD3 R15, P3, R20, 0x2000, RZ ;  /* 0x00002000140f7810 */ /* 0x000fe20007f7e0ff */
[----:B------:R-:W-:Y:S01]  /*c790*/  IMAD R8, R6, UR4, RZ ;  /* 0x0000000406087c24 */ /* 0x000fe2000f8e02ff */
[----:B------:R-:W-:Y:S01]  /*c7a0*/  SHF.R.U64 R12, R12, 0x3, RZ ;  /* 0x000000030c0c7819 */ /* 0x000fe200000012ff */
[----:B------:R-:W-:Y:S01]  /*c7b0*/  IMAD.WIDE.U32 R4, R11, UR4, R4 ;  /* 0x000000040b047c25 */ /* 0x000fe2000f8e0004 */
[----:B------:R-:W-:Y:S02]  /*c7c0*/  LOP3.LUT R7, R15, 0x380, RZ, 0xc0, !PT ;  /* 0x000003800f077812 */ /* 0x000fe400078ec0ff */
[----:B------:R-:W-:Y:S01]  /*c7d0*/  IADD3 R37, P5, R20, 0x5000, RZ ;  /* 0x0000500014257810 */ /* 0x000fe20007fbe0ff */
[----:B------:R-:W-:Y:S01]  /*c7e0*/  IMAD R13, R11, UR5, R8 ;  /* 0x000000050b0d7c24 */ /* 0x000fe2000f8e0208 */
[----:B------:R-:W-:Y:S01]  /*c7f0*/  ULDC.64 UR4, c[0x0][0xb50] ;  /* 0x0002d40000047ab9 */ /* 0x000fe20000000a00 */
[----:B------:R-:W-:Y:S02]  /*c800*/  SHF.R.U64 R6, R7, 0x3, RZ ;  /* 0x0000000307067819 */ /* 0x000fe400000012ff */
[----:B------:R-:W-:Y:S01]  /*c810*/  IMAD.IADD R5, R5, 0x1, R13 ;  /* 0x0000000105057824 */ /* 0x000fe200078e020d */
[----:B------:R-:W-:Y:S01]  /*c820*/  LEA R10, P4, R4, UR4, 0x2 ;  /* 0x00000004040a7c11 */ /* 0x000fe2000f8810ff */
[----:B------:R-:W-:Y:S01]  /*c830*/  IMAD.X R13, RZ, RZ, R21, P0 ;  /* 0x000000ffff0d7224 */ /* 0x000fe200000e0615 */
[----:B------:R-:W-:-:S02]  /*c840*/  IADD3 R7, P2, R20, 0x3000, RZ ;  /* 0x0000300014077810 */ /* 0x000fc40007f5e0ff */
[----:B------:R-:W-:Y:S01]  /*c850*/  LEA.HI.X R14, R4, UR5, R5, 0x2, P4 ;  /* 0x00000005040e7c11 */ /* 0x000fe2000a0f1405 */
[----:B------:R-:W-:Y:S01]  /*c860*/  SHFL.IDX PT, R50, R10, RZ, 0x1c1f ;  /* 0x001c1fff0a327589 */ /* 0x000fe200000e0000 */
[----:B------:R-:W-:Y:S01]  /*c870*/  LOP3.LUT P0, RZ, R226, 0x3, RZ, 0xc0, !PT ;  /* 0x00000003e2ff7812 */ /* 0x000fe2000780c0ff */
[C---:B------:R-:W-:Y:S01]  /*c880*/  VIADD R4, R24.reuse, 0x8 ;  /* 0x0000000818047836 */ /* 0x040fe20000000000 */
[----:B------:R-:W-:Y:S01]  /*c890*/  LOP3.LUT R8, R7, 0x380, RZ, 0xc0, !PT ;  /* 0x0000038007087812 */ /* 0x000fe200078ec0ff */
[----:B------:R-:W1:Y:S01]  /*c8a0*/  SHFL.IDX PT, R51, R14, RZ, 0x1c1f ;  /* 0x001c1fff0e337589 */ /* 0x000e6200000e0000 */
[----:B------:R-:W-:Y:S01]  /*c8b0*/  IMAD.X R9, RZ, RZ, R21, P2 ;  /* 0x000000ffff097224 */ /* 0x000fe200010e0615 */
[-C--:B------:R-:W-:Y:S01]  /*c8c0*/  ISETP.GE.OR P2, PT, R24, R57.reuse, P0 ;  /* 0x000000391800720c */ /* 0x080fe20000746670 */
[----:B------:R-:W-:Y:S01]  /*c8d0*/  ULDC.64 UR4, c[0x0][0xaa0] ;  /* 0x0002a80000047ab9 */ /* 0x000fe20000000a00 */
[----:B------:R-:W-:Y:S01]  /*c8e0*/  SHFL.IDX PT, R52, R10, 0x1, 0x1c1f ;  /* 0x003c1f000a347f89 */ /* 0x000fe200000e0000 */
[----:B------:R-:W-:-:S02]  /*c8f0*/  ISETP.GE.OR P0, PT, R4, R57, P0 ;  /* 0x000000390400720c */ /* 0x000fc40000706670 */
[C---:B------:R-:W-:Y:S01]  /*c900*/  IADD3 R33, P4, R20.reuse, 0x6000, RZ ;  /* 0x0000600014217810 */ /* 0x040fe20007f9e0ff */
[----:B------:R-:W2:Y:S01]  /*c910*/  SHFL.IDX PT, R53, R14, 0x1, 0x1c1f ;  /* 0x003c1f000e357f89 */ /* 0x000ea200000e0000 */
[----:B------:R-:W-:Y:S02]  /*c920*/  LOP3.LUT R11, R20, 0x380, RZ, 0xc0, !PT ;  /* 0x00000380140b7812 */ /* 0x000fe400078ec0ff */
[----:B------:R-:W-:Y:S02]  /*c930*/  SHF.R.U64 R8, R8, 0x3, RZ ;  /* 0x0000000308087819 */ /* 0x000fe400000012ff */
[----:B------:R-:W-:Y:S02]  /*c940*/  LOP3.LUT R12, R12, R23, RZ, 0x3c, !PT ;  /* 0x000000170c0c7212 */ /* 0x000fe400078e3cff */
[----:B------:R-:W3:Y:S01]  /*c950*/  @P1 LDC R23, c[0x0][0xbec] ;  /* 0x0002fb00ff171b82 */ /* 0x000ee20000000800 */
[----:B------:R-:W-:Y:S02]  /*c960*/  LOP3.LUT R40, R41, 0x380, RZ, 0xc0, !PT ;  /* 0x0000038029287812 */ /* 0x000fe400078ec0ff */
[----:B------:R-:W-:-:S02]  /*c970*/  LOP3.LUT R36, R37, 0x380, RZ, 0xc0, !PT ;  /* 0x0000038025247812 */ /* 0x000fc400078ec0ff */
[----:B------:R-:W-:Y:S02]  /*c980*/  LOP3.LUT R32, R33, 0x380, RZ, 0xc0, !PT ;  /* 0x0000038021207812 */ /* 0x000fe400078ec0ff */
[----:B------:R-:W-:Y:S02]  /*c990*/  SHF.R.U64 R11, R11, 0x3, RZ ;  /* 0x000000030b0b7819 */ /* 0x000fe400000012ff */
[----:B------:R-:W-:Y:S01]  /*c9a0*/  LOP3.LUT R8, R8, R7, RZ, 0x3c, !PT ;  /* 0x0000000708087212 */ /* 0x000fe200078e3cff */
[----:B-1----:R-:W-:Y:S01]  /*c9b0*/  @!P2 ST.E desc[UR60][R50.64], R0 ;  /* 0x000000003200a985 */ /* 0x002fe2000c10193c */
[--C-:B------:R-:W-:Y:S01]  /*c9c0*/  IMAD.X R7, RZ, RZ, R21.reuse, P3 ;  /* 0x000000ffff077224 */ /* 0x100fe200018e0615 */
[----:B------:R-:W-:Y:S02]  /*c9d0*/  IADD3 R5, P3, R20, 0x7000, RZ ;  /* 0x0000700014057810 */ /* 0x000fe40007f7e0ff */
[----:B------:R-:W-:Y:S02]  /*c9e0*/  SHF.R.U64 R40, R40, 0x3, RZ ;  /* 0x0000000328287819 */ /* 0x000fe400000012ff */
[----:B------:R-:W-:Y:S01]  /*c9f0*/  SHF.R.U64 R36, R36, 0x3, RZ ;  /* 0x0000000324247819 */ /* 0x000fe200000012ff */
[----:B--2---:R1:W-:Y:S01]  /*ca00*/  @!P0 ST.E desc[UR60][R52.64], R3 ;  /* 0x0000000334008985 */ /* 0x0043e2000c10193c */
[----:B------:R-:W-:Y:S01]  /*ca10*/  SHF.R.U64 R32, R32, 0x3, RZ ;  /* 0x0000000320207819 */ /* 0x000fe200000012ff */
[----:B------:R-:W-:Y:S01]  /*ca20*/  IMAD.X R29, RZ, RZ, R21, P3 ;  /* 0x000000ffff1d7224 */ /* 0x000fe200018e0615 */
[----:B------:R-:W-:-:S02]  /*ca30*/  LOP3.LUT R20, R11, R20, RZ, 0x3c, !PT ;  /* 0x000000140b147212 */ /* 0x000fc400078e3cff */
[----:B------:R-:W-:Y:S01]  /*ca40*/  LOP3.LUT R40, R40, R41, RZ, 0x3c, !PT ;  /* 0x0000002928287212 */ /* 0x000fe200078e3cff */
[--C-:B------:R-:W-:Y:S01]  /*ca50*/  IMAD.X R41, RZ, RZ, R21.reuse, P6 ;  /* 0x000000ffff297224 */ /* 0x100fe200030e0615 */
[----:B------:R-:W-:Y:S01]  /*ca60*/  LOP3.LUT R36, R36, R37, RZ, 0x3c, !PT ;  /* 0x0000002524247212 */ /* 0x000fe200078e3cff */
[--C-:B------:R-:W-:Y:S01]  /*ca70*/  IMAD.X R37, RZ, RZ, R21.reuse, P5 ;  /* 0x000000ffff257224 */ /* 0x100fe200028e0615 */
[----:B------:R-:W-:Y:S01]  /*ca80*/  LOP3.LUT R32, R32, R33, RZ, 0x3c, !PT ;  /* 0x0000002120207212 */ /* 0x000fe200078e3cff */
[----:B------:R-:W-:Y:S01]  /*ca90*/  IMAD.X R33, RZ, RZ, R21, P4 ;  /* 0x000000ffff217224 */ /* 0x000fe200020e0615 */
[----:B------:R2:W5:Y:S01]  /*caa0*/  LD.E.128 R24, desc[UR60][R20.64] ;  /* 0x0000003c14187980 */ /* 0x000562000c101d00 */
[----:B-1----:R-:W-:Y:S01]  /*cab0*/  IMAD R3, R49, UR4, RZ ;  /* 0x0000000431037c24 */ /* 0x002fe2000f8e02ff */
[----:B------:R-:W-:Y:S01]  /*cac0*/  LOP3.LUT R4, R5, 0x380, RZ, 0xc0, !PT ;  /* 0x0000038005047812 */ /* 0x000fe200078ec0ff */
[----:B------:R-:W1:Y:S01]  /*cad0*/  @P1 LDC R49, c[0x0][0xbf0] ;  /* 0x0002fc00ff311b82 */ /* 0x000e620000000800 */
[----:B------:R-:W-:Y:S01]  /*cae0*/  LOP3.LUT R6, R6, R15, RZ, 0x3c, !PT ;  /* 0x0000000f06067212 */ /* 0x000fe200078e3cff */
[----:B------:R-:W-:Y:S01]  /*caf0*/  IMAD R3, R48, UR5, R3 ;  /* 0x0000000530037c24 */ /* 0x000fe2000f8e0203 */
[----:B------:R-:W-:Y:S01]  /*cb00*/  SHF.R.U64 R4, R4, 0x3, RZ ;  /* 0x0000000304047819 */ /* 0x000fe200000012ff */
[----:B------:R-:W5:Y:S01]  /*cb10*/  LD.E.128 R12, desc[UR60][R12.64] ;  /* 0x0000003c0c0c7980 */ /* 0x000f62000c101d00 */
[----:B--2---:R-:W-:Y:S01]  /*cb20*/  IMAD.WIDE.U32 R20, R48, UR4, RZ ;  /* 0x0000000430147c25 */ /* 0x004fe2000f8e00ff */
[----:B------:R-:W-:Y:S01]  /*cb30*/  ULDC.64 UR4, c[0x0][0xae8] ;  /* 0x0002ba0000047ab9 */ /* 0x000fe20000000a00 */
[----:B------:R-:W-:Y:S01]  /*cb40*/  LOP3.LUT R28, R4, R5, RZ, 0x3c, !PT ;  /* 0x00000005041c7212 */ /* 0x000fe200078e3cff */
[----:B------:R-:W5:Y:S01]  /*cb50*/  LD.E.128 R8, desc[UR60][R8.64] ;  /* 0x0000003c08087980 */ /* 0x000f62000c101d00 */
[----:B------:R-:W-:-:S02]  /*cb60*/  IMAD.IADD R21, R21, 0x1, R3 ;  /* 0x0000000115157824 */ /* 0x000fc400078e0203 */
[----:B------:R-:W-:Y:S01]  /*cb70*/  IMAD R3, R220, 0x20, R224 ;  /* 0x00000020dc037824 */ /* 0x000fe200078e02e0 */
[----:B------:R-:W5:Y:S01]  /*cb80*/  LD.E.128 R4, desc[UR60][R6.64] ;  /* 0x0000003c06047980 */ /* 0x000f62000c101d00 */
[----:B------:R-:W-:Y:S02]  /*cb90*/  IMAD R0, R44, UR4, RZ ;  /* 0x000000042c007c24 */ /* 0x000fe4000f8e02ff */
[----:B------:R-:W-:Y:S01]  /*cba0*/  IMAD R44, R222, 0x80, R3 ;  /* 0x00000080de2c7824 */ /* 0x000fe200078e0203 */
[----:B------:R-:W5:Y:S01]  /*cbb0*/  LD.E.128 R40, desc[UR60][R40.64] ;  /* 0x0000003c28287980 */ /* 0x000f62000c101d00 */
[C---:B------:R-:W-:Y:S02]  /*cbc0*/  IMAD R3, R221.reuse, UR5, R0 ;  /* 0x00000005dd037c24 */ /* 0x040fe4000f8e0200 */
[----:B------:R-:W-:Y:S01]  /*cbd0*/  IMAD.WIDE.U32 R20, R221, UR4, R20 ;  /* 0x00000004dd147c25 */ /* 0x000fe2000f8e0014 */
[----:B------:R-:W-:Y:S01]  /*cbe0*/  ULDC.64 UR4, c[0x0][0xaf0] ;  /* 0x0002bc0000047ab9 */ /* 0x000fe20000000a00 */
[----:B------:R-:W5:Y:S02]  /*cbf0*/  LD.E.128 R36, desc[UR60][R36.64] ;  /* 0x0000003c24247980 */ /* 0x000f64000c101d00 */
[----:B---3--:R-:W-:-:S02]  /*cc00*/  @P1 IMAD.HI.U32 R0, R44, R23, RZ ;  /* 0x000000172c001227 */ /* 0x008fc400078e00ff */
[----:B------:R-:W5:Y:S02]  /*cc10*/  LD.E.128 R32, desc[UR60][R32.64] ;  /* 0x0000003c20207980 */ /* 0x000f64000c101d00 */
[----:B------:R-:W-:Y:S02]  /*cc20*/  IMAD.IADD R21, R21, 0x1, R3 ;  /* 0x0000000115157824 */ /* 0x000fe400078e0203 */
[----:B------:R-:W-:Y:S01]  /*cc30*/  IMAD.MOV.U32 R3, RZ, RZ, R44 ;  /* 0x000000ffff037224 */ /* 0x000fe200078e002c */
[----:B-1----:R-:W-:Y:S01]  /*cc40*/  @P1 SHF.R.U32.HI R3, RZ, R49, R0 ;  /* 0x00000031ff031219 */ /* 0x002fe20000011600 */
[----:B------:R-:W-:Y:S01]  /*cc50*/  IMAD R23, R223, UR4, RZ ;  /* 0x00000004df177c24 */ /* 0x000fe2000f8e02ff */
[----:B------:R-:W5:Y:S01]  /*cc60*/  LD.E.128 R28, desc[UR60][R28.64] ;  /* 0x0000003c1c1c7980 */ /* 0x000f62000c101d00 */
[C---:B------:R-:W-:Y:S01]  /*cc70*/  IMAD.WIDE.U32 R20, R55.reuse, UR4, R20 ;  /* 0x0000000437147c25 */ /* 0x040fe2000f8e0014 */
[----:B------:R-:W-:Y:S01]  /*cc80*/  SHF.R.S32.HI R0, RZ, 0x1f, R3 ;  /* 0x0000001fff007819 */ /* 0x000fe20000011403 */
[----:B------:R-:W-:Y:S01]  /*cc90*/  @!PT LDS RZ, [RZ] ;  /* 0x00000000fffff984 */ /* 0x000fe20000000800 */
[----:B------:R-:W-:Y:S01]  /*cca0*/  @!PT LDS RZ, [RZ] ;  /* 0x00000000fffff984 */ /* 0x000fe20000000800 */
[----:B------:R-:W-:Y:S01]  /*ccb0*/  @!PT LDS RZ, [RZ] ;  /* 0x00000000fffff984 */ /* 0x000fe20000000800 */
[----:B------:R-:W-:Y:S01]  /*ccc0*/  @!PT LDS RZ, [RZ] ;  /* 0x00000000fffff984 */ /* 0x000fe20000000800 */
[----:B------:R1:W-:Y:S06]  /*ccd0*/  MEMBAR.ALL.CTA ;  /* 0x0000000000007992 */ /* 0x0003ec0000008000 */
[----:B-1----:R-:W1:Y:S01]  /*cce0*/  FENCE.VIEW.ASYNC.S ;  /* 0x00000000000073c6 */ /* 0x002e620000000000 */
[----:B------:R-:W-:Y:S01]  /*ccf0*/  IMAD R23, R55, UR5, R23 ;  /* 0x0000000537177c24 */ /* 0x000fe2000f8e0217 */
[----:B------:R-:W-:Y:S01]  /*cd00*/  ULDC.64 UR4, c[0x0][0xae0] ;  /* 0x0002b80000047ab9 */ /* 0x000fe20000000a00 */
[----:B------:R-:W-:-:S02]  /*cd10*/  IMAD.MOV R49, RZ, RZ, -R3 ;  /* 0x000000ffff317224 */ /* 0x000fc400078e0a03 */
[----:B------:R-:W-:Y:S02]  /*cd20*/  IMAD.IADD R21, R21, 0x1, R23 ;  /* 0x0000000115157824 */ /* 0x000fe400078e0217 */
[----:B------:R-:W-:Y:S02]  /*cd30*/  IMAD R0, R0, UR4, RZ ;  /* 0x0000000400007c24 */ /* 0x000fe4000f8e02ff */
[----:B------:R-:W-:Y:S02]  /*cd40*/  IMAD R23, R56, R49, R44 ;  /* 0x0000003138177224 */ /* 0x000fe400078e022c */
[C---:B------:R-:W-:Y:S02]  /*cd50*/  IMAD R49, R3.reuse, UR5, R0 ;  /* 0x0000000503317c24 */ /* 0x040fe4000f8e0200 */
[----:B------:R-:W-:Y:S01]  /*cd60*/  IMAD.WIDE.U32 R20, R3, UR4, R20 ;  /* 0x0000000403147c25 */ /* 0x000fe2000f8e0014 */
[----:B------:R-:W-:Y:S01]  /*cd70*/  SHF.R.S32.HI R0, RZ, 0x1f, R23 ;  /* 0x0000001fff007819 */ /* 0x000fe20000011417 */
[----:B------:R-:W-:-:S02]  /*cd80*/  ULDC.64 UR4, c[0x0][0xad8] ;  /* 0x0002b60000047ab9 */ /* 0x000fc40000000a00 */
[----:B------:R-:W-:Y:S02]  /*cd90*/  IMAD.IADD R21, R21, 0x1, R49 ;  /* 0x0000000115157824 */ /* 0x000fe400078e0231 */
[----:B------:R-:W-:Y:S02]  /*cda0*/  IMAD R44, R0, UR4, RZ ;  /* 0x00000004002c7c24 */ /* 0x000fe4000f8e02ff */
[----:B------:R-:W-:Y:S02]  /*cdb0*/  IMAD R50, R222, 0x80, R224 ;  /* 0x00000080de327824 */ /* 0x000fe400078e02e0 */
[C---:B------:R-:W-:Y:S02]  /*cdc0*/  IMAD R3, R23.reuse, UR5, R44 ;  /* 0x0000000517037c24 */ /* 0x040fe4000f8e022c */
[----:B------:R-:W-:Y:S01]  /*cdd0*/  IMAD.WIDE.U32 R20, R23, UR4, R20 ;  /* 0x0000000417147c25 */ /* 0x000fe2000f8e0014 */
[----:B------:R-:W-:Y:S01]  /*cde0*/  ISETP.GE.AND P2, PT, R50, R57, PT ;  /* 0x000000393200720c */ /* 0x000fe20003f46270 */
[----:B------:R-:W-:-:S02]  /*cdf0*/  ULDC.64 UR4, c[0x0][0xa80] ;  /* 0x0002a00000047ab9 */ /* 0x000fc40000000a00 */
[----:B------:R-:W-:Y:S01]  /*ce00*/  VIADD R0, R50, 0x20 ;  /* 0x0000002032007836 */ /* 0x000fe20000000000 */
[----:B------:R-:W-:Y:S01]  /*ce10*/  LEA R23, P3, R20, UR4, 0x1 ;  /* 0x0000000414177c11 */ /* 0x000fe2000f8608ff */
[----:B------:R-:W-:Y:S02]  /*ce20*/  IMAD.IADD R3, R21, 0x1, R3 ;  /* 0x0000000115037824 */ /* 0x000fe400078e0203 */
[----:B0-----:R-:W-:Y:S01]  /*ce30*/  VIADD R18, R18, 0x34820 ;  /* 0x0003482012127836 */ /* 0x001fe20000000000 */
[-C--:B------:R-:W-:Y:S01]  /*ce40*/  ISETP.GE.AND P0, PT, R0, R57.reuse, PT ;  /* 0x000000390000720c */ /* 0x080fe20003f06270 */
[----:B------:R-:W-:Y:S01]  /*ce50*/  VIADD R0, R50, 0x40 ;  /* 0x0000004032007836 */ /* 0x000fe20000000000 */
[----:B------:R-:W-:Y:S02]  /*ce60*/  LEA.HI.X R3, R20, UR5, R3, 0x1, P3 ;  /* 0x0000000514037c11 */ /* 0x000fe400098f0c03 */
[----:B------:R-:W-:Y:S01]  /*ce70*/  PRMT R18, RZ, 0x654, R18 ;  /* 0x00000654ff127816 */ /* 0x000fe20000000012 */
[----:B-1----:R0:W1:Y:S01]  /*ce80*/  SHFL.IDX PT, R48, R23, RZ, 0x181f ;  /* 0x00181fff17307589 */ /* 0x00206200000e0000 */
[----:B------:R-:W-:Y:S01]  /*ce90*/  ISETP.GE.AND P1, PT, R0, R57, PT ;  /* 0x000000390000720c */ /* 0x000fe20003f26270 */
[----:B------:R-:W-:Y:S01]  /*cea0*/  BSSY B1, `(.L_x_387) ;  /* 0x000000d000017945 */ /* 0x000fe20003800000 */
[----:B------:R0:W-:Y:S01]  /*ceb0*/  SYNCS.ARRIVE.TRANS64.RED.A1T0 RZ, [R18+URZ], RZ ;  /* 0x000000ff12ff79a7 */ /* 0x0001e2000810043f */
[----:B------:R0:W2:Y:S02]  /*cec0*/  SHFL.IDX PT, R0, R3, RZ, 0x181f ;  /* 0x00181fff03007589 */ /* 0x0000a400000e0000 */
[----:B------:R-:W-:Y:S08]  /*ced0*/  @P2 BRA `(.L_x_388) ;  /* 0x0000000000242947 */ /* 0x000ff00003800000 */
[----:B------:R-:W-:Y:S02]  /*cee0*/  ULDC UR4, c[0x0][0xac8] ;  /* 0x0002b20000047ab9 */ /* 0x000fe40000000800 */
[----:B------:R-:W-:Y:S02]  /*cef0*/  ISETP.GE.AND P2, PT, R17, UR4, PT ;  /* 0x0000000411007c0c */ /* 0x000fe4000bf46270 */
[----:B------:R-:W-:-:S11]  /*cf00*/  ISETP.GE.AND P3, PT, R22, UR4, PT ;  /* 0x0000000416007c0c */ /* 0x000fd6000bf66270 */
[CC--:B-1----:R-:W-:Y:S02]  /*cf10*/  @!P2 LEA R20, P4, R17.reuse, R48.reuse, 0x1 ;  /* 0x000000301114a211 */ /* 0x0c2fe400078808ff */
[C---:B------:R-:W-:Y:S02]  /*cf20*/  @!P3 LEA R48, P5, R22.reuse, R48, 0x1 ;  /* 0x000000301630b211 */ /* 0x040fe400078a08ff */
[-C--:B--2---:R-:W-:Y:S02]  /*cf30*/  @!P2 LEA.HI.X R21, R17, R0.reuse, R233, 0x1, P4 ;  /* 0x000000001115a211 */ /* 0x084fe400020f0ce9 */
[----:B------:R-:W-:-:S03]  /*cf40*/  @!P3 LEA.HI.X R49, R22, R0, R232, 0x1, P5 ;  /* 0x000000001631b211 */ /* 0x000fc600028f0ce8 */
[----:B-----5:R3:W-:Y:S04]  /*cf50*/  @!P2 ST.E.128 desc[UR60][R20.64], R24 ;  /* 0x000000181400a985 */ /* 0x0207e8000c101d3c */
[----:B------:R3:W-:Y:S02]  /*cf60*/  @!P3 ST.E.128 desc[UR60][R48.64], R40 ;  /* 0x000000283000b985 */ /* 0x0007e4000c101d3c */
.L_x_388:
[----:B------:R-:W-:Y:S05]  /*cf70*/  BSYNC B1 ;  /* 0x0000000000017941 */ /* 0x000fea0003800000 */
.L_x_387:
[----:B--2---:R2:W4:Y:S01]  /*cf80*/  SHFL.IDX PT, R0, R3, 0x1, 0x181f ;  /* 0x00381f0003007f89 */ /* 0x00452200000e0000 */
[----:B------:R-:W-:Y:S03]  /*cf90*/  BSSY B1, `(.L_x_389) ;  /* 0x000000c000017945 */ /* 0x000fe60003800000 */
[----:B---3-5:R2:W3:Y:S01]  /*cfa0*/  SHFL.IDX PT, R24, R23, 0x1, 0x181f ;  /* 0x00381f0017187f89 */ /* 0x0284e200000e0000 */
[----:B------:R-:W-:Y:S05]  /*cfb0*/  @P0 BRA `(.L_x_390) ;  /* 0x0000000000240947 */ /* 0x000fea0003800000 */
[----:B------:R-:W-:Y:S02]  /*cfc0*/  ULDC UR4, c[0x0][0xac8] ;  /* 0x0002b20000047ab9 */ /* 0x000fe40000000800 */
[----:B------:R-:W-:Y:S02]  /*cfd0*/  ISETP.GE.AND P3, PT, R17, UR4, PT ;  /* 0x0000000411007c0c */ /* 0x000fe4000bf66270 */
[----:B------:R-:W-:-:S11]  /*cfe0*/  ISETP.GE.AND P4, PT, R22, UR4, PT ;  /* 0x0000000416007c0c */ /* 0x000fd6000bf86270 */
[CC--:B---3--:R-:W-:Y:S02]  /*cff0*/  @!P3 LEA R20, P0, R17.reuse, R24.reuse, 0x1 ;  /* 0x000000181114b211 */ /* 0x0c8fe400078008ff */
[C---:B------:R-:W-:Y:S02]  /*d000*/  @!P4 LEA R24, P2, R22.reuse, R24, 0x1 ;  /* 0x000000181618c211 */ /* 0x040fe400078408ff */
[-C--:B----4-:R-:W-:Y:S02]  /*d010*/  @!P3 LEA.HI.X R21, R17, R0.reuse, R233, 0x1, P0 ;  /* 0x000000001115b211 */ /* 0x090fe400000f0ce9 */
[----:B------:R-:W-:-:S03]  /*d020*/  @!P4 LEA.HI.X R25, R22, R0, R232, 0x1, P2 ;  /* 0x000000001619c211 */ /* 0x000fc600010f0ce8 */
[----:B------:R3:W-:Y:S04]  /*d030*/  @!P3 ST.E.128 desc[UR60][R20.64], R12 ;  /* 0x0000000c1400b985 */ /* 0x0007e8000c101d3c */
[----:B------:R3:W-:Y:S02]  /*d040*/  @!P4 ST.E.128 desc[UR60][R24.64], R36 ;  /* 0x000000241800c985 */ /* 0x0007e4000c101d3c */
.L_x_390:
[----:B------:R-:W-:Y:S05]  /*d050*/  BSYNC B1 ;  /* 0x0000000000017941 */ /* 0x000fea0003800000 */
.L_x_389:
[----:B----4-:R4:W0:Y:S01]  /*d060*/  SHFL.IDX PT, R0, R3, 0x2, 0x181f ;  /* 0x00581f0003007f89 */ /* 0x01082200000e0000 */
[----:B------:R-:W-:Y:S03]  /*d070*/  BSSY B1, `(.L_x_391) ;  /* 0x000000c000017945 */ /* 0x000fe60003800000 */
[----:B---3--:R4:W3:Y:S01]  /*d080*/  SHFL.IDX PT, R14, R23, 0x2, 0x181f ;  /* 0x00581f00170e7f89 */ /* 0x0088e200000e0000 */
[----:B------:R-:W-:Y:S05]  /*d090*/  @P1 BRA `(.L_x_392) ;  /* 0x0000000000241947 */ /* 0x000fea0003800000 */
[----:B------:R-:W-:Y:S02]  /*d0a0*/  ULDC UR4, c[0x0][0xac8] ;  /* 0x0002b20000047ab9 */ /* 0x000fe40000000800 */
[----:B------:R-:W-:Y:S02]  /*d0b0*/  ISETP.GE.AND P2, PT, R17, UR4, PT ;  /* 0x0000000411007c0c */ /* 0x000fe4000bf46270 */
[----:B------:R-:W-:-:S11]  /*d0c0*/  ISETP.GE.AND P3, PT, R22, UR4, PT ;  /* 0x0000000416007c0c */ /* 0x000fd6000bf66270 */
[CC--:B---3--:R-:W-:Y:S02]  /*d0d0*/  @!P2 LEA R12, P0, R17.reuse, R14.reuse, 0x1 ;  /* 0x0000000e110ca211 */ /* 0x0c8fe400078008ff */
[C---:B------:R-:W-:Y:S02]  /*d0e0*/  @!P3 LEA R14, P1, R22.reuse, R14, 0x1 ;  /* 0x0000000e160eb211 */ /* 0x040fe400078208ff */
[-C--:B0-----:R-:W-:Y:S02]  /*d0f0*/  @!P2 LEA.HI.X R13, R17, R0.reuse, R233, 0x1, P0 ;  /* 0x00000000110da211 */ /* 0x081fe400000f0ce9 */
[----:B------:R-:W-:-:S03]  /*d100*/  @!P3 LEA.HI.X R15, R22, R0, R232, 0x1, P1 ;  /* 0x00000000160fb211 */ /* 0x000fc600008f0ce8 */
[----:B------:R0:W-:Y:S04]  /*d110*/  @!P2 ST.E.128 desc[UR60][R12.64], R4 ;  /* 0x000000040c00a985 */ /* 0x0001e8000c101d3c */
[----:B------:R0:W-:Y:S02]  /*d120*/  @!P3 ST.E.128 desc[UR60][R14.64], R32 ;  /* 0x000000200e00b985 */ /* 0x0001e4000c101d3c */
.L_x_392:
[----:B------:R-:W-:Y:S05]  /*d130*/  BSYNC B1 ;  /* 0x0000000000017941 */ /* 0x000fea0003800000 */
.L_x_391:
[----:B0-----:R-:W-:Y:S01]  /*d140*/  VIADD R0, R50, 0x60 ;  /* 0x0000006032007836 */ /* 0x001fe20000000000 */
[----:B--2-4-:R-:W0:Y:S04]  /*d150*/  SHFL.IDX PT, R3, R3, 0x3, 0x181f ;  /* 0x00781f0003037f89 */ /* 0x014e2800000e0000 */
[----:B------:R-:W-:Y:S01]  /*d160*/  ISETP.GE.AND P0, PT, R0, R57, PT ;  /* 0x000000390000720c */ /* 0x000fe20003f06270 */
[----:B------:R-:W2:-:S12]  /*d170*/  SHFL.IDX PT, R23, R23, 0x3, 0x181f ;  /* 0x00781f0017177f89 */ /* 0x000e9800000e0000 */
[----:B------:R-:W-:Y:S05]  /*d180*/  @P0 BRA `(.L_x_393) ;  /* 0x0000000800dc0947 */ /* 0x000fea0003800000 */
[----:B------:R-:W-:Y:S02]  /*d190*/  ULDC UR4, c[0x0][0xac8] ;  /* 0x0002b20000047ab9 */ /* 0x000fe40000000800 */
[----:B------:R-:W-:-:S13]  /*d1a0*/  ISETP.GE.AND P1, PT, R17, UR4, PT ;  /* 0x0000000411007c0c */ /* 0x000fda000bf26270 */
[----:B--2---:R-:W-:-:S04]  /*d1b0*/  @!P1 LEA R4, P0, R17, R23, 0x1 ;  /* 0x0000001711049211 */ /* 0x004fc800078008ff */
[----:B0-----:R-:W-:Y:S02]  /*d1c0*/  @!P1 LEA.HI.X R5, R17, R3, R233, 0x1, P0 ;  /* 0x0000000311059211 */ /* 0x001fe400000f0ce9 */
[----:B------:R-:W-:-:S03]  /*d1d0*/  ISETP.GE.AND P0, PT, R22, UR4, PT ;  /* 0x0000000416007c0c */ /* 0x000fc6000bf06270 */
[----:B------:R4:W-:Y:S10]  /*d1e0*/  @!P1 ST.E.128 desc[UR60][R4.64], R8 ;  /* 0x0000000804009985 */ /* 0x0009f4000c101d3c */
[----:B------:R-:W-:Y:S05]  /*d1f0*/  @P0 BRA `(.L_x_393) ;  /* 0x0000000800c00947 */ /* 0x000fea0003800000 */
[----:B----4-:R-:W-:-:S04]  /*d200*/  LEA R4, P0, R22, R23, 0x1 ;  /* 0x0000001716047211 */ /* 0x010fc800078008ff */
[----:B------:R-:W-:-:S05]  /*d210*/  LEA.HI.X R5, R22, R3, R232, 0x1, P0 ;  /* 0x0000000316057211 */ /* 0x000fca00000f0ce8 */
[----:B------:R0:W-:Y:S01]  /*d220*/  ST.E.128 desc[UR60][R4.64], R28 ;  /* 0x0000001c04007985 */ /* 0x0001e2000c101d3c */
[----:B------:R-:W-:Y:S05]  /*d230*/  BRA `(.L_x_393) ;  /* 0x0000000800b07947 */ /* 0x000fea0003800000 */
.L_x_385:
[----:B------:R-:W2:Y:S01]  /*d240*/  LDC.64 R6, c[0x0][0xc00] ;  /* 0x00030000ff067b82 */ /* 0x000ea20000000a00 */
[----:B------:R-:W-:Y:S01]  /*d250*/  ULDC.64 UR4, c[0x0][0xc08] ;  /* 0x0003020000047ab9 */ /* 0x000fe20000000a00 */
[----:B------:R-:W-:-:S06]  /*d260*/  IMAD.MOV.U32 R3, RZ, RZ, RZ ;  /* 0x000000ffff037224 */ /* 0x000fcc00078e00ff */
[----:B------:R-:W3:Y:S01]  /*d270*/  LDC.64 R4, c[0x0][0xc00] ;  /* 0x00030000ff047b82 */ /* 0x000ee20000000a00 */
[----:B------:R-:W-:-:S04]  /*d280*/  ISETP.NE.U32.AND P1, PT, RZ, UR4, PT ;  /* 0x00000004ff007c0c */ /* 0x000fc8000bf25070 */
[----:B------:R-:W-:-:S03]  /*d290*/  ISETP.NE.AND.EX P1, PT, RZ, UR5, PT, P1 ;  /* 0x00000005ff007c0c */ /* 0x000fc6000bf25310 */
[----:B------:R-:W4:Y:S01]  /*d2a0*/  LDC R21, c[0x0][0xbe8] ;  /* 0x0002fa00ff157b82 */ /* 0x000f220000000800 */
[----:B--2---:R-:W-:-:S04]  /*d2b0*/  ISETP.NE.U32.AND P0, PT, R6, RZ, PT ;  /* 0x000000ff0600720c */ /* 0x004fc80003f05070 */
[----:B------:R-:W-:Y:S01]  /*d2c0*/  ISETP.NE.AND.EX P0, PT, R7, RZ, PT, P0 ;  /* 0x000000ff0700720c */ /* 0x000fe20003f05300 */
[----:B---3--:R-:W-:-:S04]  /*d2d0*/  IMAD.WIDE R6, R23, 0x4, R4 ;  /* 0x0000000417067825 */ /* 0x008fc800078e0204 */
[----:B------:R-:W2:Y:S01]  /*d2e0*/  @P1 LDC.64 R4, c[0x0][0xc08] ;  /* 0x00030200ff041b82 */ /* 0x000ea20000000a00 */
[----:B------:R-:W-:Y:S02]  /*d2f0*/  ULDC UR4, c[0x0][0xa88] ;  /* 0x0002a20000047ab9 */ /* 0x000fe40000000800 */
[----:B------:R-:W-:-:S05]  /*d300*/  IMAD.U32 R0, RZ, RZ, UR4 ;  /* 0x00000004ff007e24 */ /* 0x000fca000f8e00ff */
[----:B------:R3:W5:Y:S01]  /*d310*/  @P0 LDG.E R3, desc[UR60][R6.64] ;  /* 0x0000003c06030981 */ /* 0x000762000c1e1900 */
[----:B--2---:R-:W-:-:S05]  /*d320*/  @P1 IMAD.WIDE R4, R23, 0x4, R4 ;  /* 0x0000000417041825 */ /* 0x004fca00078e0204 */
[----:B------:R3:W5:Y:S01]  /*d330*/  @P1 LDG.E R0, desc[UR60][R4.64] ;  /* 0x0000003c04001981 */ /* 0x000762000c1e1900 */
[----:B----4-:R-:W-:Y:S02]  /*d340*/  ISETP.NE.AND P2, PT, R21, 0x1, PT ;  /* 0x000000011500780c */ /* 0x010fe40003f45270 */
[----:B------:R-:W-:-:S11]  /*d350*/  ISETP.GE.AND P3, PT, R234, 0x80, PT ;  /* 0x00000080ea00780c */ /* 0x000fd60003f66270 */
[----:B------:R-:W2:Y:S08]  /*d360*/  @P2 LDC R14, c[0x0][0xbec] ;  /* 0x0002fb00ff0e2b82 */ /* 0x000eb00000000800 */
[----:B------:R-:W4:Y:S01]  /*d370*/  @P2 LDC R25, c[0x0][0xbf0] ;  /* 0x0002fc00ff192b82 */ /* 0x000f220000000800 */
[----:B---3--:R-:W-:Y:S05]  /*d380*/  @P1 BRA `(.L_x_394) ;  /* 0x0000000000101947 */ /* 0x008fea0003800000 */
[----:B------:R-:W-:Y:S05]  /*d390*/  @!P0 BRA `(.L_x_394) ;  /* 0x00000000000c8947 */ /* 0x000fea0003800000 */
[----:B------:R-:W3:Y:S04]  /*d3a0*/  LDG.E R5, desc[UR60][R6.64] ;  /* 0x0000003c06057981 */ /* 0x000ee8000c1e1900 */
[----:B-----5:R-:W3:Y:S02]  /*d3b0*/  LDG.E R0, desc[UR60][R6.64+0x4] ;  /* 0x0000043c06007981 */ /* 0x020ee4000c1e1900 */
[----:B---3--:R-:W-:-:S07]  /*d3c0*/  IMAD.IADD R0, R0, 0x1, -R5 ;  /* 0x0000000100007824 */ /* 0x008fce00078e0a05 */
.L_x_394:
[----:B------:R-:W-:Y:S01]  /*d3d0*/  BSSY B1, `(.L_x_395) ;  /* 0x000002e000017945 */ /* 0x000fe20003800000 */
[----:B------:R-:W-:Y:S02]  /*d3e0*/  SHF.R.S32.HI R13, RZ, 0x1f, R221 ;  /* 0x0000001fff0d7819 */ /* 0x000fe400000114dd */
[----:B------:R-:W-:Y:S02]  /*d3f0*/  SEL R23, R23, RZ, !P0 ;  /* 0x000000ff17177207 */ /* 0x000fe40004000000 */
[----:B------:R-:W-:Y:S02]  /*d400*/  SEL R223, R223, RZ, !P0 ;  /* 0x000000ffdfdf7207 */ /* 0x000fe40004000000 */
[----:B-----5:R-:W-:Y:S01]  /*d410*/  SHF.R.S32.HI R10, RZ, 0x1f, R3 ;  /* 0x0000001fff0a7819 */ /* 0x020fe20000011403 */
[----:B------:R-:W-:Y:S06]  /*d420*/  @P3 BRA `(.L_x_396) ;  /* 0x0000000000a03947 */ /* 0x000fec0003800000 */
[----:B------:R-:W3:Y:S01]  /*d430*/  S2R R4, SR_TID.X ;  /* 0x0000000000047919 */ /* 0x000ee20000002100 */
[----:B------:R-:W5:Y:S02]  /*d440*/  LDC R11, c[0x0][0xbe8] ;  /* 0x0002fa00ff0b7b82 */ /* 0x000f640000000800 */
[----:B-----5:R-:W-:Y:S02]  /*d450*/  IMAD R5, R0, R11, RZ ;  /* 0x0000000b00057224 */ /* 0x020fe400078e02ff */
[----:B---3--:R-:W-:-:S04]  /*d460*/  IMAD R4, R222, 0x80, R4 ;  /* 0x00000080de047824 */ /* 0x008fc800078e0204 */
[----:B------:R-:W-:-:S05]  /*d470*/  VIADD R12, R4, 0xffffff80 ;  /* 0xffffff80040c7836 */ /* 0x000fca0000000000 */
[----:B------:R-:W-:-:S13]  /*d480*/  ISETP.GE.AND P0, PT, R12, R5, PT ;  /* 0x000000050c00720c */ /* 0x000fda0003f06270 */
[----:B------:R-:W-:Y:S05]  /*d490*/  @P0 BRA `(.L_x_396) ;  /* 0x0000000000840947 */ /* 0x000fea0003800000 */
[----:B------:R-:W-:Y:S01]  /*d4a0*/  ISETP.NE.AND P0, PT, R11, 0x1, PT ;  /* 0x000000010b00780c */ /* 0x000fe20003f05270 */
[----:B------:R-:W-:Y:S01]  /*d4b0*/  ULDC.64 UR4, c[0x0][0xb90] ;  /* 0x0002e40000047ab9 */ /* 0x000fe20000000a00 */
[----:B------:R-:W-:Y:S02]  /*d4c0*/  IMAD.MOV.U32 R4, RZ, RZ, R3 ;  /* 0x000000ffff047224 */ /* 0x000fe400078e0003 */
[----:B------:R-:W-:Y:S02]  /*d4d0*/  IMAD R8, R13, UR4, RZ ;  /* 0x000000040d087c24 */ /* 0x000fe4000f8e02ff */
[----:B------:R-:W-:Y:S02]  /*d4e0*/  IMAD.MOV.U32 R5, RZ, RZ, R10 ;  /* 0x000000ffff057224 */ /* 0x000fe400078e000a */
[----:B------:R-:W-:Y:S02]  /*d4f0*/  IMAD.MOV.U32 R7, RZ, RZ, R12 ;  /* 0x000000ffff077224 */ /* 0x000fe400078e000c */
[----:B------:R-:W-:-:S03]  /*d500*/  IMAD.WIDE.U32 R4, R221, UR4, R4 ;  /* 0x00000004dd047c25 */ /* 0x000fc6000f8e0004 */
[----:B------:R-:W3:Y:S08]  /*d510*/  @P0 LDC R9, c[0x0][0xbec] ;  /* 0x0002fb00ff090b82 */ /* 0x000ef00000000800 */
[----:B------:R-:W5:Y:S01]  /*d520*/  @P0 LDC R15, c[0x0][0xbf0] ;  /* 0x0002fc00ff0f0b82 */ /* 0x000f620000000800 */
[----:B---3--:R-:W-:-:S04]  /*d530*/  @P0 IMAD.HI.U32 R6, R12, R9, RZ ;  /* 0x000000090c060227 */ /* 0x008fc800078e00ff */
[----:B------:R-:W-:Y:S01]  /*d540*/  IMAD R9, R221, UR5, R8 ;  /* 0x00000005dd097c24 */ /* 0x000fe2000f8e0208 */
[----:B------:R-:W-:Y:S01]  /*d550*/  ULDC.64 UR4, c[0x0][0xb98] ;  /* 0x0002e60000047ab9 */ /* 0x000fe20000000a00 */
[----:B-----5:R-:W-:Y:S02]  /*d560*/  @P0 SHF.R.U32.HI R7, RZ, R15, R6 ;  /* 0x0000000fff070219 */ /* 0x020fe40000011606 */
[----:B------:R-:W-:Y:S02]  /*d570*/  IMAD.IADD R5, R5, 0x1, R9 ;  /* 0x0000000105057824 */ /* 0x000fe400078e0209 */
[----:B------:R-:W-:Y:S02]  /*d580*/  IMAD R6, R223, UR4, RZ ;  /* 0x00000004df067c24 */ /* 0x000fe4000f8e02ff */
[----:B------:R-:W-:Y:S02]  /*d590*/  IMAD.MOV R9, RZ, RZ, -R7 ;  /* 0x000000ffff097224 */ /* 0x000fe400078e0a07 */
[----:B------:R-:W-:-:S04]  /*d5a0*/  IMAD.WIDE.U32 R4, R23, UR4, R4 ;  /* 0x0000000417047c25 */ /* 0x000fc8000f8e0004 */
[----:B------:R-:W-:Y:S01]  /*d5b0*/  IMAD R9, R11, R9, R12 ;  /* 0x000000090b097224 */ /* 0x000fe200078e020c */
[----:B------:R-:W-:Y:S01]  /*d5c0*/  SHF.R.S32.HI R11, RZ, 0x1f, R7 ;  /* 0x0000001fff0b7819 */ /* 0x000fe20000011407 */
[----:B------:R-:W-:Y:S01]  /*d5d0*/  IMAD R8, R23, UR5, R6 ;  /* 0x0000000517087c24 */ /* 0x000fe2000f8e0206 */
[----:B------:R-:W-:Y:S01]  /*d5e0*/  IADD3 R4, P0, R7, R4, RZ ;  /* 0x0000000407047210 */ /* 0x000fe20007f1e0ff */
[----:B------:R-:W-:Y:S01]  /*d5f0*/  ULDC.64 UR4, c[0x0][0xb88] ;  /* 0x0002e20000047ab9 */ /* 0x000fe20000000a00 */
[----:B------:R-:W-:Y:S02]  /*d600*/  SHF.R.S32.HI R6, RZ, 0x1f, R9 ;  /* 0x0000001fff067819 */ /* 0x000fe40000011409 */
[----:B------:R-:W-:-:S03]  /*d610*/  IADD3.X R5, R11, R5, R8, P0, !PT ;  /* 0x000000050b057210 */ /* 0x000fc600007fe408 */
[----:B------:R-:W-:Y:S02]  /*d620*/  IMAD R6, R6, UR4, RZ ;  /* 0x0000000406067c24 */ /* 0x000fe4000f8e02ff */
[----:B------:R-:W-:-:S04]  /*d630*/  IMAD.WIDE.U32 R4, R9, UR4, R4 ;  /* 0x0000000409047c25 */ /* 0x000fc8000f8e0004 */
[----:B------:R-:W-:Y:S01]  /*d640*/  IMAD R7, R9, UR5, R6 ;  /* 0x0000000509077c24 */ /* 0x000fe2000f8e0206 */
[----:B------:R-:W-:Y:S02]  /*d650*/  ULDC.64 UR4, c[0x0][0xb50] ;  /* 0x0002d40000047ab9 */ /* 0x000fe40000000a00 */
[----:B------:R-:W-:Y:S01]  /*d660*/  LEA R6, P0, R4, UR4, 0x2 ;  /* 0x0000000404067c11 */ /* 0x000fe2000f8010ff */
[----:B------:R-:W-:-:S05]  /*d670*/  IMAD.IADD R5, R5, 0x1, R7 ;  /* 0x0000000105057824 */ /* 0x000fca00078e0207 */
[----:B------:R-:W-:Y:S01]  /*d680*/  LEA.HI.X R7, R4, UR5, R5, 0x2, P0 ;  /* 0x0000000504077c11 */ /* 0x000fe200080f1405 */
[----:B------:R-:W-:-:S05]  /*d690*/  IMAD.MOV.U32 R5, RZ, RZ, -0x800000 ;  /* 0xff800000ff057424 */ /* 0x000fca00078e00ff */
[----:B------:R3:W-:Y:S02]  /*d6a0*/  STG.E desc[UR60][R6.64], R5 ;  /* 0x0000000506007986 */ /* 0x0007e4000c10193c */
.L_x_396:
[----:B------:R-:W-:Y:S05]  /*d6b0*/  BSYNC B1 ;  /* 0x0000000000017941 */ /* 0x000fea0003800000 */
.L_x_395:
[----:B------:R-:W-:Y:S01]  /*d6c0*/  ULDC.64 UR4, c[0x0][0xaa0] ;  /* 0x0002a80000047ab9 */ /* 0x000fe20000000a00 */
[----:B------:R-:W-:Y:S01]  /*d6d0*/  BSSY B1, `(.L_x_397) ;  /* 0x0000038000017945 */ /* 0x000fe20003800000 */
[----:B------:R-:W-:-:S04]  /*d6e0*/  IMAD R4, R10, UR4, RZ ;  /* 0x000000040a047c24 */ /* 0x000fc8000f8e02ff */
[C---:B---3--:R-:W-:Y:S02]  /*d6f0*/  IMAD R7, R3.reuse, UR5, R4 ;  /* 0x0000000503077c24 */ /* 0x048fe4000f8e0204 */
[----:B------:R-:W-:Y:S01]  /*d700*/  IMAD.WIDE.U32 R4, R3, UR4, RZ ;  /* 0x0000000403047c25 */ /* 0x000fe2000f8e00ff */
[----:B------:R-:W-:-:S03]  /*d710*/  ULDC.64 UR4, c[0x0][0xae8] ;  /* 0x0002ba0000047ab9 */ /* 0x000fc60000000a00 */
[----:B------:R-:W-:Y:S02]  /*d720*/  IMAD R3, R220, 0x20, R224 ;  /* 0x00000020dc037824 */ /* 0x000fe400078e02e0 */
[----:B------:R-:W-:Y:S02]  /*d730*/  IMAD.IADD R5, R5, 0x1, R7 ;  /* 0x0000000105057824 */ /* 0x000fe400078e0207 */
[----:B------:R-:W-:Y:S02]  /*d740*/  IMAD R9, R222, 0x80, R3 ;  /* 0x00000080de097824 */ /* 0x000fe400078e0203 */
[----:B------:R-:W-:Y:S02]  /*d750*/  IMAD R8, R13, UR4, RZ ;  /* 0x000000040d087c24 */ /* 0x000fe4000f8e02ff */
[----:B--2---:R-:W-:-:S04]  /*d760*/  @P2 IMAD.HI.U32 R6, R9, R14, RZ ;  /* 0x0000000e09062227 */ /* 0x004fc800078e00ff */
[C---:B------:R-:W-:Y:S02]  /*d770*/  IMAD R7, R221.reuse, UR5, R8 ;  /* 0x00000005dd077c24 */ /* 0x040fe4000f8e0208 */
[----:B------:R-:W-:Y:S01]  /*d780*/  IMAD.WIDE.U32 R4, R221, UR4, R4 ;  /* 0x00000004dd047c25 */ /* 0x000fe2000f8e0004 */
[----:B------:R-:W-:-:S03]  /*d790*/  ULDC.64 UR4, c[0x0][0xaf0] ;  /* 0x0002bc0000047ab9 */ /* 0x000fc60000000a00 */
[----:B------:R-:W-:Y:S01]  /*d7a0*/  IMAD.MOV.U32 R3, RZ, RZ, R9 ;  /* 0x000000ffff037224 */ /* 0x000fe200078e0009 */
[----:B----4-:R-:W-:Y:S01]  /*d7b0*/  @P2 SHF.R.U32.HI R3, RZ, R25, R6 ;  /* 0x00000019ff032219 */ /* 0x010fe20000011606 */
[----:B------:R-:W-:Y:S02]  /*d7c0*/  IMAD R8, R223, UR4, RZ ;  /* 0x00000004df087c24 */ /* 0x000fe4000f8e02ff */
[----:B------:R-:W-:Y:S01]  /*d7d0*/  IMAD.IADD R5, R5, 0x1, R7 ;  /* 0x0000000105057824 */ /* 0x000fe200078e0207 */
[----:B------:R-:W-:Y:S01]  /*d7e0*/  SHF.R.S32.HI R6, RZ, 0x1f, R3 ;  /* 0x0000001fff067819 */ /* 0x000fe20000011403 */
[C---:B------:R-:W-:Y:S02]  /*d7f0*/  IMAD R7, R23.reuse, UR5, R8 ;  /* 0x0000000517077c24 */ /* 0x040fe4000f8e0208 */
[----:B------:R-:W-:Y:S01]  /*d800*/  IMAD.WIDE.U32 R4, R23, UR4, R4 ;  /* 0x0000000417047c25 */ /* 0x000fe2000f8e0004 */
[----:B------:R-:W-:-:S03]  /*d810*/  ULDC.64 UR4, c[0x0][0xae0] ;  /* 0x0002b80000047ab9 */ /* 0x000fc60000000a00 */
[----:B------:R-:W-:Y:S02]  /*d820*/  IMAD.MOV R8, RZ, RZ, -R3 ;  /* 0x000000ffff087224 */ /* 0x000fe400078e0a03 */
        /* <DEDUP_REMOVED lines=10> */
[----:B------:R-:W-:Y:S02]  /*d8d0*/  IMAD R21, R0, R21, RZ ;  /* 0x0000001500157224 */ /* 0x000fe400078e02ff */
[C---:B------:R-:W-:Y:S02]  /*d8e0*/  IMAD R3, R7.reuse, UR5, R6 ;  /* 0x0000000507037c24 */ /* 0x040fe4000f8e0206 */
[----:B------:R-:W-:Y:S01]  /*d8f0*/  IMAD.WIDE.U32 R4, R7, UR4, R4 ;  /* 0x0000000407047c25 */ /* 0x000fe2000f8e0004 */
[----:B------:R-:W-:Y:S01]  /*d900*/  ISETP.GE.AND P2, PT, R8, R21, PT ;  /* 0x000000150800720c */ /* 0x000fe20003f46270 */
[----:B------:R-:W-:-:S02]  /*d910*/  ULDC.64 UR4, c[0x0][0xa80] ;  /* 0x0002a00000047ab9 */ /* 0x000fc40000000a00 */
[----:B------:R-:W-:Y:S01]  /*d920*/  VIADD R0, R8, 0x20 ;  /* 0x0000002008007836 */ /* 0x000fe20000000000 */
[----:B------:R-:W-:Y:S01]  /*d930*/  LEA R6, P3, R4, UR4, 0x1 ;  /* 0x0000000404067c11 */ /* 0x000fe2000f8608ff */
[----:B------:R-:W-:-:S03]  /*d940*/  IMAD.IADD R3, R5, 0x1, R3 ;  /* 0x0000000105037824 */ /* 0x000fc600078e0203 */
[-C--:B------:R-:W-:Y:S01]  /*d950*/  ISETP.GE.AND P1, PT, R0, R21.reuse, PT ;  /* 0x000000150000720c */ /* 0x080fe20003f26270 */
[----:B------:R-:W-:Y:S01]  /*d960*/  VIADD R0, R8, 0x40 ;  /* 0x0000004008007836 */ /* 0x000fe20000000000 */
[----:B------:R-:W-:Y:S02]  /*d970*/  LEA.HI.X R3, R4, UR5, R3, 0x1, P3 ;  /* 0x0000000504037c11 */ /* 0x000fe400098f0c03 */
[----:B------:R2:W3:Y:S02]  /*d980*/  SHFL.IDX PT, R4, R6, RZ, 0x181f ;  /* 0x00181fff06047589 */ /* 0x0004e400000e0000 */
[----:B------:R-:W-:Y:S02]  /*d990*/  ISETP.GE.AND P0, PT, R0, R21, PT ;  /* 0x000000150000720c */ /* 0x000fe40003f06270 */
[----:B------:R2:W4:Y:S01]  /*d9a0*/  SHFL.IDX PT, R0, R3, RZ, 0x181f ;  /* 0x00181fff03007589 */ /* 0x00052200000e0000 */
[----:B------:R-:W-:Y:S10]  /*d9b0*/  @P2 BRA `(.L_x_398) ;  /* 0x0000000000242947 */ /* 0x000ff40003800000 */
[----:B------:R-:W-:Y:S02]  /*d9c0*/  ULDC UR4, c[0x0][0xac8] ;  /* 0x0002b20000047ab9 */ /* 0x000fe40000000800 */
[----:B------:R-:W-:Y:S02]  /*d9d0*/  ISETP.GE.AND P4, PT, R17, UR4, PT ;  /* 0x0000000411007c0c */ /* 0x000fe4000bf86270 */
[----:B------:R-:W-:-:S11]  /*d9e0*/  ISETP.GE.AND P5, PT, R22, UR4, PT ;  /* 0x0000000416007c0c */ /* 0x000fd6000bfa6270 */
[CC--:B---3--:R-:W-:Y:S02]  /*d9f0*/  @!P4 LEA R10, P2, R17.reuse, R4.reuse, 0x1 ;  /* 0x00000004110ac211 */ /* 0x0c8fe400078408ff */
[C---:B------:R-:W-:Y:S02]  /*da00*/  @!P5 LEA R4, P3, R22.reuse, R4, 0x1 ;  /* 0x000000041604d211 */ /* 0x040fe400078608ff */
[-C--:B----4-:R-:W-:Y:S02]  /*da10*/  @!P4 LEA.HI.X R11, R17, R0.reuse, R233, 0x1, P2 ;  /* 0x00000000110bc211 */ /* 0x090fe400010f0ce9 */
[----:B------:R-:W-:-:S03]  /*da20*/  @!P5 LEA.HI.X R5, R22, R0, R232, 0x1, P3 ;  /* 0x000000001605d211 */ /* 0x000fc600018f0ce8 */
[----:B------:R3:W-:Y:S04]  /*da30*/  @!P4 ST.E.128 desc[UR60][R10.64], RZ ;  /* 0x000000ff0a00c985 */ /* 0x0007e8000c101d3c */
[----:B------:R3:W-:Y:S02]  /*da40*/  @!P5 ST.E.128 desc[UR60][R4.64], RZ ;  /* 0x000000ff0400d985 */ /* 0x0007e4000c101d3c */
.L_x_398:
[----:B------:R-:W-:Y:S05]  /*da50*/  BSYNC B1 ;  /* 0x0000000000017941 */ /* 0x000fea0003800000 */
.L_x_397:
        /* <DEDUP_REMOVED lines=11> */
[----:B------:R0:W-:Y:S04]  /*db10*/  @!P3 ST.E.128 desc[UR60][R10.64], RZ ;  /* 0x000000ff0a00b985 */ /* 0x0001e8000c101d3c */
[----:B------:R0:W-:Y:S02]  /*db20*/  @!P4 ST.E.128 desc[UR60][R4.64], RZ ;  /* 0x000000ff0400c985 */ /* 0x0001e4000c101d3c */
.L_x_400:
[----:B------:R-:W-:Y:S05]  /*db30*/  BSYNC B1 ;  /* 0x0000000000017941 */ /* 0x000fea0003800000 */
.L_x_399:
[----:B0-----:R0:W0:Y:S01]  /*db40*/  SHFL.IDX PT, R0, R3, 0x2, 0x181f ;  /* 0x00581f0003007f89 */ /* 0x00102200000e0000 */
[----:B------:R-:W-:Y:S03]  /*db50*/  BSSY B1, `(.L_x_401) ;  /* 0x000000c000017945 */ /* 0x000fe60003800000 */
[----:B---3--:R3:W0:Y:S01]  /*db60*/  SHFL.IDX PT, R4, R6, 0x2, 0x181f ;  /* 0x00581f0006047f89 */ /* 0x00862200000e0000 */
[----:B------:R-:W-:Y:S05]  /*db70*/  @P0 BRA `(.L_x_402) ;  /* 0x0000000000240947 */ /* 0x000fea0003800000 */
[----:B------:R-:W-:Y:S02]  /*db80*/  ULDC UR4, c[0x0][0xac8] ;  /* 0x0002b20000047ab9 */ /* 0x000fe40000000800 */
[----:B------:R-:W-:Y:S02]  /*db90*/  ISETP.GE.AND P2, PT, R17, UR4, PT ;  /* 0x0000000411007c0c */ /* 0x000fe4000bf46270 */
[----:B------:R-:W-:-:S11]  /*dba0*/  ISETP.GE.AND P3, PT, R22, UR4, PT ;  /* 0x0000000416007c0c */ /* 0x000fd6000bf66270 */
[CC--:B0-----:R-:W-:Y:S02]  /*dbb0*/  @!P2 LEA R10, P0, R17.reuse, R4.reuse, 0x1 ;  /* 0x00000004110aa211 */ /* 0x0c1fe400078008ff */
[C---:B------:R-:W-:Y:S02]  /*dbc0*/  @!P3 LEA R4, P1, R22.reuse, R4, 0x1 ;  /* 0x000000041604b211 */ /* 0x040fe400078208ff */
[-C--:B------:R-:W-:Y:S02]  /*dbd0*/  @!P2 LEA.HI.X R11, R17, R0.reuse, R233, 0x1, P0 ;  /* 0x00000000110ba211 */ /* 0x080fe400000f0ce9 */
[----:B------:R-:W-:-:S03]  /*dbe0*/  @!P3 LEA.HI.X R5, R22, R0, R232, 0x1, P1 ;  /* 0x000000001605b211 */ /* 0x000fc600008f0ce8 */
[----:B------:R0:W-:Y:S04]  /*dbf0*/  @!P2 ST.E.128 desc[UR60][R10.64], RZ ;  /* 0x000000ff0a00a985 */ /* 0x0001e8000c101d3c */
[----:B------:R0:W-:Y:S02]  /*dc00*/  @!P3 ST.E.128 desc[UR60][R4.64], RZ ;  /* 0x000000ff0400b985 */ /* 0x0001e4000c101d3c */
.L_x_402:
[----:B------:R-:W-:Y:S05]  /*dc10*/  BSYNC B1 ;  /* 0x0000000000017941 */ /* 0x000fea0003800000 */
.L_x_401:
[----:B0-----:R-:W-:Y:S01]  /*dc20*/  VIADD R0, R8, 0x60 ;  /* 0x0000006008007836 */ /* 0x001fe20000000000 */
[----:B--2-4-:R-:W0:Y:S04]  /*dc30*/  SHFL.IDX PT, R3, R3, 0x3, 0x181f ;  /* 0x00781f0003037f89 */ /* 0x014e2800000e0000 */
[----:B------:R-:W-:Y:S01]  /*dc40*/  ISETP.GE.AND P0, PT, R0, R21, PT ;  /* 0x000000150000720c */ /* 0x000fe20003f06270 */
[----:B------:R2:W4:-:S12]  /*dc50*/  SHFL.IDX PT, R4, R6, 0x3, 0x181f ;  /* 0x00781f0006047f89 */ /* 0x00051800000e0000 */
[----:B--2---:R-:W-:Y:S05]  /*dc60*/  @P0 BRA `(.L_x_393) ;  /* 0x0000000000240947 */ /* 0x004fea0003800000 */
[----:B------:R-:W-:Y:S02]  /*dc70*/  ULDC UR4, c[0x0][0xac8] ;  /* 0x0002b20000047ab9 */ /* 0x000fe40000000800 */
[----:B------:R-:W-:Y:S02]  /*dc80*/  ISETP.GE.AND P2, PT, R17, UR4, PT ;  /* 0x0000000411007c0c */ /* 0x000fe4000bf46270 */
[----:B------:R-:W-:-:S11]  /*dc90*/  ISETP.GE.AND P3, PT, R22, UR4, PT ;  /* 0x0000000416007c0c */ /* 0x000fd6000bf66270 */
[CC--:B---34-:R-:W-:Y:S02]  /*dca0*/  @!P2 LEA R6, P0, R17.reuse, R4.reuse, 0x1 ;  /* 0x000000041106a211 */ /* 0x0d8fe400078008ff */
[C---:B------:R-:W-:Y:S02]  /*dcb0*/  @!P3 LEA R4, P1, R22.reuse, R4, 0x1 ;  /* 0x000000041604b211 */ /* 0x040fe400078208ff */
[-C--:B0-----:R-:W-:Y:S02]  /*dcc0*/  @!P2 LEA.HI.X R7, R17, R3.reuse, R233, 0x1, P0 ;  /* 0x000000031107a211 */ /* 0x081fe400000f0ce9 */
[----:B------:R-:W-:-:S03]  /*dcd0*/  @!P3 LEA.HI.X R5, R22, R3, R232, 0x1, P1 ;  /* 0x000000031605b211 */ /* 0x000fc600008f0ce8 */
[----:B------:R0:W-:Y:S04]  /*dce0*/  @!P2 ST.E.128 desc[UR60][R6.64], RZ ;  /* 0x000000ff0600a985 */ /* 0x0001e8000c101d3c */
[----:B------:R0:W-:Y:S02]  /*dcf0*/  @!P3 ST.E.128 desc[UR60][R4.64], RZ ;  /* 0x000000ff0400b985 */ /* 0x0001e4000c101d3c */
.L_x_393:
[----:B------:R-:W-:Y:S05]  /*dd00*/  BSYNC B0 ;  /* 0x0000000000007941 */ /* 0x000fea0003800000 */
.L_x_384:
[----:B------:R-:W-:Y:S02]  /*dd10*/  ULDC UR4, c[0x0][0xc3c] ;  /* 0x00030f0000047ab9 */ /* 0x000fe40000000800 */
[----:B-1----:R-:W-:-:S13]  /*dd20*/  ISETP.GE.AND P0, PT, R47, UR4, PT ;  /* 0x000000042f007c0c */ /* 0x002fda000bf06270 */
[----:B------:R-:W-:Y:S05]  /*dd30*/  @!P0 BRA `(.L_x_403) ;  /* 0xffffff3000308947 */ /* 0x000fea000383ffff */
[----:B------:R-:W-:Y:S05]  /*dd40*/  EXIT ;  /* 0x000000000000794d */ /* 0x000fea0003800000 */
.L_x_359:
[----:B------:R-:W-:-:S08]  /*dd50*/  NOP ;  /* 0x0000000000007918 */ /* 0x000fd00000000000 */
[----:B--2---:R-:W0:-:S00]  /*dd60*/  USETMAXREG.DEALLOC.CTAPOOL 0x18 ;  /* 0x00000018000079c8 */ /* 0x004e0000080e0500 */
[----:B0-----:R-:W2:Y:S01]  /*dd70*/  LDL.LU R2, [R1+0x1c] ;  /* 0x00001c0001027983 */ /* 0x001ea20000300800 */
[----:B------:R-:W-:-:S06]  /*dd80*/  LOP3.LUT R0, R0, 0x3, RZ, 0xc0, !PT ;  /* 0x0000000300007812 */ /* 0x000fcc00078ec0ff */
[----:B------:R-:W0:Y:S02]  /*dd90*/  SHFL.IDX PT, R0, R0, RZ, 0x1f ;  /* 0x00001fff00007589 */ /* 0x000e2400000e0000 */
[----:B0-----:R-:W-:Y:S01]  /*dda0*/  ISETP.NE.AND P0, PT, R0, RZ, PT ;  /* 0x000000ff0000720c */ /* 0x001fe20003f05270 */
[----:B------:R-:W-:Y:S01]  /*ddb0*/  IMAD.MOV.U32 R0, RZ, RZ, RZ ;  /* 0x000000ffff007224 */ /* 0x000fe200078e00ff */
[----:B--2---:R-:W-:-:S11]  /*ddc0*/  LOP3.LUT R2, R2, 0xfffffffd, RZ, 0xc0, !PT ;  /* 0xfffffffd02027812 */ /* 0x004fd600078ec0ff */
[----:B------:R-:W-:-:S05]  /*ddd0*/  @P0 LOP3.LUT R2, R2, 0x2, RZ, 0xfc, !PT ;  /* 0x0000000202020812 */ /* 0x000fca00078efcff */
[----:B------:R0:W-:Y:S01]  /*dde0*/  STL [R1+0x1c], R2 ;  /* 0x00001c0201007387 */ /* 0x0001e20000100800 */
[----:B------:R-:W-:Y:S05]  /*ddf0*/  @!P0 BRA `(.L_x_404) ;  /* 0x00000000001c8947 */ /* 0x000fea0003800000 */
[----:B------:R-:W1:Y:S08]  /*de00*/  S2UR UR5, SR_CgaCtaId ;  /* 0x00000000000579c3 */ /* 0x000e700000008800 */
[----:B------:R-:W-:Y:S06]  /*de10*/  BAR.SYNC.DEFER_BLOCKING 0x5, 0x180 ;  /* 0x0146000000007b1d */ /* 0x000fec0000010000 */
[----:B------:R-:W-:-:S02]  /*de20*/  UMOV UR4, 0x400 ;  /* 0x0000040000047882 */ /* 0x000fc40000000000 */
[----:B-1----:R-:W-:-:S09]  /*de30*/  ULEA UR4, UR5, UR4, 0x18 ;  /* 0x0000000405047291 */ /* 0x002fd2000f8ec03f */
[----:B------:R-:W1:Y:S01]  /*de40*/  LDS.128 R16, [UR4+0x348d0] ;  /* 0x0348d004ff107984 */ /* 0x000e620008000c00 */
[----:B------:R-:W-:Y:S06]  /*de50*/  BAR.ARV 0x4, 0x180 ;  /* 0x0106000000007b1d */ /* 0x000fec0000002000 */
[----:B------:R-:W-:Y:S05]  /*de60*/  BRA `(.L_x_405) ;  /* 0x0000000400fc7947 */ /* 0x000fea0003800000 */
.L_x_404:
[----:B0-----:R-:W0:Y:S01]  /*de70*/  S2R R2, SR_TID.X ;  /* 0x0000000000027919 */ /* 0x001e220000002100 */
[----:B------:R-:W-:Y:S01]  /*de80*/  ULDC UR4, c[0x0][0xc3c] ;  /* 0x00030f0000047ab9 */ /* 0x000fe20000000800 */
[----:B------:R-:W1:Y:S01]  /*de90*/  S2UR UR6, SR_CTAID.X ;  /* 0x00000000000679c3 */ /* 0x000e620000002500 */
[----:B------:R-:W-:Y:S01]  /*dea0*/  ULDC UR5, c[0x0][0xc38] ;  /* 0x00030e0000057ab9 */ /* 0x000fe20000000800 */
[----:B0-----:R-:W-:-:S04]  /*deb0*/  LOP3.LUT R5, R2, 0x1f, RZ, 0xc0, !PT ;  /* 0x0000001f02057812 */ /* 0x001fc800078ec0ff */
[----:B------:R-:W-:-:S04]  /*dec0*/  ISETP.NE.AND P0, PT, R5, 0x1f, PT ;  /* 0x0000001f0500780c */ /* 0x000fc80003f05270 */
[----:B------:R-:W-:-:S13]  /*ded0*/  ISETP.GE.OR P1, PT, R5, UR4, !P0 ;  /* 0x0000000405007c0c */ /* 0x000fda000c726670 */
[----:B------:R-:W0:Y:S02]  /*dee0*/  @!P1 LDC.64 R2, c[0x0][0xc80] ;  /* 0x00032000ff029b82 */ /* 0x000e240000000a00 */
[----:B0-----:R-:W-:-:S05]  /*def0*/  @!P1 IMAD.WIDE.U32 R2, R5, 0x4, R2 ;  /* 0x0000000405029825 */ /* 0x001fca00078e0002 */
[----:B------:R-:W2:Y:S01]  /*df00*/  @!P1 LDG.E R0, desc[UR60][R2.64] ;  /* 0x0000003c02009981 */ /* 0x000ea2000c1e1900 */
[C---:B------:R-:W-:Y:S01]  /*df10*/  ISETP.NE.AND P1, PT, R5.reuse, RZ, PT ;  /* 0x000000ff0500720c */ /* 0x040fe20003f25270 */
[----:B------:R-:W-:Y:S01]  /*df20*/  UMOV UR4, URZ ;  /* 0x0000003f00047c82 */ /* 0x000fe20008000000 */
[C---:B------:R-:W-:Y:S01]  /*df30*/  ISETP.GE.U32.AND P2, PT, R5.reuse, 0x2, PT ;  /* 0x000000020500780c */ /* 0x040fe20003f46070 */
[----:B------:R-:W-:Y:S01]  /*df40*/  IMAD.MOV.U32 R16, RZ, RZ, RZ ;  /* 0x000000ffff107224 */ /* 0x000fe200078e00ff */
[C---:B------:R-:W-:Y:S02]  /*df50*/  ISETP.GE.U32.AND P3, PT, R5.reuse, 0x4, PT ;  /* 0x000000040500780c */ /* 0x040fe40003f66070 */
[C---:B------:R-:W-:Y:S02]  /*df60*/  ISETP.GE.U32.AND P4, PT, R5.reuse, 0x8, PT ;  /* 0x000000080500780c */ /* 0x040fe40003f86070 */
[----:B------:R-:W-:Y:S01]  /*df70*/  ISETP.GE.U32.AND P5, PT, R5, 0x10, PT ;  /* 0x000000100500780c */ /* 0x000fe20003fa6070 */
[----:B--2---:R-:W0:Y:S02]  /*df80*/  SHFL.UP PT, R4, R0, 0x1, RZ ;  /* 0x0420000000047989 */ /* 0x004e2400000e00ff */
[----:B0-----:R-:W-:-:S05]  /*df90*/  SEL R7, R4, RZ, P1 ;  /* 0x000000ff04077207 */ /* 0x001fca0000800000 */
[----:B------:R-:W-:-:S05]  /*dfa0*/  IMAD.IADD R7, R0, 0x1, R7 ;  /* 0x0000000100077824 */ /* 0x000fca00078e0207 */
[----:B------:R-:W0:Y:S02]  /*dfb0*/  SHFL.UP PT, R4, R7, 0x2, RZ ;  /* 0x0440000007047989 */ /* 0x000e2400000e00ff */
        /* <DEDUP_REMOVED lines=11> */
[----:B------:R-:W0:Y:S02]  /*e070*/  SHFL.IDX PT, R4, R2, 0x1f, 0x1f ;  /* 0x03e01f0002047f89 */ /* 0x000e2400000e0000 */
[----:B0-----:R-:W-:-:S04]  /*e080*/  IMAD R4, R4, UR5, RZ ;  /* 0x0000000504047c24 */ /* 0x001fc8000f8e02ff */
[----:B------:R-:W-:Y:S01]  /*e090*/  IMAD.MOV.U32 R7, RZ, RZ, R4 ;  /* 0x000000ffff077224 */ /* 0x000fe200078e0004 */
[----:B-1----:R-:W-:-:S13]  /*e0a0*/  ISETP.GT.AND P6, PT, R4, UR6, PT ;  /* 0x0000000604007c0c */ /* 0x002fda000bfc4270 */
[----:B------:R-:W-:Y:S05]  /*e0b0*/  @P6 BRA `(.L_x_406) ;  /* 0x0000000000a06947 */ /* 0x000fea0003800000 */
[----:B------:R-:W0:Y:S01]  /*e0c0*/  LDC R6, c[0x0][0xc3c] ;  /* 0x00030f00ff067b82 */ /* 0x000e220000000800 */
[----:B------:R-:W-:Y:S01]  /*e0d0*/  IMAD.MOV.U32 R4, RZ, RZ, R7 ;  /* 0x000000ffff047224 */ /* 0x000fe200078e0007 */
[----:B------:R-:W-:Y:S01]  /*e0e0*/  UMOV UR4, URZ ;  /* 0x0000003f00047c82 */ /* 0x000fe20008000000 */
[----:B------:R-:W-:Y:S01]  /*e0f0*/  ULDC UR7, c[0x0][0xc3c] ;  /* 0x00030f0000077ab9 */ /* 0x000fe20000000800 */
[----:B------:R-:W-:-:S05]  /*e100*/  ULDC UR5, c[0x0][0xc38] ;  /* 0x00030e0000057ab9 */ /* 0x000fca0000000800 */
.L_x_410:
[----:B------:R-:W-:Y:S01]  /*e110*/  UIADD3 UR4, UR4, 0x1f, URZ ;  /* 0x0000001f04047890 */ /* 0x000fe2000fffe03f */
[----:B------:R-:W-:-:S05]  /*e120*/  IMAD.U32 R19, RZ, RZ, UR7 ;  /* 0x00000007ff137e24 */ /* 0x000fca000f8e00ff */
[----:B0-----:R-:W-:-:S13]  /*e130*/  ISETP.LE.AND P6, PT, R6, UR4, PT ;  /* 0x0000000406007c0c */ /* 0x001fda000bfc3270 */
[----:B------:R-:W-:Y:S05]  /*e140*/  @P6 BRA `(.L_x_407) ;  /* 0x0000000400206947 */ /* 0x000fea0003800000 */
[----:B------:R-:W-:Y:S01]  /*e150*/  VIADD R7, R5, UR4 ;  /* 0x0000000405077c36 */ /* 0x000fe20008000000 */
[----:B------:R-:W-:Y:S01]  /*e160*/  BSSY B0, `(.L_x_408) ;  /* 0x0000007000007945 */ /* 0x000fe20003800000 */
[----:B------:R-:W-:-:S03]  /*e170*/  IMAD.MOV.U32 R0, RZ, RZ, RZ ;  /* 0x000000ffff007224 */ /* 0x000fc600078e00ff */
[----:B------:R-:W-:-:S13]  /*e180*/  ISETP.GE.OR P6, PT, R7, R6, !P0 ;  /* 0x000000060700720c */ /* 0x000fda00047c6670 */
[----:B------:R-:W-:Y:S05]  /*e190*/  @P6 BRA `(.L_x_409) ;  /* 0x00000000000c6947 */ /* 0x000fea0003800000 */
[----:B------:R-:W0:Y:S02]  /*e1a0*/  LDC.64 R2, c[0x0][0xc80] ;  /* 0x00032000ff027b82 */ /* 0x000e240000000a00 */
[----:B0-----:R-:W-:-:S05]  /*e1b0*/  IMAD.WIDE R2, R7, 0x4, R2 ;  /* 0x0000000407027825 */ /* 0x001fca00078e0202 */
[----:B------:R0:W5:Y:S02]  /*e1c0*/  LDG.E R0, desc[UR60][R2.64] ;  /* 0x0000003c02007981 */ /* 0x000164000c1e1900 */
.L_x_409:
[----:B------:R-:W-:Y:S05]  /*e1d0*/  BSYNC B0 ;  /* 0x0000000000007941 */ /* 0x000fea0003800000 */
.L_x_408:
[----:B0----5:R-:W0:Y:S02]  /*e1e0*/  SHFL.UP PT, R2, R0, 0x1, RZ ;  /* 0x0420000000027989 */ /* 0x021e2400000e00ff */
        /* <DEDUP_REMOVED lines=16> */
[----:B------:R-:W-:-:S05]  /*e2f0*/  IMAD.IADD R4, R3, 0x1, R4 ;  /* 0x0000000103047824 */ /* 0x000fca00078e0204 */
[----:B------:R-:W-:-:S13]  /*e300*/  ISETP.GT.AND P6, PT, R4, UR6, PT ;  /* 0x0000000604007c0c */ /* 0x000fda000bfc4270 */
[----:B------:R-:W-:Y:S05]  /*e310*/  @!P6 BRA `(.L_x_410) ;  /* 0xfffffffc007ce947 */ /* 0x000fea000383ffff */
[----:B------:R-:W-:Y:S02]  /*e320*/  IMAD.MOV.U32 R2, RZ, RZ, R9 ;  /* 0x000000ffff027224 */ /* 0x000fe400078e0009 */
[----:B------:R-:W-:-:S07]  /*e330*/  IMAD.MOV.U32 R7, RZ, RZ, R3 ;  /* 0x000000ffff077224 */ /* 0x000fce00078e0003 */
.L_x_406:
[----:B------:R-:W-:-:S04]  /*e340*/  IMAD.IADD R7, R4, 0x1, -R7 ;  /* 0x0000000104077824 */ /* 0x000fc800078e0a07 */
[----:B------:R-:W-:-:S05]  /*e350*/  IMAD R3, R2, UR5, R7 ;  /* 0x0000000502037c24 */ /* 0x000fca000f8e0207 */
[----:B------:R-:W-:-:S13]  /*e360*/  ISETP.GT.AND P0, PT, R3, UR6, PT ;  /* 0x0000000603007c0c */ /* 0x000fda000bf04270 */
[----:B------:R-:W-:-:S04]  /*e370*/  VOTE.ANY R6, PT, !P0 ;  /* 0x0000000000067806 */ /* 0x000fc800040e0100 */
[----:B------:R-:W0:Y:S01]  /*e380*/  POPC R19, R6 ;  /* 0x0000000600137309 */ /* 0x000e220000000000 */
[----:B------:R-:W-:Y:S01]  /*e390*/  ISETP.NE.AND P0, PT, R6, RZ, PT ;  /* 0x000000ff0600720c */ /* 0x000fe20003f05270 */
[----:B0-----:R-:W0:Y:S02]  /*e3a0*/  SHFL.IDX PT, R0, R0, R19, 0x1f ;  /* 0x00001f1300007589 */ /* 0x001e2400000e0000 */
[----:B0-----:R-:W-:-:S04]  /*e3b0*/  IABS R4, R0 ;  /* 0x0000000000047213 */ /* 0x001fc80000000000 */
[----:B------:R-:W0:Y:S08]  /*e3c0*/  I2F.RP R8, R4 ;  /* 0x0000000400087306 */ /* 0x000e300000209400 */
[----:B0-----:R-:W0:Y:S02]  /*e3d0*/  MUFU.RCP R8, R8 ;  /* 0x0000000800087308 */ /* 0x001e240000001000 */
[----:B0-----:R-:W-:-:S06]  /*e3e0*/  VIADD R3, R8, 0xffffffe ;  /* 0x0ffffffe08037836 */ /* 0x001fcc0000000000 */
[----:B------:R-:W0:Y:S02]  /*e3f0*/  F2I.FTZ.U32.TRUNC.NTZ R3, R3 ;  /* 0x0000000300037305 */ /* 0x000e24000021f000 */
[----:B0-----:R-:W-:Y:S01]  /*e400*/  IMAD.MOV R11, RZ, RZ, -R3 ;  /* 0x000000ffff0b7224 */ /* 0x001fe200078e0a03 */
[----:B------:R-:W-:Y:S06]  /*e410*/  @!P0 BRA `(.L_x_411) ;  /* 0x0000000000088947 */ /* 0x000fec0003800000 */
[----:B------:R-:W-:-:S05]  /*e420*/  VIADD R9, R19, 0xffffffff ;  /* 0xffffffff13097836 */ /* 0x000fca0000000000 */
[----:B------:R0:W1:Y:S02]  /*e430*/  SHFL.IDX PT, R16, R2, R9, 0x1f ;  /* 0x00001f0902107589 */ /* 0x00006400000e0000 */
.L_x_411:
[----:B-1----:R-:W-:Y:S01]  /*e440*/  IMAD R16, R16, UR5, R7 ;  /* 0x0000000510107c24 */ /* 0x002fe2000f8e0207 */
[----:B------:R-:W-:Y:S01]  /*e450*/  IABS R6, R0 ;  /* 0x0000000000067213 */ /* 0x000fe20000000000 */
[----:B------:R-:W-:Y:S02]  /*e460*/  IMAD R7, R11, R4, RZ ;  /* 0x000000040b077224 */ /* 0x000fe400078e02ff */
[----:B0-----:R-:W-:Y:S01]  /*e470*/  IMAD.MOV.U32 R2, RZ, RZ, RZ ;  /* 0x000000ffff027224 */ /* 0x001fe200078e00ff */
[----:B------:R-:W-:Y:S01]  /*e480*/  IADD3 R17, -R16, UR6, RZ ;  /* 0x0000000610117c10 */ /* 0x000fe2000fffe1ff */
[----:B------:R-:W-:Y:S02]  /*e490*/  IMAD.MOV R6, RZ, RZ, -R6 ;  /* 0x000000ffff067224 */ /* 0x000fe400078e0a06 */
[----:B------:R-:W-:Y:S01]  /*e4a0*/  IMAD.HI.U32 R2, R3, R7, R2 ;  /* 0x0000000703027227 */ /* 0x000fe200078e0002 */
[----:B------:R-:W-:-:S03]  /*e4b0*/  IABS R3, R17 ;  /* 0x0000001100037213 */ /* 0x000fc60000000000 */
[----:B------:R-:W-:Y:S02]  /*e4c0*/  VIADD R19, R19, UR4 ;  /* 0x0000000413137c36 */ /* 0x000fe40008000000 */
[----:B------:R-:W-:-:S04]  /*e4d0*/  IMAD.HI.U32 R2, R2, R3, RZ ;  /* 0x0000000302027227 */ /* 0x000fc800078e00ff */
[----:B------:R-:W-:-:S05]  /*e4e0*/  IMAD R3, R2, R6, R3 ;  /* 0x0000000602037224 */ /* 0x000fca00078e0203 */
[----:B------:R-:W-:-:S13]  /*e4f0*/  ISETP.GT.U32.AND P1, PT, R4, R3, PT ;  /* 0x000000030400720c */ /* 0x000fda0003f24070 */
[----:B------:R-:W-:Y:S02]  /*e500*/  @!P1 IMAD.IADD R3, R3, 0x1, -R4 ;  /* 0x0000000103039824 */ /* 0x000fe400078e0a04 */
[----:B------:R-:W-:Y:S01]  /*e510*/  @!P1 VIADD R2, R2, 0x1 ;  /* 0x0000000102029836 */ /* 0x000fe20000000000 */
[----:B------:R-:W-:Y:S02]  /*e520*/  ISETP.NE.AND P1, PT, R0, RZ, PT ;  /* 0x000000ff0000720c */ /* 0x000fe40003f25270 */
[----:B------:R-:W-:Y:S02]  /*e530*/  ISETP.GE.U32.AND P0, PT, R3, R4, PT ;  /* 0x000000040300720c */ /* 0x000fe40003f06070 */
[----:B------:R-:W-:-:S04]  /*e540*/  LOP3.LUT R3, R17, R0, RZ, 0x3c, !PT ;  /* 0x0000000011037212 */ /* 0x000fc800078e3cff */
[----:B------:R-:W-:-:S07]  /*e550*/  ISETP.GE.AND P2, PT, R3, RZ, PT ;  /* 0x000000ff0300720c */ /* 0x000fce0003f46270 */
[----:B------:R-:W-:-:S06]  /*e560*/  @P0 VIADD R2, R2, 0x1 ;  /* 0x0000000102020836 */ /* 0x000fcc0000000000 */
[----:B------:R-:W-:Y:S01]  /*e570*/  @!P2 IMAD.MOV R2, RZ, RZ, -R2 ;  /* 0x000000ffff02a224 */ /* 0x000fe200078e0a02 */
[----:B------:R-:W-:-:S05]  /*e580*/  @!P1 LOP3.LUT R2, RZ, R0, RZ, 0x33, !PT ;  /* 0x00000000ff029212 */ /* 0x000fca00078e33ff */
[--C-:B------:R-:W-:Y:S02]  /*e590*/  IMAD.MOV R3, RZ, RZ, -R2.reuse ;  /* 0x000000ffff037224 */ /* 0x100fe400078e0a02 */
[----:B------:R-:W-:Y:S02]  /*e5a0*/  IMAD.MOV.U32 R18, RZ, RZ, R2 ;  /* 0x000000ffff127224 */ /* 0x000fe400078e0002 */
[----:B------:R-:W-:Y:S01]  /*e5b0*/  IMAD R17, R0, R3, R17 ;  /* 0x0000000300117224 */ /* 0x000fe200078e0211 */
[----:B------:R-:W-:Y:S06]  /*e5c0*/  BRA `(.L_x_412) ;  /* 0x00000000000c7947 */ /* 0x000fec0003800000 */
.L_x_407:
[----:B------:R-:W-:Y:S02]  /*e5d0*/  IMAD.MOV.U32 R17, RZ, RZ, RZ ;  /* 0x000000ffff117224 */ /* 0x000fe400078e00ff */
[----:B------:R-:W-:Y:S02]  /*e5e0*/  IMAD.U32 R16, RZ, RZ, UR6 ;  /* 0x00000006ff107e24 */ /* 0x000fe4000f8e00ff */
[----:B------:R-:W-:-:S07]  /*e5f0*/  IMAD.MOV.U32 R18, RZ, RZ, RZ ;  /* 0x000000ffff127224 */ /* 0x000fce00078e00ff */
.L_x_412:
[----:B------:R-:W-:-:S13]  /*e600*/  ISETP.NE.AND P0, PT, R5, RZ, PT ;  /* 0x000000ff0500720c */ /* 0x000fda0003f05270 */
[----:B------:R-:W0:Y:S01]  /*e610*/  @!P0 S2R R3, SR_CgaCtaId ;  /* 0x0000000000038919 */ /* 0x000e220000008800 */
[----:B------:R-:W-:-:S04]  /*e620*/  @!P0 MOV R0, 0x400 ;  /* 0x0000040000008802 */ /* 0x000fc80000000f00 */
[----:B0-----:R-:W-:-:S05]  /*e630*/  @!P0 LEA R0, R3, R0, 0x18 ;  /* 0x0000000003008211 */ /* 0x001fca00078ec0ff */
[----:B------:R0:W-:Y:S01]  /*e640*/  @!P0 STS.128 [R0+0x348d0], R16 ;  /* 0x0348d01000008388 */ /* 0x0001e20000000c00 */
[----:B------:R-:W-:Y:S06]  /*e650*/  BAR.ARV 0x5, 0x180 ;  /* 0x0146000000007b1d */ /* 0x000fec0000002000 */
.L_x_405:
[----:B0-----:R-:W-:Y:S01]  /*e660*/  IMAD.MOV.U32 R0, RZ, RZ, 0x1 ;  /* 0x00000001ff007424 */ /* 0x001fe200078e00ff */
[----:B------:R0:W-:Y:S01]  /*e670*/  STL [R1+0x50], RZ ;  /* 0x000050ff01007387 */ /* 0x0001e20000100800 */
[----:B------:R-:W-:Y:S02]  /*e680*/  ULDC UR4, c[0x0][0xc3c] ;  /* 0x00030f0000047ab9 */ /* 0x000fe40000000800 */
[----:B-1----:R-:W-:Y:S01]  /*e690*/  ISETP.GE.AND P0, PT, R19, UR4, PT ;  /* 0x0000000413007c0c */ /* 0x002fe2000bf06270 */
[----:B------:R0:W-:Y:S04]  /*e6a0*/  STL [R1+0x10], R0 ;  /* 0x0000100001007387 */ /* 0x0001e80000100800 */
[----:B------:R0:W-:Y:S08]  /*e6b0*/  STL [R1+0x8], RZ ;  /* 0x000008ff01007387 */ /* 0x0001f00000100800 */
[----:B0-----:R-:W-:Y:S05]  /*e6c0*/  @P0 BRA `(.L_x_413) ;  /* 0x0000004c00f40947 */ /* 0x001fea0003800000 */
[----:B------:R-:W0:Y:S01]  /*e6d0*/  S2R R5, SR_TID.X ;  /* 0x0000000000057919 */ /* 0x000e220000002100 */
[----:B------:R-:W1:Y:S01]  /*e6e0*/  S2UR UR5, SR_CgaCtaId ;  /* 0x00000000000579c3 */ /* 0x000e620000008800 */
[----:B------:R-:W-:Y:S01]  /*e6f0*/  UMOV UR4, 0x400 ;  /* 0x0000040000047882 */ /* 0x000fe20000000000 */
[----:B------:R-:W-:Y:S01]  /*e700*/  BSSY B8, `(.L_x_413) ;  /* 0x00004f9000087945 */ /* 0x000fe20003800000 */
[----:B------:R-:W-:Y:S01]  /*e710*/  ULDC UR38, c[0x0][0xc] ;  /* 0x0000030000267ab9 */ /* 0x000fe20000000800 */
[----:B------:R-:W-:Y:S01]  /*e720*/  ULDC.64 UR36, c[0x0][0x198] ;  /* 0x0000660000247ab9 */ /* 0x000fe20000000a00 */
[----:B-1----:R-:W-:Y:S01]  /*e730*/  ULEA UR4, UR5, UR4, 0x18 ;  /* 0x0000000405047291 */ /* 0x002fe2000f8ec03f */
[C---:B0-----:R-:W-:Y:S01]  /*e740*/  IMAD.SHL.U32 R0, R5.reuse, 0x8, RZ ;  /* 0x0000000805007824 */ /* 0x041fe200078e00ff */
[----:B------:R-:W-:-:S04]  /*e750*/  LOP3.LUT R4, R5, 0x7f, RZ, 0xc0, !PT ;  /* 0x0000007f05047812 */ /* 0x000fc800078ec0ff */
[C---:B------:R-:W-:Y:S02]  /*e760*/  LOP3.LUT R2, R0.reuse, 0x1f8, RZ, 0xc0, !PT ;  /* 0x000001f800027812 */ /* 0x040fe400078ec0ff */
[----:B------:R-:W-:Y:S02]  /*e770*/  LOP3.LUT R0, R0, 0x38, RZ, 0xc0, !PT ;  /* 0x0000003800007812 */ /* 0x000fe400078ec0ff */
[----:B------:R-:W-:Y:S01]  /*e780*/  LOP3.LUT R3, R2, 0x38, R5, 0x78, !PT ;  /* 0x0000003802037812 */ /* 0x000fe200078e7805 */
[----:B------:R-:W-:Y:S01]  /*e790*/  IMAD.SHL.U32 R2, R4, 0x8, RZ ;  /* 0x0000000804027824 */ /* 0x000fe200078e00ff */
[----:B------:R-:W-:-:S04]  /*e7a0*/  LOP3.LUT R0, R0, 0x40, RZ, 0xfc, !PT ;  /* 0x0000004000007812 */ /* 0x000fc800078efcff */
[----:B------:R-:W-:Y:S01]  /*e7b0*/  LOP3.LUT R3, R3, 0x200, R2, 0xf8, !PT ;  /* 0x0000020003037812 */ /* 0x000fe200078ef802 */
[----:B------:R-:W-:Y:S01]  /*e7c0*/  IMAD.SHL.U32 R2, R5, 0x10, RZ ;  /* 0x0000001005027824 */ /* 0x000fe200078e00ff */
[----:B------:R-:W-:Y:S01]  /*e7d0*/  SHF.R.U32.HI R5, RZ, 0x3, R4 ;  /* 0x00000003ff057819 */ /* 0x000fe20000011604 */
[----:B------:R-:W-:-:S03]  /*e7e0*/  IMAD.U32 R4, RZ, RZ, UR4 ;  /* 0x00000004ff047e24 */ /* 0x000fc6000f8e00ff */
[----:B------:R-:W-:Y:S01]  /*e7f0*/  LOP3.LUT R2, R5, 0x70, R2, 0xf8, !PT ;  /* 0x0000007005027812 */ /* 0x000fe200078ef802 */
[----:B------:R-:W-:Y:S01]  /*e800*/  IMAD R3, R3, 0x2, R4 ;  /* 0x0000000203037824 */ /* 0x000fe200078e0204 */
[----:B------:R0:W-:Y:S01]  /*e810*/  STL [R1+0x4], R4 ;  /* 0x0000040401007387 */ /* 0x0001e20000100800 */
[----:B------:R-:W-:-:S03]  /*e820*/  IMAD.MOV.U32 R2, RZ, RZ, 0x1 ;  /* 0x00000001ff027424 */ /* 0x000fc600078e00ff */
[----:B------:R0:W-:Y:S04]  /*e830*/  STL [R1+0x24], R3 ;  /* 0x0000240301007387 */ /* 0x0001e80000100800 */
[----:B------:R0:W-:Y:S04]  /*e840*/  STL [R1+0x8], RZ ;  /* 0x000008ff01007387 */ /* 0x0001e80000100800 */
[----:B------:R0:W-:Y:S04]  /*e850*/  STL [R1+0x10], R2 ;  /* 0x0000100201007387 */ /* 0x0001e80000100800 */
[----:B------:R0:W-:Y:S02]  /*e860*/  STL [R1+0x50], RZ ;  /* 0x000050ff01007387 */ /* 0x0001e40000100800 */
.L_x_512:
[----:B01----:R-:W0:Y:S02]  /*e870*/  LDC.64 R2, c[0x0][0xc88] ;  /* 0x00032200ff027b82 */ /* 0x003e240000000a00 */
[----:B0-----:R-:W-:-:S05]  /*e880*/  IMAD.WIDE R2, R19, 0x4, R2 ;  /* 0x0000000413027825 */ /* 0x001fca00078e0202 */
[----:B--23--:R-:W2:Y:S01]  /*e890*/  LDG.E R11, desc[UR60][R2.64] ;  /* 0x0000003c020b7981 */ /* 0x00cea2000c1e1900 */
[----:B------:R-:W-:Y:S05]  /*e8a0*/  YIELD ;  /* 0x0000000000007946 */ /* 0x000fea0003800000 */
[----:B------:R-:W-:Y:S01]  /*e8b0*/  ULDC.64 UR4, c[0x0][0xa28] ;  /* 0x00028a0000047ab9 */ /* 0x000fe20000000a00 */
[----:B------:R-:W-:Y:S01]  /*e8c0*/  IMAD.MOV.U32 R0, RZ, RZ, RZ ;  /* 0x000000ffff007224 */ /* 0x000fe200078e00ff */
[----:B------:R-:W-:Y:S01]  /*e8d0*/  ISETP.NE.U32.AND P0, PT, RZ, UR4, PT ;  /* 0x00000004ff007c0c */ /* 0x000fe2000bf05070 */
[----:B------:R-:W-:Y:S01]  /*e8e0*/  IMAD.MOV.U32 R6, RZ, RZ, RZ ;  /* 0x000000ffff067224 */ /* 0x000fe200078e00ff */
[----:B------:R-:W-:Y:S01]  /*e8f0*/  ULDC.64 UR6, c[0x0][0xa18] ;  /* 0x0002860000067ab9 */ /* 0x000fe20000000a00 */
[----:B------:R-:W-:Y:S01]  /*e900*/  ULDC.64 UR8, c[0x0][0xa08] ;  /* 0x0002820000087ab9 */ /* 0x000fe20000000a00 */
[----:B------:R-:W-:-:S02]  /*e910*/  ISETP.NE.AND.EX P0, PT, RZ, UR5, PT, P0 ;  /* 0x00000005ff007c0c */ /* 0x000fc4000bf05300 */
[----:B--2---:R-:W-:Y:S01]  /*e920*/  SHF.R.S32.HI R4, RZ, 0x1f, R11 ;  /* 0x0000001fff047819 */ /* 0x004fe2000001140b */
[----:B------:R-:W-:-:S10]  /*e930*/  IMAD.SHL.U32 R10, R11, 0x4, RZ ;  /* 0x000000040b0a7824 */ /* 0x000fd400078e00ff */
[C---:B------:R-:W-:Y:S01]  /*e940*/  @P0 LEA R2, P1, R11.reuse, UR4, 0x2 ;  /* 0x000000040b020c11 */ /* 0x040fe2000f8210ff */
[----:B------:R-:W-:Y:S03]  /*e950*/  STL [R1+0x28], R11 ;  /* 0x0000280b01007387 */ /* 0x000fe60000100800 */
[C-C-:B------:R-:W-:Y:S01]  /*e960*/  @P0 LEA.HI.X R3, R11.reuse, UR5, R4.reuse, 0x2, P1 ;  /* 0x000000050b030c11 */ /* 0x140fe200088f1404 */
[----:B------:R-:W-:Y:S01]  /*e970*/  ULDC.64 UR4, c[0x0][0xa00] ;  /* 0x0002800000047ab9 */ /* 0x000fe20000000a00 */
[----:B------:R-:W-:Y:S01]  /*e980*/  SHF.L.U64.HI R9, R11, 0x2, R4 ;  /* 0x000000020b097819 */ /* 0x000fe20000010204 */
[----:B------:R0:W-:Y:S01]  /*e990*/  STL [R1+0x38], R4 ;  /* 0x0000380401007387 */ /* 0x0001e20000100800 */
[----:B------:R-:W-:-:S03]  /*e9a0*/  ISETP.NE.U32.AND P1, PT, RZ, UR4, PT ;  /* 0x00000004ff007c0c */ /* 0x000fc6000bf25070 */
[----:B-----5:R1:W5:Y:S01]  /*e9b0*/  @P0 LDG.E R0, desc[UR60][R2.64] ;  /* 0x0000003c02000981 */ /* 0x020362000c1e1900 */
[----:B------:R-:W-:Y:S01]  /*e9c0*/  ISETP.NE.AND.EX P1, PT, RZ, UR5, PT, P1 ;  /* 0x00000005ff007c0c */ /* 0x000fe2000bf25310 */
[----:B------:R-:W-:Y:S01]  /*e9d0*/  IMAD.MOV.U32 R8, RZ, RZ, RZ ;  /* 0x000000ffff087224 */ /* 0x000fe200078e00ff */
[----:B------:R-:W-:Y:S01]  /*e9e0*/  ISETP.NE.U32.AND P2, PT, RZ, UR6, PT ;  /* 0x00000006ff007c0c */ /* 0x000fe2000bf45070 */
[----:B------:R-:W-:Y:S01]  /*e9f0*/  STL [R1], R10 ;  /* 0x0000000a01007387 */ /* 0x000fe20000100800 */
[----:B------:R-:W-:Y:S02]  /*ea00*/  ISETP.NE.U32.AND P0, PT, RZ, UR8, PT ;  /* 0x00000008ff007c0c */ /* 0x000fe4000bf05070 */
[----:B------:R-:W-:Y:S01]  /*ea10*/  ISETP.NE.AND.EX P2, PT, RZ, UR7, PT, P2 ;  /* 0x00000007ff007c0c */ /* 0x000fe2000bf45320 */
[----:B------:R-:W-:Y:S01]  /*ea20*/  STL [R1+0x20], R9 ;  /* 0x0000200901007387 */ /* 0x000fe20000100800 */
[----:B------:R-:W-:Y:S02]  /*ea30*/  ISETP.NE.AND.EX P0, PT, RZ, UR9, PT, P0 ;  /* 0x00000009ff007c0c */ /* 0x000fe4000bf05300 */
[----:B-1----:R-:W-:-:S02]  /*ea40*/  IADD3 R2, P3, R10, UR4, RZ ;  /* 0x000000040a027c10 */ /* 0x002fc4000ff7e0ff */
[----:B0-----:R-:W-:Y:S02]  /*ea50*/  IADD3 R4, P4, R10, UR8, RZ ;  /* 0x000000080a047c10 */ /* 0x001fe4000ff9e0ff */
[C---:B------:R-:W-:Y:S01]  /*ea60*/  IADD3.X R3, R9.reuse, UR5, RZ, P3, !PT ;  /* 0x0000000509037c10 */ /* 0x040fe20009ffe4ff */
[----:B------:R-:W-:Y:S01]  /*ea70*/  ULDC UR4, c[0x0][0x288] ;  /* 0x0000a20000047ab9 */ /* 0x000fe20000000800 */
[----:B------:R-:W-:-:S03]  /*ea80*/  IADD3.X R5, R9, UR9, RZ, P4, !PT ;  /* 0x0000000909057c10 */ /* 0x000fc6000a7fe4ff */
[----:B------:R-:W2:Y:S01]  /*ea90*/  @P1 LDG.E R6, desc[UR60][R2.64] ;  /* 0x0000003c02061981 */ /* 0x000ea2000c1e1900 */
[----:B------:R-:W-:Y:S01]  /*eaa0*/  IMAD.U32 R12, RZ, RZ, UR4 ;  /* 0x00000004ff0c7e24 */ /* 0x000fe2000f8e00ff */
[----:B------:R-:W-:Y:S02]  /*eab0*/  ULDC.64 UR4, c[0x0][0x418] ;  /* 0x0001060000047ab9 */ /* 0x000fe40000000a00 */
[----:B------:R-:W5:Y:S04]  /*eac0*/  @P0 LDG.E R8, desc[UR60][R4.64] ;  /* 0x0000003c04080981 */ /* 0x000f68000c1e1900 */
[----:B--2---:R0:W-:Y:S02]  /*ead0*/  STL [R1+0x34], R6 ;  /* 0x0000340601007387 */ /* 0x0041e40000100800 */
[----:B0-----:R-:W-:-:S04]  /*eae0*/  @P2 IADD3 R6, P3, R10, UR6, RZ ;  /* 0x000000060a062c10 */ /* 0x001fc8000ff7e0ff */
[----:B------:R-:W-:-:S05]  /*eaf0*/  @P2 IADD3.X R7, R9, UR7, RZ, P3, !PT ;  /* 0x0000000709072c10 */ /* 0x000fca0009ffe4ff */
[----:B------:R0:W2:Y:S01]  /*eb00*/  @P2 LDG.E R12, desc[UR60][R6.64] ;  /* 0x0000003c060c2981 */ /* 0x0000a2000c1e1900 */
[----:B------:R-:W-:-:S03]  /*eb10*/  UISETP.NE.U32.AND UP0, UPT, UR4, URZ, UPT ;  /* 0x0000003f0400728c */ /* 0x000fc6000bf05070 */
[----:B------:R-:W-:Y:S01]  /*eb20*/  ULDC UR4, c[0x0][0x424] ;  /* 0x0001090000047ab9 */ /* 0x000fe20000000800 */
[----:B------:R-:W-:-:S03]  /*eb30*/  UISETP.NE.AND.EX UP0, UPT, UR5, URZ, UPT, UP0 ;  /* 0x0000003f0500728c */ /* 0x000fc6000bf05300 */
[----:B------:R-:W-:Y:S01]  /*eb40*/  ULDC UR5, c[0x0][0x2f0] ;  /* 0x0000bc0000057ab9 */ /* 0x000fe20000000800 */
[----:B------:R-:W-:-:S04]  /*eb50*/  USEL UR4, UR4, 0x1, UP0 ;  /* 0x0000000104047887 */ /* 0x000fc80008000000 */
[----:B------:R-:W-:-:S06]  /*eb60*/  UIMAD UR4, UR4, UR5, URZ ;  /* 0x00000005040472a4 */ /* 0x000fcc000f8e023f */
[----:B0-----:R-:W-:Y:S01]  /*eb70*/  IMAD.U32 R6, RZ, RZ, UR4 ;  /* 0x00000004ff067e24 */ /* 0x001fe2000f8e00ff */
[----:B--2---:R0:W-:Y:S01]  /*eb80*/  STL [R1+0x40], R12 ;  /* 0x0000400c01007387 */ /* 0x0041e20000100800 */
[----:B------:R-:W-:Y:S05]  /*eb90*/  @P2 BRA `(.L_x_414) ;  /* 0x0000000000142947 */ /* 0x000fea0003800000 */
[----:B------:R-:W-:Y:S05]  /*eba0*/  @!P1 BRA `(.L_x_414) ;  /* 0x0000000000109947 */ /* 0x000fea0003800000 */
[----:B------:R-:W2:Y:S04]  /*ebb0*/  LDG.E R7, desc[UR60][R2.64] ;  /* 0x0000003c02077981 */ /* 0x000ea8000c1e1900 */
[----:B------:R-:W2:Y:S02]  /*ebc0*/  LDG.E R2, desc[UR60][R2.64+0x4] ;  /* 0x0000043c02027981 */ /* 0x000ea4000c1e1900 */
[----:B--2---:R-:W-:-:S05]  /*ebd0*/  IMAD.IADD R2, R2, 0x1, -R7 ;  /* 0x0000000102027824 */ /* 0x004fca00078e0a07 */
[----:B------:R1:W-:Y:S02]  /*ebe0*/  STL [R1+0x40], R2 ;  /* 0x0000400201007387 */ /* 0x0003e40000100800 */
.L_x_414:
[----:B-1----:R-:W-:Y:S01]  /*ebf0*/  IMAD.MOV.U32 R2, RZ, RZ, R11 ;  /* 0x000000ffff027224 */ /* 0x002fe200078e000b */
[----:B------:R-:W-:Y:S01]  /*ec00*/  ULDC.64 UR4, c[0x0][0xa20] ;  /* 0x0002880000047ab9 */ /* 0x000fe20000000a00 */
[----:B-----5:R-:W-:Y:S01]  /*ec10*/  IMAD.IADD R3, R8, 0x1, R0 ;  /* 0x0000000108037824 */ /* 0x020fe200078e0200 */
[----:B------:R-:W-:Y:S02]  /*ec20*/  ISETP.NE.U32.AND P1, PT, RZ, UR4, PT ;  /* 0x00000004ff007c0c */ /* 0x000fe4000bf25070 */
[----:B------:R1:W-:Y:S02]  /*ec30*/  STL [R1+0xc], R2 ;  /* 0x00000c0201007387 */ /* 0x0003e40000100800 */
[----:B------:R-:W-:Y:S02]  /*ec40*/  ISETP.NE.AND.EX P1, PT, RZ, UR5, PT, P1 ;  /* 0x00000005ff007c0c */ /* 0x000fe4000bf25310 */
[----:B------:R1:W-:Y:S11]  /*ec50*/  STL [R1+0x18], R3 ;  /* 0x0000180301007387 */ /* 0x0003f60000100800 */
[----:B-1----:R-:W-:Y:S05]  /*ec60*/  @!P1 BRA `(.L_x_415) ;  /* 0x0000000000109947 */ /* 0x002fea0003800000 */
[----:B------:R-:W-:-:S04]  /*ec70*/  IADD3 R6, P0, R10, UR4, RZ ;  /* 0x000000040a067c10 */ /* 0x000fc8000ff1e0ff */
[----:B------:R-:W-:-:S05]  /*ec80*/  IADD3.X R7, R9, UR5, RZ, P0, !PT ;  /* 0x0000000509077c10 */ /* 0x000fca00087fe4ff */
[----:B------:R1:W5:Y:S01]  /*ec90*/  LDG.E R6, desc[UR60][R6.64] ;  /* 0x0000003c06067981 */ /* 0x000362000c1e1900 */
[----:B------:R-:W-:Y:S05]  /*eca0*/  BRA `(.L_x_416) ;  /* 0x0000000000107947 */ /* 0x000fea0003800000 */
.L_x_415:
[----:B------:R-:W-:Y:S05]  /*ecb0*/  @!P0 BRA `(.L_x_416) ;  /* 0x00000000000c8947 */ /* 0x000fea0003800000 */
[----:B------:R-:W2:Y:S04]  /*ecc0*/  LDG.E R6, desc[UR60][R4.64] ;  /* 0x0000003c04067981 */ /* 0x000ea8000c1e1900 */
[----:B------:R-:W2:Y:S02]  /*ecd0*/  LDG.E R4, desc[UR60][R4.64+0x4] ;  /* 0x0000043c04047981 */ /* 0x000ea4000c1e1900 */
[----:B--2---:R-:W-:-:S07]  /*ece0*/  IMAD.IADD R6, R4, 0x1, -R6 ;  /* 0x0000000104067824 */ /* 0x004fce00078e0a06 */
.L_x_416:
[----:B-----5:R-:W-:Y:S01]  /*ecf0*/  IMAD.IADD R2, R6, 0x1, -R0 ;  /* 0x0000000106027824 */ /* 0x020fe200078e0a00 */
[----:B------:R-:W-:Y:S03]  /*ed00*/  BSSY B7, `(.L_x_417) ;  /* 0x00003f6000077945 */ /* 0x000fe60003800000 */
[C---:B------:R-:W-:Y:S01]  /*ed10*/  VIADD R0, R2.reuse, 0xaf ;  /* 0x000000af02007836 */ /* 0x040fe20000000000 */
[----:B------:R2:W-:Y:S01]  /*ed20*/  STL [R1+0x3c], R2 ;  /* 0x00003c0201007387 */ /* 0x0005e20000100800 */
[----:B------:R-:W-:Y:S02]  /*ed30*/  ISETP.GT.AND P0, PT, R2, RZ, PT ;  /* 0x000000ff0200720c */ /* 0x000fe40003f04270 */
[----:B------:R-:W-:-:S05]  /*ed40*/  IMAD.HI R0, R0, 0x2e8ba2e9, RZ ;  /* 0x2e8ba2e900007827 */ /* 0x000fca00078e02ff */
[----:B--2---:R-:W-:-:S04]  /*ed50*/  SHF.R.U32.HI R2, RZ, 0x1f, R0 ;  /* 0x0000001fff027819 */ /* 0x004fc80000011600 */
[----:B------:R-:W-:-:S05]  /*ed60*/  LEA.HI.SX32 R0, R0, R2, 0x1b ;  /* 0x0000000200007211 */ /* 0x000fca00078fdaff */
[----:B------:R2:W-:Y:S01]  /*ed70*/  STL [R1+0x30], R0 ;  /* 0x0000300001007387 */ /* 0x0005e20000100800 */
[----:B------:R-:W-:Y:S05]  /*ed80*/  @P0 BRA `(.L_x_418) ;  /* 0x0000000000440947 */ /* 0x000fea0003800000 */
[----:B------:R-:W3:Y:S02]  /*ed90*/  S2R R3, SR_TID.X ;  /* 0x0000000000037919 */ /* 0x000ee40000002100 */
[----:B---3--:R-:W-:-:S04]  /*eda0*/  LOP3.LUT R3, R3, 0x7f, RZ, 0xc0, !PT ;  /* 0x0000007f03037812 */ /* 0x008fc800078ec0ff */
[----:B------:R-:W-:-:S13]  /*edb0*/  ISETP.NE.AND P0, PT, R3, RZ, PT ;  /* 0x000000ff0300720c */ /* 0x000fda0003f05270 */
[----:B------:R-:W-:Y:S05]  /*edc0*/  @P0 BRA `(.L_x_419) ;  /* 0x0000003c00a40947 */ /* 0x000fea0003800000 */
[----:B------:R-:W3:Y:S01]  /*edd0*/  S2R R3, SR_LANEID ;  /* 0x0000000000037919 */ /* 0x000ee20000000000 */
[----:B------:R-:W-:Y:S02]  /*ede0*/  VOTEU.ANY UR4, UPT, PT ;  /* 0x0000000000047886 */ /* 0x000fe400038e0100 */
[----:B--2---:R-:W3:Y:S08]  /*edf0*/  FLO.U32 R0, UR4 ;  /* 0x0000000400007d00 */ /* 0x004ef000080e0000 */
[----:B------:R-:W2:Y:S01]  /*ee00*/  POPC R5, UR4 ;  /* 0x0000000400057d09 */ /* 0x000ea20008000000 */
[----:B---3--:R-:W-:-:S02]  /*ee10*/  ISETP.EQ.U32.AND P0, PT, R0, R3, PT ;  /* 0x000000030000720c */ /* 0x008fc40003f02070 */
[----:B------:R-:W2:Y:S11]  /*ee20*/  LDC.64 R2, c[0x0][0xc60] ;  /* 0x00031800ff027b82 */ /* 0x000eb60000000a00 */
[----:B--2---:R-:W2:Y:S01]  /*ee30*/  @P0 ATOMG.E.ADD.STRONG.GPU PT, R3, desc[UR60][R2.64], R5 ;  /* 0x00000005020309a8 */ /* 0x004ea200081ee1fc */
[----:B------:R-:W3:Y:S02]  /*ee40*/  S2R R4, SR_LTMASK ;  /* 0x0000000000047919 */ /* 0x000ee40000003900 */
[----:B---3--:R-:W-:-:S04]  /*ee50*/  LOP3.LUT R4, R4, UR4, RZ, 0xc0, !PT ;  /* 0x0000000404047c12 */ /* 0x008fc8000f8ec0ff */
[----:B-1----:R-:W1:Y:S01]  /*ee60*/  POPC R7, R4 ;  /* 0x0000000400077309 */ /* 0x002e620000000000 */
[----:B--2---:R-:W1:Y:S02]  /*ee70*/  SHFL.IDX PT, R0, R3, R0, 0x1f ;  /* 0x00001f0003007589 */ /* 0x004e6400000e0000 */
[----:B-1----:R-:W-:Y:S01]  /*ee80*/  IADD3 R16, R0, UR38, R7 ;  /* 0x0000002600107c10 */ /* 0x002fe2000fffe007 */
[----:B------:R-:W-:Y:S06]  /*ee90*/  BRA `(.L_x_419) ;  /* 0x0000003c00707947 */ /* 0x000fec0003800000 */
.L_x_418:
[----:B--2---:R-:W2:Y:S01]  /*eea0*/  LDL R0, [R1+0x4] ;  /* 0x0000040001007983 */ /* 0x004ea20000100800 */
[----:B------:R-:W-:Y:S01]  /*eeb0*/  BSSY B6, `(.L_x_420) ;  /* 0x0000014000067945 */ /* 0x000fe20003800000 */
[----:B--2---:R-:W-:-:S05]  /*eec0*/  VIADD R0, R0, 0x1e400 ;  /* 0x0001e40000007836 */ /* 0x004fca0000000000 */
[----:B------:R-:W-:-:S13]  /*eed0*/  LOP3.LUT P0, RZ, R0, 0x3ff, RZ, 0xc0, !PT ;  /* 0x000003ff00ff7812 */ /* 0x000fda000780c0ff */
[----:B------:R-:W-:Y:S05]  /*eee0*/  @!P0 BRA `(.L_x_421) ;  /* 0x0000000000408947 */ /* 0x000fea0003800000 */
[----:B------:R-:W-:Y:S01]  /*eef0*/  MOV R2, 0x0 ;  /* 0x0000000000027802 */ /* 0x000fe20000000f00 */
[----:B------:R-:W-:Y:S01]  /*ef00*/  ULDC.64 UR6, c[0x4][0xa0] ;  /* 0x0100280000067ab9 */ /* 0x000fe20000000a00 */
[----:B------:R-:W-:Y:S01]  /*ef10*/  ULDC.64 UR8, c[0x4][0xa8] ;  /* 0x01002a0000087ab9 */ /* 0x000fe20000000a00 */
[----:B------:R-:W-:Y:S01]  /*ef20*/  ULDC.64 UR4, c[0x4][0x28] ;  /* 0x01000a0000047ab9 */ /* 0x000fe20000000a00 */
[----:B------:R-:W-:Y:S02]  /*ef30*/  IMAD.U32 R4, RZ, RZ, UR6 ;  /* 0x00000006ff047e24 */ /* 0x000fe4000f8e00ff */
[----:B------:R-:W2:Y:S01]  /*ef40*/  LDC.64 R2, c[0x4][R2] ;  /* 0x0100000002027b82 */ /* 0x000ea20000000a00 */
[----:B------:R-:W-:Y:S02]  /*ef50*/  IMAD.U32 R5, RZ, RZ, UR7 ;  /* 0x00000007ff057e24 */ /* 0x000fe4000f8e00ff */
[----:B------:R-:W-:Y:S02]  /*ef60*/  IMAD.U32 R6, RZ, RZ, UR8 ;  /* 0x00000008ff067e24 */ /* 0x000fe4000f8e00ff */
[----:B-1----:R-:W-:-:S02]  /*ef70*/  IMAD.U32 R7, RZ, RZ, UR9 ;  /* 0x00000009ff077e24 */ /* 0x002fc4000f8e00ff */
[----:B------:R-:W-:Y:S02]  /*ef80*/  IMAD.U32 R10, RZ, RZ, UR4 ;  /* 0x00000004ff0a7e24 */ /* 0x000fe4000f8e00ff */
[----:B------:R-:W-:Y:S02]  /*ef90*/  IMAD.U32 R11, RZ, RZ, UR5 ;  /* 0x00000005ff0b7e24 */ /* 0x000fe4000f8e00ff */
[----:B------:R-:W-:Y:S02]  /*efa0*/  IMAD.MOV.U32 R8, RZ, RZ, 0x70 ;  /* 0x00000070ff087424 */ /* 0x000fe400078e00ff */
[----:B0-----:R-:W-:Y:S02]  /*efb0*/  IMAD.MOV.U32 R12, RZ, RZ, 0x1 ;  /* 0x00000001ff0c7424 */ /* 0x001fe400078e00ff */
[----:B------:R-:W-:-:S07]  /*efc0*/  IMAD.MOV.U32 R13, RZ, RZ, RZ ;  /* 0x000000ffff0d7224 */ /* 0x000fce00078e00ff */
[----:B------:R-:W-:-:S07]  /*efd0*/  LEPC R20, `(.L_x_421) ;  /* 0x000000001014794e */ /* 0x000fce0000000000 */
[----:B--2---:R-:W-:Y:S05]  /*efe0*/  CALL.ABS.NOINC R2 ;  /* 0x0000000002007343 */ /* 0x004fea0003c00000 */
.L_x_421:
[----:B------:R-:W-:Y:S05]  /*eff0*/  BSYNC B6 ;  /* 0x0000000000067941 */ /* 0x000fea0003800000 */
.L_x_420:
[----:B------:R-:W2:Y:S01]  /*f000*/  LDL R2, [R1+0x4] ;  /* 0x0000040001027983 */ /* 0x000ea20000100800 */
        /* <DEDUP_REMOVED lines=8> */
[----:B------:R2:W3:Y:S01]  /*f090*/  LDC.64 R2, c[0x4][R0] ;  /* 0x0100000000027b82 */ /* 0x0004e20000000a00 */
[----:B------:R-:W-:Y:S02]  /*f0a0*/  IMAD.U32 R4, RZ, RZ, UR6 ;  /* 0x00000006ff047e24 */ /* 0x000fe4000f8e00ff */
[----:B------:R-:W-:Y:S02]  /*f0b0*/  IMAD.U32 R5, RZ, RZ, UR7 ;  /* 0x00000007ff057e24 */ /* 0x000fe4000f8e00ff */
[----:B------:R-:W-:Y:S02]  /*f0c0*/  IMAD.U32 R6, RZ, RZ, UR8 ;  /* 0x00000008ff067e24 */ /* 0x000fe4000f8e00ff */
[----:B-1----:R-:W-:-:S02]  /*f0d0*/  IMAD.U32 R7, RZ, RZ, UR9 ;  /* 0x00000009ff077e24 */ /* 0x002fc4000f8e00ff */
[----:B------:R-:W-:Y:S02]  /*f0e0*/  IMAD.U32 R10, RZ, RZ, UR4 ;  /* 0x00000004ff0a7e24 */ /* 0x000fe4000f8e00ff */
[----:B------:R-:W-:Y:S02]  /*f0f0*/  IMAD.U32 R11, RZ, RZ, UR5 ;  /* 0x00000005ff0b7e24 */ /* 0x000fe4000f8e00ff */
[----:B------:R-:W-:Y:S02]  /*f100*/  IMAD.MOV.U32 R8, RZ, RZ, 0x70 ;  /* 0x00000070ff087424 */ /* 0x000fe400078e00ff */
[----:B0-----:R-:W-:Y:S02]  /*f110*/  IMAD.MOV.U32 R12, RZ, RZ, 0x1 ;  /* 0x00000001ff0c7424 */ /* 0x001fe400078e00ff */
[----:B--2---:R-:W-:-:S07]  /*f120*/  IMAD.MOV.U32 R13, RZ, RZ, RZ ;  /* 0x000000ffff0d7224 */ /* 0x004fce00078e00ff */
[----:B------:R-:W-:-:S07]  /*f130*/  LEPC R20, `(.L_x_424) ;  /* 0x000000001014794e */ /* 0x000fce0000000000 */
[----:B---3--:R-:W-:Y:S05]  /*f140*/  CALL.ABS.NOINC R2 ;  /* 0x0000000002007343 */ /* 0x008fea0003c00000 */
.L_x_424:
[----:B------:R-:W-:Y:S01]  /*f150*/  MOV R2, 0x0 ;  /* 0x0000000000027802 */ /* 0x000fe20000000f00 */
        /* <DEDUP_REMOVED lines=14> */
[----:B0-----:R-:W-:Y:S05]  /*f240*/  CALL.ABS.NOINC R2 ;  /* 0x0000000002007343 */ /* 0x001fea0003c00000 */
.L_x_423:
[----:B------:R-:W-:Y:S05]  /*f250*/  BSYNC B6 ;  /* 0x0000000000067941 */ /* 0x000fea0003800000 */
.L_x_422:
[----:B------:R-:W2:Y:S01]  /*f260*/  LDL.LU R2, [R1] ;  /* 0x0000000001027983 */ /* 0x000ea20000300800 */
[----:B------:R-:W-:-:S03]  /*f270*/  ULDC.64 UR4, c[0x0][0x9f8] ;  /* 0x00027e0000047ab9 */ /* 0x000fc60000000a00 */
[----:B------:R-:W3:Y:S04]  /*f280*/  LDL.LU R4, [R1+0x20] ;  /* 0x0000200001047983 */ /* 0x000ee80000300800 */
[----:B-1----:R-:W4:Y:S01]  /*f290*/  LDL R7, [R1+0xc] ;  /* 0x00000c0001077983 */ /* 0x002f220000100800 */
[----:B------:R-:W-:-:S03]  /*f2a0*/  ISETP.NE.U32.AND P0, PT, RZ, UR4, PT ;  /* 0x00000004ff007c0c */ /* 0x000fc6000bf05070 */
[----:B------:R-:W5:Y:S01]  /*f2b0*/  LDL R0, [R1+0x30] ;  /* 0x0000300001007983 */ /* 0x000f620000100800 */
[----:B------:R-:W-:-:S13]  /*f2c0*/  ISETP.NE.AND.EX P0, PT, RZ, UR5, PT, P0 ;  /* 0x00000005ff007c0c */ /* 0x000fda000bf05300 */
[----:B--2---:R-:W-:-:S04]  /*f2d0*/  @P0 IADD3 R2, P1, R2, UR4, RZ ;  /* 0x0000000402020c10 */ /* 0x004fc8000ff3e0ff */
[----:B---3--:R-:W-:Y:S01]  /*f2e0*/  @P0 IADD3.X R3, R4, UR5, RZ, P1, !PT ;  /* 0x0000000504030c10 */ /* 0x008fe20008ffe4ff */
[----:B------:R-:W-:-:S04]  /*f2f0*/  ULDC.64 UR4, c[0x0][0xa08] ;  /* 0x0002820000047ab9 */ /* 0x000fc80000000a00 */
[----:B----4-:R1:W2:Y:S01]  /*f300*/  @P0 LDG.E R7, desc[UR60][R2.64] ;  /* 0x0000003c02070981 */ /* 0x0102a2000c1e1900 */
[----:B-----5:R-:W-:Y:S01]  /*f310*/  VIADD R9, R0, 0xffffffff ;  /* 0xffffffff00097836 */ /* 0x020fe20000000000 */
[----:B-1----:R-:W1:Y:S01]  /*f320*/  LDC.64 R2, c[0x0][0x418] ;  /* 0x00010600ff027b82 */ /* 0x002e620000000a00 */
[----:B--2---:R-:W-:Y:S01]  /*f330*/  SHF.R.S32.HI R8, RZ, 0x1f, R7 ;  /* 0x0000001fff087819 */ /* 0x004fe20000011407 */
[----:B------:R2:W-:Y:S04]  /*f340*/  @P0 STL [R1+0xc], R7 ;  /* 0x00000c0701000387 */ /* 0x0005e80000100800 */
[----:B------:R2:W-:Y:S04]  /*f350*/  STL [R1+0x2c], R9 ;  /* 0x00002c0901007387 */ /* 0x0005e80000100800 */
[----:B------:R2:W-:Y:S01]  /*f360*/  STL [R1+0x20], R8 ;  /* 0x0000200801007387 */ /* 0x0005e20000100800 */
[----:B-1----:R-:W-:Y:S01]  /*f370*/  LOP3.LUT P0, RZ, R2, UR4, RZ, 0xfc, !PT ;  /* 0x0000000402ff7c12 */ /* 0x002fe2000f80fcff */
[----:B------:R-:W-:-:S03]  /*f380*/  UMOV UR4, 0xffffffff ;  /* 0xffffffff00047882 */ /* 0x000fc60000000000 */
[----:B------:R-:W-:-:S04]  /*f390*/  LOP3.LUT P0, RZ, R3, UR5, RZ, 0xfc, P0 ;  /* 0x0000000503ff7c12 */ /* 0x000fc8000800fcff */
[----:B------:R-:W-:Y:S01]  /*f3a0*/  SEL R0, R7, RZ, !P0 ;  /* 0x000000ff07007207 */ /* 0x000fe20004000000 */
[----:B--2---:R-:W-:Y:S08]  /*f3b0*/  BRA.DIV UR4, `(.L_x_425) ;  /* 0x0000004a04147947 */ /* 0x004ff0000b800000 */
[----:B------:R-:W1:Y:S02]  /*f3c0*/  S2R R4, SR_TID.X ;  /* 0x0000000000047919 */ /* 0x000e640000002100 */
[----:B-1----:R-:W-:-:S04]  /*f3d0*/  SHF.R.U32.HI R4, RZ, 0x5, R4 ;  /* 0x00000005ff047819 */ /* 0x002fc80000011604 */
[----:B------:R-:W-:-:S05]  /*f3e0*/  LOP3.LUT R4, R4, 0x3, RZ, 0xc0, !PT ;  /* 0x0000000304047812 */ /* 0x000fca00078ec0ff */
[----:B------:R1:W2:Y:S02]  /*f3f0*/  SHFL.IDX PT, R14, R4, RZ, 0x1f ;  /* 0x00001fff040e7589 */ /* 0x0002a400000e0000 */
.L_x_528:
[----:B-1----:R-:W3:Y:S01]  /*f400*/  LDL.LU R4, [R1+0x1c] ;  /* 0x00001c0001047983 */ /* 0x002ee20000300800 */
[----:B------:R-:W-:Y:S02]  /*f410*/  PLOP3.LUT P1, PT, PT, PT, PT, 0x8, 0x0 ;  /* 0x000000000000781c */ /* 0x000fe40003f2e170 */
[----:B--2---:R-:W-:Y:S01]  /*f420*/  ISETP.NE.AND P0, PT, R14, RZ, PT ;  /* 0x000000ff0e00720c */ /* 0x004fe20003f05270 */
[----:B------:R1:W-:Y:S01]  /*f430*/  STL [R1], R0 ;  /* 0x0000000001007387 */ /* 0x0003e20000100800 */
[----:B---3--:R-:W-:-:S09]  /*f440*/  LOP3.LUT R4, R4, 0xfffffffe, RZ, 0xc0, !PT ;  /* 0xfffffffe04047812 */ /* 0x008fd200078ec0ff */
[----:B------:R-:W-:-:S05]  /*f450*/  @P1 LOP3.LUT R4, R4, 0x1, RZ, 0xfc, !PT ;  /* 0x0000000104041812 */ /* 0x000fca00078efcff */
[----:B------:R1:W-:Y:S01]  /*f460*/  STL [R1+0x1c], R4 ;  /* 0x00001c0401007387 */ /* 0x0003e20000100800 */
[----:B------:R-:W-:Y:S05]  /*f470*/  @P0 BRA `(.L_x_426) ;  /* 0x0000000400380947 */ /* 0x000fea0003800000 */
[----:B------:R-:W-:-:S03]  /*f480*/  UMOV UR4, 0xffffffff ;  /* 0xffffffff00047882 */ /* 0x000fc60000000000 */
[----:B------:R-:W-:Y:S05]  /*f490*/  BRA.DIV UR4, `(.L_x_427) ;  /* 0x0000004a04107947 */ /* 0x000fea000b800000 */
[----:B------:R-:W-:-:S13]  /*f4a0*/  ELECT P6, URZ, PT ;  /* 0x00000000003f782f */ /* 0x000fda00038c0000 */
.L_x_531:
[----:B------:R-:W-:Y:S05]  /*f4b0*/  @!P6 BRA `(.L_x_426) ;  /* 0x000000040028e947 */ /* 0x000fea0003800000 */
[----:B------:R2:W-:Y:S01]  /*f4c0*/  STL [R1+0x14], R9 ;  /* 0x0000140901007387 */ /* 0x0005e20000100800 */
[----:B------:R-:W-:-:S04]  /*f4d0*/  ISETP.NE.U32.AND P0, PT, R2, RZ, PT ;  /* 0x000000ff0200720c */ /* 0x000fc80003f05070 */
[----:B------:R-:W-:-:S13]  /*f4e0*/  ISETP.NE.AND.EX P0, PT, R3, RZ, PT, P0 ;  /* 0x000000ff0300720c */ /* 0x000fda0003f05300 */
[----:B--2---:R-:W-:Y:S05]  /*f4f0*/  @!P0 BRA `(.L_x_428) ;  /* 0x0000000000508947 */ /* 0x004fea0003800000 */
[----:B------:R-:W2:Y:S01]  /*f500*/  LDC R6, c[0x0][0x43c] ;  /* 0x00010f00ff067b82 */ /* 0x000ea20000000800 */
[----:B-1----:R-:W-:Y:S01]  /*f510*/  IMAD.MOV.U32 R0, RZ, RZ, R9 ;  /* 0x000000ffff007224 */ /* 0x002fe200078e0009 */
[----:B------:R-:W-:Y:S01]  /*f520*/  ULDC.64 UR4, c[0x0][0x428] ;  /* 0x00010a0000047ab9 */ /* 0x000fe20000000a00 */
[----:B--2---:R-:W-:-:S13]  /*f530*/  ISETP.NE.AND P0, PT, R6, 0x1, PT ;  /* 0x000000010600780c */ /* 0x004fda0003f05270 */
[----:B------:R-:W1:Y:S02]  /*f540*/  @P0 LDC.64 R4, c[0x0][0x440] ;  /* 0x00011000ff040b82 */ /* 0x000e640000000a00 */
[----:B-1----:R-:W-:-:S05]  /*f550*/  @P0 IMAD.HI.U32 R4, R9, R4, RZ ;  /* 0x0000000409040227 */ /* 0x002fca00078e00ff */
        /* <DEDUP_REMOVED lines=8> */
[----:B-1----:R-:W-:-:S04]  /*f5e0*/  IMAD R6, R8, UR4, RZ ;  /* 0x0000000408067c24 */ /* 0x002fc8000f8e02ff */
[----:B------:R-:W-:-:S04]  /*f5f0*/  IMAD R0, R7, UR5, R6 ;  /* 0x0000000507007c24 */ /* 0x000fc8000f8e0206 */
[----:B------:R-:W-:-:S05]  /*f600*/  IMAD.IADD R0, R5, 0x1, R0 ;  /* 0x0000000105007824 */ /* 0x000fca00078e0200 */
[----:B------:R-:W-:-:S05]  /*f610*/  LEA.HI.X R3, R4, R3, R0, 0x2, P0 ;  /* 0x0000000304037211 */ /* 0x000fca00000f1400 */
[----:B------:R-:W2:Y:S04]  /*f620*/  LDG.E R0, desc[UR60][R2.64] ;  /* 0x0000003c02007981 */ /* 0x000ea8000c1e1900 */
[----:B--2---:R2:W-:Y:S02]  /*f630*/  STL [R1], R0 ;  /* 0x0000000001007387 */ /* 0x0045e40000100800 */
.L_x_428:
[----:B------:R-:W3:Y:S04]  /*f640*/  LDL R7, [R1+0x4] ;  /* 0x0000040001077983 */ /* 0x000ee80000100800 */
[----:B-12---:R-:W3:Y:S04]  /*f650*/  LDL R0, [R1+0x8] ;  /* 0x0000080001007983 */ /* 0x006ee80000100800 */
[----:B------:R-:W2:Y:S01]  /*f660*/  LDL R2, [R1+0x10] ;  /* 0x0000100001027983 */ /* 0x000ea20000100800 */
[----:B---3--:R-:W-:Y:S01]  /*f670*/  IMAD R0, R0, 0x8, R7 ;  /* 0x0000000800007824 */ /* 0x008fe200078e0207 */
[----:B--2---:R-:W-:-:S04]  /*f680*/  SHF.L.U32 R2, R2, 0x1f, RZ ;  /* 0x0000001f02027819 */ /* 0x004fc800000006ff */
[----:B------:R-:W1:Y:S02]  /*f690*/  SYNCS.PHASECHK.TRANS64.TRYWAIT P0, [R0+URZ+0x34840], R2 ;  /* 0x03484002000075a7 */ /* 0x000e64000800017f */
[----:B-1----:R-:W-:Y:S05]  /*f6a0*/  @!P0 BRA `(.L_x_429) ;  /* 0x0000004400ac8947 */ /* 0x002fea0003800000 */
.L_x_532:
[----:B------:R-:W2:Y:S02]  /*f6b0*/  S2R R3, SR_TID.X ;  /* 0x0000000000037919 */ /* 0x000ea40000002100 */
        /* <DEDUP_REMOVED lines=10> */
.L_x_430:
[----:B------:R-:W2:Y:S04]  /*f760*/  LDL R7, [R1+0x4] ;  /* 0x0000040001077983 */ /* 0x000ea80000100800 */
[----:B------:R-:W2:Y:S04]  /*f770*/  LDL R6, [R1+0x8] ;  /* 0x0000080001067983 */ /* 0x000ea80000100800 */
[----:B------:R-:W3:Y:S04]  /*f780*/  LDL R5, [R1+0x14] ;  /* 0x0000140001057983 */ /* 0x000ee80000100800 */
[----:B------:R-:W4:Y:S04]  /*f790*/  LDL R4, [R1+0x18] ;  /* 0x0000180001047983 */ /* 0x000f280000100800 */
[----:B------:R-:W5:Y:S04]  /*f7a0*/  LDL R3, [R1] ;  /* 0x0000000001037983 */ /* 0x000f680000100800 */
[----:B-1----:R-:W5:Y:S01]  /*f7b0*/  LDL.LU R2, [R1+0x1c] ;  /* 0x00001c0001027983 */ /* 0x002f620000300800 */
[----:B------:R-:W-:Y:S01]  /*f7c0*/  R2UR UR9, R0 ;  /* 0x00000000000972ca */ /* 0x000fe200000e0000 */
[----:B------:R-:W-:Y:S01]  /*f7d0*/  UIADD3 UR4, UP0, UR36, 0x370, URZ ;  /* 0x0000037024047890 */ /* 0x000fe2000ff1e03f */
[----:B------:R-:W-:Y:S01]  /*f7e0*/  PLOP3.LUT P0, PT, PT, PT, PT, 0x80, 0x0 ;  /* 0x000000000000781c */ /* 0x000fe20003f0f070 */
[----:B------:R-:W-:Y:S01]  /*f7f0*/  UMOV UR10, URZ ;  /* 0x0000003f000a7c82 */ /* 0x000fe20008000000 */
[----:B------:R-:W-:Y:S01]  /*f800*/  R2UR UR12, R18 ;  /* 0x00000000120c72ca */ /* 0x000fe200000e0000 */
[----:B------:R-:W-:Y:S01]  /*f810*/  UMOV UR7, 0x14f00000 ;  /* 0x14f0000000077882 */ /* 0x000fe20000000000 */
[----:B------:R-:W-:-:S07]  /*f820*/  UMOV UR15, 0x40 ;  /* 0x00000040000f7882 */ /* 0x000fce0000000000 */
[----:B------:R-:W-:Y:S01]  /*f830*/  UIADD3 UR9, UR9, 0x34830, URZ ;  /* 0x0003483009097890 */ /* 0x000fe2000fffe03f */
[----:B--2---:R-:W-:Y:S01]  /*f840*/  IMAD R0, R6, 0xb000, R7 ;  /* 0x0000b00006007824 */ /* 0x004fe200078e0207 */
[----:B---3--:R-:W-:-:S04]  /*f850*/  R2UR UR11, R5 ;  /* 0x00000000050b72ca */ /* 0x008fc800000e0000 */
[----:B------:R-:W-:Y:S02]  /*f860*/  R2UR UR6, R0 ;  /* 0x00000000000672ca */ /* 0x000fe400000e0000 */
[----:B----4-:R-:W-:Y:S02]  /*f870*/  R2UR UR5, R4 ;  /* 0x00000000040572ca */ /* 0x010fe400000e0000 */
[----:B-----5:R-:W-:Y:S02]  /*f880*/  R2UR UR13, R3 ;  /* 0x00000000030d72ca */ /* 0x020fe400000e0000 */
[----:B------:R-:W-:-:S07]  /*f890*/  LOP3.LUT R2, R2, 0xfffffffe, RZ, 0xc0, !PT ;  /* 0xfffffffe02027812 */ /* 0x000fce00078ec0ff */
[----:B------:R-:W-:Y:S01]  /*f8a0*/  UIADD3 UR8, UR6, 0x1e400, URZ ;  /* 0x0001e40006087890 */ /* 0x000fe2000fffe03f */
[----:B------:R-:W-:Y:S01]  /*f8b0*/  @P0 LOP3.LUT R2, R2, 0x1, RZ, 0xfc, !PT ;  /* 0x0000000102020812 */ /* 0x000fe200078efcff */
[----:B------:R-:W-:Y:S02]  /*f8c0*/  UIMAD UR11, UR11, 0xb0, UR5 ;  /* 0x000000b00b0b78a4 */ /* 0x000fe4000f8e0205 */
[----:B------:R-:W-:Y:S02]  /*f8d0*/  UIADD3.X UR5, URZ, UR37, URZ, UP0, !UPT ;  /* 0x000000253f057290 */ /* 0x000fe400087fe43f */
[----:B------:R-:W-:Y:S01]  /*f8e0*/  UIADD3 UR14, UR6, 0x23c00, URZ ;  /* 0x00023c00060e7890 */ /* 0x000fe2000fffe03f */
[----:B------:R2:W-:Y:S02]  /*f8f0*/  STL [R1+0x1c], R2 ;  /* 0x00001c0201007387 */ /* 0x0005e40000100800 */
[----:B------:R-:W-:-:S04]  /*f900*/  UMOV UR6, 0x0 ;  /* 0x0000000000067882 */ /* 0x000fc80000000000 */
[----:B------:R1:W-:Y:S02]  /*f910*/  UTMALDG.4D [UR8], [UR4], desc[UR6] ;  /* 0x00000608040075b4 */ /* 0x0003e40008019000 */
[----:B-1----:R-:W-:Y:S01]  /*f920*/  UMOV UR8, UR14 ;  /* 0x0000000e00087c82 */ /* 0x002fe20008000000 */
[----:B------:R-:W-:Y:S02]  /*f930*/  UMOV UR10, UR15 ;  /* 0x0000000f000a7c82 */ /* 0x000fe40008000000 */
[----:B------:R2:W-:Y:S02]  /*f940*/  UTMALDG.4D [UR8], [UR4], desc[UR6] ;  /* 0x00000608040075b4 */ /* 0x0005e40008019000 */
[----:B--2---:R-:W-:Y:S01]  /*f950*/  NOP ;  /* 0x0000000000007918 */ /* 0x004fe20000000000 */
.L_x_426:
[----:B------:R-:W2:Y:S04]  /*f960*/  LDL R2, [R1+0x4] ;  /* 0x0000040001027983 */ /* 0x000ea80000100800 */
[----:B------:R-:W3:Y:S04]  /*f970*/  LDL.LU R3, [R1+0x34] ;  /* 0x0000340001037983 */ /* 0x000ee80000300800 */
[----:B------:R-:W4:Y:S04]  /*f980*/  LDL.LU R5, [R1+0x28] ;  /* 0x0000280001057983 */ /* 0x000f280000300800 */
[----:B-1----:R-:W5:Y:S01]  /*f990*/  LDL.LU R4, [R1+0x38] ;  /* 0x0000380001047983 */ /* 0x002f620000300800 */
[----:B------:R-:W-:Y:S05]  /*f9a0*/  WARPSYNC.ALL ;  /* 0x0000000000007948 */ /* 0x000fea0003800000 */
[----:B------:R-:W-:Y:S01]  /*f9b0*/  ULDC.64 UR4, c[0x0][0x298] ;  /* 0x0000a60000047ab9 */ /* 0x000fe20000000a00 */
[----:B------:R-:W-:Y:S01]  /*f9c0*/  ULDC.64 UR6, c[0x0][0xa00] ;  /* 0x0002800000067ab9 */ /* 0x000fe20000000a00 */
[----:B------:R-:W-:Y:S01]  /*f9d0*/  BSSY B6, `(.L_x_431) ;  /* 0x0000024000067945 */ /* 0x000fe20003800000 */
[----:B------:R-:W-:Y:S01]  /*f9e0*/  BAR.SYNC.DEFER_BLOCKING 0x8, 0x180 ;  /* 0x0206000000007b1d */ /* 0x000fe20000010000 */
[----:B------:R-:W-:-:S04]  /*f9f0*/  ISETP.NE.U32.AND P0, PT, RZ, UR6, PT ;  /* 0x00000006ff007c0c */ /* 0x000fc8000bf05070 */
[----:B------:R-:W-:Y:S01]  /*fa00*/  ISETP.NE.AND.EX P0, PT, RZ, UR7, PT, P0 ;  /* 0x00000007ff007c0c */ /* 0x000fe2000bf05300 */
[----:B--2---:R-:W-:Y:S01]  /*fa10*/  VIADD R2, R2, 0x16400 ;  /* 0x0001640002027836 */ /* 0x004fe20000000000 */
[----:B---3--:R-:W-:-:S04]  /*fa20*/  SHF.R.S32.HI R0, RZ, 0x1f, R3 ;  /* 0x0000001fff007819 */ /* 0x008fc80000011403 */
[----:B------:R-:W-:Y:S02]  /*fa30*/  LOP3.LUT P1, RZ, R2, 0x3ff, RZ, 0xc0, !PT ;  /* 0x000003ff02ff7812 */ /* 0x000fe4000782c0ff */
[----:B----4-:R-:W-:Y:S01]  /*fa40*/  SEL R5, R5, RZ, !P0 ;  /* 0x000000ff05057207 */ /* 0x010fe20004000000 */
[----:B------:R-:W-:Y:S01]  /*fa50*/  IMAD R0, R0, UR4, RZ ;  /* 0x0000000400007c24 */ /* 0x000fe2000f8e02ff */
[----:B-----5:R-:W-:-:S03]  /*fa60*/  SEL R4, R4, RZ, !P0 ;  /* 0x000000ff04047207 */ /* 0x020fc60004000000 */
[C---:B------:R-:W-:Y:S02]  /*fa70*/  IMAD R0, R3.reuse, UR5, R0 ;  /* 0x0000000503007c24 */ /* 0x040fe4000f8e0200 */
[----:B------:R-:W-:-:S05]  /*fa80*/  IMAD.WIDE.U32 R2, R3, UR4, RZ ;  /* 0x0000000403027c25 */ /* 0x000fca000f8e00ff */
[----:B------:R1:W-:Y:S04]  /*fa90*/  STL.64 [R1+0x48], R2 ;  /* 0x0000480201007387 */ /* 0x0003e80000100a00 */
[----:B------:R2:W-:Y:S04]  /*faa0*/  STL [R1+0x28], R5 ;  /* 0x0000280501007387 */ /* 0x0005e80000100800 */
[----:B------:R2:W-:Y:S01]  /*fab0*/  STL [R1+0x54], R4 ;  /* 0x0000540401007387 */ /* 0x0005e20000100800 */
[----:B-1----:R-:W-:Y:S01]  /*fac0*/  IMAD.IADD R2, R3, 0x1, R0 ;  /* 0x0000000103027824 */ /* 0x002fe200078e0200 */
[----:B------:R-:W-:-:S05]  /*fad0*/  SHF.R.S32.HI R0, RZ, 0x1f, R18 ;  /* 0x0000001fff007819 */ /* 0x000fca0000011412 */
[----:B------:R2:W-:Y:S04]  /*fae0*/  STL [R1+0x38], R0 ;  /* 0x0000380001007387 */ /* 0x0005e80000100800 */
[----:B------:R2:W-:Y:S01]  /*faf0*/  STL [R1+0x34], R2 ;  /* 0x0000340201007387 */ /* 0x0005e20000100800 */
[----:B------:R-:W-:Y:S05]  /*fb00*/  @!P1 BRA `(.L_x_432) ;  /* 0x0000000000409947 */ /* 0x000fea0003800000 */
[----:B--2---:R-:W-:Y:S01]  /*fb10*/  MOV R2, 0x0 ;  /* 0x0000000000027802 */ /* 0x004fe20000000f00 */
        /* <DEDUP_REMOVED lines=11> */
[----:B0-----:R-:W-:Y:S02]  /*fbd0*/  IMAD.MOV.U32 R12, RZ, RZ, 0x1 ;  /* 0x00000001ff0c7424 */ /* 0x001fe400078e00ff */
[----:B------:R-:W-:-:S07]  /*fbe0*/  IMAD.MOV.U32 R13, RZ, RZ, RZ ;  /* 0x000000ffff0d7224 */ /* 0x000fce00078e00ff */
[----:B------:R-:W-:-:S07]  /*fbf0*/  LEPC R20, `(.L_x_432) ;  /* 0x000000001014794e */ /* 0x000fce0000000000 */
[----:B-1----:R-:W-:Y:S05]  /*fc00*/  CALL.ABS.NOINC R2 ;  /* 0x0000000002007343 */ /* 0x002fea0003c00000 */
.L_x_432:
[----:B------:R-:W-:Y:S05]  /*fc10*/  BSYNC B6 ;  /* 0x0000000000067941 */ /* 0x000fea0003800000 */
.L_x_431:
[----:B--2---:R-:W2:Y:S01]  /*fc20*/  LDL.LU R4, [R1+0x34] ;  /* 0x0000340001047983 */ /* 0x004ea20000300800 */
[----:B------:R-:W1:Y:S01]  /*fc30*/  LDC R7, c[0x0][0x448] ;  /* 0x00011200ff077b82 */ /* 0x000e620000000800 */
[----:B------:R-:W-:Y:S01]  /*fc40*/  ULDC.64 UR4, c[0x0][0x2d8] ;  /* 0x0000b60000047ab9 */ /* 0x000fe20000000a00 */
[----:B------:R-:W-:Y:S01]  /*fc50*/  IMAD.SHL.U32 R17, R17, 0x80, RZ ;  /* 0x0000008011117824 */ /* 0x000fe200078e00ff */
[----:B------:R-:W2:Y:S01]  /*fc60*/  LDL.LU.64 R2, [R1+0x48] ;  /* 0x0000480001027983 */ /* 0x000ea20000300a00 */
[----:B------:R-:W-:-:S03]  /*fc70*/  ULDC.64 UR6, c[0x0][0x280] ;  /* 0x0000a00000067ab9 */ /* 0x000fc60000000a00 */
[----:B------:R-:W3:Y:S04]  /*fc80*/  LDL.LU R0, [R1+0x38] ;  /* 0x0000380001007983 */ /* 0x000ee80000300800 */
[----:B------:R-:W4:Y:S04]  /*fc90*/  LDL.LU R6, [R1+0x54] ;  /* 0x0000540001067983 */ /* 0x000f280000300800 */
[----:B------:R-:W4:Y:S01]  /*fca0*/  LDL.LU R5, [R1+0x28] ;  /* 0x0000280001057983 */ /* 0x000f220000300800 */
[----:B------:R-:W0:Y:S01]  /*fcb0*/  S2R R9, SR_TID.X ;  /* 0x0000000000097919 */ /* 0x000e220000002100 */
[----:B------:R-:W0:Y:S01]  /*fcc0*/  S2R R8, SR_TID.X ;  /* 0x0000000000087919 */ /* 0x000e220000002100 */
[----:B-1----:R-:W-:Y:S01]  /*fcd0*/  ISETP.NE.AND P0, PT, R7, 0x1, PT ;  /* 0x000000010700780c */ /* 0x002fe20003f05270 */
[----:B0-----:R-:W-:-:S02]  /*fce0*/  IMAD.SHL.U32 R9, R9, 0x8, RZ ;  /* 0x0000000809097824 */ /* 0x001fc400078e00ff */
[----:B------:R-:W-:-:S03]  /*fcf0*/  IMAD.SHL.U32 R10, R8, 0x8, RZ ;  /* 0x00000008080a7824 */ /* 0x000fc600078e00ff */
[----:B------:R-:W-:-:S04]  /*fd00*/  LOP3.LUT R9, R9, 0x38, RZ, 0xc0, !PT ;  /* 0x0000003809097812 */ /* 0x000fc800078ec0ff */
[----:B------:R-:W-:Y:S02]  /*fd10*/  LOP3.LUT R9, R9, 0x40, RZ, 0xfc, !PT ;  /* 0x0000004009097812 */ /* 0x000fe400078efcff */
[----:B------:R-:W-:Y:S01]  /*fd20*/  LOP3.LUT R10, R10, 0x38, RZ, 0xc0, !PT ;  /* 0x000000380a0a7812 */ /* 0x000fe200078ec0ff */
[----:B--2---:R-:W-:Y:S02]  /*fd30*/  IMAD.MOV.U32 R3, RZ, RZ, R4 ;  /* 0x000000ffff037224 */ /* 0x004fe400078e0004 */
[----:B------:R-:W0:Y:S01]  /*fd40*/  S2R R4, SR_TID.X ;  /* 0x0000000000047919 */ /* 0x000e220000002100 */
[----:B---3--:R-:W-:Y:S02]  /*fd50*/  IMAD R0, R0, UR4, RZ ;  /* 0x0000000400007c24 */ /* 0x008fe4000f8e02ff */
[----:B------:R-:W-:-:S04]  /*fd60*/  IMAD.WIDE.U32 R2, R18, UR4, R2 ;  /* 0x0000000412027c25 */ /* 0x000fc8000f8e0002 */
[----:B------:R-:W-:Y:S01]  /*fd70*/  IMAD R0, R18, UR5, R0 ;  /* 0x0000000512007c24 */ /* 0x000fe2000f8e0200 */
[----:B------:R-:W-:-:S03]  /*fd80*/  ULDC.64 UR4, c[0x0][0x2e0] ;  /* 0x0000b80000047ab9 */ /* 0x000fc60000000a00 */
[----:B------:R-:W-:Y:S02]  /*fd90*/  IMAD.IADD R3, R3, 0x1, R0 ;  /* 0x0000000103037824 */ /* 0x000fe400078e0200 */
[----:B----4-:R-:W-:Y:S02]  /*fda0*/  IMAD R0, R6, UR4, RZ ;  /* 0x0000000406007c24 */ /* 0x010fe4000f8e02ff */
[C---:B------:R-:W-:Y:S01]  /*fdb0*/  IMAD.WIDE.U32 R2, R5.reuse, UR4, R2 ;  /* 0x0000000405027c25 */ /* 0x040fe2000f8e0002 */
[----:B------:R-:W1:Y:S03]  /*fdc0*/  @P0 LDC R6, c[0x0][0x450] ;  /* 0x00011400ff060b82 */ /* 0x000e660000000800 */
[----:B------:R-:W-:Y:S01]  /*fdd0*/  IMAD R0, R5, UR5, R0 ;  /* 0x0000000505007c24 */ /* 0x000fe2000f8e0200 */
[----:B------:R-:W-:-:S03]  /*fde0*/  ULDC.64 UR4, c[0x0][0x2d0] ;  /* 0x0000b40000047ab9 */ /* 0x000fc60000000a00 */
[----:B------:R-:W-:Y:S01]  /*fdf0*/  IMAD.IADD R3, R3, 0x1, R0 ;  /* 0x0000000103037824 */ /* 0x000fe200078e0200 */
[C---:B0-----:R-:W-:Y:S01]  /*fe00*/  LOP3.LUT R5, R4.reuse, 0x7f, RZ, 0xc0, !PT ;  /* 0x0000007f04057812 */ /* 0x041fe200078ec0ff */
[----:B------:R-:W-:-:S03]  /*fe10*/  IMAD.SHL.U32 R4, R4, 0x10, RZ ;  /* 0x0000001004047824 */ /* 0x000fc600078e00ff */
[----:B------:R-:W-:-:S04]  /*fe20*/  SHF.R.U32.HI R5, RZ, 0x3, R5 ;  /* 0x00000003ff057819 */ /* 0x000fc80000011605 */
[----:B------:R-:W-:Y:S02]  /*fe30*/  LOP3.LUT R4, R5, 0x70, R4, 0xf8, !PT ;  /* 0x0000007005047812 */ /* 0x000fe400078ef804 */
[----:B------:R-:W0:Y:S02]  /*fe40*/  @P0 LDC R5, c[0x0][0x44c] ;  /* 0x00011300ff050b82 */ /* 0x000e240000000800 */
[----:B------:R-:W-:-:S05]  /*fe50*/  LOP3.LUT R0, R4, R17, RZ, 0xfc, !PT ;  /* 0x0000001104007212 */ /* 0x000fca00078efcff */
[----:B------:R-:W-:Y:S02]  /*fe60*/  IMAD.MOV.U32 R4, RZ, RZ, R0 ;  /* 0x000000ffff047224 */ /* 0x000fe400078e0000 */
[----:B0-----:R-:W-:-:S05]  /*fe70*/  @P0 IMAD.HI.U32 R5, R0, R5, RZ ;  /* 0x0000000500050227 */ /* 0x001fca00078e00ff */
[----:B-1----:R-:W-:-:S05]  /*fe80*/  @P0 SHF.R.U32.HI R4, RZ, R6, R5 ;  /* 0x00000006ff040219 */ /* 0x002fca0000011605 */
[----:B------:R-:W-:Y:S02]  /*fe90*/  IMAD.MOV R5, RZ, RZ, -R4 ;  /* 0x000000ffff057224 */ /* 0x000fe400078e0a04 */
[----:B------:R-:W-:-:S04]  /*fea0*/  IMAD.WIDE.U32 R2, R4, UR4, R2 ;  /* 0x0000000404027c25 */ /* 0x000fc8000f8e0002 */
[----:B------:R-:W-:Y:S01]  /*feb0*/  IMAD R0, R7, R5, R0 ;  /* 0x0000000507007224 */ /* 0x000fe200078e0200 */
[----:B------:R-:W-:-:S05]  /*fec0*/  SHF.R.S32.HI R5, RZ, 0x1f, R4 ;  /* 0x0000001fff057819 */ /* 0x000fca0000011404 */
[----:B------:R-:W-:-:S04]  /*fed0*/  IMAD R5, R5, UR4, RZ ;  /* 0x0000000405057c24 */ /* 0x000fc8000f8e02ff */
[----:B------:R-:W-:Y:S01]  /*fee0*/  IMAD R4, R4, UR5, R5 ;  /* 0x0000000504047c24 */ /* 0x000fe2000f8e0205 */
[----:B------:R-:W-:-:S03]  /*fef0*/  ULDC.64 UR4, c[0x0][0x2c8] ;  /* 0x0000b20000047ab9 */ /* 0x000fc60000000a00 */
[----:B------:R-:W-:Y:S01]  /*ff00*/  IMAD.IADD R3, R3, 0x1, R4 ;  /* 0x0000000103037824 */ /* 0x000fe200078e0204 */
[----:B------:R-:W-:Y:S01]  /*ff10*/  SHF.R.S32.HI R4, RZ, 0x1f, R0 ;  /* 0x0000001fff047819 */ /* 0x000fe20000011400 */
        /* <DEDUP_REMOVED lines=12> */
[----:B------:R-:W0:Y:S02]  /*ffe0*/  S2R R5, SR_TID.X ;  /* 0x0000000000057919 */ /* 0x000e240000002100 */
[----:B0-----:R-:W-:-:S04]  /*fff0*/  LOP3.LUT R5, R5, 0x7f, RZ, 0xc0, !PT ;  /* 0x0000007f05057812 */ /* 0x001fc800078ec0ff */
[----:B------:R-:W-:Y:S02]  /*10000*/  SHF.R.U32.HI R6, RZ, 0x3, R5 ;  /* 0x00000003ff067819 */ /* 0x000fe40000011605 */
[----:B------:R-:W2:Y:S03]  /*10010*/  LDL.LU R5, [R1+0x40] ;  /* 0x0000400001057983 */ /* 0x000ea60000300800 */
[----:B------:R-:W-:Y:S01]  /*10020*/  IMAD.IADD R2, R6, 0x1, R17 ;  /* 0x0000000106027824 */ /* 0x000fe200078e0211 */
[----:B------:R-:W-:Y:S04]  /*10030*/  SHFL.IDX PT, R8, R0, 0x1, 0x181f ;  /* 0x00381f0000087f89 */ /* 0x000fe800000e0000 */
[----:B------:R-:W-:Y:S01]  /*10040*/  SHFL.IDX PT, R6, R0, RZ, 0x181f ;  /* 0x00181fff00067589 */ /* 0x000fe200000e0000 */
[----:B--2---:R-:W-:-:S03]  /*10050*/  IMAD R3, R5, R7, RZ ;  /* 0x0000000705037224 */ /* 0x004fc600078e02ff */
[----:B------:R-:W0:Y:S01]  /*10060*/  SHFL.IDX PT, R7, R4, RZ, 0x181f ;  /* 0x00181fff04077589 */ /* 0x000e2200000e0000 */
[C---:B------:R-:W-:Y:S01]  /*10070*/  VIADD R5, R2.reuse, 0x10 ;  /* 0x0000001002057836 */ /* 0x040fe20000000000 */
[----:B------:R-:W-:-:S04]  /*10080*/  ISETP.GE.AND P4, PT, R2, R3, PT ;  /* 0x000000030200720c */ /* 0x000fc80003f86270 */
[----:B------:R-:W-:Y:S02]  /*10090*/  ISETP.GE.AND P2, PT, R5, R3, PT ;  /* 0x000000030500720c */ /* 0x000fe40003f46270 */
[----:B------:R-:W1:Y:S07]  /*100a0*/  SHFL.IDX PT, R5, R4, 0x1, 0x181f ;  /* 0x00381f0004057f89 */ /* 0x000e6e00000e0000 */
[----:B0-----:R-:W-:-:S05]  /*100b0*/  @!P4 LEA R7, P3, R10, R7, 0x1 ;  /* 0x000000070a07c211 */ /* 0x001fca00078608ff */
[----:B------:R-:W-:-:S05]  /*100c0*/  @!P4 IMAD.X R6, RZ, RZ, R6, P3 ;  /* 0x000000ffff06c224 */ /* 0x000fca00018e0606 */
[----:B------:R-:W-:-:S04]  /*100d0*/  @!P4 LOP3.LUT R7, R7, R6, RZ, 0x3c, !PT ;  /* 0x000000060707c212 */ /* 0x000fc800078e3cff */
[----:B------:R-:W-:-:S04]  /*100e0*/  @!P4 LOP3.LUT R6, R7, R6, RZ, 0x3c, !PT ;  /* 0x000000060706c212 */ /* 0x000fc800078e3cff */
[----:B------:R-:W-:-:S05]  /*100f0*/  @!P4 LOP3.LUT R7, R7, R6, RZ, 0x3c, !PT ;  /* 0x000000060707c212 */ /* 0x000fca00078e3cff */
[----:B-----5:R-:W-:Y:S04]  /*10100*/  @!P4 LDGSTS.E.BYPASS.LTC128B.128 [R9+0x16400], desc[UR60][R6.64], !P0 ;  /* 0x164000000609cfae */ /* 0x020fe8000c101d7c */
[----:B------:R1:W-:Y:S02]  /*10110*/  @!P4 LDGSTS.E.BYPASS.LTC128B.128 [R9+0x1a400], desc[UR60][R6.64+0x80], !P1 ;  /* 0x1a4000800609cfae */ /* 0x0003e4000c901d7c */
[----:B-1----:R-:W-:Y:S01]  /*10120*/  @!P2 LEA R7, P3, R10, R5, 0x1 ;  /* 0x000000050a07a211 */ /* 0x002fe200078608ff */
[----:B------:R-:W-:-:S04]  /*10130*/  VIADD R5, R2, 0x20 ;  /* 0x0000002002057836 */ /* 0x000fc80000000000 */
[----:B------:R-:W-:-:S05]  /*10140*/  @!P2 IMAD.X R6, RZ, RZ, R8, P3 ;  /* 0x000000ffff06a224 */ /* 0x000fca00018e0608 */
[----:B------:R-:W-:-:S04]  /*10150*/  @!P2 LOP3.LUT R7, R7, R6, RZ, 0x3c, !PT ;  /* 0x000000060707a212 */ /* 0x000fc800078e3cff */
[----:B------:R-:W-:-:S04]  /*10160*/  @!P2 LOP3.LUT R6, R7, R6, RZ, 0x3c, !PT ;  /* 0x000000060706a212 */ /* 0x000fc800078e3cff */
[----:B------:R-:W-:-:S05]  /*10170*/  @!P2 LOP3.LUT R7, R7, R6, RZ, 0x3c, !PT ;  /* 0x000000060707a212 */ /* 0x000fca00078e3cff */
        /* <DEDUP_REMOVED lines=45> */
[----:B0-----:R-:W0:Y:S04]  /*10450*/  SHFL.IDX PT, R6, R0, 0x6, 0x181f ;  /* 0x00d81f0000067f89 */ /* 0x001e2800000e0000 */
[----:B------:R-:W2:Y:S01]  /*10460*/  SHFL.IDX PT, R0, R0, 0x7, 0x181f ;  /* 0x00f81f0000007f89 */ /* 0x000ea200000e0000 */
[----:B-1----:R-:W-:-:S05]  /*10470*/  @!P2 LEA R5, P3, R10, R5, 0x1 ;  /* 0x000000050a05a211 */ /* 0x002fca00078608ff */
[----:B0-----:R-:W-:-:S04]  /*10480*/  @!P2 IMAD.X R6, RZ, RZ, R6, P3 ;  /* 0x000000ffff06a224 */ /* 0x001fc800018e0606 */
[----:B------:R-:W-:Y:S02]  /*10490*/  @!P2 IMAD.MOV.U32 R7, RZ, RZ, R6 ;  /* 0x000000ffff07a224 */ /* 0x000fe400078e0006 */
[----:B------:R-:W-:-:S05]  /*104a0*/  @!P2 IMAD.MOV.U32 R6, RZ, RZ, R5 ;  /* 0x000000ffff06a224 */ /* 0x000fca00078e0005 */
[----:B------:R0:W-:Y:S04]  /*104b0*/  @!P2 LDGSTS.E.BYPASS.LTC128B.128 [R9+0x19400], desc[UR60][R6.64], !P0 ;  /* 0x194000000609afae */ /* 0x0001e8000c101d7c */
[----:B--2---:R0:W-:Y:S02]  /*104c0*/  @!P2 LDGSTS.E.BYPASS.LTC128B.128 [R9+0x1d400], desc[UR60][R6.64+0x80], !P1 ;  /* 0x1d4000800609afae */ /* 0x0041e4000c901d7c */
.L_x_549:
[----:B------:R-:W-:Y:S01]  /*104d0*/  VIADD R2, R2, 0x70 ;  /* 0x0000007002027836 */ /* 0x000fe20000000000 */
[----:B------:R-:W-:Y:S04]  /*104e0*/  BSSY B0, `(.L_x_434) ;  /* 0x000000a000007945 */ /* 0x000fe80003800000 */
[----:B------:R-:W-:-:S13]  /*104f0*/  ISETP.GE.AND P2, PT, R2, R3, PT ;  /* 0x000000030200720c */ /* 0x000fda0003f46270 */
[----:B------:R-:W-:Y:S05]  /*10500*/  @P2 BRA `(.L_x_435) ;  /* 0x00000000001c2947 */ /* 0x000fea0003800000 */
[----:B------:R-:W-:-:S05]  /*10510*/  LEA R2, P2, R10, R4, 0x1 ;  /* 0x000000040a027211 */ /* 0x000fca00078408ff */
[----:B------:R-:W-:-:S05]  /*10520*/  IMAD.X R3, RZ, RZ, R0, P2 ;  /* 0x000000ffff037224 */ /* 0x000fca00010e0600 */
[----:B------:R-:W-:Y:S01]  /*10530*/  @!PT LDS RZ, [RZ] ;  /* 0x00000000fffff984 */ /* 0x000fe20000000800 */
[----:B------:R-:W-:Y:S01]  /*10540*/  @!PT LDS RZ, [RZ] ;  /* 0x00000000fffff984 */ /* 0x000fe20000000800 */
[----:B------:R-:W-:Y:S01]  /*10550*/  @!PT LDS RZ, [RZ] ;  /* 0x00000000fffff984 */ /* 0x000fe20000000800 */
[----:B------:R1:W-:Y:S04]  /*10560*/  LDGSTS.E.BYPASS.LTC128B.128 [R9+0x19c00], desc[UR60][R2.64], !P0 ;  /* 0x19c0000002097fae */ /* 0x0003e8000c101d7c */
[----:B------:R1:W-:Y:S02]  /*10570*/  LDGSTS.E.BYPASS.LTC128B.128 [R9+0x1dc00], desc[UR60][R2.64+0x80], !P1 ;  /* 0x1dc0008002097fae */ /* 0x0003e4000c901d7c */
.L_x_435:
[----:B------:R-:W-:Y:S05]  /*10580*/  BSYNC B0 ;  /* 0x0000000000007941 */ /* 0x000fea0003800000 */
.L_x_434:
[----:B01----:R-:W2:Y:S01]  /*10590*/  LDL R9, [R1+0x4] ;  /* 0x0000040001097983 */ /* 0x003ea20000100800 */
[----:B------:R-:W-:Y:S01]  /*105a0*/  PLOP3.LUT P0, PT, PT, PT, PT, 0x80, 0x0 ;  /* 0x000000000000781c */ /* 0x000fe20003f0f070 */
[----:B------:R-:W-:Y:S01]  /*105b0*/  NOP ;  /* 0x0000000000007918 */ /* 0x000fe20000000000 */
[----:B--2---:R-:W-:-:S11]  /*105c0*/  VIADD R6, R9, 0x34800 ;  /* 0x0003480009067836 */ /* 0x004fd60000000000 */
.L_x_436:
[----:B------:R-:W2:Y:S01]  /*105d0*/  LDL R2, [R1+0x4] ;  /* 0x0000040001027983 */ /* 0x000ea20000100800 */
[----:B------:R-:W-:Y:S02]  /*105e0*/  PLOP3.LUT P1, PT, P1, P0, PT, 0xa2, 0x0 ;  /* 0x000000000000781c */ /* 0x000fe40000f21472 */
[----:B--2---:R-:W-:-:S08]  /*105f0*/  @P0 R2UR P1, UR4, R2 ;  /* 0x00000000020402ca */ /* 0x004fd00000020000 */
[----:B------:R-:W-:-:S05]  /*10600*/  @P0 PLOP3.LUT P0, PT, P1, PT, PT, 0x80, 0x0 ;  /* 0x000000000000081c */ /* 0x000fca0000f0f070 */
[----:B------:R-:W-:Y:S01]  /*10610*/  @!P1 SYNCS.ARRIVE.TRANS64.RED.A0T1 RZ, [UR4+0x34800], RZ ;  /* 0x034800ffffff99a7 */ /* 0x000fe20008200404 */
[----:B------:R-:W-:Y:S07]  /*10620*/  @!P1 ARRIVES.LDGSTSBAR.64.TRANSCNT [UR4+0x34800] ;  /* 0x03480000ff0099b0 */ /* 0x000fee0008000a84 */
[----:B------:R-:W-:Y:S05]  /*10630*/  @P0 BRA.U.ANY `(.L_x_436) ;  /* 0xfffffffd00e40947 */ /* 0x000fea000393ffff */
[----:B------:R-:W2:Y:S02]  /*10640*/  LDL.LU R3, [R1+0x50] ;  /* 0x0000500001037983 */ /* 0x000ea40000300800 */
[----:B--2---:R-:W-:-:S05]  /*10650*/  VIADD R3, R3, 0x1 ;  /* 0x0000000103037836 */ /* 0x004fca0000000000 */
[----:B------:R0:W-:Y:S01]  /*10660*/  STL [R1+0x50], R3 ;  /* 0x0000500301007387 */ /* 0x0001e20000100800 */
[----:B------:R-:W-:-:S04]  /*10670*/  LEA.HI R0, R3, R3, RZ, 0x1 ;  /* 0x0000000303007211 */ /* 0x000fc800078f08ff */
[----:B------:R-:W-:-:S05]  /*10680*/  LOP3.LUT R0, R0, 0xfffffffe, RZ, 0xc0, !PT ;  /* 0xfffffffe00007812 */ /* 0x000fca00078ec0ff */
[----:B------:R-:W-:-:S05]  /*10690*/  IMAD.IADD R0, R3, 0x1, -R0 ;  /* 0x0000000103007824 */ /* 0x000fca00078e0a00 */
[----:B------:R-:W-:Y:S01]  /*106a0*/  SHF.L.U32 R0, R0, 0x1f, RZ ;  /* 0x0000001f00007819 */ /* 0x000fe200000006ff */
[----:B------:R-:W-:Y:S01]  /*106b0*/  NOP ;  /* 0x0000000000007918 */ /* 0x000fe20000000000 */
[----:B------:R0:W-:Y:S01]  /*106c0*/  SYNCS.ARRIVE.TRANS64.A1T0 RZ, [R2+URZ+0x34800], RZ ;  /* 0x034800ff02ff79a7 */ /* 0x0001e2000810003f */
[----:B------:R-:W-:Y:S01]  /*106d0*/  BSSY B0, `(.L_x_437) ;  /* 0x0000003000007945 */ /* 0x000fe20003800000 */
[----:B------:R-:W1:Y:S03]  /*106e0*/  SYNCS.PHASECHK.TRANS64.TRYWAIT P0, [R2+URZ+0x34820], R0 ;  /* 0x03482000020075a7 */ /* 0x000e66000800017f */
[----:B01----:R-:W-:Y:S05]  /*106f0*/  @!P0 BRA `(.L_x_438) ;  /* 0x0000004000648947 */ /* 0x003fea0003800000 */
.L_x_550:
[----:B------:R-:W-:Y:S05]  /*10700*/  BSYNC B0 ;  /* 0x0000000000007941 */ /* 0x000fea0003800000 */
.L_x_437:
[----:B0-----:R-:W2:Y:S01]  /*10710*/  LDL.LU R2, [R1+0x3c] ;  /* 0x00003c0001027983 */ /* 0x001ea20000300800 */
[----:B------:R-:W-:Y:S01]  /*10720*/  BSSY B0, `(.L_x_439) ;  /* 0x00001f6000007945 */ /* 0x000fe20003800000 */
[----:B--2---:R-:W-:-:S13]  /*10730*/  ISETP.GE.AND P0, PT, R2, 0xb1, PT ;  /* 0x000000b10200780c */ /* 0x004fda0003f06270 */
[----:B------:R-:W-:Y:S05]  /*10740*/  @!P0 BRA `(.L_x_440) ;  /* 0x0000001c00cc8947 */ /* 0x000fea0003800000 */
[----:B------:R-:W2:Y:S01]  /*10750*/  LDL R2, [R1+0x30] ;  /* 0x0000300001027983 */ /* 0x000ea20000100800 */
[----:B------:R-:W-:Y:S01]  /*10760*/  IMAD.MOV.U32 R0, RZ, RZ, 0x1 ;  /* 0x00000001ff007424 */ /* 0x000fe200078e00ff */
[----:B------:R-:W-:Y:S01]  /*10770*/  BSSY B2, `(.L_x_441) ;  /* 0x00000ac000027945 */ /* 0x000fe20003800000 */
[----:B--2---:R-:W-:-:S05]  /*10780*/  IMAD.MOV R9, RZ, RZ, -R2 ;  /* 0x000000ffff097224 */ /* 0x004fca00078e0a02 */
[----:B------:R-:W-:-:S05]  /*10790*/  VIADDMNMX R9, R9, R0, 0xffffffff, !PT ;  /* 0xffffffff09097446 */ /* 0x000fca0007800100 */
[----:B------:R-:W-:-:S05]  /*107a0*/  IMAD.IADD R0, R2, 0x1, R9 ;  /* 0x0000000102007824 */ /* 0x000fca00078e0209 */
[----:B------:R-:W-:-:S04]  /*107b0*/  LOP3.LUT R0, R0, 0x1, RZ, 0xc0, !PT ;  /* 0x0000000100007812 */ /* 0x000fc800078ec0ff */
[----:B------:R-:W-:Y:S01]  /*107c0*/  ISETP.NE.U32.AND P0, PT, R0, 0x1, PT ;  /* 0x000000010000780c */ /* 0x000fe20003f05070 */
[----:B------:R-:W-:-:S12]  /*107d0*/  VIADD R0, R2, 0xfffffffe ;  /* 0xfffffffe02007836 */ /* 0x000fd80000000000 */
[----:B------:R-:W-:Y:S05]  /*107e0*/  @P0 BRA `(.L_x_442) ;  /* 0x0000000800900947 */ /* 0x000fea0003800000 */
[----:B------:R-:W2:Y:S04]  /*107f0*/  LDL R4, [R1+0x1c] ;  /* 0x00001c0001047983 */ /* 0x000ea80000100800 */
[----:B------:R-:W3:Y:S04]  /*10800*/  LDL R3, [R1+0x8] ;  /* 0x0000080001037983 */ /* 0x000ee80000100800 */
[----:B------:R-:W4:Y:S01]  /*10810*/  LDL R2, [R1+0x10] ;  /* 0x0000100001027983 */ /* 0x000f220000100800 */
[----:B------:R-:W-:Y:S01]  /*10820*/  BSSY B1, `(.L_x_443) ;  /* 0x000009c000017945 */ /* 0x000fe20003800000 */
[----:B--2---:R-:W-:Y:S01]  /*10830*/  LOP3.LUT P1, RZ, R4, 0x1, RZ, 0xc0, !PT ;  /* 0x0000000104ff7812 */ /* 0x004fe2000782c0ff */
[----:B---3--:R-:W-:-:S05]  /*10840*/  VIADD R7, R3, 0x1 ;  /* 0x0000000103077836 */ /* 0x008fca0000000000 */
[----:B------:R-:W-:-:S04]  /*10850*/  ISETP.NE.AND P0, PT, R7, 0x2, PT ;  /* 0x000000020700780c */ /* 0x000fc80003f05270 */
[----:B------:R-:W-:Y:S02]  /*10860*/  SEL R10, RZ, 0x1, P0 ;  /* 0x00000001ff0a7807 */ /* 0x000fe40000000000 */
[----:B------:R-:W-:Y:S02]  /*10870*/  SEL R7, R7, RZ, P0 ;  /* 0x000000ff07077207 */ /* 0x000fe40000000000 */
[----:B----4-:R-:W-:Y:S01]  /*10880*/  LOP3.LUT R10, R2, R10, RZ, 0x3c, !PT ;  /* 0x0000000a020a7212 */ /* 0x010fe200078e3cff */
[----:B------:R-:W-:Y:S06]  /*10890*/  @!P1 BRA `(.L_x_444) ;  /* 0x0000000800509947 */ /* 0x000fec0003800000 */
[----:B------:R0:W5:Y:S01]  /*108a0*/  LDL R4, [R1] ;  /* 0x0000000001047983 */ /* 0x0001620000100800 */
[----:B------:R-:W-:Y:S02]  /*108b0*/  ULDC.64 UR4, c[0x0][0x418] ;  /* 0x0001060000047ab9 */ /* 0x000fe40000000a00 */
[----:B------:R-:W-:-:S04]  /*108c0*/  ISETP.NE.U32.AND P0, PT, RZ, UR4, PT ;  /* 0x00000004ff007c0c */ /* 0x000fc8000bf05070 */
[----:B------:R-:W-:-:S13]  /*108d0*/  ISETP.NE.AND.EX P0, PT, RZ, UR5, PT, P0 ;  /* 0x00000005ff007c0c */ /* 0x000fda000bf05300 */
[----:B0-----:R-:W-:Y:S05]  /*108e0*/  @!P0 BRA `(.L_x_445) ;  /* 0x00000000004c8947 */ /* 0x001fea0003800000 */
[----:B------:R-:W2:Y:S01]  /*108f0*/  LDL R11, [R1+0x20] ;  /* 0x00002000010b7983 */ /* 0x000ea20000100800 */
[----:B------:R-:W0:Y:S01]  /*10900*/  LDC R5, c[0x0][0x43c] ;  /* 0x00010f00ff057b82 */ /* 0x000e220000000800 */
[----:B------:R-:W-:Y:S02]  /*10910*/  ULDC.64 UR6, c[0x0][0x428] ;  /* 0x00010a0000067ab9 */ /* 0x000fe40000000a00 */
[----:B------:R-:W3:Y:S01]  /*10920*/  LDL R8, [R1+0xc] ;  /* 0x00000c0001087983 */ /* 0x000ee20000100800 */
[----:B0-----:R-:W-:-:S13]  /*10930*/  ISETP.NE.AND P0, PT, R5, 0x1, PT ;  /* 0x000000010500780c */ /* 0x001fda0003f05270 */
[----:B------:R-:W0:Y:S02]  /*10940*/  @P0 LDC.64 R2, c[0x0][0x440] ;  /* 0x00011000ff020b82 */ /* 0x000e240000000a00 */
[----:B0----5:R-:W-:-:S04]  /*10950*/  @P0 IMAD.HI.U32 R4, R0, R2, RZ ;  /* 0x0000000200040227 */ /* 0x021fc800078e00ff */
[----:B------:R-:W-:Y:S01]  /*10960*/  IMAD.MOV.U32 R2, RZ, RZ, R0 ;  /* 0x000000ffff027224 */ /* 0x000fe200078e0000 */
[----:B------:R-:W-:-:S05]  /*10970*/  @P0 SHF.R.U32.HI R2, RZ, R3, R4 ;  /* 0x00000003ff020219 */ /* 0x000fca0000011604 */
[----:B------:R-:W-:-:S04]  /*10980*/  IMAD.MOV R3, RZ, RZ, -R2 ;  /* 0x000000ffff037224 */ /* 0x000fc800078e0a02 */
[----:B------:R-:W-:Y:S01]  /*10990*/  IMAD R0, R5, R3, R0 ;  /* 0x0000000305007224 */ /* 0x000fe200078e0200 */
[----:B------:R-:W-:Y:S01]  /*109a0*/  SHF.R.S32.HI R3, RZ, 0x1f, R2 ;  /* 0x0000001fff037819 */ /* 0x000fe20000011402 */
[----:B--2---:R-:W-:-:S04]  /*109b0*/  IMAD R4, R11, UR6, RZ ;  /* 0x000000060b047c24 */ /* 0x004fc8000f8e02ff */
[C---:B---3--:R-:W-:Y:S02]  /*109c0*/  IMAD R4, R8.reuse, UR7, R4 ;  /* 0x0000000708047c24 */ /* 0x048fe4000f8e0204 */
[----:B------:R-:W-:-:S04]  /*109d0*/  IMAD.WIDE.U32 R2, R8, UR6, R2 ;  /* 0x0000000608027c25 */ /* 0x000fc8000f8e0002 */
[----:B------:R-:W-:Y:S01]  /*109e0*/  IMAD.IADD R3, R4, 0x1, R3 ;  /* 0x0000000104037824 */ /* 0x000fe200078e0203 */
[----:B------:R-:W-:-:S04]  /*109f0*/  LEA R4, P0, R2, UR4, 0x2 ;  /* 0x0000000402047c11 */ /* 0x000fc8000f8010ff */
[----:B------:R-:W-:-:S05]  /*10a00*/  LEA.HI.X R5, R2, UR5, R3, 0x2, P0 ;  /* 0x0000000502057c11 */ /* 0x000fca00080f1403 */
[----:B------:R0:W5:Y:S04]  /*10a10*/  LDG.E R4, desc[UR60][R4.64] ;  /* 0x0000003c04047981 */ /* 0x000168000c1e1900 */
.L_x_445:
[----:B------:R-:W2:Y:S01]  /*10a20*/  LDL R2, [R1+0x4] ;  /* 0x0000040001027983 */ /* 0x000ea20000100800 */
[----:B------:R-:W-:Y:S01]  /*10a30*/  BSSY B3, `(.L_x_446) ;  /* 0x0000005000037945 */ /* 0x000fe20003800000 */
[----:B--2---:R-:W-:Y:S01]  /*10a40*/  IMAD R3, R7, 0x8, R2 ;  /* 0x0000000807037824 */ /* 0x004fe200078e0202 */
[----:B------:R-:W-:-:S04]  /*10a50*/  SHF.L.U32 R2, R10, 0x1f, RZ ;  /* 0x0000001f0a027819 */ /* 0x000fc800000006ff */
[----:B------:R-:W1:Y:S02]  /*10a60*/  SYNCS.PHASECHK.TRANS64.TRYWAIT P0, [R3+URZ+0x34840], R2 ;  /* 0x03484002030075a7 */ /* 0x000e64000800017f */
[----:B-1----:R-:W-:Y:S05]  /*10a70*/  @!P0 BRA `(.L_x_447) ;  /* 0x0000003c009c8947 */ /* 0x002fea0003800000 */
.L_x_551:
[----:B------:R-:W-:Y:S05]  /*10a80*/  BSYNC B3 ;  /* 0x0000000000037941 */ /* 0x000fea0003800000 */
.L_x_446:
        /* <DEDUP_REMOVED lines=12> */
.L_x_449:
[----:B------:R-:W-:Y:S05]  /*10b50*/  BSYNC B3 ;  /* 0x0000000000037941 */ /* 0x000fea0003800000 */
.L_x_448:
[----:B------:R-:W2:Y:S04]  /*10b60*/  LDL R5, [R1+0x4] ;  /* 0x0000040001057983 */ /* 0x000ea80000100800 */
[----:B-1----:R-:W3:Y:S01]  /*10b70*/  LDL R2, [R1+0x18] ;  /* 0x0000180001027983 */ /* 0x002ee20000100800 */
        /* <DEDUP_REMOVED lines=8> */
[----:B--2---:R-:W-:-:S02]  /*10c00*/  IMAD R8, R7, 0xb000, R5 ;  /* 0x0000b00007087824 */ /* 0x004fc400078e0205 */
[----:B---3--:R-:W-:Y:S02]  /*10c10*/  IMAD R2, R0, 0xb0, R2 ;  /* 0x000000b000027824 */ /* 0x008fe400078e0202 */
[----:B------:R-:W-:-:S08]  /*10c20*/  VIADD R5, R8, 0x1e400 ;  /* 0x0001e40008057836 */ /* 0x000fd00000000000 */
.L_x_450:
        /* <DEDUP_REMOVED lines=16> */
.L_x_451:
        /* <DEDUP_REMOVED lines=10> */
[----:B------:R-:W2:Y:S04]  /*10dd0*/  LDL.LU R12, [R1+0x10] ;  /* 0x00001000010c7983 */ /* 0x000ea80000300800 */
[----:B------:R-:W3:Y:S01]  /*10de0*/  LDL R8, [R1+0x8] ;  /* 0x0000080001087983 */ /* 0x000ee20000100800 */
[----:B------:R-:W-:Y:S01]  /*10df0*/  BSSY B3, `(.L_x_452) ;  /* 0x0000005000037945 */ /* 0x000fe20003800000 */
[----:B--2---:R-:W-:Y:S01]  /*10e00*/  SHF.L.U32 R2, R12, 0x1f, RZ ;  /* 0x0000001f0c027819 */ /* 0x004fe200000006ff */
[----:B---3--:R-:W-:-:S04]  /*10e10*/  IMAD R3, R8, 0x8, R6 ;  /* 0x0000000808037824 */ /* 0x008fc800078e0206 */
[----:B------:R-:W0:Y:S02]  /*10e20*/  SYNCS.PHASECHK.TRANS64.TRYWAIT P0, [R3+URZ+0x60], R2 ;  /* 0x00006002030075a7 */ /* 0x000e24000800017f */
[----:B0-----:R-:W-:Y:S05]  /*10e30*/  @!P0 BRA `(.L_x_453) ;  /* 0x0000003800c08947 */ /* 0x001fea0003800000 */
.L_x_552:
[----:B------:R-:W-:Y:S05]  /*10e40*/  BSYNC B3 ;  /* 0x0000000000037941 */ /* 0x000fea0003800000 */
.L_x_452:
[----:B------:R1:W5:Y:S04]  /*10e50*/  LDL R17, [R1+0x4] ;  /* 0x0000040001117983 */ /* 0x0003680000100800 */
[----:B------:R1:W5:Y:S01]  /*10e60*/  LDL R15, [R1+0x8] ;  /* 0x00000800010f7983 */ /* 0x0003620000100800 */
[----:B------:R-:W-:Y:S01]  /*10e70*/  BSSY B3, `(.L_x_454) ;  /* 0x000000c000037945 */ /* 0x000fe20003800000 */
[----:B------:R-:W-:Y:S02]  /*10e80*/  IMAD.MOV.U32 R12, RZ, RZ, 0x0 ;  /* 0x00000000ff0c7424 */ /* 0x000fe400078e00ff */
[----:B------:R-:W-:Y:S01]  /*10e90*/  IMAD.MOV.U32 R13, RZ, RZ, 0x14f00000 ;  /* 0x14f00000ff0d7424 */ /* 0x000fe200078e00ff */
[----:B------:R-:W-:Y:S06]  /*10ea0*/  @P1 BRA `(.L_x_455) ;  /* 0x0000000000201947 */ /* 0x000fec0003800000 */
[----:B------:R-:W2:Y:S01]  /*10eb0*/  S2R R5, SR_TID.X ;  /* 0x0000000000057919 */ /* 0x000ea20000002100 */
[----:B0----5:R-:W-:Y:S02]  /*10ec0*/  IMAD R2, R15, 0x8, R17 ;  /* 0x000000080f027824 */ /* 0x021fe400078e0211 */
[----:B------:R-:W-:-:S04]  /*10ed0*/  IMAD.MOV.U32 R3, RZ, RZ, 0xb000 ;  /* 0x0000b000ff037424 */ /* 0x000fc800078e00ff */
[----:B------:R3:W-:Y:S01]  /*10ee0*/  SYNCS.ARRIVE.TRANS64 RZ, [R2+URZ+0x34850], R3 ;  /* 0x0348500302ff79a7 */ /* 0x0007e2000800003f */
[----:B--2---:R-:W-:-:S04]  /*10ef0*/  LOP3.LUT R5, R5, 0x1f, RZ, 0xc0, !PT ;  /* 0x0000001f05057812 */ /* 0x004fc800078ec0ff */
[----:B------:R-:W-:-:S13]  /*10f00*/  ISETP.NE.AND P0, PT, R5, RZ, PT ;  /* 0x000000ff0500720c */ /* 0x000fda0003f05270 */
[----:B---3--:R-:W-:Y:S05]  /*10f10*/  @!P0 BRA `(.L_x_455) ;  /* 0x0000000000048947 */ /* 0x008fea0003800000 */
[----:B------:R-:W-:Y:S01]  /*10f20*/  BPT.TRAP 0x1 ;  /* 0x000000040000795c */ /* 0x000fe20000300000 */
.L_x_455:
[----:B------:R-:W-:Y:S05]  /*10f30*/  BSYNC B3 ;  /* 0x0000000000037941 */ /* 0x000fea0003800000 */
.L_x_454:
[----:B------:R-:W2:Y:S04]  /*10f40*/  LDL R8, [R1+0x18] ;  /* 0x0000180001087983 */ /* 0x000ea80000100800 */
[----:B0-----:R-:W2:Y:S01]  /*10f50*/  LDL.LU R3, [R1+0x14] ;  /* 0x0000140001037983 */ /* 0x001ea20000300800 */
[----:B------:R-:W-:Y:S01]  /*10f60*/  R2UR UR10, R11 ;  /* 0x000000000b0a72ca */ /* 0x000fe200000e0000 */
[C-C-:B-----5:R-:W-:Y:S01]  /*10f70*/  IMAD R5, R15.reuse, 0x8, R17.reuse ;  /* 0x000000080f057824 */ /* 0x160fe200078e0211 */
[----:B------:R-:W-:Y:S01]  /*10f80*/  R2UR UR6, R12 ;  /* 0x000000000c0672ca */ /* 0x000fe200000e0000 */
[----:B------:R-:W-:Y:S01]  /*10f90*/  IMAD R2, R15, 0xb000, R17 ;  /* 0x0000b0000f027824 */ /* 0x000fe200078e0211 */
[----:B------:R-:W-:Y:S01]  /*10fa0*/  R2UR UR7, R13 ;  /* 0x000000000d0772ca */ /* 0x000fe200000e0000 */
[----:B------:R-:W-:Y:S01]  /*10fb0*/  UIADD3 UR4, UP0, UR36, 0x470, URZ ;  /* 0x0000047024047890 */ /* 0x000fe2000ff1e03f */
[----:B------:R-:W-:Y:S01]  /*10fc0*/  PLOP3.LUT P0, PT, PT, PT, PT, 0x80, 0x0 ;  /* 0x000000000000781c */ /* 0x000fe20003f0f070 */
[----:B------:R-:W-:-:S02]  /*10fd0*/  VIADD R5, R5, 0x34850 ;  /* 0x0003485005057836 */ /* 0x000fc40000000000 */
[----:B------:R-:W-:Y:S01]  /*10fe0*/  UIADD3.X UR5, URZ, UR37, URZ, UP0, !UPT ;  /* 0x000000253f057290 */ /* 0x000fe200087fe43f */
[----:B--2---:R-:W-:Y:S02]  /*10ff0*/  IMAD R3, R3, 0xb0, R8 ;  /* 0x000000b003037824 */ /* 0x004fe400078e0208 */
[----:B------:R-:W-:-:S09]  /*11000*/  VIADD R8, R2, 0x400 ;  /* 0x0000040002087836 */ /* 0x000fd20000000000 */
.L_x_456:
[----:B------:R-:W2:Y:S01]  /*11010*/  LDL R11, [R1] ;  /* 0x00000000010b7983 */ /* 0x000ea20000100800 */
[----:B------:R-:W-:-:S13]  /*11020*/  @P0 ELECT P1, URZ, PT ;  /* 0x00000000003f082f */ /* 0x000fda0003820000 */
[----:B------:R-:W-:Y:S02]  /*11030*/  @P1 R2UR UR12, R18 ;  /* 0x00000000120c12ca */ /* 0x000fe400000e0000 */
[----:B------:R-:W-:Y:S02]  /*11040*/  @P1 R2UR UR11, R3 ;  /* 0x00000000030b12ca */ /* 0x000fe400000e0000 */
[----:B------:R-:W-:Y:S02]  /*11050*/  @P1 R2UR UR9, R5 ;  /* 0x00000000050912ca */ /* 0x000fe400000e0000 */
[----:B------:R-:W-:Y:S02]  /*11060*/  @P1 R2UR UR8, R8 ;  /* 0x00000000080812ca */ /* 0x000fe400000e0000 */
[----:B------:R-:W-:Y:S02]  /*11070*/  @P1 PLOP3.LUT P0, PT, P1, PT, PT, 0x8, 0x0 ;  /* 0x000000000000181c */ /* 0x000fe40000f0e170 */
[----:B--2---:R-:W-:-:S02]  /*11080*/  @P1 R2UR UR13, R11 ;  /* 0x000000000b0d12ca */ /* 0x004fc400000e0000 */
[----:B------:R-:W-:-:S11]  /*11090*/  PLOP3.LUT P1, PT, PT, PT, PT, 0x8, 0x0 ;  /* 0x000000000000781c */ /* 0x000fd60003f2e170 */
[----:B------:R0:W-:Y:S02]  /*110a0*/  UTMALDG.4D [UR8], [UR4], desc[UR6] ;  /* 0x00000608040075b4 */ /* 0x0001e40008019000 */
[----:B0-----:R-:W-:Y:S05]  /*110b0*/  @P0 BRA.U.ANY `(.L_x_456) ;  /* 0xfffffffd00d40947 */ /* 0x001fea000393ffff */
[----:B------:R-:W-:Y:S01]  /*110c0*/  R2UR UR10, R14 ;  /* 0x000000000e0a72ca */ /* 0x000fe200000e0000 */
[----:B------:R-:W-:Y:S01]  /*110d0*/  VIADD R2, R2, 0x5c00 ;  /* 0x00005c0002027836 */ /* 0x000fe20000000000 */
[----:B------:R-:W-:Y:S02]  /*110e0*/  R2UR UR6, R12 ;  /* 0x000000000c0672ca */ /* 0x000fe400000e0000 */
[----:B------:R-:W-:Y:S02]  /*110f0*/  R2UR UR7, R13 ;  /* 0x000000000d0772ca */ /* 0x000fe400000e0000 */
[----:B------:R-:W-:-:S13]  /*11100*/  PLOP3.LUT P0, PT, PT, PT, PT, 0x80, 0x0 ;  /* 0x000000000000781c */ /* 0x000fda0003f0f070 */
.L_x_457:
        /* <DEDUP_REMOVED lines=11> */
[----:B------:R0:W-:Y:S04]  /*111c0*/  STL [R1], R4 ;  /* 0x0000000401007387 */ /* 0x0001e80000100800 */
[----:B------:R0:W-:Y:S02]  /*111d0*/  STL [R1+0x14], R0 ;  /* 0x0000140001007387 */ /* 0x0001e40000100800 */
.L_x_444:
[----:B------:R-:W-:Y:S05]  /*111e0*/  BSYNC B1 ;  /* 0x0000000000017941 */ /* 0x000fea0003800000 */
.L_x_443:
[----:B0-----:R-:W2:Y:S04]  /*111f0*/  LDL.LU R0, [R1+0x30] ;  /* 0x0000300001007983 */ /* 0x001ea80000300800 */
[----:B------:R0:W-:Y:S04]  /*11200*/  STL [R1+0x8], R7 ;  /* 0x0000080701007387 */ /* 0x0001e80000100800 */
[----:B------:R0:W-:Y:S02]  /*11210*/  STL [R1+0x10], R10 ;  /* 0x0000100a01007387 */ /* 0x0001e40000100800 */
[----:B0-2---:R-:W-:-:S07]  /*11220*/  VIADD R0, R0, 0xfffffffd ;  /* 0xfffffffd00007836 */ /* 0x005fce0000000000 */
.L_x_442:
[----:B------:R-:W-:Y:S05]  /*11230*/  BSYNC B2 ;  /* 0x0000000000027941 */ /* 0x000fea0003800000 */
.L_x_441:
[----:B------:R-:W2:Y:S01]  /*11240*/  LDL.LU R2, [R1+0x2c] ;  /* 0x00002c0001027983 */ /* 0x000ea20000300800 */
[----:B------:R-:W-:-:S05]  /*11250*/  IMAD.MOV R9, RZ, RZ, -R9 ;  /* 0x000000ffff097224 */ /* 0x000fca00078e0a09 */
[----:B--2---:R-:W-:-:S13]  /*11260*/  ISETP.NE.AND P0, PT, R2, R9, PT ;  /* 0x000000090200720c */ /* 0x004fda0003f05270 */
[----:B------:R-:W-:Y:S05]  /*11270*/  @!P0 BRA `(.L_x_440) ;  /* 0x0000001400008947 */ /* 0x000fea0003800000 */
[----:B------:R0:W5:Y:S02]  /*11280*/  LDL R8, [R1] ;  /* 0x0000000001087983 */ /* 0x0001640000100800 */
.L_x_488:
[----:B--2---:R-:W2:Y:S04]  /*11290*/  LDL R4, [R1+0x1c] ;  /* 0x00001c0001047983 */ /* 0x004ea80000100800 */
[----:B---3--:R-:W3:Y:S04]  /*112a0*/  LDL R3, [R1+0x8] ;  /* 0x0000080001037983 */ /* 0x008ee80000100800 */
[----:B----4-:R-:W4:Y:S01]  /*112b0*/  LDL R2, [R1+0x10] ;  /* 0x0000100001027983 */ /* 0x010f220000100800 */
[----:B------:R-:W-:Y:S05]  /*112c0*/  YIELD ;  /* 0x0000000000007946 */ /* 0x000fea0003800000 */
        /* <DEDUP_REMOVED lines=8> */
[----:B------:R-:W-:Y:S01]  /*11350*/  ULDC.64 UR4, c[0x0][0x418] ;  /* 0x0001060000047ab9 */ /* 0x000fe20000000a00 */
[----:B------:R-:W-:Y:S01]  /*11360*/  IMAD.MOV.U32 R7, RZ, RZ, R0 ;  /* 0x000000ffff077224 */ /* 0x000fe200078e0000 */
[----:B------:R-:W-:-:S04]  /*11370*/  ISETP.NE.U32.AND P0, PT, RZ, UR4, PT ;  /* 0x00000004ff007c0c */ /* 0x000fc8000bf05070 */
[----:B------:R-:W-:-:S13]  /*11380*/  ISETP.NE.AND.EX P0, PT, RZ, UR5, PT, P0 ;  /* 0x00000005ff007c0c */ /* 0x000fda000bf05300 */
[----:B------:R-:W-:Y:S05]  /*11390*/  @!P0 BRA `(.L_x_460) ;  /* 0x00000000004c8947 */ /* 0x000fea0003800000 */
[----:B------:R-:W2:Y:S01]  /*113a0*/  LDL R10, [R1+0x20] ;  /* 0x00002000010a7983 */ /* 0x000ea20000100800 */
[----:B-----5:R-:W3:Y:S01]  /*113b0*/  LDC R8, c[0x0][0x43c] ;  /* 0x00010f00ff087b82 */ /* 0x020ee20000000800 */
[----:B------:R-:W-:Y:S02]  /*113c0*/  ULDC.64 UR6, c[0x0][0x428] ;  /* 0x00010a0000067ab9 */ /* 0x000fe40000000a00 */
[----:B------:R-:W4:Y:S01]  /*113d0*/  LDL R9, [R1+0xc] ;  /* 0x00000c0001097983 */ /* 0x000f220000100800 */
[----:B---3--:R-:W-:-:S13]  /*113e0*/  ISETP.NE.AND P0, PT, R8, 0x1, PT ;  /* 0x000000010800780c */ /* 0x008fda0003f05270 */
[----:B------:R-:W3:Y:S02]  /*113f0*/  @P0 LDC.64 R2, c[0x0][0x440] ;  /* 0x00011000ff020b82 */ /* 0x000ee40000000a00 */
[----:B---3--:R-:W-:-:S04]  /*11400*/  @P0 IMAD.HI.U32 R7, R0, R2, RZ ;  /* 0x0000000200070227 */ /* 0x008fc800078e00ff */
[----:B------:R-:W-:Y:S01]  /*11410*/  IMAD.MOV.U32 R2, RZ, RZ, R0 ;  /* 0x000000ffff027224 */ /* 0x000fe200078e0000 */
[----:B------:R-:W-:-:S04]  /*11420*/  @P0 SHF.R.U32.HI R2, RZ, R3, R7 ;  /* 0x00000003ff020219 */ /* 0x000fc80000011607 */
[--C-:B------:R-:W-:Y:S01]  /*11430*/  SHF.R.S32.HI R3, RZ, 0x1f, R2.reuse ;  /* 0x0000001fff037819 */ /* 0x100fe20000011402 */
[----:B------:R-:W-:-:S04]  /*11440*/  IMAD.MOV R7, RZ, RZ, -R2 ;  /* 0x000000ffff077224 */ /* 0x000fc800078e0a02 */
[----:B------:R-:W-:Y:S02]  /*11450*/  IMAD R7, R8, R7, R0 ;  /* 0x0000000708077224 */ /* 0x000fe400078e0200 */
[----:B--2---:R-:W-:-:S04]  /*11460*/  IMAD R8, R10, UR6, RZ ;  /* 0x000000060a087c24 */ /* 0x004fc8000f8e02ff */
[C---:B----4-:R-:W-:Y:S02]  /*11470*/  IMAD R8, R9.reuse, UR7, R8 ;  /* 0x0000000709087c24 */ /* 0x050fe4000f8e0208 */
[----:B------:R-:W-:-:S04]  /*11480*/  IMAD.WIDE.U32 R2, R9, UR6, R2 ;  /* 0x0000000609027c25 */ /* 0x000fc8000f8e0002 */
[----:B------:R-:W-:Y:S01]  /*11490*/  IMAD.IADD R3, R8, 0x1, R3 ;  /* 0x0000000108037824 */ /* 0x000fe200078e0203 */
[----:B------:R-:W-:-:S04]  /*114a0*/  LEA R8, P0, R2, UR4, 0x2 ;  /* 0x0000000402087c11 */ /* 0x000fc8000f8010ff */
[----:B------:R-:W-:-:S05]  /*114b0*/  LEA.HI.X R9, R2, UR5, R3, 0x2, P0 ;  /* 0x0000000502097c11 */ /* 0x000fca00080f1403 */
[----:B------:R2:W5:Y:S04]  /*114c0*/  LDG.E R8, desc[UR60][R8.64] ;  /* 0x0000003c08087981 */ /* 0x000568000c1e1900 */
.L_x_460:
[----:B------:R-:W3:Y:S01]  /*114d0*/  LDL R2, [R1+0x4] ;  /* 0x0000040001027983 */ /* 0x000ee20000100800 */
[----:B------:R-:W-:Y:S01]  /*114e0*/  BSSY B2, `(.L_x_461) ;  /* 0x0000005000027945 */ /* 0x000fe20003800000 */
[----:B---3--:R-:W-:Y:S01]  /*114f0*/  IMAD R3, R4, 0x8, R2 ;  /* 0x0000000804037824 */ /* 0x008fe200078e0202 */
[----:B------:R-:W-:-:S04]  /*11500*/  SHF.L.U32 R2, R5, 0x1f, RZ ;  /* 0x0000001f05027819 */ /* 0x000fc800000006ff */
[----:B------:R-:W3:Y:S02]  /*11510*/  SYNCS.PHASECHK.TRANS64.TRYWAIT P0, [R3+URZ+0x34840], R2 ;  /* 0x03484002030075a7 */ /* 0x000ee4000800017f */
[----:B---3--:R-:W-:Y:S05]  /*11520*/  @!P0 BRA `(.L_x_462) ;  /* 0x0000003400188947 */ /* 0x008fea0003800000 */
.L_x_553:
[----:B------:R-:W-:Y:S05]  /*11530*/  BSYNC B2 ;  /* 0x0000000000027941 */ /* 0x000fea0003800000 */
.L_x_461:
[----:B--2---:R-:W2:Y:S01]  /*11540*/  S2R R9, SR_TID.X ;  /* 0x0000000000097919 */ /* 0x004ea20000002100 */
[----:B------:R-:W-:Y:S01]  /*11550*/  BSSY B2, `(.L_x_463) ;  /* 0x000000b000027945 */ /* 0x000fe20003800000 */
[----:B--2---:R-:W-:-:S04]  /*11560*/  LOP3.LUT R9, R9, 0x7f, RZ, 0xc0, !PT ;  /* 0x0000007f09097812 */ /* 0x004fc800078ec0ff */
[----:B------:R-:W-:-:S13]  /*11570*/  ISETP.NE.AND P1, PT, R9, RZ, PT ;  /* 0x000000ff0900720c */ /* 0x000fda0003f25270 */
[----:B------:R-:W-:Y:S05]  /*11580*/  @P1 BRA `(.L_x_464) ;  /* 0x00000000001c1947 */ /* 0x000fea0003800000 */
[----:B------:R-:W2:Y:S01]  /*11590*/  S2R R9, SR_TID.X ;  /* 0x0000000000097919 */ /* 0x000ea20000002100 */
[----:B---3--:R-:W-:-:S04]  /*115a0*/  IMAD.MOV.U32 R2, RZ, RZ, 0xb000 ;  /* 0x0000b000ff027424 */ /* 0x008fc800078e00ff */
[----:B------:R4:W-:Y:S01]  /*115b0*/  SYNCS.ARRIVE.TRANS64 RZ, [R3+URZ+0x34830], R2 ;  /* 0x0348300203ff79a7 */ /* 0x0009e2000800003f */
[----:B--2---:R-:W-:-:S04]  /*115c0*/  LOP3.LUT R9, R9, 0x1f, RZ, 0xc0, !PT ;  /* 0x0000001f09097812 */ /* 0x004fc800078ec0ff */
[----:B------:R-:W-:-:S13]  /*115d0*/  ISETP.NE.AND P0, PT, R9, RZ, PT ;  /* 0x000000ff0900720c */ /* 0x000fda0003f05270 */
[----:B----4-:R-:W-:Y:S05]  /*115e0*/  @!P0 BRA `(.L_x_464) ;  /* 0x0000000000048947 */ /* 0x010fea0003800000 */
[----:B------:R-:W-:Y:S01]  /*115f0*/  BPT.TRAP 0x1 ;  /* 0x000000040000795c */ /* 0x000fe20000300000 */
.L_x_464:
[----:B------:R-:W-:Y:S05]  /*11600*/  BSYNC B2 ;  /* 0x0000000000027941 */ /* 0x000fea0003800000 */
.L_x_463:
[----:B---3--:R-:W2:Y:S04]  /*11610*/  LDL R2, [R1+0x4] ;  /* 0x0000040001027983 */ /* 0x008ea80000100800 */
[----:B------:R-:W3:Y:S01]  /*11620*/  LDL R9, [R1+0x18] ;  /* 0x0000180001097983 */ /* 0x000ee20000100800 */
        /* <DEDUP_REMOVED lines=11> */
.L_x_465:
        /* <DEDUP_REMOVED lines=9> */
[----:B--2---:R-:W-:Y:S05]  /*11770*/  @P0 BRA.U.ANY `(.L_x_465) ;  /* 0xfffffffd00d80947 */ /* 0x004fea000393ffff */
[----:B------:R-:W-:Y:S01]  /*11780*/  IMAD.MOV.U32 R14, RZ, RZ, 0x40 ;  /* 0x00000040ff0e7424 */ /* 0x000fe200078e00ff */
[----:B------:R-:W-:Y:S01]  /*11790*/  PLOP3.LUT P0, PT, PT, PT, PT, 0x80, 0x0 ;  /* 0x000000000000781c */ /* 0x000fe20003f0f070 */
[----:B------:R-:W-:Y:S01]  /*117a0*/  VIADD R2, R2, 0x23c00 ;  /* 0x00023c0002027836 */ /* 0x000fe20000000000 */
[----:B------:R-:W-:Y:S01]  /*117b0*/  UMOV UR6, 0x0 ;  /* 0x0000000000067882 */ /* 0x000fe20000000000 */
[----:B------:R-:W-:Y:S01]  /*117c0*/  UMOV UR7, 0x14f00000 ;  /* 0x14f0000000077882 */ /* 0x000fe20000000000 */
[----:B------:R-:W-:-:S15]  /*117d0*/  R2UR UR10, R14 ;  /* 0x000000000e0a72ca */ /* 0x000fde00000e0000 */
.L_x_466:
        /* <DEDUP_REMOVED lines=10> */
[----:B------:R-:W2:Y:S04]  /*11880*/  LDL.LU R12, [R1+0x10] ;  /* 0x00001000010c7983 */ /* 0x000ea80000300800 */
[----:B------:R-:W3:Y:S01]  /*11890*/  LDL R10, [R1+0x8] ;  /* 0x00000800010a7983 */ /* 0x000ee20000100800 */
[----:B------:R-:W-:Y:S01]  /*118a0*/  BSSY B2, `(.L_x_467) ;  /* 0x0000005000027945 */ /* 0x000fe20003800000 */
[----:B--2---:R-:W-:Y:S01]  /*118b0*/  SHF.L.U32 R3, R12, 0x1f, RZ ;  /* 0x0000001f0c037819 */ /* 0x004fe200000006ff */
[----:B---3--:R-:W-:-:S04]  /*118c0*/  IMAD R2, R10, 0x8, R6 ;  /* 0x000000080a027824 */ /* 0x008fc800078e0206 */
[----:B------:R-:W2:Y:S02]  /*118d0*/  SYNCS.PHASECHK.TRANS64.TRYWAIT P0, [R2+URZ+0x60], R3 ;  /* 0x00006003020075a7 */ /* 0x000ea4000800017f */
[----:B--2---:R-:W-:Y:S05]  /*118e0*/  @!P0 BRA `(.L_x_468) ;  /* 0x00000030003c8947 */ /* 0x004fea0003800000 */
.L_x_554:
[----:B------:R-:W-:Y:S05]  /*118f0*/  BSYNC B2 ;  /* 0x0000000000027941 */ /* 0x000fea0003800000 */
.L_x_467:
[----:B------:R-:W-:Y:S01]  /*11900*/  BSSY B2, `(.L_x_469) ;  /* 0x000000b000027945 */ /* 0x000fe20003800000 */
[----:B------:R-:W-:Y:S02]  /*11910*/  IMAD.MOV.U32 R12, RZ, RZ, 0x0 ;  /* 0x00000000ff0c7424 */ /* 0x000fe400078e00ff */
[----:B------:R-:W-:Y:S01]  /*11920*/  IMAD.MOV.U32 R13, RZ, RZ, 0x14f00000 ;  /* 0x14f00000ff0d7424 */ /* 0x000fe200078e00ff */
[----:B------:R-:W-:Y:S06]  /*11930*/  @P1 BRA `(.L_x_470) ;  /* 0x00000000001c1947 */ /* 0x000fec0003800000 */
[----:B------:R-:W3:Y:S01]  /*11940*/  S2R R9, SR_TID.X ;  /* 0x0000000000097919 */ /* 0x000ee20000002100 */
[----:B--2---:R-:W-:-:S04]  /*11950*/  IMAD.MOV.U32 R3, RZ, RZ, 0xb000 ;  /* 0x0000b000ff037424 */ /* 0x004fc800078e00ff */
[----:B------:R4:W-:Y:S01]  /*11960*/  SYNCS.ARRIVE.TRANS64 RZ, [R2+URZ+0x50], R3 ;  /* 0x0000500302ff79a7 */ /* 0x0009e2000800003f */
[----:B---3--:R-:W-:-:S04]  /*11970*/  LOP3.LUT R9, R9, 0x1f, RZ, 0xc0, !PT ;  /* 0x0000001f09097812 */ /* 0x008fc800078ec0ff */
[----:B------:R-:W-:-:S13]  /*11980*/  ISETP.NE.AND P0, PT, R9, RZ, PT ;  /* 0x000000ff0900720c */ /* 0x000fda0003f05270 */
[----:B----4-:R-:W-:Y:S05]  /*11990*/  @!P0 BRA `(.L_x_470) ;  /* 0x0000000000048947 */ /* 0x010fea0003800000 */
[----:B------:R-:W-:Y:S01]  /*119a0*/  BPT.TRAP 0x1 ;  /* 0x000000040000795c */ /* 0x000fe20000300000 */
.L_x_470:
[----:B------:R-:W-:Y:S05]  /*119b0*/  BSYNC B2 ;  /* 0x0000000000027941 */ /* 0x000fea0003800000 */
.L_x_469:
[----:B------:R-:W3:Y:S04]  /*119c0*/  LDL R15, [R1+0x4] ;  /* 0x00000400010f7983 */ /* 0x000ee80000100800 */
[----:B--2---:R-:W3:Y:S04]  /*119d0*/  LDL.LU R3, [R1+0x8] ;  /* 0x0000080001037983 */ /* 0x004ee80000300800 */
[----:B------:R-:W2:Y:S04]  /*119e0*/  LDL R10, [R1+0x18] ;  /* 0x00001800010a7983 */ /* 0x000ea80000100800 */
[----:B------:R-:W2:Y:S01]  /*119f0*/  LDL.LU R9, [R1+0x14] ;  /* 0x0000140001097983 */ /* 0x000ea20000300800 */
[----:B------:R-:W-:Y:S01]  /*11a00*/  R2UR UR10, R11 ;  /* 0x000000000b0a72ca */ /* 0x000fe200000e0000 */
[----:B------:R-:W-:Y:S01]  /*11a10*/  UIADD3 UR4, UP0, UR36, 0x470, URZ ;  /* 0x0000047024047890 */ /* 0x000fe2000ff1e03f */
[----:B------:R-:W-:Y:S01]  /*11a20*/  R2UR UR6, R12 ;  /* 0x000000000c0672ca */ /* 0x000fe200000e0000 */
[----:B------:R-:W-:Y:S01]  /*11a30*/  VIADD R2, R2, 0x50 ;  /* 0x0000005002027836 */ /* 0x000fe20000000000 */
[----:B------:R-:W-:Y:S01]  /*11a40*/  R2UR UR7, R13 ;  /* 0x000000000d0772ca */ /* 0x000fe200000e0000 */
[----:B------:R-:W-:Y:S01]  /*11a50*/  UIADD3.X UR5, URZ, UR37, URZ, UP0, !UPT ;  /* 0x000000253f057290 */ /* 0x000fe200087fe43f */
[----:B------:R-:W-:Y:S01]  /*11a60*/  PLOP3.LUT P0, PT, PT, PT, PT, 0x80, 0x0 ;  /* 0x000000000000781c */ /* 0x000fe20003f0f070 */
[----:B---3--:R-:W-:-:S02]  /*11a70*/  IMAD R3, R3, 0xb000, R15 ;  /* 0x0000b00003037824 */ /* 0x008fc400078e020f */
[----:B--2---:R-:W-:Y:S02]  /*11a80*/  IMAD R9, R9, 0xb0, R10 ;  /* 0x000000b009097824 */ /* 0x004fe400078e020a */
[----:B------:R-:W-:-:S08]  /*11a90*/  VIADD R10, R3, 0x400 ;  /* 0x00000400030a7836 */ /* 0x000fd00000000000 */
.L_x_471:
        /* <DEDUP_REMOVED lines=10> */
[----:B--2---:R-:W-:Y:S05]  /*11b40*/  @P0 BRA.U.ANY `(.L_x_471) ;  /* 0xfffffffd00d40947 */ /* 0x004fea000393ffff */
[----:B------:R-:W-:Y:S01]  /*11b50*/  R2UR UR10, R14 ;  /* 0x000000000e0a72ca */ /* 0x000fe200000e0000 */
[----:B------:R-:W-:Y:S01]  /*11b60*/  VIADD R3, R3, 0x5c00 ;  /* 0x00005c0003037836 */ /* 0x000fe20000000000 */
[----:B------:R-:W-:Y:S02]  /*11b70*/  R2UR UR6, R12 ;  /* 0x000000000c0672ca */ /* 0x000fe400000e0000 */
[----:B------:R-:W-:Y:S02]  /*11b80*/  R2UR UR7, R13 ;  /* 0x000000000d0772ca */ /* 0x000fe400000e0000 */
[----:B------:R-:W-:-:S13]  /*11b90*/  PLOP3.LUT P0, PT, PT, PT, PT, 0x80, 0x0 ;  /* 0x000000000000781c */ /* 0x000fda0003f0f070 */
.L_x_472:
        /* <DEDUP_REMOVED lines=11> */
[----:B------:R2:W-:Y:S04]  /*11c50*/  STL [R1+0x14], R7 ;  /* 0x0000140701007387 */ /* 0x0005e80000100800 */
[----:B------:R2:W-:Y:S02]  /*11c60*/  STL [R1], R8 ;  /* 0x0000000801007387 */ /* 0x0005e40000100800 */
.L_x_459:
[----:B------:R-:W-:Y:S05]  /*11c70*/  BSYNC B1 ;  /* 0x0000000000017941 */ /* 0x000fea0003800000 */
.L_x_458:
[----:B------:R-:W3:Y:S01]  /*11c80*/  LDL R2, [R1+0x1c] ;  /* 0x00001c0001027983 */ /* 0x000ee20000100800 */
[----:B------:R-:W-:Y:S01]  /*11c90*/  VIADD R3, R4, 0x1 ;  /* 0x0000000104037836 */ /* 0x000fe20000000000 */
[----:B------:R-:W-:Y:S04]  /*11ca0*/  BSSY B1, `(.L_x_473) ;  /* 0x000009a000017945 */ /* 0x000fe80003800000 */
[----:B------:R-:W-:-:S04]  /*11cb0*/  ISETP.NE.AND P0, PT, R3, 0x2, PT ;  /* 0x000000020300780c */ /* 0x000fc80003f05270 */
[----:B------:R-:W-:Y:S02]  /*11cc0*/  SEL R11, R3, RZ, P0 ;  /* 0x000000ff030b7207 */ /* 0x000fe40000000000 */
[----:B---3--:R-:W-:Y:S02]  /*11cd0*/  LOP3.LUT P1, RZ, R2, 0x1, RZ, 0xc0, !PT ;  /* 0x0000000102ff7812 */ /* 0x008fe4000782c0ff */
[----:B------:R-:W-:-:S04]  /*11ce0*/  SEL R2, RZ, 0x1, P0 ;  /* 0x00000001ff027807 */ /* 0x000fc80000000000 */
[----:B------:R-:W-:-:S05]  /*11cf0*/  LOP3.LUT R10, R5, R2, RZ, 0x3c, !PT ;  /* 0x00000002050a7212 */ /* 0x000fca00078e3cff */
[----:B------:R3:W-:Y:S04]  /*11d00*/  STL [R1+0x10], R10 ;  /* 0x0000100a01007387 */ /* 0x0007e80000100800 */
[----:B------:R3:W-:Y:S01]  /*11d10*/  STL [R1+0x8], R11 ;  /* 0x0000080b01007387 */ /* 0x0007e20000100800 */
[----:B------:R-:W-:Y:S05]  /*11d20*/  @!P1 BRA `(.L_x_474) ;  /* 0x0000000800449947 */ /* 0x000fea0003800000 */
[----:B------:R-:W-:Y:S01]  /*11d30*/  ULDC.64 UR4, c[0x0][0x418] ;  /* 0x0001060000047ab9 */ /* 0x000fe20000000a00 */
[----:B--2---:R-:W-:Y:S01]  /*11d40*/  VIADD R7, R0, 0xffffffff ;  /* 0xffffffff00077836 */ /* 0x004fe20000000000 */
[----:B------:R-:W-:-:S04]  /*11d50*/  ISETP.NE.U32.AND P0, PT, RZ, UR4, PT ;  /* 0x00000004ff007c0c */ /* 0x000fc8000bf05070 */
[----:B------:R-:W-:-:S13]  /*11d60*/  ISETP.NE.AND.EX P0, PT, RZ, UR5, PT, P0 ;  /* 0x00000005ff007c0c */ /* 0x000fda000bf05300 */
[----:B------:R-:W-:Y:S05]  /*11d70*/  @!P0 BRA `(.L_x_475) ;  /* 0x00000000004c8947 */ /* 0x000fea0003800000 */
[----:B------:R-:W2:Y:S01]  /*11d80*/  LDL R13, [R1+0x20] ;  /* 0x00002000010d7983 */ /* 0x000ea20000100800 */
[----:B------:R-:W4:Y:S01]  /*11d90*/  LDC R9, c[0x0][0x43c] ;  /* 0x00010f00ff097b82 */ /* 0x000f220000000800 */
[----:B------:R-:W-:Y:S02]  /*11da0*/  ULDC.64 UR6, c[0x0][0x428] ;  /* 0x00010a0000067ab9 */ /* 0x000fe40000000a00 */
[----:B------:R-:W3:Y:S01]  /*11db0*/  LDL R12, [R1+0xc] ;  /* 0x00000c00010c7983 */ /* 0x000ee20000100800 */
[----:B----4-:R-:W-:-:S13]  /*11dc0*/  ISETP.NE.AND P0, PT, R9, 0x1, PT ;  /* 0x000000010900780c */ /* 0x010fda0003f05270 */
[----:B------:R-:W4:Y:S02]  /*11dd0*/  @P0 LDC.64 R2, c[0x0][0x440] ;  /* 0x00011000ff020b82 */ /* 0x000f240000000a00 */
[----:B----45:R-:W-:-:S04]  /*11de0*/  @P0 IMAD.HI.U32 R8, R7, R2, RZ ;  /* 0x0000000207080227 */ /* 0x030fc800078e00ff */
        /* <DEDUP_REMOVED lines=12> */
.L_x_475:
[----:B------:R-:W4:Y:S01]  /*11eb0*/  LDL R2, [R1+0x4] ;  /* 0x0000040001027983 */ /* 0x000f220000100800 */
[----:B------:R-:W-:Y:S01]  /*11ec0*/  SHF.L.U32 R3, R10, 0x1f, RZ ;  /* 0x0000001f0a037819 */ /* 0x000fe200000006ff */
[----:B------:R-:W-:Y:S01]  /*11ed0*/  BSSY B2, `(.L_x_476) ;  /* 0x0000004000027945 */ /* 0x000fe20003800000 */
[----:B----4-:R-:W-:-:S04]  /*11ee0*/  IMAD R2, R11, 0x8, R2 ;  /* 0x000000080b027824 */ /* 0x010fc800078e0202 */
[----:B------:R-:W4:Y:S02]  /*11ef0*/  SYNCS.PHASECHK.TRANS64.TRYWAIT P0, [R2+URZ+0x34840], R3 ;  /* 0x03484003020075a7 */ /* 0x000f24000800017f */
[----:B----4-:R-:W-:Y:S05]  /*11f00*/  @!P0 BRA `(.L_x_477) ;  /* 0x0000002800c88947 */ /* 0x010fea0003800000 */
.L_x_555:
[----:B------:R-:W-:Y:S05]  /*11f10*/  BSYNC B2 ;  /* 0x0000000000027941 */ /* 0x000fea0003800000 */
.L_x_476:
[----:B--2---:R-:W2:Y:S01]  /*11f20*/  S2R R9, SR_TID.X ;  /* 0x0000000000097919 */ /* 0x004ea20000002100 */
[----:B------:R-:W-:Y:S01]  /*11f30*/  BSSY B2, `(.L_x_478) ;  /* 0x000000b000027945 */ /* 0x000fe20003800000 */
[----:B--2---:R-:W-:-:S04]  /*11f40*/  LOP3.LUT R9, R9, 0x7f, RZ, 0xc0, !PT ;  /* 0x0000007f09097812 */ /* 0x004fc800078ec0ff */
[----:B------:R-:W-:-:S13]  /*11f50*/  ISETP.NE.AND P1, PT, R9, RZ, PT ;  /* 0x000000ff0900720c */ /* 0x000fda0003f25270 */
[----:B------:R-:W-:Y:S05]  /*11f60*/  @P1 BRA `(.L_x_479) ;  /* 0x00000000001c1947 */ /* 0x000fea0003800000 */
[----:B------:R-:W2:Y:S01]  /*11f70*/  S2R R9, SR_TID.X ;  /* 0x0000000000097919 */ /* 0x000ea20000002100 */
[----:B----4-:R-:W-:-:S04]  /*11f80*/  IMAD.MOV.U32 R3, RZ, RZ, 0xb000 ;  /* 0x0000b000ff037424 */ /* 0x010fc800078e00ff */
[----:B------:R4:W-:Y:S01]  /*11f90*/  SYNCS.ARRIVE.TRANS64 RZ, [R2+URZ+0x34830], R3 ;  /* 0x0348300302ff79a7 */ /* 0x0009e2000800003f */
[----:B--2---:R-:W-:-:S04]  /*11fa0*/  LOP3.LUT R9, R9, 0x1f, RZ, 0xc0, !PT ;  /* 0x0000001f09097812 */ /* 0x004fc800078ec0ff */
[----:B------:R-:W-:-:S13]  /*11fb0*/  ISETP.NE.AND P0, PT, R9, RZ, PT ;  /* 0x000000ff0900720c */ /* 0x000fda0003f05270 */
[----:B----4-:R-:W-:Y:S05]  /*11fc0*/  @!P0 BRA `(.L_x_479) ;  /* 0x0000000000048947 */ /* 0x010fea0003800000 */
[----:B------:R-:W-:Y:S01]  /*11fd0*/  BPT.TRAP 0x1 ;  /* 0x000000040000795c */ /* 0x000fe20000300000 */
.L_x_479:
[----:B------:R-:W-:Y:S05]  /*11fe0*/  BSYNC B2 ;  /* 0x0000000000027941 */ /* 0x000fea0003800000 */
.L_x_478:
[----:B----4-:R-:W2:Y:S04]  /*11ff0*/  LDL R2, [R1+0x8] ;  /* 0x0000080001027983 */ /* 0x010ea80000100800 */
[----:B---3--:R-:W3:Y:S04]  /*12000*/  LDL R10, [R1+0x4] ;  /* 0x00000400010a7983 */ /* 0x008ee80000100800 */
[----:B------:R-:W4:Y:S01]  /*12010*/  LDL R9, [R1+0x18] ;  /* 0x0000180001097983 */ /* 0x000f220000100800 */
[----:B------:R-:W-:-:S05]  /*12020*/  IMAD.MOV.U32 R12, RZ, RZ, RZ ;  /* 0x000000ffff0c7224 */ /* 0x000fca00078e00ff */
[----:B------:R-:W-:Y:S01]  /*12030*/  R2UR UR10, R12 ;  /* 0x000000000c0a72ca */ /* 0x000fe200000e0000 */
[----:B------:R-:W-:Y:S01]  /*12040*/  UIADD3 UR4, UP0, UR36, 0x370, URZ ;  /* 0x0000037024047890 */ /* 0x000fe2000ff1e03f */
[----:B------:R-:W-:Y:S01]  /*12050*/  PLOP3.LUT P0, PT, PT, PT, PT, 0x80, 0x0 ;  /* 0x000000000000781c */ /* 0x000fe20003f0f070 */
[----:B------:R-:W-:Y:S01]  /*12060*/  UMOV UR6, 0x0 ;  /* 0x0000000000067882 */ /* 0x000fe20000000000 */
[----:B------:R-:W-:Y:S01]  /*12070*/  UMOV UR7, 0x14f00000 ;  /* 0x14f0000000077882 */ /* 0x000fe20000000000 */
[----:B------:R-:W-:Y:S01]  /*12080*/  UIADD3.X UR5, URZ, UR37, URZ, UP0, !UPT ;  /* 0x000000253f057290 */ /* 0x000fe200087fe43f */
[C---:B--2---:R-:W-:Y:S02]  /*12090*/  IMAD R3, R2.reuse, 0x8, R6 ;  /* 0x0000000802037824 */ /* 0x044fe400078e0206 */
[----:B---3--:R-:W-:Y:S02]  /*120a0*/  IMAD R2, R2, 0xb000, R10 ;  /* 0x0000b00002027824 */ /* 0x008fe400078e020a */
[----:B------:R-:W-:-:S02]  /*120b0*/  VIADD R3, R3, 0x30 ;  /* 0x0000003003037836 */ /* 0x000fc40000000000 */
[----:B----4-:R-:W-:Y:S02]  /*120c0*/  IMAD R9, R7, 0xb0, R9 ;  /* 0x000000b007097824 */ /* 0x010fe400078e0209 */
[----:B------:R-:W-:-:S07]  /*120d0*/  VIADD R10, R2, 0x1e400 ;  /* 0x0001e400020a7836 */ /* 0x000fce0000000000 */
.L_x_480:
        /* <DEDUP_REMOVED lines=16> */
.L_x_481:
        /* <DEDUP_REMOVED lines=10> */
[----:B------:R-:W-:Y:S01]  /*12280*/  SHF.L.U32 R5, R5, 0x1f, RZ ;  /* 0x0000001f05057819 */ /* 0x000fe200000006ff */
[----:B------:R-:W-:Y:S01]  /*12290*/  IMAD R2, R4, 0x8, R6 ;  /* 0x0000000804027824 */ /* 0x000fe200078e0206 */
[----:B------:R-:W-:Y:S03]  /*122a0*/  BSSY B2, `(.L_x_482) ;  /* 0x0000003000027945 */ /* 0x000fe60003800000 */
[----:B------:R-:W2:Y:S02]  /*122b0*/  SYNCS.PHASECHK.TRANS64.TRYWAIT P0, [R2+URZ+0x60], R5 ;  /* 0x00006005020075a7 */ /* 0x000ea4000800017f */
[----:B--2---:R-:W-:Y:S05]  /*122c0*/  @!P0 BRA `(.L_x_483) ;  /* 0x0000002400ec8947 */ /* 0x004fea0003800000 */
.L_x_556:
[----:B------:R-:W-:Y:S05]  /*122d0*/  BSYNC B2 ;  /* 0x0000000000027941 */ /* 0x000fea0003800000 */
.L_x_482:
[----:B------:R-:W-:Y:S01]  /*122e0*/  BSSY B2, `(.L_x_484) ;  /* 0x000000b000027945 */ /* 0x000fe20003800000 */
[----:B------:R-:W-:Y:S02]  /*122f0*/  IMAD.MOV.U32 R10, RZ, RZ, 0x0 ;  /* 0x00000000ff0a7424 */ /* 0x000fe400078e00ff */
[----:B------:R-:W-:Y:S01]  /*12300*/  IMAD.MOV.U32 R11, RZ, RZ, 0x14f00000 ;  /* 0x14f00000ff0b7424 */ /* 0x000fe200078e00ff */
[----:B------:R-:W-:Y:S06]  /*12310*/  @P1 BRA `(.L_x_485) ;  /* 0x00000000001c1947 */ /* 0x000fec0003800000 */
[----:B------:R-:W3:Y:S02]  /*12320*/  S2R R3, SR_TID.X ;  /* 0x0000000000037919 */ /* 0x000ee40000002100 */
[----:B---3--:R-:W-:Y:S01]  /*12330*/  LOP3.LUT R9, R3, 0x1f, RZ, 0xc0, !PT ;  /* 0x0000001f03097812 */ /* 0x008fe200078ec0ff */
[----:B------:R-:W-:-:S03]  /*12340*/  IMAD.MOV.U32 R3, RZ, RZ, 0xb000 ;  /* 0x0000b000ff037424 */ /* 0x000fc600078e00ff */
[----:B------:R-:W-:Y:S01]  /*12350*/  ISETP.NE.AND P0, PT, R9, RZ, PT ;  /* 0x000000ff0900720c */ /* 0x000fe20003f05270 */
[----:B------:R3:W-:-:S12]  /*12360*/  SYNCS.ARRIVE.TRANS64 RZ, [R2+URZ+0x50], R3 ;  /* 0x0000500302ff79a7 */ /* 0x0007d8000800003f */
[----:B---3--:R-:W-:Y:S05]  /*12370*/  @!P0 BRA `(.L_x_485) ;  /* 0x0000000000048947 */ /* 0x008fea0003800000 */
[----:B------:R-:W-:Y:S01]  /*12380*/  BPT.TRAP 0x1 ;  /* 0x000000040000795c */ /* 0x000fe20000300000 */
.L_x_485:
[----:B------:R-:W-:Y:S05]  /*12390*/  BSYNC B2 ;  /* 0x0000000000027941 */ /* 0x000fea0003800000 */
.L_x_484:
[----:B------:R-:W3:Y:S04]  /*123a0*/  LDL R9, [R1+0x4] ;  /* 0x0000040001097983 */ /* 0x000ee80000100800 */
[----:B--2---:R-:W2:Y:S04]  /*123b0*/  LDL R5, [R1+0x18] ;  /* 0x0000180001057983 */ /* 0x004ea80000100800 */
        /* <DEDUP_REMOVED lines=11> */
.L_x_486:
        /* <DEDUP_REMOVED lines=16> */
.L_x_487:
        /* <DEDUP_REMOVED lines=13> */
.L_x_474:
[----:B------:R-:W-:Y:S05]  /*12640*/  BSYNC B1 ;  /* 0x0000000000017941 */ /* 0x000fea0003800000 */
.L_x_473:
[C---:B------:R-:W-:Y:S01]  /*12650*/  ISETP.GT.AND P0, PT, R0.reuse, 0x1, PT ;  /* 0x000000010000780c */ /* 0x040fe20003f04270 */
[----:B------:R-:W-:-:S12]  /*12660*/  VIADD R0, R0, 0xfffffffe ;  /* 0xfffffffe00007836 */ /* 0x000fd80000000000 */
[----:B------:R-:W-:Y:S05]  /*12670*/  @P0 BRA `(.L_x_488) ;  /* 0xffffffec00040947 */ /* 0x000fea000383ffff */
.L_x_440:
[----:B------:R-:W-:Y:S05]  /*12680*/  BSYNC B0 ;  /* 0x0000000000007941 */ /* 0x000fea0003800000 */
.L_x_439:
[----:B------:R-:W2:Y:S01]  /*12690*/  S2R R2, SR_TID.X ;  /* 0x0000000000027919 */ /* 0x000ea20000002100 */
[----:B------:R-:W-:Y:S01]  /*126a0*/  BSSY B0, `(.L_x_489) ;  /* 0x0000010000007945 */ /* 0x000fe20003800000 */
[----:B--2-4-:R-:W-:-:S04]  /*126b0*/  LOP3.LUT R7, R2, 0x7f, RZ, 0xc0, !PT ;  /* 0x0000007f02077812 */ /* 0x014fc800078ec0ff */
[----:B------:R-:W-:-:S13]  /*126c0*/  ISETP.NE.AND P0, PT, R7, RZ, PT ;  /* 0x000000ff0700720c */ /* 0x000fda0003f05270 */
[----:B------:R-:W-:Y:S05]  /*126d0*/  @P0 BRA `(.L_x_490) ;  /* 0x0000000000300947 */ /* 0x000fea0003800000 */
[----:B------:R-:W2:Y:S01]  /*126e0*/  S2R R3, SR_LANEID ;  /* 0x0000000000037919 */ /* 0x000ea20000000000 */
[----:B------:R-:W-:Y:S01]  /*126f0*/  VOTEU.ANY UR4, UPT, PT ;  /* 0x0000000000047886 */ /* 0x000fe200038e0100 */
[----:B------:R-:W4:Y:S01]  /*12700*/  LDC.64 R4, c[0x0][0xc60] ;  /* 0x00031800ff047b82 */ /* 0x000f220000000a00 */
[----:B------:R-:W2:Y:S08]  /*12710*/  FLO.U32 R0, UR4 ;  /* 0x0000000400007d00 */ /* 0x000eb000080e0000 */
[----:B------:R-:W4:Y:S01]  /*12720*/  POPC R2, UR4 ;  /* 0x0000000400027d09 */ /* 0x000f220008000000 */
[----:B--2---:R-:W-:-:S13]  /*12730*/  ISETP.EQ.U32.AND P0, PT, R0, R3, PT ;  /* 0x000000030000720c */ /* 0x004fda0003f02070 */
[----:B----4-:R-:W2:Y:S01]  /*12740*/  @P0 ATOMG.E.ADD.STRONG.GPU PT, R5, desc[UR60][R4.64], R2 ;  /* 0x00000002040509a8 */ /* 0x010ea200081ee1fc */
[----:B------:R-:W4:Y:S02]  /*12750*/  S2R R3, SR_LTMASK ;  /* 0x0000000000037919 */ /* 0x000f240000003900 */
[----:B----4-:R-:W-:-:S06]  /*12760*/  LOP3.LUT R3, R3, UR4, RZ, 0xc0, !PT ;  /* 0x0000000403037c12 */ /* 0x010fcc000f8ec0ff */
[----:B------:R-:W4:Y:S01]  /*12770*/  POPC R3, R3 ;  /* 0x0000000300037309 */ /* 0x000f220000000000 */
[----:B--2---:R-:W4:Y:S02]  /*12780*/  SHFL.IDX PT, R0, R5, R0, 0x1f ;  /* 0x00001f0005007589 */ /* 0x004f2400000e0000 */
[----:B----4-:R-:W-:-:S07]  /*12790*/  IADD3 R16, R0, UR38, R3 ;  /* 0x0000002600107c10 */ /* 0x010fce000fffe003 */
.L_x_490:
[----:B------:R-:W-:Y:S05]  /*127a0*/  BSYNC B0 ;  /* 0x0000000000007941 */ /* 0x000fea0003800000 */
.L_x_489:
[----:B------:R-:W2:Y:S01]  /*127b0*/  LDL R0, [R1+0x1c] ;  /* 0x00001c0001007983 */ /* 0x000ea20000100800 */
[----:B------:R-:W-:Y:S01]  /*127c0*/  BSSY B0, `(.L_x_491) ;  /* 0x0000040000007945 */ /* 0x000fe20003800000 */
[----:B--2---:R-:W-:-:S13]  /*127d0*/  LOP3.LUT P0, RZ, R0, 0x1, RZ, 0xc0, !PT ;  /* 0x0000000100ff7812 */ /* 0x004fda000780c0ff */
[----:B------:R-:W-:Y:S05]  /*127e0*/  @!P0 BRA `(.L_x_492) ;  /* 0x0000000000f48947 */ /* 0x000fea0003800000 */
[----:B------:R-:W2:Y:S04]  /*127f0*/  LDL R3, [R1+0x4] ;  /* 0x0000040001037983 */ /* 0x000ea80000100800 */
[----:B------:R-:W2:Y:S04]  /*12800*/  LDL R2, [R1+0x8] ;  /* 0x0000080001027983 */ /* 0x000ea80000100800 */
[----:B------:R-:W4:Y:S01]  /*12810*/  LDL R0, [R1+0x10] ;  /* 0x0000100001007983 */ /* 0x000f220000100800 */
[----:B------:R-:W-:Y:S01]  /*12820*/  BSSY B1, `(.L_x_493) ;  /* 0x0000006000017945 */ /* 0x000fe20003800000 */
[----:B------:R-:W-:Y:S01]  /*12830*/  ISETP.NE.AND P1, PT, R7, RZ, PT ;  /* 0x000000ff0700720c */ /* 0x000fe20003f25270 */
[----:B--2---:R-:W-:Y:S01]  /*12840*/  IMAD R2, R2, 0x8, R3 ;  /* 0x0000000802027824 */ /* 0x004fe200078e0203 */
[----:B----4-:R-:W-:-:S04]  /*12850*/  SHF.L.U32 R0, R0, 0x1f, RZ ;  /* 0x0000001f00007819 */ /* 0x010fc800000006ff */
[----:B------:R-:W2:Y:S02]  /*12860*/  SYNCS.PHASECHK.TRANS64.TRYWAIT P0, [R2+URZ+0x34860], R0 ;  /* 0x03486000020075a7 */ /* 0x000ea4000800017f */
[----:B--2---:R-:W-:Y:S05]  /*12870*/  @!P0 BRA `(.L_x_494) ;  /* 0x0000002000948947 */ /* 0x004fea0003800000 */
.L_x_557:
[----:B------:R-:W-:Y:S05]  /*12880*/  BSYNC B1 ;  /* 0x0000000000017941 */ /* 0x000fea0003800000 */
.L_x_493:
[----:B------:R-:W-:Y:S04]  /*12890*/  BSSY B1, `(.L_x_495) ;  /* 0x0000009000017945 */ /* 0x000fe80003800000 */
        /* <DEDUP_REMOVED lines=8> */
.L_x_496:
[----:B------:R-:W-:Y:S05]  /*12920*/  BSYNC B1 ;  /* 0x0000000000017941 */ /* 0x000fea0003800000 */
.L_x_495:
[----:B------:R-:W4:Y:S04]  /*12930*/  LDL R5, [R1+0x4] ;  /* 0x0000040001057983 */ /* 0x000f280000100800 */
[----:B--2---:R-:W4:Y:S04]  /*12940*/  LDL R0, [R1+0x8] ;  /* 0x0000080001007983 */ /* 0x004f280000100800 */
[----:B------:R-:W2:Y:S04]  /*12950*/  LDL.LU R4, [R1+0x18] ;  /* 0x0000180001047983 */ /* 0x000ea80000300800 */
[----:B------:R-:W2:Y:S01]  /*12960*/  LDL R3, [R1+0x14] ;  /* 0x0000140001037983 */ /* 0x000ea20000100800 */
[----:B------:R-:W-:Y:S01]  /*12970*/  UIADD3 UR4, UP0, UR36, 0x470, URZ ;  /* 0x0000047024047890 */ /* 0x000fe2000ff1e03f */
[----:B------:R-:W-:Y:S01]  /*12980*/  PLOP3.LUT P0, PT, PT, PT, PT, 0x80, 0x0 ;  /* 0x000000000000781c */ /* 0x000fe20003f0f070 */
[----:B------:R-:W-:Y:S01]  /*12990*/  VIADD R2, R2, 0x34850 ;  /* 0x0003485002027836 */ /* 0x000fe20000000000 */
[----:B------:R-:W-:Y:S01]  /*129a0*/  UMOV UR6, 0x0 ;  /* 0x0000000000067882 */ /* 0x000fe20000000000 */
[----:B------:R-:W-:Y:S01]  /*129b0*/  UIADD3.X UR5, URZ, UR37, URZ, UP0, !UPT ;  /* 0x000000253f057290 */ /* 0x000fe200087fe43f */
[----:B------:R-:W-:Y:S01]  /*129c0*/  UMOV UR7, 0x14f00000 ;  /* 0x14f0000000077882 */ /* 0x000fe20000000000 */
[----:B------:R-:W-:Y:S01]  /*129d0*/  UMOV UR10, URZ ;  /* 0x0000003f000a7c82 */ /* 0x000fe20008000000 */
[----:B----4-:R-:W-:-:S02]  /*129e0*/  IMAD R0, R0, 0xb000, R5 ;  /* 0x0000b00000007824 */ /* 0x010fc400078e0205 */
[----:B--2---:R-:W-:Y:S02]  /*129f0*/  IMAD R3, R3, 0xb0, R4 ;  /* 0x000000b003037824 */ /* 0x004fe400078e0204 */
[----:B------:R-:W-:-:S07]  /*12a00*/  VIADD R4, R0, 0x400 ;  /* 0x0000040000047836 */ /* 0x000fce0000000000 */
.L_x_497:
        /* <DEDUP_REMOVED lines=11> */
[----:B------:R-:W-:Y:S01]  /*12ac0*/  PLOP3.LUT P0, PT, PT, PT, PT, 0x80, 0x0 ;  /* 0x000000000000781c */ /* 0x000fe20003f0f070 */
[----:B------:R-:W-:Y:S01]  /*12ad0*/  VIADD R0, R0, 0x5c00 ;  /* 0x00005c0000007836 */ /* 0x000fe20000000000 */
[----:B------:R-:W-:Y:S01]  /*12ae0*/  UMOV UR6, 0x0 ;  /* 0x0000000000067882 */ /* 0x000fe20000000000 */
[----:B------:R-:W-:Y:S01]  /*12af0*/  UMOV UR7, 0x14f00000 ;  /* 0x14f0000000077882 */ /* 0x000fe20000000000 */
[----:B------:R-:W-:-:S09]  /*12b00*/  UMOV UR10, 0x40 ;  /* 0x00000040000a7882 */ /* 0x000fd20000000000 */
.L_x_498:
        /* <DEDUP_REMOVED lines=11> */
.L_x_492:
[----:B------:R-:W-:Y:S05]  /*12bc0*/  BSYNC B0 ;  /* 0x0000000000007941 */ /* 0x000fea0003800000 */
.L_x_491:
[----:B------:R-:W2:Y:S04]  /*12bd0*/  LDL.LU R5, [R1+0x8] ;  /* 0x0000080001057983 */ /* 0x000ea80000300800 */
[----:B------:R-:W4:Y:S01]  /*12be0*/  LDL.LU R4, [R1+0x10] ;  /* 0x0000100001047983 */ /* 0x000f220000300800 */
[----:B--2---:R-:W-:-:S05]  /*12bf0*/  VIADD R0, R5, 0x1 ;  /* 0x0000000105007836 */ /* 0x004fca0000000000 */
[----:B------:R-:W-:-:S04]  /*12c00*/  ISETP.NE.AND P0, PT, R0, 0x2, PT ;  /* 0x000000020000780c */ /* 0x000fc80003f05270 */
[----:B------:R-:W-:Y:S02]  /*12c10*/  SEL R2, RZ, 0x1, P0 ;  /* 0x00000001ff027807 */ /* 0x000fe40000000000 */
[----:B------:R-:W-:Y:S02]  /*12c20*/  SEL R0, R0, RZ, P0 ;  /* 0x000000ff00007207 */ /* 0x000fe40000000000 */
[----:B----4-:R-:W-:-:S03]  /*12c30*/  LOP3.LUT R4, R4, R2, RZ, 0x3c, !PT ;  /* 0x0000000204047212 */ /* 0x010fc600078e3cff */
[----:B------:R2:W-:Y:S04]  /*12c40*/  STL [R1+0x8], R0 ;  /* 0x0000080001007387 */ /* 0x0005e80000100800 */
[----:B------:R2:W-:Y:S02]  /*12c50*/  STL [R1+0x10], R4 ;  /* 0x0000100401007387 */ /* 0x0005e40000100800 */
.L_x_419:
[----:B------:R-:W-:Y:S05]  /*12c60*/  BSYNC B7 ;  /* 0x0000000000077941 */ /* 0x000fea0003800000 */
.L_x_417:
[----:B--2---:R-:W2:Y:S02]  /*12c70*/  LDL R0, [R1+0x1c] ;  /* 0x00001c0001007983 */ /* 0x004ea40000100800 */
[----:B--2---:R-:W-:-:S13]  /*12c80*/  LOP3.LUT P0, RZ, R0, 0x2, RZ, 0xc0, !PT ;  /* 0x0000000200ff7812 */ /* 0x004fda000780c0ff */
[----:B------:R-:W-:Y:S05]  /*12c90*/  @!P0 BRA `(.L_x_499) ;  /* 0x0000000000288947 */ /* 0x000fea0003800000 */
[----:B------:R-:W-:Y:S05]  /*12ca0*/  WARPSYNC.ALL ;  /* 0x0000000000007948 */ /* 0x000fea0003800000 */
[----:B------:R-:W2:Y:S08]  /*12cb0*/  S2UR UR5, SR_CgaCtaId ;  /* 0x00000000000579c3 */ /* 0x000eb00000008800 */
[----:B------:R-:W-:Y:S06]  /*12cc0*/  BAR.SYNC.DEFER_BLOCKING 0x5, 0x180 ;  /* 0x0146000000007b1d */ /* 0x000fec0000010000 */
[----:B------:R-:W-:-:S02]  /*12cd0*/  UMOV UR4, 0x400 ;  /* 0x0000040000047882 */ /* 0x000fc40000000000 */
[----:B--2---:R-:W-:-:S06]  /*12ce0*/  ULEA UR4, UR5, UR4, 0x18 ;  /* 0x0000000405047291 */ /* 0x004fcc000f8ec03f */
[----:B------:R-:W-:-:S05]  /*12cf0*/  IMAD.U32 R0, RZ, RZ, UR4 ;  /* 0x00000004ff007e24 */ /* 0x000fca000f8e00ff */
[----:B------:R2:W4:Y:S04]  /*12d00*/  LDS.128 R16, [R0+0x348d0] ;  /* 0x0348d00000107984 */ /* 0x0005280000000c00 */
[----:B------:R2:W-:Y:S01]  /*12d10*/  STL [R1+0x4], R0 ;  /* 0x0000040001007387 */ /* 0x0005e20000100800 */
[----:B------:R-:W-:Y:S06]  /*12d20*/  BAR.ARV 0x4, 0x180 ;  /* 0x0106000000007b1d */ /* 0x000fec0000002000 */
[----:B------:R-:W-:Y:S05]  /*12d30*/  BRA `(.L_x_500) ;  /* 0x0000000800487947 */ /* 0x000fea0003800000 */
.L_x_499:
[----:B------:R-:W1:Y:S01]  /*12d40*/  S2R R0, SR_TID.X ;  /* 0x0000000000007919 */ /* 0x000e620000002100 */
[----:B------:R-:W-:Y:S01]  /*12d50*/  UMOV UR4, 0xffffffff ;  /* 0xffffffff00047882 */ /* 0x000fe20000000000 */
[----:B-1----:R-:W-:-:S04]  /*12d60*/  LOP3.LUT R7, R0, 0x1f, RZ, 0xc0, !PT ;  /* 0x0000001f00077812 */ /* 0x002fc800078ec0ff */
[----:B------:R-:W-:Y:S01]  /*12d70*/  ISETP.NE.AND P0, PT, R7, 0x1f, PT ;  /* 0x0000001f0700780c */ /* 0x000fe20003f05270 */
[----:B------:R-:W-:-:S12]  /*12d80*/  BRA.DIV UR4, `(.L_x_501) ;  /* 0x0000001e04647947 */ /* 0x000fd8000b800000 */
[----:B------:R-:W-:Y:S01]  /*12d90*/  IMAD.IADD R5, R19, 0x1, R7 ;  /* 0x0000000113057824 */ /* 0x000fe200078e0207 */
[----:B------:R-:W-:-:S04]  /*12da0*/  ULDC UR4, c[0x0][0xc3c] ;  /* 0x00030f0000047ab9 */ /* 0x000fc80000000800 */
[----:B------:R-:W-:-:S13]  /*12db0*/  ISETP.GE.OR P1, PT, R5, UR4, !P0 ;  /* 0x0000000405007c0c */ /* 0x000fda000c726670 */
[----:B------:R-:W1:Y:S02]  /*12dc0*/  @!P1 LDC.64 R2, c[0x0][0xc80] ;  /* 0x00032000ff029b82 */ /* 0x000e640000000a00 */
[----:B-1----:R-:W-:-:S06]  /*12dd0*/  @!P1 IMAD.WIDE R2, R5, 0x4, R2 ;  /* 0x0000000405029825 */ /* 0x002fcc00078e0202 */
[----:B------:R1:W2:Y:S01]  /*12de0*/  @!P1 LDG.E R3, desc[UR60][R2.64] ;  /* 0x0000003c02039981 */ /* 0x0002a2000c1e1900 */
[C---:B------:R-:W-:Y:S02]  /*12df0*/  ISETP.GE.U32.AND P2, PT, R7.reuse, 0x2, PT ;  /* 0x000000020700780c */ /* 0x040fe40003f46070 */
[C---:B------:R-:W-:Y:S01]  /*12e00*/  ISETP.GE.U32.AND P3, PT, R7.reuse, 0x4, PT ;  /* 0x000000040700780c */ /* 0x040fe20003f66070 */
[----:B------:R-:W-:Y:S01]  /*12e10*/  SHFL.IDX PT, R4, R16, 0x1, 0x1f ;  /* 0x00201f0010047f89 */ /* 0x000fe200000e0000 */
[C---:B------:R-:W-:Y:S02]  /*12e20*/  ISETP.GE.U32.AND P4, PT, R7.reuse, 0x8, PT ;  /* 0x000000080700780c */ /* 0x040fe40003f86070 */
[C---:B------:R-:W-:Y:S01]  /*12e30*/  ISETP.GE.U32.AND P5, PT, R7.reuse, 0x10, PT ;  /* 0x000000100700780c */ /* 0x040fe20003fa6070 */
[----:B-1----:R-:W-:Y:S02]  /*12e40*/  IMAD.MOV.U32 R2, RZ, RZ, RZ ;  /* 0x000000ffff027224 */ /* 0x002fe400078e00ff */
[----:B--2---:R-:W-:Y:S01]  /*12e50*/  @!P1 IMAD.MOV.U32 R2, RZ, RZ, R3 ;  /* 0x000000ffff029224 */ /* 0x004fe200078e0003 */
[----:B------:R-:W-:-:S04]  /*12e60*/  ISETP.NE.AND P1, PT, R7, RZ, PT ;  /* 0x000000ff0700720c */ /* 0x000fc80003f25270 */
[----:B------:R-:W1:Y:S02]  /*12e70*/  SHFL.UP PT, R14, R2, 0x1, RZ ;  /* 0x04200000020e7989 */ /* 0x000e6400000e00ff */
[----:B-1----:R-:W-:-:S05]  /*12e80*/  SEL R5, R14, RZ, P1 ;  /* 0x000000ff0e057207 */ /* 0x002fca0000800000 */
[----:B------:R-:W-:-:S05]  /*12e90*/  IMAD.IADD R3, R2, 0x1, R5 ;  /* 0x0000000102037824 */ /* 0x000fca00078e0205 */
        /* <DEDUP_REMOVED lines=11> */
[----:B------:R-:W-:Y:S02]  /*12f50*/  IMAD.IADD R3, R3, 0x1, R0 ;  /* 0x0000000103037824 */ /* 0x000fe400078e0200 */
[----:B------:R1:W2:Y:S04]  /*12f60*/  SHFL.IDX PT, R0, R16, RZ, 0x1f ;  /* 0x00001fff10007589 */ /* 0x0002a800000e0000 */
[----:B------:R1:W4:Y:S02]  /*12f70*/  SHFL.IDX PT, R6, R3, 0x1f, 0x1f ;  /* 0x03e01f0003067f89 */ /* 0x00032400000e0000 */
.L_x_567:
[----:B------:R-:W-:Y:S02]  /*12f80*/  ULDC UR4, c[0x0][0xc38] ;  /* 0x00030e0000047ab9 */ /* 0x000fe40000000800 */
[----:B-1----:R-:W-:-:S04]  /*12f90*/  IMAD.U32 R16, RZ, RZ, UR4 ;  /* 0x00000004ff107e24 */ /* 0x002fc8000f8e00ff */
[----:B----4-:R-:W-:-:S04]  /*12fa0*/  IMAD R6, R6, R16, RZ ;  /* 0x0000001006067224 */ /* 0x010fc800078e02ff */
[----:B------:R-:W-:-:S05]  /*12fb0*/  IMAD.IADD R4, R4, 0x1, R6 ;  /* 0x0000000104047824 */ /* 0x000fca00078e0206 */
[----:B--2---:R-:W-:-:S13]  /*12fc0*/  ISETP.GT.AND P6, PT, R4, R0, PT ;  /* 0x000000000400720c */ /* 0x004fda0003fc4270 */
[----:B------:R-:W-:Y:S05]  /*12fd0*/  @P6 BRA `(.L_x_502) ;  /* 0x00000000009c6947 */ /* 0x000fea0003800000 */
.L_x_507:
[----:B-1----:R-:W1:Y:S01]  /*12fe0*/  LDC R2, c[0x0][0xc3c] ;  /* 0x00030f00ff027b82 */ /* 0x002e620000000800 */
[----:B------:R-:W-:-:S05]  /*12ff0*/  VIADD R19, R19, 0x1f ;  /* 0x0000001f13137836 */ /* 0x000fca0000000000 */
[----:B-1----:R-:W-:-:S13]  /*13000*/  ISETP.GE.AND P6, PT, R19, R2, PT ;  /* 0x000000021300720c */ /* 0x002fda0003fc6270 */
[----:B------:R-:W-:Y:S05]  /*13010*/  @P6 BRA `(.L_x_503) ;  /* 0x0000000400446947 */ /* 0x000fea0003800000 */
[----:B------:R-:W1:Y:S01]  /*13020*/  S2R R3, SR_TID.X ;  /* 0x0000000000037919 */ /* 0x000e620000002100 */
[----:B------:R-:W-:Y:S01]  /*13030*/  BSSY B0, `(.L_x_504) ;  /* 0x0000009000007945 */ /* 0x000fe20003800000 */
[----:B-1----:R-:W-:-:S05]  /*13040*/  LOP3.LUT R3, R3, 0x1f, RZ, 0xc0, !PT ;  /* 0x0000001f03037812 */ /* 0x002fca00078ec0ff */
[----:B------:R-:W-:-:S05]  /*13050*/  IMAD.IADD R5, R19, 0x1, R3 ;  /* 0x0000000113057824 */ /* 0x000fca00078e0203 */
[----:B------:R-:W-:Y:S01]  /*13060*/  ISETP.GE.OR P6, PT, R5, R2, !P0 ;  /* 0x000000020500720c */ /* 0x000fe200047c6670 */
[----:B------:R-:W-:-:S12]  /*13070*/  IMAD.MOV.U32 R2, RZ, RZ, RZ ;  /* 0x000000ffff027224 */ /* 0x000fd800078e00ff */
[----:B------:R-:W-:Y:S05]  /*13080*/  @P6 BRA `(.L_x_505) ;  /* 0x00000000000c6947 */ /* 0x000fea0003800000 */
[----:B------:R-:W1:Y:S02]  /*13090*/  LDC.64 R2, c[0x0][0xc80] ;  /* 0x00032000ff027b82 */ /* 0x000e640000000a00 */
[----:B-1----:R-:W-:-:S06]  /*130a0*/  IMAD.WIDE R2, R5, 0x4, R2 ;  /* 0x0000000405027825 */ /* 0x002fcc00078e0202 */
[----:B------:R1:W5:Y:S02]  /*130b0*/  LDG.E R2, desc[UR60][R2.64] ;  /* 0x0000003c02027981 */ /* 0x000364000c1e1900 */
.L_x_505:
[----:B------:R-:W-:Y:S05]  /*130c0*/  BSYNC B0 ;  /* 0x0000000000007941 */ /* 0x000fea0003800000 */
.L_x_504:
[----:B------:R-:W-:-:S03]  /*130d0*/  UMOV UR4, 0xffffffff ;  /* 0xffffffff00047882 */ /* 0x000fc60000000000 */
[----:B------:R-:W-:Y:S05]  /*130e0*/  BRA.DIV UR4, `(.L_x_506) ;  /* 0x0000001e04c47947 */ /* 0x000fea000b800000 */
[----:B-----5:R-:W1:Y:S02]  /*130f0*/  SHFL.UP PT, R14, R2, 0x1, RZ ;  /* 0x04200000020e7989 */ /* 0x020e6400000e00ff */
        /* <DEDUP_REMOVED lines=14> */
[----:B------:R1:W2:Y:S02]  /*131e0*/  SHFL.IDX PT, R6, R3, 0x1f, 0x1f ;  /* 0x03e01f0003067f89 */ /* 0x0002a400000e0000 */
.L_x_575:
[----:B------:R-:W-:Y:S02]  /*131f0*/  ULDC UR4, c[0x0][0xc38] ;  /* 0x00030e0000047ab9 */ /* 0x000fe40000000800 */
[----:B------:R-:W-:-:S04]  /*13200*/  IMAD.U32 R16, RZ, RZ, UR4 ;  /* 0x00000004ff107e24 */ /* 0x000fc8000f8e00ff */
[----:B--2---:R-:W-:-:S04]  /*13210*/  IMAD R6, R6, R16, RZ ;  /* 0x0000001006067224 */ /* 0x004fc800078e02ff */
[----:B------:R-:W-:-:S05]  /*13220*/  IMAD.IADD R4, R6, 0x1, R4 ;  /* 0x0000000106047824 */ /* 0x000fca00078e0204 */
[----:B------:R-:W-:-:S13]  /*13230*/  ISETP.GT.AND P6, PT, R4, R0, PT ;  /* 0x000000000400720c */ /* 0x000fda0003fc4270 */
[----:B------:R-:W-:Y:S05]  /*13240*/  @!P6 BRA `(.L_x_507) ;  /* 0xfffffffc0064e947 */ /* 0x000fea000383ffff */
.L_x_502:
[----:B------:R-:W-:Y:S01]  /*13250*/  IMAD.IADD R6, R4, 0x1, -R6 ;  /* 0x0000000104067824 */ /* 0x000fe200078e0a06 */
[----:B------:R-:W-:-:S03]  /*13260*/  UMOV UR4, 0xffffffff ;  /* 0xffffffff00047882 */ /* 0x000fc60000000000 */
[----:B------:R-:W-:-:S05]  /*13270*/  IMAD R4, R3, R16, R6 ;  /* 0x0000001003047224 */ /* 0x000fca00078e0206 */
[----:B------:R-:W-:Y:S01]  /*13280*/  ISETP.GT.AND P6, PT, R4, R0, PT ;  /* 0x000000000400720c */ /* 0x000fe20003fc4270 */
[----:B------:R-:W-:-:S12]  /*13290*/  BRA.DIV UR4, `(.L_x_508) ;  /* 0x00000022041c7947 */ /* 0x000fd8000b800000 */
[----:B------:R-:W-:-:S04]  /*132a0*/  VOTE.ANY R5, PT, !P6 ;  /* 0x0000000000057806 */ /* 0x000fc800070e0100 */
[----:B------:R-:W2:Y:S02]  /*132b0*/  POPC R4, R5 ;  /* 0x0000000500047309 */ /* 0x000ea40000000000 */
[----:B--2---:R2:W4:Y:S02]  /*132c0*/  SHFL.IDX PT, R17, R2, R4, 0x1f ;  /* 0x00001f0402117589 */ /* 0x00452400000e0000 */
.L_x_579:
[----:B------:R-:W-:Y:S01]  /*132d0*/  ISETP.NE.AND P0, PT, R5, RZ, PT ;  /* 0x000000ff0500720c */ /* 0x000fe20003f05270 */
[----:B--2---:R-:W-:-:S12]  /*132e0*/  IMAD.MOV.U32 R2, RZ, RZ, RZ ;  /* 0x000000ffff027224 */ /* 0x004fd800078e00ff */
[----:B------:R-:W-:Y:S05]  /*132f0*/  @!P0 BRA `(.L_x_509) ;  /* 0x0000000000108947 */ /* 0x000fea0003800000 */
[----:B------:R-:W-:Y:S01]  /*13300*/  UMOV UR4, 0xffffffff ;  /* 0xffffffff00047882 */ /* 0x000fe20000000000 */
[----:B0-----:R-:W-:Y:S02]  /*13310*/  VIADD R12, R4, 0xffffffff ;  /* 0xffffffff040c7836 */ /* 0x001fe40000000000 */
[----:B------:R-:W-:Y:S05]  /*13320*/  BRA.DIV UR4, `(.L_x_510) ;  /* 0x0000002204407947 */ /* 0x000fea000b800000 */
[----:B------:R2:W0:Y:S02]  /*13330*/  SHFL.IDX PT, R2, R3, R12, 0x1f ;  /* 0x00001f0c03027589 */ /* 0x00042400000e0000 */
.L_x_509:
[----:B----4-:R-:W-:Y:S01]  /*13340*/  IABS R5, R17 ;  /* 0x0000001100057213 */ /* 0x010fe20000000000 */
[----:B0-----:R-:W-:Y:S02]  /*13350*/  IMAD R16, R2, R16, R6 ;  /* 0x0000001002107224 */ /* 0x001fe400078e0206 */
[----:B------:R-:W-:Y:S01]  /*13360*/  IMAD.IADD R19, R4, 0x1, R19 ;  /* 0x0000000104137824 */ /* 0x000fe200078e0213 */
[----:B------:R-:W0:Y:S01]  /*13370*/  I2F.RP R2, R5 ;  /* 0x0000000500027306 */ /* 0x000e220000209400 */
[----:B------:R-:W-:-:S07]  /*13380*/  IMAD.IADD R0, R0, 0x1, -R16 ;  /* 0x0000000100007824 */ /* 0x000fce00078e0a10 */
[----:B0-----:R-:W0:Y:S02]  /*13390*/  MUFU.RCP R2, R2 ;  /* 0x0000000200027308 */ /* 0x001e240000001000 */
[----:B0-----:R-:W-:-:S06]  /*133a0*/  VIADD R2, R2, 0xffffffe ;  /* 0x0ffffffe02027836 */ /* 0x001fcc0000000000 */
[----:B-12---:R-:W0:Y:S02]  /*133b0*/  F2I.FTZ.U32.TRUNC.NTZ R3, R2 ;  /* 0x0000000200037305 */ /* 0x006e24000021f000 */
[----:B0-----:R-:W-:-:S04]  /*133c0*/  IMAD.MOV R2, RZ, RZ, -R3 ;  /* 0x000000ffff027224 */ /* 0x001fc800078e0a03 */
[----:B------:R-:W-:Y:S02]  /*133d0*/  IMAD R6, R2, R5, RZ ;  /* 0x0000000502067224 */ /* 0x000fe400078e02ff */
[----:B------:R-:W-:-:S04]  /*133e0*/  IMAD.MOV.U32 R2, RZ, RZ, RZ ;  /* 0x000000ffff027224 */ /* 0x000fc800078e00ff */
[----:B------:R-:W-:Y:S01]  /*133f0*/  IMAD.HI.U32 R2, R3, R6, R2 ;  /* 0x0000000603027227 */ /* 0x000fe200078e0002 */
[----:B------:R-:W-:Y:S02]  /*13400*/  IABS R6, R17 ;  /* 0x0000001100067213 */ /* 0x000fe40000000000 */
[----:B------:R-:W-:-:S03]  /*13410*/  IABS R3, R0 ;  /* 0x0000000000037213 */ /* 0x000fc60000000000 */
[----:B------:R-:W-:Y:S02]  /*13420*/  IMAD.MOV R6, RZ, RZ, -R6 ;  /* 0x000000ffff067224 */ /* 0x000fe400078e0a06 */
        /* <DEDUP_REMOVED lines=16> */
.L_x_503:
[----:B------:R-:W-:Y:S01]  /*13530*/  UMOV UR4, URZ ;  /* 0x0000003f00047c82 */ /* 0x000fe20008000000 */
[----:B------:R-:W-:Y:S01]  /*13540*/  UMOV UR5, URZ ;  /* 0x0000003f00057c82 */ /* 0x000fe20008000000 */
[----:B------:R-:W-:Y:S01]  /*13550*/  ULDC UR6, c[0x0][0xc3c] ;  /* 0x00030f0000067ab9 */ /* 0x000fe20000000800 */
[----:B------:R-:W-:Y:S02]  /*13560*/  IMAD.MOV.U32 R16, RZ, RZ, R0 ;  /* 0x000000ffff107224 */ /* 0x000fe400078e0000 */
[----:B------:R-:W-:Y:S02]  /*13570*/  IMAD.U32 R17, RZ, RZ, UR4 ;  /* 0x00000004ff117e24 */ /* 0x000fe4000f8e00ff */
[----:B------:R-:W-:Y:S02]  /*13580*/  IMAD.U32 R18, RZ, RZ, UR5 ;  /* 0x00000005ff127e24 */ /* 0x000fe4000f8e00ff */
[----:B------:R-:W-:-:S07]  /*13590*/  IMAD.U32 R19, RZ, RZ, UR6 ;  /* 0x00000006ff137e24 */ /* 0x000fce000f8e00ff */
.L_x_511:
[----:B------:R1:W2:Y:S01]  /*135a0*/  LDL R2, [R1+0x4] ;  /* 0x0000040001027983 */ /* 0x0002a20000100800 */
[----:B------:R-:W4:Y:S01]  /*135b0*/  S2R R0, SR_TID.X ;  /* 0x0000000000007919 */ /* 0x000f220000002100 */
[----:B------:R-:W-:Y:S05]  /*135c0*/  WARPSYNC.ALL ;  /* 0x0000000000007948 */ /* 0x000fea0003800000 */
[----:B----4-:R-:W-:Y:S01]  /*135d0*/  LOP3.LUT R0, R0, 0x1f, RZ, 0xc0, !PT ;  /* 0x0000001f00007812 */ /* 0x010fe200078ec0ff */
[----:B------:R-:W-:Y:S03]  /*135e0*/  BAR.SYNC.DEFER_BLOCKING 0x4, 0x180 ;  /* 0x0106000000007b1d */ /* 0x000fe60000010000 */
[----:B------:R-:W-:-:S13]  /*135f0*/  ISETP.NE.AND P0, PT, R0, RZ, PT ;  /* 0x000000ff0000720c */ /* 0x000fda0003f05270 */
[----:B------:R-:W2:Y:S01]  /*13600*/  @!P0 S2R R3, SR_CgaCtaId ;  /* 0x0000000000038919 */ /* 0x000ea20000008800 */
[----:B------:R-:W-:-:S04]  /*13610*/  @!P0 MOV R0, 0x400 ;  /* 0x0000040000008802 */ /* 0x000fc80000000f00 */
[----:B--2---:R-:W-:-:S05]  /*13620*/  @!P0 LEA R2, R3, R0, 0x18 ;  /* 0x0000000003028211 */ /* 0x004fca00078ec0ff */
[----:B------:R1:W-:Y:S04]  /*13630*/  @!P0 STS.128 [R2+0x348d0], R16 ;  /* 0x0348d01002008388 */ /* 0x0003e80000000c00 */
[----:B------:R1:W-:Y:S01]  /*13640*/  @!P0 STL [R1+0x4], R2 ;  /* 0x0000040201008387 */ /* 0x0003e20000100800 */
[----:B------:R-:W-:Y:S06]  /*13650*/  BAR.ARV 0x5, 0x180 ;  /* 0x0146000000007b1d */ /* 0x000fec0000002000 */
.L_x_500:
[----:B------:R-:W-:Y:S02]  /*13660*/  ULDC UR4, c[0x0][0xc3c] ;  /* 0x00030f0000047ab9 */ /* 0x000fe40000000800 */
[----:B----4-:R-:W-:-:S13]  /*13670*/  ISETP.GE.AND P0, PT, R19, UR4, PT ;  /* 0x0000000413007c0c */ /* 0x010fda000bf06270 */
[----:B------:R-:W-:Y:S05]  /*13680*/  @!P0 BRA `(.L_x_512) ;  /* 0xffffffb000788947 */ /* 0x000fea000383ffff */
[----:B------:R-:W-:Y:S05]  /*13690*/  BSYNC B8 ;  /* 0x0000000000087941 */ /* 0x000fea0003800000 */
.L_x_413:
[----:B--2---:R-:W2:Y:S01]  /*136a0*/  LDL.LU R0, [R1+0x50] ;  /* 0x0000500001007983 */ /* 0x004ea20000300800 */
[----:B------:R-:W-:Y:S01]  /*136b0*/  BSSY B0, `(.L_x_513) ;  /* 0x000000b000007945 */ /* 0x000fe20003800000 */
[----:B------:R-:W4:Y:S01]  /*136c0*/  S2R R5, SR_CgaCtaId ;  /* 0x0000000000057919 */ /* 0x000f220000008800 */
[----:B--2---:R-:W-:-:S05]  /*136d0*/  VIADD R0, R0, 0x1 ;  /* 0x0000000100007836 */ /* 0x004fca0000000000 */
[----:B-1----:R-:W-:-:S04]  /*136e0*/  LEA.HI R2, R0, R0, RZ, 0x1 ;  /* 0x0000000000027211 */ /* 0x002fc800078f08ff */
[----:B------:R-:W-:-:S05]  /*136f0*/  LOP3.LUT R3, R2, 0xfffffffe, RZ, 0xc0, !PT ;  /* 0xfffffffe02037812 */ /* 0x000fca00078ec0ff */
[----:B------:R-:W-:Y:S01]  /*13700*/  IMAD.IADD R3, R0, 0x1, -R3 ;  /* 0x0000000100037824 */ /* 0x000fe200078e0a03 */
[----:B------:R-:W-:-:S04]  /*13710*/  MOV R0, 0x400 ;  /* 0x0000040000007802 */ /* 0x000fc80000000f00 */
[----:B----4-:R-:W-:Y:S02]  /*13720*/  LEA R0, R5, R0, 0x18 ;  /* 0x0000000005007211 */ /* 0x010fe400078ec0ff */
[----:B------:R-:W-:-:S04]  /*13730*/  SHF.L.U32 R3, R3, 0x1f, RZ ;  /* 0x0000001f03037819 */ /* 0x000fc800000006ff */
[----:B------:R-:W1:Y:S02]  /*13740*/  SYNCS.PHASECHK.TRANS64.TRYWAIT P0, [R0+URZ+0x34820], R3 ;  /* 0x03482003000075a7 */ /* 0x000e64000800017f */
[----:B-1----:R-:W-:Y:S05]  /*13750*/  @!P0 BRA `(.L_x_514) ;  /* 0x0000001c005c8947 */ /* 0x002fea0003800000 */
.L_x_582:
[----:B------:R-:W-:Y:S05]  /*13760*/  BSYNC B0 ;  /* 0x0000000000007941 */ /* 0x000fea0003800000 */
.L_x_513:
[----:B------:R-:W-:-:S03]  /*13770*/  UMOV UR4, 0xffffffff ;  /* 0xffffffff00047882 */ /* 0x000fc60000000000 */
[----:B------:R-:W-:Y:S05]  /*13780*/  BRA.DIV UR4, `(.L_x_515) ;  /* 0x0000001e04647947 */ /* 0x000fea000b800000 */
[----:B------:R-:W2:Y:S02]  /*13790*/  S2R R2, SR_TID.X ;  /* 0x0000000000027919 */ /* 0x000ea40000002100 */
[----:B--2---:R-:W-:-:S04]  /*137a0*/  SHF.R.U32.HI R2, RZ, 0x5, R2 ;  /* 0x00000005ff027819 */ /* 0x004fc80000011602 */
[----:B------:R-:W-:-:S05]  /*137b0*/  LOP3.LUT R2, R2, 0x3, RZ, 0xc0, !PT ;  /* 0x0000000302027812 */ /* 0x000fca00078ec0ff */
[----:B------:R2:W4:Y:S02]  /*137c0*/  SHFL.IDX PT, R14, R2, RZ, 0x1f ;  /* 0x00001fff020e7589 */ /* 0x00052400000e0000 */
.L_x_585:
[----:B----4-:R-:W-:Y:S01]  /*137d0*/  ISETP.NE.AND P0, PT, R14, RZ, PT ;  /* 0x000000ff0e00720c */ /* 0x010fe20003f05270 */
[----:B------:R-:W-:-:S12]  /*137e0*/  BSSY B0, `(.L_x_516) ;  /* 0x0000027000007945 */ /* 0x000fd80003800000 */
[----:B------:R-:W-:Y:S05]  /*137f0*/  @P0 BRA `(.L_x_517) ;  /* 0x0000000000940947 */ /* 0x000fea0003800000 */
[----:B------:R-:W-:-:S03]  /*13800*/  UMOV UR4, 0xffffffff ;  /* 0xffffffff00047882 */ /* 0x000fc60000000000 */
[----:B------:R-:W-:Y:S05]  /*13810*/  BRA.DIV UR4, `(.L_x_518) ;  /* 0x0000001e04747947 */ /* 0x000fea000b800000 */
[----:B------:R-:W-:-:S13]  /*13820*/  ELECT P6, URZ, PT ;  /* 0x00000000003f782f */ /* 0x000fda00038c0000 */
.L_x_588:
[----:B------:R-:W-:Y:S05]  /*13830*/  @!P6 BRA `(.L_x_517) ;  /* 0x000000000084e947 */ /* 0x000fea0003800000 */
[----:B--2---:R-:W2:Y:S02]  /*13840*/  LDL.LU R2, [R1+0x58] ;  /* 0x0000580001027983 */ /* 0x004ea40000300800 */
[----:B--2---:R-:W-:-:S04]  /*13850*/  LOP3.LUT R2, R2, 0x2, RZ, 0xfc, !PT ;  /* 0x0000000202027812 */ /* 0x004fc800078efcff */
[----:B------:R-:W-:-:S13]  /*13860*/  ISETP.NE.AND P2, PT, R2, 0x3, PT ;  /* 0x000000030200780c */ /* 0x000fda0003f45270 */
[----:B------:R-:W-:Y:S05]  /*13870*/  @!P2 BRA `(.L_x_519) ;  /* 0x000000000004a947 */ /* 0x000fea0003800000 */
[----:B------:R-:W-:Y:S01]  /*13880*/  BPT.TRAP 0x1 ;  /* 0x000000040000795c */ /* 0x000fe20000300000 */
.L_x_519:
[----:B-1----:R-:W2:Y:S04]  /*13890*/  LDL R3, [R1+0x8] ;  /* 0x0000080001037983 */ /* 0x002ea80000100800 */
[----:B------:R-:W4:Y:S01]  /*138a0*/  LDL.LU R7, [R1+0x10] ;  /* 0x0000100001077983 */ /* 0x000f220000300800 */
[----:B------:R-:W-:-:S04]  /*138b0*/  VIADD R2, R0, 0x34840 ;  /* 0x0003484000027836 */ /* 0x000fc80000000000 */
[C---:B--2---:R-:W-:Y:S02]  /*138c0*/  IMAD R6, R3.reuse, 0x8, R2 ;  /* 0x0000000803067824 */ /* 0x044fe400078e0202 */
[----:B------:R-:W-:Y:S01]  /*138d0*/  VIADD R3, R3, 0x1 ;  /* 0x0000000103037836 */ /* 0x000fe20000000000 */
[----:B----4-:R-:W-:-:S04]  /*138e0*/  SHF.L.U32 R5, R7, 0x1f, RZ ;  /* 0x0000001f07057819 */ /* 0x010fc800000006ff */
[C---:B------:R-:W-:Y:S01]  /*138f0*/  ISETP.NE.AND P1, PT, R3.reuse, 0x2, PT ;  /* 0x000000020300780c */ /* 0x040fe20003f25270 */
[----:B------:R-:W1:Y:S03]  /*13900*/  SYNCS.PHASECHK.TRANS64.TRYWAIT P0, [R6+URZ], R5 ;  /* 0x00000005060075a7 */ /* 0x000e66000800017f */
[----:B------:R-:W-:Y:S02]  /*13910*/  SEL R4, RZ, 0x1, P1 ;  /* 0x00000001ff047807 */ /* 0x000fe40000800000 */
[----:B------:R-:W-:Y:S02]  /*13920*/  SEL R3, R3, RZ, P1 ;  /* 0x000000ff03037207 */ /* 0x000fe40000800000 */
[----:B------:R-:W-:-:S03]  /*13930*/  LOP3.LUT R4, R7, R4, RZ, 0x3c, !PT ;  /* 0x0000000407047212 */ /* 0x000fc600078e3cff */
[----:B------:R-:W-:Y:S01]  /*13940*/  IMAD R7, R3, 0x8, R2 ;  /* 0x0000000803077824 */ /* 0x000fe200078e0202 */
[----:B------:R-:W-:Y:S01]  /*13950*/  SHF.L.U32 R2, R4, 0x1f, RZ ;  /* 0x0000001f04027819 */ /* 0x000fe200000006ff */
[----:B-1----:R-:W-:Y:S06]  /*13960*/  @!P0 BRA `(.L_x_520) ;  /* 0x0000001c00408947 */ /* 0x002fec0003800000 */
.L_x_589:
[----:B------:R-:W2:Y:S02]  /*13970*/  SYNCS.PHASECHK.TRANS64.TRYWAIT P0, [R7+URZ], R2 ;  /* 0x00000002070075a7 */ /* 0x000ea4000800017f */
[----:B--2---:R-:W-:Y:S05]  /*13980*/  @!P0 BRA `(.L_x_521) ;  /* 0x0000001c004c8947 */ /* 0x004fea0003800000 */
.L_x_590:
[----:B------:R-:W-:Y:S05]  /*13990*/  @!P2 BRA `(.L_x_522) ;  /* 0x000000000004a947 */ /* 0x000fea0003800000 */
[----:B------:R-:W-:Y:S01]  /*139a0*/  BPT.TRAP 0x1 ;  /* 0x000000040000795c */ /* 0x000fe20000300000 */
.L_x_522:
[----:B------:R-:W4:Y:S01]  /*139b0*/  LDL.LU R4, [R1+0x8] ;  /* 0x0000080001047983 */ /* 0x000f220000300800 */
[----:B------:R-:W-:-:S04]  /*139c0*/  VIADD R0, R0, 0x34860 ;  /* 0x0003486000007836 */ /* 0x000fc80000000000 */
[----:B----4-:R-:W-:-:S04]  /*139d0*/  IMAD R4, R4, 0x8, R0 ;  /* 0x0000000804047824 */ /* 0x010fc800078e0200 */
[----:B------:R-:W4:Y:S02]  /*139e0*/  SYNCS.PHASECHK.TRANS64.TRYWAIT P0, [R4+URZ], R5 ;  /* 0x00000005040075a7 */ /* 0x000f24000800017f */
[----:B----4-:R-:W-:Y:S05]  /*139f0*/  @!P0 BRA `(.L_x_523) ;  /* 0x0000001c00448947 */ /* 0x010fea0003800000 */
.L_x_591:
[----:B------:R-:W-:-:S07]  /*13a00*/  IMAD R3, R3, 0x8, R0 ;  /* 0x0000000803037824 */ /* 0x000fce00078e0200 */
.L_x_524:
[----:B------:R0:W0:Y:S02]  /*13a10*/  SYNCS.PHASECHK.TRANS64.TRYWAIT P0, [R3+URZ], R2 ;  /* 0x00000002030075a7 */ /* 0x000024000800017f */
[----:B0-----:R-:W-:Y:S05]  /*13a20*/  @!P0 NANOSLEEP.SYNCS 0x989680 ;  /* 0x009896800000895d */ /* 0x001fea0003900000 */
[----:B------:R-:W0:Y:S02]  /*13a30*/  @!P0 SYNCS.PHASECHK.TRANS64 P0, [R3+URZ], R2 ;  /* 0x00000002030085a7 */ /* 0x000e24000800007f */
[----:B0-----:R-:W-:Y:S05]  /*13a40*/  @!P0 BRA `(.L_x_524) ;  /* 0xfffffffc00f08947 */ /* 0x001fea000383ffff */
.L_x_517:
[----:B------:R-:W-:Y:S05]  /*13a50*/  BSYNC B0 ;  /* 0x0000000000007941 */ /* 0x000fea0003800000 */
.L_x_516:
[----:B------:R-:W-:Y:S05]  /*13a60*/  EXIT ;  /* 0x000000000000794d */ /* 0x000fea0003800000 */
.L_x_365:
[----:B0-----:R0:W1:Y:S02]  /*13a70*/  SYNCS.PHASECHK.TRANS64.TRYWAIT P1, [R0+URZ+0x34800], R3 ;  /* 0x03480003000075a7 */ /* 0x001064000802017f */
[----:B-1----:R-:W-:Y:S05]  /*13a80*/  @!P1 NANOSLEEP.SYNCS 0x989680 ;  /* 0x009896800000995d */ /* 0x002fea0003900000 */
[----:B------:R-:W1:Y:S02]  /*13a90*/  @!P1 SYNCS.PHASECHK.TRANS64 P1, [R0+URZ+0x34800], R3 ;  /* 0x03480003000095a7 */ /* 0x000e64000802007f */
[----:B-1----:R-:W-:Y:S05]  /*13aa0*/  @!P1 BRA `(.L_x_365) ;  /* 0xfffffffc00f09947 */ /* 0x002fea000383ffff */
[----:B------:R-:W-:Y:S05]  /*13ab0*/  BRA `(.L_x_525) ;  /* 0xfffffed800c87947 */ /* 0x000fea000383ffff */
.L_x_369:
[----:B-1----:R1:W2:Y:S02]  /*13ac0*/  SYNCS.PHASECHK.TRANS64.TRYWAIT P2, [R12+URZ+0x34830], R3 ;  /* 0x034830030c0075a7 */ /* 0x0022a4000804017f */
[----:B--2---:R-:W-:Y:S05]  /*13ad0*/  @!P2 NANOSLEEP.SYNCS 0x989680 ;  /* 0x009896800000a95d */ /* 0x004fea0003900000 */
[----:B------:R-:W2:Y:S02]  /*13ae0*/  @!P2 SYNCS.PHASECHK.TRANS64 P2, [R12+URZ+0x34830], R3 ;  /* 0x034830030c00a5a7 */ /* 0x000ea4000804007f */
[----:B--2---:R-:W-:Y:S05]  /*13af0*/  @!P2 BRA `(.L_x_369) ;  /* 0xfffffffc00f0a947 */ /* 0x004fea000383ffff */
[----:B------:R-:W-:Y:S05]  /*13b00*/  BRA `(.L_x_368) ;  /* 0xfffffed800ec7947 */ /* 0x000fea000383ffff */
.L_x_374:
[----:B-1----:R1:W2:Y:S02]  /*13b10*/  SYNCS.PHASECHK.TRANS64.TRYWAIT P2, [R0+URZ+0x34830], R11 ;  /* 0x0348300b000075a7 */ /* 0x0022a4000804017f */
[----:B--2---:R-:W-:Y:S05]  /*13b20*/  @!P2 NANOSLEEP.SYNCS 0x989680 ;  /* 0x009896800000a95d */ /* 0x004fea0003900000 */
[----:B------:R-:W2:Y:S02]  /*13b30*/  @!P2 SYNCS.PHASECHK.TRANS64 P2, [R0+URZ+0x34830], R11 ;  /* 0x0348300b0000a5a7 */ /* 0x000ea4000804007f */
[----:B--2---:R-:W-:Y:S05]  /*13b40*/  @!P2 BRA `(.L_x_374) ;  /* 0xfffffffc00f0a947 */ /* 0x004fea000383ffff */
[----:B------:R-:W-:Y:S05]  /*13b50*/  BRA `(.L_x_371) ;  /* 0xffffff2c00087947 */ /* 0x000fea000383ffff */
.L_x_378:
[----:B-1----:R-:W-:-:S04]  /*13b60*/  IMAD.U32 R11, RZ, RZ, UR6 ;  /* 0x00000006ff0b7e24 */ /* 0x002fc8000f8e00ff */
[----:B------:R1:W2:Y:S03]  /*13b70*/  SYNCS.PHASECHK.TRANS64.TRYWAIT P2, [R11+URZ+0x34850], R0 ;  /* 0x034850000b0075a7 */ /* 0x0002a6000804017f */
[----:B--2---:R-:W-:Y:S05]  /*13b80*/  @!P2 NANOSLEEP.SYNCS 0x989680 ;  /* 0x009896800000a95d */ /* 0x004fea0003900000 */
[----:B------:R-:W2:Y:S02]  /*13b90*/  @!P2 SYNCS.PHASECHK.TRANS64 P2, [R11+URZ+0x34850], R0 ;  /* 0x034850000b00a5a7 */ /* 0x000ea4000804007f */
[----:B--2---:R-:W-:Y:S05]  /*13ba0*/  @!P2 BRA `(.L_x_378) ;  /* 0xfffffffc00eca947 */ /* 0x004fea000383ffff */
[----:B------:R-:W-:Y:S05]  /*13bb0*/  BRA `(.L_x_375) ;  /* 0xffffff5000b47947 */ /* 0x000fea000383ffff */
.L_x_383:
[----:B-1----:R1:W2:Y:S02]  /*13bc0*/  SYNCS.PHASECHK.TRANS64.TRYWAIT P0, [R8+URZ+0x34850], R3 ;  /* 0x03485003080075a7 */ /* 0x0022a4000800017f */
[----:B--2---:R-:W-:Y:S05]  /*13bd0*/  @!P0 NANOSLEEP.SYNCS 0x989680 ;  /* 0x009896800000895d */ /* 0x004fea0003900000 */
[----:B------:R-:W2:Y:S02]  /*13be0*/  @!P0 SYNCS.PHASECHK.TRANS64 P0, [R8+URZ+0x34850], R3 ;  /* 0x03485003080085a7 */ /* 0x000ea4000800007f */
[----:B--2---:R-:W-:Y:S05]  /*13bf0*/  @!P0 BRA `(.L_x_383) ;  /* 0xfffffffc00f08947 */ /* 0x004fea000383ffff */
[----:B------:R-:W-:Y:S05]  /*13c00*/  BRA `(.L_x_382) ;  /* 0xffffff7400987947 */ /* 0x000fea000383ffff */
.L_x_425:
[----:B------:R-:W1:Y:S01]  /*13c10*/  S2R R4, SR_TID.X ;  /* 0x0000000000047919 */ /* 0x000e620000002100 */
[----:B------:R-:W-:Y:S01]  /*13c20*/  BSSY B0, `(.L_x_526) ;  /* 0x000000a000007945 */ /* 0x000fe20003800000 */
[----:B0-----:R-:W-:Y:S02]  /*13c30*/  IMAD.MOV.U32 R12, RZ, RZ, RZ ;  /* 0x000000ffff0c7224 */ /* 0x001fe400078e00ff */
[----:B------:R-:W-:Y:S02]  /*13c40*/  IMAD.MOV.U32 R11, RZ, RZ, 0x1f ;  /* 0x0000001fff0b7424 */ /* 0x000fe400078e00ff */
[----:B------:R-:W-:Y:S01]  /*13c50*/  IMAD.MOV.U32 R15, RZ, RZ, -0x1 ;  /* 0xffffffffff0f7424 */ /* 0x000fe200078e00ff */
[----:B-1----:R-:W-:-:S04]  /*13c60*/  SHF.R.U32.HI R4, RZ, 0x5, R4 ;  /* 0x00000005ff047819 */ /* 0x002fc80000011604 */
[----:B------:R-:W-:-:S05]  /*13c70*/  LOP3.LUT R4, R4, 0x3, RZ, 0xc0, !PT ;  /* 0x0000000304047812 */ /* 0x000fca00078ec0ff */
[----:B------:R-:W-:-:S07]  /*13c80*/  IMAD.MOV.U32 R13, RZ, RZ, R4 ;  /* 0x000000ffff0d7224 */ /* 0x000fce00078e0004 */
[----:B------:R-:W-:Y:S05]  /*13c90*/  WARPSYNC.COLLECTIVE R15, `(.L_x_527) ;  /* 0x000000000f087348 */ /* 0x000fea0003c00000 */
[----:B------:R0:W1:Y:S02]  /*13ca0*/  SHFL.IDX P6, R14, R13, R12, R11 ;  /* 0x0000000c0d0e7389 */ /* 0x00006400000c000b */
[----:B01----:R-:W-:Y:S01]  /*13cb0*/  ENDCOLLECTIVE ;  /* 0x000000000000791b */ /* 0x003fe20003800000 */
.L_x_527:
[----:B------:R-:W-:Y:S05]  /*13cc0*/  BSYNC B0 ;  /* 0x0000000000007941 */ /* 0x000fea0003800000 */
.L_x_526:
[----:B------:R-:W-:Y:S05]  /*13cd0*/  BRA `(.L_x_528) ;  /* 0xffffffb400c87947 */ /* 0x000fea000383ffff */
.L_x_427:
[----:B------:R-:W-:Y:S01]  /*13ce0*/  BSSY B0, `(.L_x_529) ;  /* 0x0000006000007945 */ /* 0x000fe20003800000 */
[----:B------:R-:W-:-:S07]  /*13cf0*/  IMAD.MOV.U32 R15, RZ, RZ, -0x1 ;  /* 0xffffffffff0f7424 */ /* 0x000fce00078e00ff */
[----:B01----:R-:W-:Y:S05]  /*13d00*/  WARPSYNC.COLLECTIVE R15, `(.L_x_530) ;  /* 0x000000000f0c7348 */ /* 0x003fea0003c00000 */
[----:B------:R-:W-:Y:S02]  /*13d10*/  ELECT P6, UR62, PT ;  /* 0x00000000003e782f */ /* 0x000fe400038c0000 */
[----:B------:R-:W-:Y:S01]  /*13d20*/  MOV R14, UR62 ;  /* 0x0000003e000e7c02 */ /* 0x000fe20008000f00 */
[----:B01----:R-:W-:Y:S10]  /*13d30*/  ENDCOLLECTIVE ;  /* 0x000000000000791b */ /* 0x003ff40003800000 */
.L_x_530:
[----:B------:R-:W-:Y:S05]  /*13d40*/  BSYNC B0 ;  /* 0x0000000000007941 */ /* 0x000fea0003800000 */
.L_x_529:
[----:B------:R-:W-:Y:S05]  /*13d50*/  BRA `(.L_x_531) ;  /* 0xffffffb400d47947 */ /* 0x000fea000383ffff */
.L_x_429:
[----:B-1----:R1:W2:Y:S02]  /*13d60*/  SYNCS.PHASECHK.TRANS64.TRYWAIT P0, [R0+URZ+0x34840], R2 ;  /* 0x03484002000075a7 */ /* 0x0022a4000800017f */
[----:B--2---:R-:W-:Y:S05]  /*13d70*/  @!P0 NANOSLEEP.SYNCS 0x989680 ;  /* 0x009896800000895d */ /* 0x004fea0003900000 */
[----:B------:R-:W2:Y:S02]  /*13d80*/  @!P0 SYNCS.PHASECHK.TRANS64 P0, [R0+URZ+0x34840], R2 ;  /* 0x03484002000085a7 */ /* 0x000ea4000800007f */
[----:B--2---:R-:W-:Y:S05]  /*13d90*/  @!P0 BRA `(.L_x_429) ;  /* 0xfffffffc00f08947 */ /* 0x004fea000383ffff */
[----:B------:R-:W-:Y:S05]  /*13da0*/  BRA `(.L_x_532) ;  /* 0xffffffb800407947 */ /* 0x000fea000383ffff */
.L_x_433:
[----:B------:R-:W2:Y:S01]  /*13db0*/  LDL.LU R11, [R1+0x40] ;  /* 0x00004000010b7983 */ /* 0x000ea20000300800 */
[----:B------:R-:W-:Y:S01]  /*13dc0*/  IMAD.MOV.U32 R13, RZ, RZ, R0 ;  /* 0x000000ffff0d7224 */ /* 0x000fe200078e0000 */
[----:B------:R-:W-:Y:S01]  /*13dd0*/  LOP3.LUT R8, R8, 0x7f, RZ, 0xc0, !PT ;  /* 0x0000007f08087812 */ /* 0x000fe200078ec0ff */
[----:B------:R-:W-:Y:S02]  /*13de0*/  IMAD.MOV.U32 R12, RZ, RZ, RZ ;  /* 0x000000ffff0c7224 */ /* 0x000fe400078e00ff */
[----:B------:R-:W-:Y:S01]  /*13df0*/  IMAD.MOV.U32 R15, RZ, RZ, -0x1 ;  /* 0xffffffffff0f7424 */ /* 0x000fe200078e00ff */
[----:B------:R-:W-:-:S05]  /*13e00*/  SHF.R.U32.HI R5, RZ, 0x3, R8 ;  /* 0x00000003ff057819 */ /* 0x000fca0000011608 */
[----:B------:R-:W-:-:S04]  /*13e10*/  IMAD.IADD R2, R5, 0x1, R17 ;  /* 0x0000000105027824 */ /* 0x000fc800078e0211 */
[----:B------:R-:W-:Y:S02]  /*13e20*/  VIADD R5, R2, 0x10 ;  /* 0x0000001002057836 */ /* 0x000fe40000000000 */
[----:B--2---:R-:W-:Y:S02]  /*13e30*/  IMAD R3, R11, R7, RZ ;  /* 0x000000070b037224 */ /* 0x004fe400078e02ff */
[----:B------:R-:W-:-:S03]  /*13e40*/  IMAD.MOV.U32 R11, RZ, RZ, 0x181f ;  /* 0x0000181fff0b7424 */ /* 0x000fc600078e00ff */
[----:B------:R-:W-:-:S13]  /*13e50*/  ISETP.GE.AND P2, PT, R2, R3, PT ;  /* 0x000000030200720c */ /* 0x000fda0003f46270 */
[----:B-----5:R-:W-:Y:S05]  /*13e60*/  WARPSYNC.COLLECTIVE R15, `(.L_x_533) ;  /* 0x000000000f087348 */ /* 0x020fea0003c00000 */
[----:B------:R0:W1:Y:S02]  /*13e70*/  SHFL.IDX P6, R14, R13, R12, R11 ;  /* 0x0000000c0d0e7389 */ /* 0x00006400000c000b */
[----:B01---5:R-:W-:Y:S01]  /*13e80*/  ENDCOLLECTIVE ;  /* 0x000000000000791b */ /* 0x023fe20003800000 */
.L_x_533:
[----:B------:R-:W-:Y:S02]  /*13e90*/  IMAD.MOV.U32 R13, RZ, RZ, R4 ;  /* 0x000000ffff0d7224 */ /* 0x000fe400078e0004 */
[----:B------:R-:W-:-:S07]  /*13ea0*/  IMAD.MOV.U32 R6, RZ, RZ, R14 ;  /* 0x000000ffff067224 */ /* 0x000fce00078e000e */
[----:B------:R-:W-:Y:S05]  /*13eb0*/  WARPSYNC.COLLECTIVE R15, `(.L_x_534) ;  /* 0x000000000f087348 */ /* 0x000fea0003c00000 */
[----:B------:R0:W1:Y:S02]  /*13ec0*/  SHFL.IDX P6, R14, R13, R12, R11 ;  /* 0x0000000c0d0e7389 */ /* 0x00006400000c000b */
[----:B01----:R-:W-:Y:S01]  /*13ed0*/  ENDCOLLECTIVE ;  /* 0x000000000000791b */ /* 0x003fe20003800000 */
.L_x_534:
[----:B------:R-:W-:Y:S02]  /*13ee0*/  IMAD.MOV.U32 R13, RZ, RZ, R0 ;  /* 0x000000ffff0d7224 */ /* 0x000fe400078e0000 */
[----:B------:R-:W-:Y:S02]  /*13ef0*/  IMAD.MOV.U32 R12, RZ, RZ, 0x1 ;  /* 0x00000001ff0c7424 */ /* 0x000fe400078e00ff */
[----:B------:R-:W-:-:S07]  /*13f00*/  IMAD.MOV.U32 R7, RZ, RZ, R14 ;  /* 0x000000ffff077224 */ /* 0x000fce00078e000e */
[----:B------:R-:W-:Y:S05]  /*13f10*/  WARPSYNC.COLLECTIVE R15, `(.L_x_535) ;  /* 0x000000000f087348 */ /* 0x000fea0003c00000 */
[----:B------:R0:W1:Y:S02]  /*13f20*/  SHFL.IDX P6, R14, R13, R12, R11 ;  /* 0x0000000c0d0e7389 */ /* 0x00006400000c000b */
[----:B01----:R-:W-:Y:S01]  /*13f30*/  ENDCOLLECTIVE ;  /* 0x000000000000791b */ /* 0x003fe20003800000 */
.L_x_535:
[----:B------:R-:W-:-:S05]  /*13f40*/  @!P2 LEA R7, P3, R10, R7, 0x1 ;  /* 0x000000070a07a211 */ /* 0x000fca00078608ff */
[----:B------:R-:W-:-:S05]  /*13f50*/  @!P2 IMAD.X R6, RZ, RZ, R6, P3 ;  /* 0x000000ffff06a224 */ /* 0x000fca00018e0606 */
[----:B------:R-:W-:Y:S01]  /*13f60*/  @!P2 LOP3.LUT R7, R7, R6, RZ, 0x3c, !PT ;  /* 0x000000060707a212 */ /* 0x000fe200078e3cff */
[----:B------:R-:W-:-:S03]  /*13f70*/  IMAD.MOV.U32 R13, RZ, RZ, R4 ;  /* 0x000000ffff0d7224 */ /* 0x000fc600078e0004 */
[----:B------:R-:W-:-:S04]  /*13f80*/  @!P2 LOP3.LUT R6, R7, R6, RZ, 0x3c, !PT ;  /* 0x000000060706a212 */ /* 0x000fc800078e3cff */
[----:B------:R-:W-:Y:S01]  /*13f90*/  @!P2 LOP3.LUT R7, R7, R6, RZ, 0x3c, !PT ;  /* 0x000000060707a212 */ /* 0x000fe200078e3cff */
[----:B------:R-:W-:-:S07]  /*13fa0*/  IMAD.MOV.U32 R8, RZ, RZ, R14 ;  /* 0x000000ffff087224 */ /* 0x000fce00078e000e */
[----:B------:R-:W-:Y:S05]  /*13fb0*/  WARPSYNC.COLLECTIVE R15, `(.L_x_536) ;  /* 0x000000000f087348 */ /* 0x000fea0003c00000 */
[----:B------:R0:W1:Y:S02]  /*13fc0*/  SHFL.IDX P6, R14, R13, R12, R11 ;  /* 0x0000000c0d0e7389 */ /* 0x00006400000c000b */
[----:B01----:R-:W-:Y:S01]  /*13fd0*/  ENDCOLLECTIVE ;  /* 0x000000000000791b */ /* 0x003fe20003800000 */
.L_x_536:
[----:B------:R-:W-:Y:S01]  /*13fe0*/  @!PT LDS RZ, [RZ] ;  /* 0x00000000fffff984 */ /* 0x000fe20000000800 */
[----:B------:R-:W-:Y:S01]  /*13ff0*/  @!PT LDS RZ, [RZ] ;  /* 0x00000000fffff984 */ /* 0x000fe20000000800 */
[----:B------:R-:W-:Y:S01]  /*14000*/  @!PT LDS RZ, [RZ] ;  /* 0x00000000fffff984 */ /* 0x000fe20000000800 */
[----:B------:R0:W-:Y:S04]  /*14010*/  @!P2 LDGSTS.E.BYPASS.LTC128B.128 [R9+0x16400], desc[UR60][R6.64], !P0 ;  /* 0x164000000609afae */ /* 0x0001e8000c101d7c */
[----:B------:R0:W-:Y:S01]  /*14020*/  @!P2 LDGSTS.E.BYPASS.LTC128B.128 [R9+0x1a400], desc[UR60][R6.64+0x80], !P1 ;  /* 0x1a4000800609afae */ /* 0x0001e2000c901d7c */
[----:B------:R-:W-:Y:S01]  /*14030*/  ISETP.GE.AND P2, PT, R5, R3, PT ;  /* 0x000000030500720c */ /* 0x000fe20003f46270 */
[----:B------:R-:W-:Y:S02]  /*14040*/  IMAD.MOV.U32 R13, RZ, RZ, R0 ;  /* 0x000000ffff0d7224 */ /* 0x000fe400078e0000 */
[----:B------:R-:W-:Y:S02]  /*14050*/  IMAD.MOV.U32 R12, RZ, RZ, 0x2 ;  /* 0x00000002ff0c7424 */ /* 0x000fe400078e00ff */
[----:B------:R-:W-:-:S08]  /*14060*/  IMAD.MOV.U32 R5, RZ, RZ, R14 ;  /* 0x000000ffff057224 */ /* 0x000fd000078e000e */
[----:B0-----:R-:W-:Y:S05]  /*14070*/  WARPSYNC.COLLECTIVE R15, `(.L_x_537) ;  /* 0x000000000f087348 */ /* 0x001fea0003c00000 */
[----:B------:R1:W2:Y:S02]  /*14080*/  SHFL.IDX P6, R14, R13, R12, R11 ;  /* 0x0000000c0d0e7389 */ /* 0x0002a400000c000b */
[----:B012---:R-:W-:Y:S01]  /*14090*/  ENDCOLLECTIVE ;  /* 0x000000000000791b */ /* 0x007fe20003800000 */
.L_x_537:
[----:B------:R-:W-:Y:S01]  /*140a0*/  @!P2 LEA R7, P3, R10, R5, 0x1 ;  /* 0x000000050a07a211 */ /* 0x000fe200078608ff */
[----:B------:R-:W-:-:S04]  /*140b0*/  VIADD R5, R2, 0x20 ;  /* 0x0000002002057836 */ /* 0x000fc80000000000 */
[----:B------:R-:W-:Y:S02]  /*140c0*/  @!P2 IMAD.X R6, RZ, RZ, R8, P3 ;  /* 0x000000ffff06a224 */ /* 0x000fe400018e0608 */
[----:B------:R-:W-:-:S03]  /*140d0*/  VIADD R8, R2, 0x60 ;  /* 0x0000006002087836 */ /* 0x000fc60000000000 */
[----:B------:R-:W-:Y:S01]  /*140e0*/  @!P2 LOP3.LUT R7, R7, R6, RZ, 0x3c, !PT ;  /* 0x000000060707a212 */ /* 0x000fe200078e3cff */
[----:B------:R-:W-:-:S03]  /*140f0*/  IMAD.MOV.U32 R13, RZ, RZ, R4 ;  /* 0x000000ffff0d7224 */ /* 0x000fc600078e0004 */
[----:B------:R-:W-:-:S04]  /*14100*/  @!P2 LOP3.LUT R6, R7, R6, RZ, 0x3c, !PT ;  /* 0x000000060706a212 */ /* 0x000fc800078e3cff */
[----:B------:R-:W-:-:S05]  /*14110*/  @!P2 LOP3.LUT R7, R7, R6, RZ, 0x3c, !PT ;  /* 0x000000060707a212 */ /* 0x000fca00078e3cff */
[----:B------:R-:W-:Y:S01]  /*14120*/  @!PT LDS RZ, [RZ] ;  /* 0x00000000fffff984 */ /* 0x000fe20000000800 */
[----:B------:R-:W-:Y:S01]  /*14130*/  @!PT LDS RZ, [RZ] ;  /* 0x00000000fffff984 */ /* 0x000fe20000000800 */
[----:B------:R-:W-:Y:S01]  /*14140*/  @!PT LDS RZ, [RZ] ;  /* 0x00000000fffff984 */ /* 0x000fe20000000800 */
[----:B------:R-:W-:Y:S04]  /*14150*/  @!P2 LDGSTS.E.BYPASS.LTC128B.128 [R9+0x16c00], desc[UR60][R6.64], !P0 ;  /* 0x16c000000609afae */ /* 0x000fe8000c101d7c */
[----:B------:R0:W-:Y:S01]  /*14160*/  @!P2 LDGSTS.E.BYPASS.LTC128B.128 [R9+0x1ac00], desc[UR60][R6.64+0x80], !P1 ;  /* 0x1ac000800609afae */ /* 0x0001e2000c901d7c */
[----:B------:R-:W-:Y:S01]  /*14170*/  ISETP.GE.AND P2, PT, R5, R3, PT ;  /* 0x000000030500720c */ /* 0x000fe20003f46270 */
[----:B0-----:R-:W-:-:S12]  /*14180*/  IMAD.MOV.U32 R6, RZ, RZ, R14 ;  /* 0x000000ffff067224 */ /* 0x001fd800078e000e */
[----:B------:R-:W-:Y:S05]  /*14190*/  WARPSYNC.COLLECTIVE R15, `(.L_x_538) ;  /* 0x000000000f087348 */ /* 0x000fea0003c00000 */
[----:B------:R0:W1:Y:S02]  /*141a0*/  SHFL.IDX P6, R14, R13, R12, R11 ;  /* 0x0000000c0d0e7389 */ /* 0x00006400000c000b */
[----:B01----:R-:W-:Y:S01]  /*141b0*/  ENDCOLLECTIVE ;  /* 0x000000000000791b */ /* 0x003fe20003800000 */
.L_x_538:
[----:B------:R-:W-:Y:S02]  /*141c0*/  IMAD.MOV.U32 R13, RZ, RZ, R0 ;  /* 0x000000ffff0d7224 */ /* 0x000fe400078e0000 */
[----:B------:R-:W-:Y:S02]  /*141d0*/  IMAD.MOV.U32 R12, RZ, RZ, 0x3 ;  /* 0x00000003ff0c7424 */ /* 0x000fe400078e00ff */
[----:B------:R-:W-:-:S07]  /*141e0*/  IMAD.MOV.U32 R5, RZ, RZ, R14 ;  /* 0x000000ffff057224 */ /* 0x000fce00078e000e */
[----:B------:R-:W-:Y:S05]  /*141f0*/  WARPSYNC.COLLECTIVE R15, `(.L_x_539) ;  /* 0x000000000f087348 */ /* 0x000fea0003c00000 */
[----:B------:R0:W1:Y:S02]  /*14200*/  SHFL.IDX P6, R14, R13, R12, R11 ;  /* 0x0000000c0d0e7389 */ /* 0x00006400000c000b */
[----:B01----:R-:W-:Y:S01]  /*14210*/  ENDCOLLECTIVE ;  /* 0x000000000000791b */ /* 0x003fe20003800000 */
.L_x_539:
[----:B------:R-:W-:-:S05]  /*14220*/  @!P2 LEA R5, P3, R10, R5, 0x1 ;  /* 0x000000050a05a211 */ /* 0x000fca00078608ff */
[----:B------:R-:W-:-:S04]  /*14230*/  @!P2 IMAD.X R6, RZ, RZ, R6, P3 ;  /* 0x000000ffff06a224 */ /* 0x000fc800018e0606 */
[----:B------:R-:W-:Y:S02]  /*14240*/  @!P2 IMAD.MOV.U32 R7, RZ, RZ, R6 ;  /* 0x000000ffff07a224 */ /* 0x000fe400078e0006 */
[----:B------:R-:W-:Y:S02]  /*14250*/  @!P2 IMAD.MOV.U32 R6, RZ, RZ, R5 ;  /* 0x000000ffff06a224 */ /* 0x000fe400078e0005 */
[----:B------:R-:W-:Y:S02]  /*14260*/  IMAD.MOV.U32 R13, RZ, RZ, R4 ;  /* 0x000000ffff0d7224 */ /* 0x000fe400078e0004 */
[----:B------:R-:W-:Y:S01]  /*14270*/  VIADD R5, R2, 0x30 ;  /* 0x0000003002057836 */ /* 0x000fe20000000000 */
        /* <DEDUP_REMOVED lines=10> */
.L_x_540:
[----:B------:R-:W-:Y:S02]  /*14320*/  IMAD.MOV.U32 R13, RZ, RZ, R0 ;  /* 0x000000ffff0d7224 */ /* 0x000fe400078e0000 */
[----:B------:R-:W-:Y:S02]  /*14330*/  IMAD.MOV.U32 R12, RZ, RZ, 0x4 ;  /* 0x00000004ff0c7424 */ /* 0x000fe400078e00ff */
[----:B------:R-:W-:-:S07]  /*14340*/  IMAD.MOV.U32 R5, RZ, RZ, R14 ;  /* 0x000000ffff057224 */ /* 0x000fce00078e000e */
[----:B------:R-:W-:Y:S05]  /*14350*/  WARPSYNC.COLLECTIVE R15, `(.L_x_541) ;  /* 0x000000000f087348 */ /* 0x000fea0003c00000 */
[----:B------:R0:W1:Y:S02]  /*14360*/  SHFL.IDX P6, R14, R13, R12, R11 ;  /* 0x0000000c0d0e7389 */ /* 0x00006400000c000b */
[----:B01----:R-:W-:Y:S01]  /*14370*/  ENDCOLLECTIVE ;  /* 0x000000000000791b */ /* 0x003fe20003800000 */
.L_x_541:
        /* <DEDUP_REMOVED lines=16> */
.L_x_542:
[----:B------:R-:W-:Y:S02]  /*14480*/  IMAD.MOV.U32 R13, RZ, RZ, R0 ;  /* 0x000000ffff0d7224 */ /* 0x000fe400078e0000 */
[----:B------:R-:W-:Y:S02]  /*14490*/  IMAD.MOV.U32 R12, RZ, RZ, 0x5 ;  /* 0x00000005ff0c7424 */ /* 0x000fe400078e00ff */
[----:B------:R-:W-:-:S07]  /*144a0*/  IMAD.MOV.U32 R5, RZ, RZ, R14 ;  /* 0x000000ffff057224 */ /* 0x000fce00078e000e */
[----:B------:R-:W-:Y:S05]  /*144b0*/  WARPSYNC.COLLECTIVE R15, `(.L_x_543) ;  /* 0x000000000f087348 */ /* 0x000fea0003c00000 */
[----:B------:R0:W1:Y:S02]  /*144c0*/  SHFL.IDX P6, R14, R13, R12, R11 ;  /* 0x0000000c0d0e7389 */ /* 0x00006400000c000b */
[----:B01----:R-:W-:Y:S01]  /*144d0*/  ENDCOLLECTIVE ;  /* 0x000000000000791b */ /* 0x003fe20003800000 */
.L_x_543:
        /* <DEDUP_REMOVED lines=16> */
.L_x_544:
[----:B------:R-:W-:Y:S02]  /*145e0*/  IMAD.MOV.U32 R13, RZ, RZ, R0 ;  /* 0x000000ffff0d7224 */ /* 0x000fe400078e0000 */
[----:B------:R-:W-:Y:S02]  /*145f0*/  IMAD.MOV.U32 R12, RZ, RZ, 0x6 ;  /* 0x00000006ff0c7424 */ /* 0x000fe400078e00ff */
[----:B------:R-:W-:-:S07]  /*14600*/  IMAD.MOV.U32 R5, RZ, RZ, R14 ;  /* 0x000000ffff057224 */ /* 0x000fce00078e000e */
[----:B------:R-:W-:Y:S05]  /*14610*/  WARPSYNC.COLLECTIVE R15, `(.L_x_545) ;  /* 0x000000000f087348 */ /* 0x000fea0003c00000 */
[----:B------:R0:W1:Y:S02]  /*14620*/  SHFL.IDX P6, R14, R13, R12, R11 ;  /* 0x0000000c0d0e7389 */ /* 0x00006400000c000b */
[----:B01----:R-:W-:Y:S01]  /*14630*/  ENDCOLLECTIVE ;  /* 0x000000000000791b */ /* 0x003fe20003800000 */
.L_x_545:
[----:B------:R-:W-:-:S05]  /*14640*/  @!P2 LEA R5, P3, R10, R5, 0x1 ;  /* 0x000000050a05a211 */ /* 0x000fca00078608ff */
[----:B------:R-:W-:-:S04]  /*14650*/  @!P2 IMAD.X R6, RZ, RZ, R6, P3 ;  /* 0x000000ffff06a224 */ /* 0x000fc800018e0606 */
[----:B------:R-:W-:Y:S02]  /*14660*/  @!P2 IMAD.MOV.U32 R7, RZ, RZ, R6 ;  /* 0x000000ffff07a224 */ /* 0x000fe400078e0006 */
[----:B------:R-:W-:Y:S02]  /*14670*/  @!P2 IMAD.MOV.U32 R6, RZ, RZ, R5 ;  /* 0x000000ffff06a224 */ /* 0x000fe400078e0005 */
[----:B------:R-:W-:-:S03]  /*14680*/  IMAD.MOV.U32 R13, RZ, RZ, R4 ;  /* 0x000000ffff0d7224 */ /* 0x000fc600078e0004 */
        /* <DEDUP_REMOVED lines=10> */
.L_x_546:
[----:B------:R-:W-:Y:S02]  /*14730*/  IMAD.MOV.U32 R13, RZ, RZ, R0 ;  /* 0x000000ffff0d7224 */ /* 0x000fe400078e0000 */
[----:B------:R-:W-:Y:S02]  /*14740*/  IMAD.MOV.U32 R12, RZ, RZ, 0x7 ;  /* 0x00000007ff0c7424 */ /* 0x000fe400078e00ff */
[----:B------:R-:W-:-:S07]  /*14750*/  IMAD.MOV.U32 R5, RZ, RZ, R14 ;  /* 0x000000ffff057224 */ /* 0x000fce00078e000e */
[----:B------:R-:W-:Y:S05]  /*14760*/  WARPSYNC.COLLECTIVE R15, `(.L_x_547) ;  /* 0x000000000f087348 */ /* 0x000fea0003c00000 */
[----:B------:R0:W1:Y:S02]  /*14770*/  SHFL.IDX P6, R14, R13, R12, R11 ;  /* 0x0000000c0d0e7389 */ /* 0x00006400000c000b */
[----:B01----:R-:W-:Y:S01]  /*14780*/  ENDCOLLECTIVE ;  /* 0x000000000000791b */ /* 0x003fe20003800000 */
.L_x_547:
[----:B------:R-:W-:-:S05]  /*14790*/  @!P2 LEA R5, P3, R10, R5, 0x1 ;  /* 0x000000050a05a211 */ /* 0x000fca00078608ff */
[----:B------:R-:W-:-:S04]  /*147a0*/  @!P2 IMAD.X R6, RZ, RZ, R6, P3 ;  /* 0x000000ffff06a224 */ /* 0x000fc800018e0606 */
[----:B------:R-:W-:Y:S02]  /*147b0*/  @!P2 IMAD.MOV.U32 R7, RZ, RZ, R6 ;  /* 0x000000ffff07a224 */ /* 0x000fe400078e0006 */
[----:B------:R-:W-:Y:S02]  /*147c0*/  IMAD.MOV.U32 R13, RZ, RZ, R4 ;  /* 0x000000ffff0d7224 */ /* 0x000fe400078e0004 */
[----:B------:R-:W-:-:S05]  /*147d0*/  @!P2 IMAD.MOV.U32 R6, RZ, RZ, R5 ;  /* 0x000000ffff06a224 */ /* 0x000fca00078e0005 */
[----:B------:R-:W-:Y:S01]  /*147e0*/  @!PT LDS RZ, [RZ] ;  /* 0x00000000fffff984 */ /* 0x000fe20000000800 */
[----:B------:R-:W-:Y:S01]  /*147f0*/  @!PT LDS RZ, [RZ] ;  /* 0x00000000fffff984 */ /* 0x000fe20000000800 */
[----:B------:R-:W-:Y:S01]  /*14800*/  @!PT LDS RZ, [RZ] ;  /* 0x00000000fffff984 */ /* 0x000fe20000000800 */
[----:B------:R0:W-:Y:S01]  /*14810*/  @!P2 LDGSTS.E.BYPASS.LTC128B.128 [R9+0x19400], desc[UR60][R6.64], !P0 ;  /* 0x194000000609afae */ /* 0x0001e2000c101d7c */
[----:B------:R-:W-:-:S03]  /*14820*/  IMAD.MOV.U32 R0, RZ, RZ, R14 ;  /* 0x000000ffff007224 */ /* 0x000fc600078e000e */
[----:B------:R0:W-:Y:S04]  /*14830*/  @!P2 LDGSTS.E.BYPASS.LTC128B.128 [R9+0x1d400], desc[UR60][R6.64+0x80], !P1 ;  /* 0x1d4000800609afae */ /* 0x0001e8000c901d7c */
[----:B0-----:R-:W-:Y:S05]  /*14840*/  WARPSYNC.COLLECTIVE R15, `(.L_x_548) ;  /* 0x000000000f087348 */ /* 0x001fea0003c00000 */
[----:B------:R1:W2:Y:S02]  /*14850*/  SHFL.IDX P6, R14, R13, R12, R11 ;  /* 0x0000000c0d0e7389 */ /* 0x0002a400000c000b */
[----:B012---:R-:W-:Y:S01]  /*14860*/  ENDCOLLECTIVE ;  /* 0x000000000000791b */ /* 0x007fe20003800000 */
.L_x_548:
[----:B------:R-:W-:Y:S01]  /*14870*/  IMAD.MOV.U32 R4, RZ, RZ, R14 ;  /* 0x000000ffff047224 */ /* 0x000fe200078e000e */
[----:B------:R-:W-:Y:S06]  /*14880*/  BRA `(.L_x_549) ;  /* 0xffffffbc00107947 */ /* 0x000fec000383ffff */
.L_x_438:
[----:B0-----:R-:W2:Y:S02]  /*14890*/  LDL R2, [R1+0x4] ;  /* 0x0000040001027983 */ /* 0x001ea40000100800 */
[----:B--2---:R0:W1:Y:S02]  /*148a0*/  SYNCS.PHASECHK.TRANS64.TRYWAIT P0, [R2+URZ+0x34820], R0 ;  /* 0x03482000020075a7 */ /* 0x004064000800017f */
[----:B-1----:R-:W-:Y:S05]  /*148b0*/  @!P0 NANOSLEEP.SYNCS 0x989680 ;  /* 0x009896800000895d */ /* 0x002fea0003900000 */
[----:B------:R-:W1:Y:S02]  /*148c0*/  @!P0 SYNCS.PHASECHK.TRANS64 P0, [R2+URZ+0x34820], R0 ;  /* 0x03482000020085a7 */ /* 0x000e64000800007f */
[----:B-1----:R-:W-:Y:S05]  /*148d0*/  @!P0 BRA `(.L_x_438) ;  /* 0xfffffffc00ec8947 */ /* 0x002fea000383ffff */
[----:B------:R-:W-:Y:S05]  /*148e0*/  BRA `(.L_x_550) ;  /* 0xffffffbc00847947 */ /* 0x000fea000383ffff */
.L_x_447:
[----:B-1----:R1:W2:Y:S02]  /*148f0*/  SYNCS.PHASECHK.TRANS64.TRYWAIT P0, [R3+URZ+0x34840], R2 ;  /* 0x03484002030075a7 */ /* 0x0022a4000800017f */
[----:B--2---:R-:W-:Y:S05]  /*14900*/  @!P0 NANOSLEEP.SYNCS 0x989680 ;  /* 0x009896800000895d */ /* 0x004fea0003900000 */
[----:B------:R-:W2:Y:S02]  /*14910*/  @!P0 SYNCS.PHASECHK.TRANS64 P0, [R3+URZ+0x34840], R2 ;  /* 0x03484002030085a7 */ /* 0x000ea4000800007f */
[----:B--2---:R-:W-:Y:S05]  /*14920*/  @!P0 BRA `(.L_x_447) ;  /* 0xfffffffc00f08947 */ /* 0x004fea000383ffff */
[----:B------:R-:W-:Y:S05]  /*14930*/  BRA `(.L_x_551) ;  /* 0xffffffc000507947 */ /* 0x000fea000383ffff */
.L_x_453:
[----:B0-----:R0:W1:Y:S02]  /*14940*/  SYNCS.PHASECHK.TRANS64.TRYWAIT P0, [R3+URZ+0x60], R2 ;  /* 0x00006002030075a7 */ /* 0x001064000800017f */
[----:B-1----:R-:W-:Y:S05]  /*14950*/  @!P0 NANOSLEEP.SYNCS 0x989680 ;  /* 0x009896800000895d */ /* 0x002fea0003900000 */
[----:B------:R-:W1:Y:S02]  /*14960*/  @!P0 SYNCS.PHASECHK.TRANS64 P0, [R3+URZ+0x60], R2 ;  /* 0x00006002030085a7 */ /* 0x000e64000800007f */
[----:B-1----:R-:W-:Y:S05]  /*14970*/  @!P0 BRA `(.L_x_453) ;  /* 0xfffffffc00f08947 */ /* 0x002fea000383ffff */
[----:B------:R-:W-:Y:S05]  /*14980*/  BRA `(.L_x_552) ;  /* 0xffffffc4002c7947 */ /* 0x000fea000383ffff */
.L_x_462:
[----:B---3--:R3:W4:Y:S02]  /*14990*/  SYNCS.PHASECHK.TRANS64.TRYWAIT P0, [R3+URZ+0x34840], R2 ;  /* 0x03484002030075a7 */ /* 0x008724000800017f */
[----:B----4-:R-:W-:Y:S05]  /*149a0*/  @!P0 NANOSLEEP.SYNCS 0x989680 ;  /* 0x009896800000895d */ /* 0x010fea0003900000 */
[----:B------:R-:W4:Y:S02]  /*149b0*/  @!P0 SYNCS.PHASECHK.TRANS64 P0, [R3+URZ+0x34840], R2 ;  /* 0x03484002030085a7 */ /* 0x000f24000800007f */
[----:B----4-:R-:W-:Y:S05]  /*149c0*/  @!P0 BRA `(.L_x_462) ;  /* 0xfffffffc00f08947 */ /* 0x010fea000383ffff */
[----:B------:R-:W-:Y:S05]  /*149d0*/  BRA `(.L_x_553) ;  /* 0xffffffc800d47947 */ /* 0x000fea000383ffff */
.L_x_468:
[----:B--2---:R2:W3:Y:S02]  /*149e0*/  SYNCS.PHASECHK.TRANS64.TRYWAIT P0, [R2+URZ+0x60], R3 ;  /* 0x00006003020075a7 */ /* 0x0044e4000800017f */
[----:B---3--:R-:W-:Y:S05]  /*149f0*/  @!P0 NANOSLEEP.SYNCS 0x989680 ;  /* 0x009896800000895d */ /* 0x008fea0003900000 */
[----:B------:R-:W3:Y:S02]  /*14a00*/  @!P0 SYNCS.PHASECHK.TRANS64 P0, [R2+URZ+0x60], R3 ;  /* 0x00006003020085a7 */ /* 0x000ee4000800007f */
[----:B---3--:R-:W-:Y:S05]  /*14a10*/  @!P0 BRA `(.L_x_468) ;  /* 0xfffffffc00f08947 */ /* 0x008fea000383ffff */
[----:B------:R-:W-:Y:S05]  /*14a20*/  BRA `(.L_x_554) ;  /* 0xffffffcc00b07947 */ /* 0x000fea000383ffff */
.L_x_477:
[----:B----4-:R4:W0:Y:S02]  /*14a30*/  SYNCS.PHASECHK.TRANS64.TRYWAIT P0, [R2+URZ+0x34840], R3 ;  /* 0x03484003020075a7 */ /* 0x010824000800017f */
[----:B0-----:R-:W-:Y:S05]  /*14a40*/  @!P0 NANOSLEEP.SYNCS 0x989680 ;  /* 0x009896800000895d */ /* 0x001fea0003900000 */
[----:B------:R-:W0:Y:S02]  /*14a50*/  @!P0 SYNCS.PHASECHK.TRANS64 P0, [R2+URZ+0x34840], R3 ;  /* 0x03484003020085a7 */ /* 0x000e24000800007f */
[----:B0-----:R-:W-:Y:S05]  /*14a60*/  @!P0 BRA `(.L_x_477) ;  /* 0xfffffffc00f08947 */ /* 0x001fea000383ffff */
[----:B------:R-:W-:Y:S05]  /*14a70*/  BRA `(.L_x_555) ;  /* 0xffffffd400247947 */ /* 0x000fea000383ffff */
.L_x_483:
[----:B--2---:R2:W3:Y:S02]  /*14a80*/  SYNCS.PHASECHK.TRANS64.TRYWAIT P0, [R2+URZ+0x60], R5 ;  /* 0x00006005020075a7 */ /* 0x0044e4000800017f */
[----:B---3--:R-:W-:Y:S05]  /*14a90*/  @!P0 NANOSLEEP.SYNCS 0x989680 ;  /* 0x009896800000895d */ /* 0x008fea0003900000 */
[----:B------:R-:W3:Y:S02]  /*14aa0*/  @!P0 SYNCS.PHASECHK.TRANS64 P0, [R2+URZ+0x60], R5 ;  /* 0x00006005020085a7 */ /* 0x000ee4000800007f */
[----:B---3--:R-:W-:Y:S05]  /*14ab0*/  @!P0 BRA `(.L_x_483) ;  /* 0xfffffffc00f08947 */ /* 0x008fea000383ffff */
[----:B------:R-:W-:Y:S05]  /*14ac0*/  BRA `(.L_x_556) ;  /* 0xffffffd800007947 */ /* 0x000fea000383ffff */
.L_x_494:
[----:B--2---:R2:W4:Y:S02]  /*14ad0*/  SYNCS.PHASECHK.TRANS64.TRYWAIT P0, [R2+URZ+0x34860], R0 ;  /* 0x03486000020075a7 */ /* 0x004524000800017f */
[----:B----4-:R-:W-:Y:S05]  /*14ae0*/  @!P0 NANOSLEEP.SYNCS 0x989680 ;  /* 0x009896800000895d */ /* 0x010fea0003900000 */
[----:B------:R-:W4:Y:S02]  /*14af0*/  @!P0 SYNCS.PHASECHK.TRANS64 P0, [R2+URZ+0x34860], R0 ;  /* 0x03486000020085a7 */ /* 0x000f24000800007f */
[----:B----4-:R-:W-:Y:S05]  /*14b00*/  @!P0 BRA `(.L_x_494) ;  /* 0xfffffffc00f08947 */ /* 0x010fea000383ffff */
[----:B------:R-:W-:Y:S05]  /*14b10*/  BRA `(.L_x_557) ;  /* 0xffffffdc00587947 */ /* 0x000fea000383ffff */
.L_x_501:
[----:B------:R-:W-:Y:S01]  /*14b20*/  BSSY B0, `(.L_x_558) ;  /* 0x0000008000007945 */ /* 0x000fe20003800000 */
[----:B------:R-:W-:Y:S02]  /*14b30*/  IMAD.MOV.U32 R13, RZ, RZ, R16 ;  /* 0x000000ffff0d7224 */ /* 0x000fe400078e0010 */
[----:B0-----:R-:W-:Y:S02]  /*14b40*/  IMAD.MOV.U32 R12, RZ, RZ, RZ ;  /* 0x000000ffff0c7224 */ /* 0x001fe400078e00ff */
[----:B---3--:R-:W-:Y:S02]  /*14b50*/  IMAD.MOV.U32 R11, RZ, RZ, 0x1f ;  /* 0x0000001fff0b7424 */ /* 0x008fe400078e00ff */
[----:B------:R-:W-:-:S07]  /*14b60*/  IMAD.MOV.U32 R15, RZ, RZ, -0x1 ;  /* 0xffffffffff0f7424 */ /* 0x000fce00078e00ff */
[----:B-----5:R-:W-:Y:S05]  /*14b70*/  WARPSYNC.COLLECTIVE R15, `(.L_x_559) ;  /* 0x000000000f087348 */ /* 0x020fea0003c00000 */
[----:B------:R0:W1:Y:S02]  /*14b80*/  SHFL.IDX P6, R14, R13, R12, R11 ;  /* 0x0000000c0d0e7389 */ /* 0x00006400000c000b */
[----:B01---5:R-:W-:Y:S01]  /*14b90*/  ENDCOLLECTIVE ;  /* 0x000000000000791b */ /* 0x023fe20003800000 */
.L_x_559:
[----:B------:R-:W-:Y:S05]  /*14ba0*/  BSYNC B0 ;  /* 0x0000000000007941 */ /* 0x000fea0003800000 */
.L_x_558:
[----:B------:R-:W-:Y:S02]  /*14bb0*/  IMAD.MOV.U32 R13, RZ, RZ, R16 ;  /* 0x000000ffff0d7224 */ /* 0x000fe400078e0010 */
[----:B------:R-:W-:Y:S02]  /*14bc0*/  IMAD.MOV.U32 R12, RZ, RZ, 0x1 ;  /* 0x00000001ff0c7424 */ /* 0x000fe400078e00ff */
[----:B------:R-:W-:Y:S02]  /*14bd0*/  IMAD.MOV.U32 R11, RZ, RZ, 0x1f ;  /* 0x0000001fff0b7424 */ /* 0x000fe400078e00ff */
[----:B------:R-:W-:Y:S02]  /*14be0*/  IMAD.MOV.U32 R15, RZ, RZ, -0x1 ;  /* 0xffffffffff0f7424 */ /* 0x000fe400078e00ff */
[----:B------:R-:W-:Y:S02]  /*14bf0*/  IMAD.IADD R5, R19, 0x1, R7 ;  /* 0x0000000113057824 */ /* 0x000fe400078e0207 */
[----:B------:R-:W-:-:S07]  /*14c00*/  IMAD.MOV.U32 R0, RZ, RZ, R14 ;  /* 0x000000ffff007224 */ /* 0x000fce00078e000e */
[----:B------:R-:W-:Y:S05]  /*14c10*/  WARPSYNC.COLLECTIVE R15, `(.L_x_560) ;  /* 0x000000000f087348 */ /* 0x000fea0003c00000 */
[----:B------:R0:W1:Y:S02]  /*14c20*/  SHFL.IDX P6, R14, R13, R12, R11 ;  /* 0x0000000c0d0e7389 */ /* 0x00006400000c000b */
[----:B01----:R-:W-:Y:S01]  /*14c30*/  ENDCOLLECTIVE ;  /* 0x000000000000791b */ /* 0x003fe20003800000 */
.L_x_560:
[----:B------:R-:W-:Y:S02]  /*14c40*/  ULDC UR4, c[0x0][0xc3c] ;  /* 0x00030f0000047ab9 */ /* 0x000fe40000000800 */
[----:B------:R-:W-:-:S13]  /*14c50*/  ISETP.GE.OR P1, PT, R5, UR4, !P0 ;  /* 0x0000000405007c0c */ /* 0x000fda000c726670 */
[----:B------:R-:W0:Y:S01]  /*14c60*/  @!P1 LDC.64 R2, c[0x0][0xc80] ;  /* 0x00032000ff029b82 */ /* 0x000e220000000a00 */
[----:B------:R-:W-:Y:S02]  /*14c70*/  IMAD.MOV.U32 R11, RZ, RZ, RZ ;  /* 0x000000ffff0b7224 */ /* 0x000fe400078e00ff */
[----:B------:R-:W-:Y:S02]  /*14c80*/  IMAD.MOV.U32 R4, RZ, RZ, R14 ;  /* 0x000000ffff047224 */ /* 0x000fe400078e000e */
[----:B0-----:R-:W-:-:S06]  /*14c90*/  @!P1 IMAD.WIDE R2, R5, 0x4, R2 ;  /* 0x0000000405029825 */ /* 0x001fcc00078e0202 */
[----:B------:R0:W2:Y:S01]  /*14ca0*/  @!P1 LDG.E R3, desc[UR60][R2.64] ;  /* 0x0000003c02039981 */ /* 0x0000a2000c1e1900 */
[C---:B------:R-:W-:Y:S02]  /*14cb0*/  ISETP.GE.U32.AND P2, PT, R7.reuse, 0x2, PT ;  /* 0x000000020700780c */ /* 0x040fe40003f46070 */
[C---:B------:R-:W-:Y:S02]  /*14cc0*/  ISETP.GE.U32.AND P3, PT, R7.reuse, 0x4, PT ;  /* 0x000000040700780c */ /* 0x040fe40003f66070 */
[C---:B------:R-:W-:Y:S02]  /*14cd0*/  ISETP.GE.U32.AND P4, PT, R7.reuse, 0x8, PT ;  /* 0x000000080700780c */ /* 0x040fe40003f86070 */
[C---:B------:R-:W-:Y:S01]  /*14ce0*/  ISETP.GE.U32.AND P5, PT, R7.reuse, 0x10, PT ;  /* 0x000000100700780c */ /* 0x040fe20003fa6070 */
[----:B0-----:R-:W-:Y:S02]  /*14cf0*/  IMAD.MOV.U32 R2, RZ, RZ, RZ ;  /* 0x000000ffff027224 */ /* 0x001fe400078e00ff */
[----:B--2---:R-:W-:Y:S01]  /*14d00*/  @!P1 IMAD.MOV.U32 R2, RZ, RZ, R3 ;  /* 0x000000ffff029224 */ /* 0x004fe200078e0003 */
[----:B------:R-:W-:-:S03]  /*14d10*/  ISETP.NE.AND P1, PT, R7, RZ, PT ;  /* 0x000000ff0700720c */ /* 0x000fc60003f25270 */
[----:B------:R-:W-:-:S10]  /*14d20*/  IMAD.MOV.U32 R13, RZ, RZ, R2 ;  /* 0x000000ffff0d7224 */ /* 0x000fd400078e0002 */
[----:B------:R-:W-:Y:S05]  /*14d30*/  WARPSYNC.COLLECTIVE R15, `(.L_x_561) ;  /* 0x000000000f087348 */ /* 0x000fea0003c00000 */
[----:B------:R0:W1:Y:S02]  /*14d40*/  SHFL.UP P6, R14, R13, R12, R11 ;  /* 0x0400000c0d0e7389 */ /* 0x00006400000c000b */
[----:B01----:R-:W-:Y:S01]  /*14d50*/  ENDCOLLECTIVE ;  /* 0x000000000000791b */ /* 0x003fe20003800000 */
.L_x_561:
[----:B------:R-:W-:Y:S01]  /*14d60*/  IMAD.MOV.U32 R12, RZ, RZ, 0x2 ;  /* 0x00000002ff0c7424 */ /* 0x000fe200078e00ff */
[----:B------:R-:W-:-:S05]  /*14d70*/  SEL R5, R14, RZ, P1 ;  /* 0x000000ff0e057207 */ /* 0x000fca0000800000 */
[----:B------:R-:W-:-:S04]  /*14d80*/  IMAD.IADD R3, R2, 0x1, R5 ;  /* 0x0000000102037824 */ /* 0x000fc800078e0205 */
[----:B------:R-:W-:-:S07]  /*14d90*/  IMAD.MOV.U32 R13, RZ, RZ, R3 ;  /* 0x000000ffff0d7224 */ /* 0x000fce00078e0003 */
[----:B------:R-:W-:Y:S05]  /*14da0*/  WARPSYNC.COLLECTIVE R15, `(.L_x_562) ;  /* 0x000000000f087348 */ /* 0x000fea0003c00000 */
[----:B------:R0:W1:Y:S02]  /*14db0*/  SHFL.UP P6, R14, R13, R12, R11 ;  /* 0x0400000c0d0e7389 */ /* 0x00006400000c000b */
[----:B01----:R-:W-:Y:S01]  /*14dc0*/  ENDCOLLECTIVE ;  /* 0x000000000000791b */ /* 0x003fe20003800000 */
.L_x_562:
[----:B------:R-:W-:Y:S02]  /*14dd0*/  IMAD.MOV.U32 R12, RZ, RZ, 0x4 ;  /* 0x00000004ff0c7424 */ /* 0x000fe400078e00ff */
[----:B------:R-:W-:-:S05]  /*14de0*/  IMAD.MOV.U32 R5, RZ, RZ, R14 ;  /* 0x000000ffff057224 */ /* 0x000fca00078e000e */
[----:B------:R-:W-:-:S05]  /*14df0*/  SEL R6, R5, RZ, P2 ;  /* 0x000000ff05067207 */ /* 0x000fca0001000000 */
[----:B------:R-:W-:-:S04]  /*14e00*/  IMAD.IADD R3, R3, 0x1, R6 ;  /* 0x0000000103037824 */ /* 0x000fc800078e0206 */
[----:B------:R-:W-:-:S07]  /*14e10*/  IMAD.MOV.U32 R13, RZ, RZ, R3 ;  /* 0x000000ffff0d7224 */ /* 0x000fce00078e0003 */
[----:B------:R-:W-:Y:S05]  /*14e20*/  WARPSYNC.COLLECTIVE R15, `(.L_x_563) ;  /* 0x000000000f087348 */ /* 0x000fea0003c00000 */
[----:B------:R0:W1:Y:S02]  /*14e30*/  SHFL.UP P6, R14, R13, R12, R11 ;  /* 0x0400000c0d0e7389 */ /* 0x00006400000c000b */
[----:B01----:R-:W-:Y:S01]  /*14e40*/  ENDCOLLECTIVE ;  /* 0x000000000000791b */ /* 0x003fe20003800000 */
.L_x_563:
        /* <DEDUP_REMOVED lines=8> */
.L_x_564:
        /* <DEDUP_REMOVED lines=8> */
.L_x_565:
[----:B------:R-:W-:Y:S02]  /*14f50*/  IMAD.MOV.U32 R12, RZ, RZ, 0x1f ;  /* 0x0000001fff0c7424 */ /* 0x000fe400078e00ff */
[----:B------:R-:W-:Y:S02]  /*14f60*/  IMAD.MOV.U32 R11, RZ, RZ, 0x1f ;  /* 0x0000001fff0b7424 */ /* 0x000fe400078e00ff */
[----:B------:R-:W-:-:S05]  /*14f70*/  IMAD.MOV.U32 R5, RZ, RZ, R14 ;  /* 0x000000ffff057224 */ /* 0x000fca00078e000e */
[----:B------:R-:W-:-:S05]  /*14f80*/  SEL R6, R5, RZ, P5 ;  /* 0x000000ff05067207 */ /* 0x000fca0002800000 */
[----:B------:R-:W-:-:S04]  /*14f90*/  IMAD.IADD R3, R3, 0x1, R6 ;  /* 0x0000000103037824 */ /* 0x000fc800078e0206 */
[----:B------:R-:W-:-:S07]  /*14fa0*/  IMAD.MOV.U32 R13, RZ, RZ, R3 ;  /* 0x000000ffff0d7224 */ /* 0x000fce00078e0003 */
[----:B------:R-:W-:Y:S05]  /*14fb0*/  WARPSYNC.COLLECTIVE R15, `(.L_x_566) ;  /* 0x000000000f087348 */ /* 0x000fea0003c00000 */
[----:B------:R0:W1:Y:S02]  /*14fc0*/  SHFL.IDX P6, R14, R13, R12, R11 ;  /* 0x0000000c0d0e7389 */ /* 0x00006400000c000b */
[----:B01----:R-:W-:Y:S01]  /*14fd0*/  ENDCOLLECTIVE ;  /* 0x000000000000791b */ /* 0x003fe20003800000 */
.L_x_566:
[----:B------:R-:W-:Y:S01]  /*14fe0*/  IMAD.MOV.U32 R6, RZ, RZ, R14 ;  /* 0x000000ffff067224 */ /* 0x000fe200078e000e */
[----:B------:R-:W-:Y:S06]  /*14ff0*/  BRA `(.L_x_567) ;  /* 0xffffffdc00e07947 */ /* 0x000fec000383ffff */
.L_x_506:
[----:B------:R-:W-:Y:S01]  /*15000*/  BSSY B0, `(.L_x_568) ;  /* 0x0000008000007945 */ /* 0x000fe20003800000 */
[----:B-----5:R-:W-:Y:S02]  /*15010*/  IMAD.MOV.U32 R13, RZ, RZ, R2 ;  /* 0x000000ffff0d7224 */ /* 0x020fe400078e0002 */
[----:B0-----:R-:W-:Y:S02]  /*15020*/  IMAD.MOV.U32 R12, RZ, RZ, 0x1 ;  /* 0x00000001ff0c7424 */ /* 0x001fe400078e00ff */
[----:B---3--:R-:W-:Y:S02]  /*15030*/  IMAD.MOV.U32 R11, RZ, RZ, RZ ;  /* 0x000000ffff0b7224 */ /* 0x008fe400078e00ff */
[----:B------:R-:W-:-:S07]  /*15040*/  IMAD.MOV.U32 R15, RZ, RZ, -0x1 ;  /* 0xffffffffff0f7424 */ /* 0x000fce00078e00ff */
[----:B-1----:R-:W-:Y:S05]  /*15050*/  WARPSYNC.COLLECTIVE R15, `(.L_x_569) ;  /* 0x000000000f087348 */ /* 0x002fea0003c00000 */
[----:B------:R0:W2:Y:S02]  /*15060*/  SHFL.UP P6, R14, R13, R12, R11 ;  /* 0x0400000c0d0e7389 */ /* 0x0000a400000c000b */
[----:B012---:R-:W-:Y:S01]  /*15070*/  ENDCOLLECTIVE ;  /* 0x000000000000791b */ /* 0x007fe20003800000 */
.L_x_569:
[----:B------:R-:W-:Y:S05]  /*15080*/  BSYNC B0 ;  /* 0x0000000000007941 */ /* 0x000fea0003800000 */
.L_x_568:
[----:B------:R-:W-:Y:S01]  /*15090*/  SEL R3, R14, RZ, P1 ;  /* 0x000000ff0e037207 */ /* 0x000fe20000800000 */
[----:B------:R-:W-:Y:S02]  /*150a0*/  IMAD.MOV.U32 R12, RZ, RZ, 0x2 ;  /* 0x00000002ff0c7424 */ /* 0x000fe400078e00ff */
[----:B------:R-:W-:Y:S02]  /*150b0*/  IMAD.MOV.U32 R11, RZ, RZ, RZ ;  /* 0x000000ffff0b7224 */ /* 0x000fe400078e00ff */
[----:B------:R-:W-:Y:S02]  /*150c0*/  IMAD.IADD R3, R2, 0x1, R3 ;  /* 0x0000000102037824 */ /* 0x000fe400078e0203 */
[----:B------:R-:W-:Y:S02]  /*150d0*/  IMAD.MOV.U32 R15, RZ, RZ, -0x1 ;  /* 0xffffffffff0f7424 */ /* 0x000fe400078e00ff */
[----:B------:R-:W-:-:S07]  /*150e0*/  IMAD.MOV.U32 R13, RZ, RZ, R3 ;  /* 0x000000ffff0d7224 */ /* 0x000fce00078e0003 */
[----:B------:R-:W-:Y:S05]  /*150f0*/  WARPSYNC.COLLECTIVE R15, `(.L_x_570) ;  /* 0x000000000f087348 */ /* 0x000fea0003c00000 */
[----:B------:R0:W1:Y:S02]  /*15100*/  SHFL.UP P6, R14, R13, R12, R11 ;  /* 0x0400000c0d0e7389 */ /* 0x00006400000c000b */
[----:B01----:R-:W-:Y:S01]  /*15110*/  ENDCOLLECTIVE ;  /* 0x000000000000791b */ /* 0x003fe20003800000 */
.L_x_570:
[----:B------:R-:W-:Y:S01]  /*15120*/  IMAD.MOV.U32 R12, RZ, RZ, 0x4 ;  /* 0x00000004ff0c7424 */ /* 0x000fe200078e00ff */
[----:B------:R-:W-:-:S05]  /*15130*/  SEL R14, R14, RZ, P2 ;  /* 0x000000ff0e0e7207 */ /* 0x000fca0001000000 */
[----:B------:R-:W-:-:S04]  /*15140*/  IMAD.IADD R3, R3, 0x1, R14 ;  /* 0x0000000103037824 */ /* 0x000fc800078e020e */
[----:B------:R-:W-:-:S07]  /*15150*/  IMAD.MOV.U32 R13, RZ, RZ, R3 ;  /* 0x000000ffff0d7224 */ /* 0x000fce00078e0003 */
[----:B------:R-:W-:Y:S05]  /*15160*/  WARPSYNC.COLLECTIVE R15, `(.L_x_571) ;  /* 0x000000000f087348 */ /* 0x000fea0003c00000 */
[----:B------:R0:W1:Y:S02]  /*15170*/  SHFL.UP P6, R14, R13, R12, R11 ;  /* 0x0400000c0d0e7389 */ /* 0x00006400000c000b */
[----:B01----:R-:W-:Y:S01]  /*15180*/  ENDCOLLECTIVE ;  /* 0x000000000000791b */ /* 0x003fe20003800000 */
.L_x_571:
[----:B------:R-:W-:Y:S01]  /*15190*/  IMAD.MOV.U32 R12, RZ, RZ, 0x8 ;  /* 0x00000008ff0c7424 */ /* 0x000fe200078e00ff */
[----:B------:R-:W-:-:S05]  /*151a0*/  SEL R14, R14, RZ, P3 ;  /* 0x000000ff0e0e7207 */ /* 0x000fca0001800000 */
[----:B------:R-:W-:-:S04]  /*151b0*/  IMAD.IADD R3, R3, 0x1, R14 ;  /* 0x0000000103037824 */ /* 0x000fc800078e020e */
[----:B------:R-:W-:-:S07]  /*151c0*/  IMAD.MOV.U32 R13, RZ, RZ, R3 ;  /* 0x000000ffff0d7224 */ /* 0x000fce00078e0003 */
[----:B------:R-:W-:Y:S05]  /*151d0*/  WARPSYNC.COLLECTIVE R15, `(.L_x_572) ;  /* 0x000000000f087348 */ /* 0x000fea0003c00000 */
[----:B------:R0:W1:Y:S02]  /*151e0*/  SHFL.UP P6, R14, R13, R12, R11 ;  /* 0x0400000c0d0e7389 */ /* 0x00006400000c000b */
[----:B01----:R-:W-:Y:S01]  /*151f0*/  ENDCOLLECTIVE ;  /* 0x000000000000791b */ /* 0x003fe20003800000 */
.L_x_572:
[----:B------:R-:W-:Y:S01]  /*15200*/  IMAD.MOV.U32 R12, RZ, RZ, 0x10 ;  /* 0x00000010ff0c7424 */ /* 0x000fe200078e00ff */
[----:B------:R-:W-:-:S05]  /*15210*/  SEL R14, R14, RZ, P4 ;  /* 0x000000ff0e0e7207 */ /* 0x000fca0002000000 */
[----:B------:R-:W-:-:S04]  /*15220*/  IMAD.IADD R3, R3, 0x1, R14 ;  /* 0x0000000103037824 */ /* 0x000fc800078e020e */
[----:B------:R-:W-:-:S07]  /*15230*/  IMAD.MOV.U32 R13, RZ, RZ, R3 ;  /* 0x000000ffff0d7224 */ /* 0x000fce00078e0003 */
[----:B------:R-:W-:Y:S05]  /*15240*/  WARPSYNC.COLLECTIVE R15, `(.L_x_573) ;  /* 0x000000000f087348 */ /* 0x000fea0003c00000 */
[----:B------:R0:W1:Y:S02]  /*15250*/  SHFL.UP P6, R14, R13, R12, R11 ;  /* 0x0400000c0d0e7389 */ /* 0x00006400000c000b */
[----:B01----:R-:W-:Y:S01]  /*15260*/  ENDCOLLECTIVE ;  /* 0x000000000000791b */ /* 0x003fe20003800000 */
.L_x_573:
[----:B------:R-:W-:Y:S02]  /*15270*/  IMAD.MOV.U32 R12, RZ, RZ, 0x1f ;  /* 0x0000001fff0c7424 */ /* 0x000fe400078e00ff */
[----:B------:R-:W-:Y:S01]  /*15280*/  IMAD.MOV.U32 R11, RZ, RZ, 0x1f ;  /* 0x0000001fff0b7424 */ /* 0x000fe200078e00ff */
[----:B------:R-:W-:-:S05]  /*15290*/  SEL R14, R14, RZ, P5 ;  /* 0x000000ff0e0e7207 */ /* 0x000fca0002800000 */
[----:B------:R-:W-:-:S04]  /*152a0*/  IMAD.IADD R3, R3, 0x1, R14 ;  /* 0x0000000103037824 */ /* 0x000fc800078e020e */
[----:B------:R-:W-:-:S07]  /*152b0*/  IMAD.MOV.U32 R13, RZ, RZ, R3 ;  /* 0x000000ffff0d7224 */ /* 0x000fce00078e0003 */
[----:B------:R-:W-:Y:S05]  /*152c0*/  WARPSYNC.COLLECTIVE R15, `(.L_x_574) ;  /* 0x000000000f087348 */ /* 0x000fea0003c00000 */
[----:B------:R0:W1:Y:S02]  /*152d0*/  SHFL.IDX P6, R14, R13, R12, R11 ;  /* 0x0000000c0d0e7389 */ /* 0x00006400000c000b */
[----:B01----:R-:W-:Y:S01]  /*152e0*/  ENDCOLLECTIVE ;  /* 0x000000000000791b */ /* 0x003fe20003800000 */
.L_x_574:
[----:B------:R-:W-:Y:S01]  /*152f0*/  IMAD.MOV.U32 R6, RZ, RZ, R14 ;  /* 0x000000ffff067224 */ /* 0x000fe200078e000e */
[----:B------:R-:W-:Y:S06]  /*15300*/  BRA `(.L_x_575) ;  /* 0xffffffdc00b87947 */ /* 0x000fec000383ffff */
.L_x_508:
[----:B------:R-:W-:Y:S01]  /*15310*/  BSSY B0, `(.L_x_576) ;  /* 0x0000006000007945 */ /* 0x000fe20003800000 */
[----:B------:R-:W-:Y:S01]  /*15320*/  PLOP3.LUT P6, PT, P6, PT, PT, 0x8, 0x0 ;  /* 0x000000000000781c */ /* 0x000fe200037ce170 */
[----:B------:R-:W-:-:S12]  /*15330*/  IMAD.MOV.U32 R15, RZ, RZ, -0x1 ;  /* 0xffffffffff0f7424 */ /* 0x000fd800078e00ff */
[----:B01-3-5:R-:W-:Y:S05]  /*15340*/  WARPSYNC.COLLECTIVE R15, `(.L_x_577) ;  /* 0x000000000f087348 */ /* 0x02bfea0003c00000 */
[----:B------:R-:W-:Y:S01]  /*15350*/  VOTE.ANY R14, PT, P6 ;  /* 0x00000000000e7806 */ /* 0x000fe200030e0100 */
[----:B01-3-5:R-:W-:Y:S06]  /*15360*/  ENDCOLLECTIVE ;  /* 0x000000000000791b */ /* 0x02bfec0003800000 */
.L_x_577:
[----:B------:R-:W-:Y:S05]  /*15370*/  BSYNC B0 ;  /* 0x0000000000007941 */ /* 0x000fea0003800000 */
.L_x_576:
[----:B------:R-:W-:Y:S02]  /*15380*/  IMAD.MOV.U32 R5, RZ, RZ, R14 ;  /* 0x000000ffff057224 */ /* 0x000fe400078e000e */
[----:B------:R-:W-:Y:S02]  /*15390*/  IMAD.MOV.U32 R13, RZ, RZ, R2 ;  /* 0x000000ffff0d7224 */ /* 0x000fe400078e0002 */
[----:B------:R-:W0:Y:S01]  /*153a0*/  POPC R4, R5 ;  /* 0x0000000500047309 */ /* 0x000e220000000000 */
[----:B------:R-:W-:Y:S02]  /*153b0*/  IMAD.MOV.U32 R11, RZ, RZ, 0x1f ;  /* 0x0000001fff0b7424 */ /* 0x000fe400078e00ff */
[----:B------:R-:W-:Y:S02]  /*153c0*/  IMAD.MOV.U32 R15, RZ, RZ, -0x1 ;  /* 0xffffffffff0f7424 */ /* 0x000fe400078e00ff */
[----:B0-----:R-:W-:-:S07]  /*153d0*/  IMAD.MOV.U32 R12, RZ, RZ, R4 ;  /* 0x000000ffff0c7224 */ /* 0x001fce00078e0004 */
[----:B------:R-:W-:Y:S05]  /*153e0*/  WARPSYNC.COLLECTIVE R15, `(.L_x_578) ;  /* 0x000000000f087348 */ /* 0x000fea0003c00000 */
[----:B------:R0:W1:Y:S02]  /*153f0*/  SHFL.IDX P6, R14, R13, R12, R11 ;  /* 0x0000000c0d0e7389 */ /* 0x00006400000c000b */
[----:B01----:R-:W-:Y:S01]  /*15400*/  ENDCOLLECTIVE ;  /* 0x000000000000791b */ /* 0x003fe20003800000 */
.L_x_578:
[----:B------:R-:W-:Y:S01]  /*15410*/  IMAD.MOV.U32 R17, RZ, RZ, R14 ;  /* 0x000000ffff117224 */ /* 0x000fe200078e000e */
[----:B------:R-:W-:Y:S06]  /*15420*/  BRA `(.L_x_579) ;  /* 0xffffffdc00a87947 */ /* 0x000fec000383ffff */
.L_x_510:
[----:B------:R-:W-:Y:S01]  /*15430*/  BSSY B0, `(.L_x_580) ;  /* 0x0000007000007945 */ /* 0x000fe20003800000 */
[----:B------:R-:W-:Y:S02]  /*15440*/  IMAD.MOV.U32 R13, RZ, RZ, R3 ;  /* 0x000000ffff0d7224 */ /* 0x000fe400078e0003 */
[----:B---3--:R-:W-:Y:S02]  /*15450*/  IMAD.MOV.U32 R11, RZ, RZ, 0x1f ;  /* 0x0000001fff0b7424 */ /* 0x008fe400078e00ff */
[----:B------:R-:W-:-:S07]  /*15460*/  IMAD.MOV.U32 R15, RZ, RZ, -0x1 ;  /* 0xffffffffff0f7424 */ /* 0x000fce00078e00ff */
[----:B-1--45:R-:W-:Y:S05]  /*15470*/  WARPSYNC.COLLECTIVE R15, `(.L_x_581) ;  /* 0x000000000f087348 */ /* 0x032fea0003c00000 */
[----:B------:R0:W2:Y:S02]  /*15480*/  SHFL.IDX P6, R14, R13, R12, R11 ;  /* 0x0000000c0d0e7389 */ /* 0x0000a400000c000b */
[----:B012-45:R-:W-:Y:S01]  /*15490*/  ENDCOLLECTIVE ;  /* 0x000000000000791b */ /* 0x037fe20003800000 */
.L_x_581:
[----:B------:R-:W-:Y:S05]  /*154a0*/  BSYNC B0 ;  /* 0x0000000000007941 */ /* 0x000fea0003800000 */
.L_x_580:
[----:B------:R-:W-:Y:S01]  /*154b0*/  IMAD.MOV.U32 R2, RZ, RZ, R14 ;  /* 0x000000ffff027224 */ /* 0x000fe200078e000e */
[----:B------:R-:W-:Y:S06]  /*154c0*/  BRA `(.L_x_509) ;  /* 0xffffffdc009c7947 */ /* 0x000fec000383ffff */
.L_x_514:
[----:B-1----:R1:W2:Y:S02]  /*154d0*/  SYNCS.PHASECHK.TRANS64.TRYWAIT P0, [R0+URZ+0x34820], R3 ;  /* 0x03482003000075a7 */ /* 0x0022a4000800017f */
[----:B--2---:R-:W-:Y:S05]  /*154e0*/  @!P0 NANOSLEEP.SYNCS 0x989680 ;  /* 0x009896800000895d */ /* 0x004fea0003900000 */
[----:B------:R-:W2:Y:S02]  /*154f0*/  @!P0 SYNCS.PHASECHK.TRANS64 P0, [R0+URZ+0x34820], R3 ;  /* 0x03482003000085a7 */ /* 0x000ea4000800007f */
[----:B--2---:R-:W-:Y:S05]  /*15500*/  @!P0 BRA `(.L_x_514) ;  /* 0xfffffffc00f08947 */ /* 0x004fea000383ffff */
[----:B------:R-:W-:Y:S05]  /*15510*/  BRA `(.L_x_582) ;  /* 0xffffffe000907947 */ /* 0x000fea000383ffff */
.L_x_515:
[----:B------:R-:W2:Y:S01]  /*15520*/  S2R R2, SR_TID.X ;  /* 0x0000000000027919 */ /* 0x000ea20000002100 */
[----:B------:R-:W-:Y:S01]  /*15530*/  BSSY B0, `(.L_x_583) ;  /* 0x000000a000007945 */ /* 0x000fe20003800000 */
[----:B0-----:R-:W-:Y:S02]  /*15540*/  IMAD.MOV.U32 R12, RZ, RZ, RZ ;  /* 0x000000ffff0c7224 */ /* 0x001fe400078e00ff */
[----:B---3--:R-:W-:Y:S02]  /*15550*/  IMAD.MOV.U32 R11, RZ, RZ, 0x1f ;  /* 0x0000001fff0b7424 */ /* 0x008fe400078e00ff */
[----:B------:R-:W-:Y:S01]  /*15560*/  IMAD.MOV.U32 R15, RZ, RZ, -0x1 ;  /* 0xffffffffff0f7424 */ /* 0x000fe200078e00ff */
[----:B--2---:R-:W-:-:S04]  /*15570*/  SHF.R.U32.HI R2, RZ, 0x5, R2 ;  /* 0x00000005ff027819 */ /* 0x004fc80000011602 */
[----:B------:R-:W-:-:S05]  /*15580*/  LOP3.LUT R2, R2, 0x3, RZ, 0xc0, !PT ;  /* 0x0000000302027812 */ /* 0x000fca00078ec0ff */
[----:B------:R-:W-:-:S07]  /*15590*/  IMAD.MOV.U32 R13, RZ, RZ, R2 ;  /* 0x000000ffff0d7224 */ /* 0x000fce00078e0002 */
[----:B-1---5:R-:W-:Y:S05]  /*155a0*/  WARPSYNC.COLLECTIVE R15, `(.L_x_584) ;  /* 0x000000000f087348 */ /* 0x022fea0003c00000 */
[----:B------:R0:W2:Y:S02]  /*155b0*/  SHFL.IDX P6, R14, R13, R12, R11 ;  /* 0x0000000c0d0e7389 */ /* 0x0000a400000c000b */
[----:B012--5:R-:W-:Y:S01]  /*155c0*/  ENDCOLLECTIVE ;  /* 0x000000000000791b */ /* 0x027fe20003800000 */
.L_x_584:
[----:B------:R-:W-:Y:S05]  /*155d0*/  BSYNC B0 ;  /* 0x0000000000007941 */ /* 0x000fea0003800000 */
.L_x_583:
[----:B------:R-:W-:Y:S05]  /*155e0*/  BRA `(.L_x_585) ;  /* 0xffffffe000787947 */ /* 0x000fea000383ffff */
.L_x_518:
[----:B------:R-:W-:Y:S01]  /*155f0*/  BSSY B1, `(.L_x_586) ;  /* 0x0000006000017945 */ /* 0x000fe20003800000 */
[----:B------:R-:W-:-:S07]  /*15600*/  IMAD.MOV.U32 R15, RZ, RZ, -0x1 ;  /* 0xffffffffff0f7424 */ /* 0x000fce00078e00ff */
[----:B0123-5:R-:W-:Y:S05]  /*15610*/  WARPSYNC.COLLECTIVE R15, `(.L_x_587) ;  /* 0x000000000f0c7348 */ /* 0x02ffea0003c00000 */
[----:B------:R-:W-:Y:S02]  /*15620*/  ELECT P6, UR62, PT ;  /* 0x00000000003e782f */ /* 0x000fe400038c0000 */
[----:B------:R-:W-:Y:S01]  /*15630*/  MOV R14, UR62 ;  /* 0x0000003e000e7c02 */ /* 0x000fe20008000f00 */
[----:B0123-5:R-:W-:Y:S10]  /*15640*/  ENDCOLLECTIVE ;  /* 0x000000000000791b */ /* 0x02fff40003800000 */
.L_x_587:
[----:B------:R-:W-:Y:S05]  /*15650*/  BSYNC B1 ;  /* 0x0000000000017941 */ /* 0x000fea0003800000 */
.L_x_586:
[----:B------:R-:W-:Y:S05]  /*15660*/  BRA `(.L_x_588) ;  /* 0xffffffe000707947 */ /* 0x000fea000383ffff */
.L_x_520:
[----:B-1----:R1:W2:Y:S02]  /*15670*/  SYNCS.PHASECHK.TRANS64.TRYWAIT P0, [R6+URZ], R5 ;  /* 0x00000005060075a7 */ /* 0x0022a4000800017f */
[----:B--2---:R-:W-:Y:S05]  /*15680*/  @!P0 NANOSLEEP.SYNCS 0x989680 ;  /* 0x009896800000895d */ /* 0x004fea0003900000 */
[----:B------:R-:W2:Y:S02]  /*15690*/  @!P0 SYNCS.PHASECHK.TRANS64 P0, [R6+URZ], R5 ;  /* 0x00000005060085a7 */ /* 0x000ea4000800007f */
[----:B--2---:R-:W-:Y:S05]  /*156a0*/  @!P0 BRA `(.L_x_520) ;  /* 0xfffffffc00f08947 */ /* 0x004fea000383ffff */
[----:B------:R-:W-:Y:S05]  /*156b0*/  BRA `(.L_x_589) ;  /* 0xffffffe000ac7947 */ /* 0x000fea000383ffff */
.L_x_521:
[----:B--2---:R2:W4:Y:S02]  /*156c0*/  SYNCS.PHASECHK.TRANS64.TRYWAIT P0, [R7+URZ], R2 ;  /* 0x00000002070075a7 */ /* 0x004524000800017f */
[----:B----4-:R-:W-:Y:S05]  /*156d0*/  @!P0 NANOSLEEP.SYNCS 0x989680 ;  /* 0x009896800000895d */ /* 0x010fea0003900000 */
[----:B------:R-:W4:Y:S02]  /*156e0*/  @!P0 SYNCS.PHASECHK.TRANS64 P0, [R7+URZ], R2 ;  /* 0x00000002070085a7 */ /* 0x000f24000800007f */
[----:B----4-:R-:W-:Y:S05]  /*156f0*/  @!P0 BRA `(.L_x_521) ;  /* 0xfffffffc00f08947 */ /* 0x010fea000383ffff */
[----:B------:R-:W-:Y:S05]  /*15700*/  BRA `(.L_x_590) ;  /* 0xffffffe000a07947 */ /* 0x000fea000383ffff */
.L_x_523:
[----:B----4-:R4:W0:Y:S02]  /*15710*/  SYNCS.PHASECHK.TRANS64.TRYWAIT P0, [R4+URZ], R5 ;  /* 0x00000005040075a7 */ /* 0x010824000800017f */
[----:B0-----:R-:W-:Y:S05]  /*15720*/  @!P0 NANOSLEEP.SYNCS 0x989680 ;  /* 0x009896800000895d */ /* 0x001fea0003900000 */
[----:B------:R-:W0:Y:S02]  /*15730*/  @!P0 SYNCS.PHASECHK.TRANS64 P0, [R4+URZ], R5 ;  /* 0x00000005040085a7 */ /* 0x000e24000800007f */
[----:B0-----:R-:W-:Y:S05]  /*15740*/  @!P0 BRA `(.L_x_523) ;  /* 0xfffffffc00f08947 */ /* 0x001fea000383ffff */
[----:B------:R-:W-:Y:S05]  /*15750*/  BRA `(.L_x_591) ;  /* 0xffffffe000a87947 */ /* 0x000fea000383ffff */
.L_x_592:
        /* <DEDUP_REMOVED lines=10> */
.L_x_3219:


//--------------------- .text._ZN7cutlass13device_kernelIN5flash11enable_sm90INS1_16FlashAttnFwdSm90INS1_25CollectiveMainloopFwdSm90ILi2EN4cute5tupleIJNS5_1CILi1EEES8_S8_EEENS6_IJNS7_ILi128EEENS7_ILi176EEESA_EEELi128ENS_10bfloat16_tEfNS_4arch4Sm90ELb0ELb0ELb0ELb1ELb0ELb1ELb0ELb1ELb1ELb1ELb0ELb0EEENS1_21CollectiveEpilogueFwdINS6_IJSA_SA_SB_EEES9_SD_SF_Li256ELb1ELb1ELb0ELb0EEENS1_36VarlenDynamicPersistentTileSchedulerILi128ELi176ELi256ELi128ELb0ELb1ELb1ELb0ELb1ELb1EEEEEEEEEvNT_6ParamsE --------------------------
	.section	.text._ZN7cutlass13device_kernelIN5flash11enable_sm90INS1_16FlashAttnFwdSm90INS1_25CollectiveMainloopFwdSm90ILi2EN4cute5tupleIJNS5_1CILi1EEES8_S8_EEENS6_IJNS7_ILi128EEENS7_ILi176EEESA_EEELi128ENS_10bfloat16_tEfNS_4arch4Sm90ELb0ELb0ELb0ELb1ELb0ELb1ELb0ELb1ELb1ELb1ELb0ELb0EEENS1_21CollectiveEpilogueFwdINS6_IJSA_SA_SB_EEES9_SD_SF_Li256ELb1ELb1ELb0ELb0EEENS1_36VarlenDynamicPersistentTileSchedulerILi128ELi176ELi256ELi128ELb0ELb1ELb1ELb0ELb1ELb1EEEEEEEEEvNT_6ParamsE,"ax",@progbits
	.align	128
.text._ZN7cutlass13device_kernelIN5flash11enable_sm90INS1_16FlashAttnFwdSm90INS1_25CollectiveMainloopFwdSm90ILi2EN4cute5tupleIJNS5_1CILi1EEES8_S8_EEENS6_IJNS7_ILi128EEENS7_ILi176EEESA_EEELi128ENS_10bfloat16_tEfNS_4arch4Sm90ELb0ELb0ELb0ELb1ELb0ELb1ELb0ELb1ELb1ELb1ELb0ELb0EEENS1_21CollectiveEpilogueFwdINS6_IJSA_SA_SB_EEES9_SD_SF_Li256ELb1ELb1ELb0ELb0EEENS1_36VarlenDynamicPersistentTileSchedulerILi128ELi176ELi256ELi128ELb0ELb1ELb1ELb0ELb1ELb1EEEEEEEEEvNT_6ParamsE:
        .type           _ZN7cutlass13device_kernelIN5flash11enable_sm90INS1_16FlashAttnFwdSm90INS1_25CollectiveMainloopFwdSm90ILi2EN4cute5tupleIJNS5_1CILi1EEES8_S8_EEENS6_IJNS7_ILi128EEENS7_ILi176EEESA_EEELi128ENS_10bfloat16_tEfNS_4arch4Sm90ELb0ELb0ELb0ELb1ELb0ELb1ELb0ELb1ELb1ELb1ELb0ELb0EEENS1_21CollectiveEpilogueFwdINS6_IJSA_SA_SB_EEES9_SD_SF_Li256ELb1ELb1ELb0ELb0EEENS1_36VarlenDynamicPersistentTileSchedulerILi128ELi176ELi256ELi128ELb0ELb1ELb1ELb0ELb1ELb1EEEEEEEEEvNT_6ParamsE,@function
        .size           _ZN7cutlass13device_kernelIN5flash11enable_sm90INS1_16FlashAttnFwdSm90INS1_25CollectiveMainloopFwdSm90ILi2EN4cute5tupleIJNS5_1CILi1EEES8_S8_EEENS6_IJNS7_ILi128EEENS7_ILi176EEESA_EEELi128ENS_10bfloat16_tEfNS_4arch4Sm90ELb0ELb0ELb0ELb1ELb0ELb1ELb0ELb1ELb1ELb1ELb0ELb0EEENS1_21CollectiveEpilogueFwdINS6_IJSA_SA_SB_EEES9_SD_SF_Li256ELb1ELb1ELb0ELb0EEENS1_36VarlenDynamicPersistentTileSchedulerILi128ELi176ELi256ELi128ELb0ELb1ELb1ELb0ELb1ELb1EEEEEEEEEvNT_6ParamsE,(.L_x_3220 - _ZN7cutlass13device_kernelIN5flash11enable_sm90INS1_16FlashAttnFwdSm90INS1_25CollectiveMainloopFwdSm90ILi2EN4cute5tupleIJNS5_1CILi1EEES8_S8_EEENS6_IJNS7_ILi128EEENS7_ILi176EEESA_EEELi128ENS_10bfloat16_tEfNS_4arch4Sm90ELb0ELb0ELb0ELb1ELb0ELb1ELb0ELb1ELb1ELb1ELb0ELb0EEENS1_21CollectiveEpilogueFwdINS6_IJSA_SA_SB_EEES9_SD_SF_Li256ELb1ELb1ELb0ELb0EEENS1_36VarlenDynamicPersistentTileSchedulerILi128ELi176ELi256ELi128ELb0ELb1ELb1ELb0ELb1ELb1EEEEEEEEEvNT_6ParamsE)
        .other          _ZN7cutlass13device_kernelIN5flash11enable_sm90INS1_16FlashAttnFwdSm90INS1_25CollectiveMainloopFwdSm90ILi2EN4cute5tupleIJNS5_1CILi1EEES8_S8_EEENS6_IJNS7_ILi128EEENS7_ILi176EEESA_EEELi128ENS_10bfloat16_tEfNS_4arch4Sm90ELb0ELb0ELb0ELb1ELb0ELb1ELb0ELb1ELb1ELb1ELb0ELb0EEENS1_21CollectiveEpilogueFwdINS6_IJSA_SA_SB_EEES9_SD_SF_Li256ELb1ELb1ELb0ELb0EEENS1_36VarlenDynamicPersistentTileSchedulerILi128ELi176ELi256ELi128ELb0ELb1ELb1ELb0ELb1ELb1EEEEEEEEEvNT_6ParamsE,@"STO_CUDA_ENTRY STV_DEFAULT"
_ZN7cutlass13device_kernelIN5flash11enable_sm90INS1_16FlashAttnFwdSm90INS1_25CollectiveMainloopFwdSm90ILi2EN4cute5tupleIJNS5_1CILi1EEES8_S8_EEENS6_IJNS7_ILi128EEENS7_ILi176EEESA_EEELi128ENS_10bfloat16_tEfNS_4arch4Sm90ELb0ELb0ELb0ELb1ELb0ELb1ELb0ELb1ELb1ELb1ELb0ELb0EEENS1_21CollectiveEpilogueFwdINS6_IJSA_SA_SB_EEES9_SD_SF_Li256ELb1ELb1ELb0ELb0EEENS1_36VarlenDynamicPersistentTileSchedulerILi128ELi176ELi256ELi128ELb0ELb1ELb1ELb0ELb1ELb1EEEEEEEEEvNT_6ParamsE:
        /* <DEDUP_REMOVED lines=12> */
[----:B------:R-:W-:Y:S02]  /*00c0*/  UIADD3 UR10, UP2, UR4, 0x570, URZ ;  /* 0x00000570040a7890 */ /* 0x000fe4000ff5e03f */
[----:B------:R-:W-:Y:S02]  /*00d0*/  UIADD3 UR4, UP3, UR4, 0x670, URZ ;  /* 0x0000067004047890 */ /* 0x000fe4000ff7e03f */
[----:B------:R-:W-:-:S02]  /*00e0*/  UIADD3.X UR7, URZ, UR5, URZ, UP0, !UPT ;  /* 0x000000053f077290 */ /* 0x000fc400087fe43f */
[----:B------:R-:W-:Y:S02]  /*00f0*/  UIADD3.X UR9, URZ, UR5, URZ, UP1, !UPT ;  /* 0x000000053f097290 */ /* 0x000fe40008ffe43f */
[----:B------:R-:W-:Y:S02]  /*0100*/  UIADD3.X UR11, URZ, UR5, URZ, UP2, !UPT ;  /* 0x000000053f0b7290 */ /* 0x000fe400097fe43f */
[----:B------:R-:W-:-:S03]  /*0110*/  UIADD3.X UR5, URZ, UR5, URZ, UP3, !UPT ;  /* 0x000000053f057290 */ /* 0x000fc60009ffe43f */
[----:B------:R0:W-:Y:S02]  /*0120*/  UTMACCTL.PF [UR6] ;  /* 0x00000000060079b9 */ /* 0x0001e40008040000 */
[----:B------:R0:W-:Y:S02]  /*0130*/  UTMACCTL.PF [UR8] ;  /* 0x00000000080079b9 */ /* 0x0001e40008040000 */
[----:B------:R0:W-:Y:S02]  /*0140*/  UTMACCTL.PF [UR10] ;  /* 0x000000000a0079b9 */ /* 0x0001e40008040000 */
[----:B------:R0:W-:Y:S02]  /*0150*/  UTMACCTL.PF [UR4] ;  /* 0x00000000040079b9 */ /* 0x0001e40008040000 */
[----:B0-----:R-:W-:Y:S01]  /*0160*/  NOP ;  /* 0x0000000000007918 */ /* 0x001fe20000000000 */
.L_x_594:
[----:B------:R-:W-:Y:S05]  /*0170*/  BSYNC B0 ;  /* 0x0000000000007941 */ /* 0x000fea0003800000 */
.L_x_593:
        /* <DEDUP_REMOVED lines=40> */
.L_x_595:
        /* <DEDUP_REMOVED lines=22> */
.L_x_596:
        /* <DEDUP_REMOVED lines=18> */
.L_x_597:
        /* <DEDUP_REMOVED lines=22> */
.L_x_598:
        /* <DEDUP_REMOVED lines=22> */
.L_x_599:
[----:B--2---:R-:W-:Y:S01]  /*0940*/  ISETP.NE.AND P0, PT, R3, RZ, PT ;  /* 0x000000ff0300720c */ /* 0x004fe20003f05270 */
[----:B------:R-:W-:Y:S01]  /*0950*/  IMAD.MOV.U32 R3, RZ, RZ, 0x1 ;  /* 0x00000001ff037424 */ /* 0x000fe200078e00ff */
[----:B------:R-:W-:Y:S01]  /*0960*/  NOP ;  /* 0x0000000000007918 */ /* 0x000fe20000000000 */
[----:B------:R-:W-:Y:S03]  /*0970*/  BSSY B9, `(.L_x_600) ;  /* 0x00025c1000097945 */ /* 0x000fe60003800000 */
[----:B------:R-:W-:-:S05]  /*0980*/  SEL R3, R3, 0x2, !P0 ;  /* 0x0000000203037807 */ /* 0x000fca0004000000 */
[----:B------:R2:W-:Y:S01]  /*0990*/  STL [R1+0x68], R3 ;  /* 0x0000680301007387 */ /* 0x0005e20000100800 */
[----:B01-34-:R-:W-:Y:S06]  /*09a0*/  BAR.SYNC.DEFER_BLOCKING 0x0 ;  /* 0x0000000000007b1d */ /* 0x01bfec0000010000 */
[----:B------:R-:W-:Y:S05]  /*09b0*/  @!P0 BRA `(.L_x_601) ;  /* 0x000001e800948947 */ /* 0x000fea0003800000 */
.L_x_602:
[----:B------:R-:W-:-:S08]  /*09c0*/  NOP ;  /* 0x0000000000007918 */ /* 0x000fd00000000000 */
[----:B------:R-:W0:Y:S02]  /*09d0*/  USETMAXREG.TRY_ALLOC.CTAPOOL UP0, 0xf0 ;  /* 0x000000f0000079c8 */ /* 0x000e240008000600 */
[----:B0-----:R-:W-:-:S13]  /*09e0*/  PLOP3.LUT P0, PT, PT, PT, UP0, 0x80, 0x0 ;  /* 0x000000000000781c */ /* 0x001fda0003f0f008 */
[----:B------:R-:W-:Y:S05]  /*09f0*/  @!P0 BRA `(.L_x_602) ;  /* 0xfffffffc00f08947 */ /* 0x000fea000383ffff */
[----:B--2---:R-:W2:Y:S01]  /*0a00*/  LDL.LU R3, [R1+0x4] ;  /* 0x0000040001037983 */ /* 0x004ea20000300800 */
[----:B------:R-:W-:Y:S01]  /*0a10*/  SHF.R.U32.HI R2, RZ, 0x7, R0 ;  /* 0x00000007ff027819 */ /* 0x000fe20000011600 */
[----:B------:R-:W0:Y:S01]  /*0a20*/  S2UR UR5, SR_CgaCtaId ;  /* 0x00000000000579c3 */ /* 0x000e220000008800 */
[----:B------:R-:W-:-:S07]  /*0a30*/  UMOV UR4, 0x400 ;  /* 0x0000040000047882 */ /* 0x000fce0000000000 */
[----:B------:R-:W-:Y:S06]  /*0a40*/  BAR.ARV 0x8, 0x180 ;  /* 0x0206000000007b1d */ /* 0x000fec0000002000 */
[----:B------:R-:W-:-:S13]  /*0a50*/  ISETP.NE.AND P0, PT, R2, 0x1, PT ;  /* 0x000000010200780c */ /* 0x000fda0003f05270 */
[----:B------:R-:W-:Y:S06]  /*0a60*/  @!P0 BAR.ARV 0x9, 0x100 ;  /* 0x0244000000008b1d */ /* 0x000fec0000002000 */
[----:B0-----:R-:W-:Y:S02]  /*0a70*/  ULEA UR4, UR5, UR4, 0x18 ;  /* 0x0000000405047291 */ /* 0x001fe4000f8ec03f */
[----:B------:R-:W-:Y:S04]  /*0a80*/  BAR.SYNC.DEFER_BLOCKING 0x5, 0x180 ;  /* 0x0146000000007b1d */ /* 0x000fe80000010000 */
[----:B------:R-:W-:-:S02]  /*0a90*/  IMAD.U32 R2, RZ, RZ, UR4 ;  /* 0x00000004ff027e24 */ /* 0x000fc4000f8e00ff */
[----:B------:R-:W-:-:S03]  /*0aa0*/  ULDC UR4, c[0x0][0xc3c] ;  /* 0x00030f0000047ab9 */ /* 0x000fc60000000800 */
[----:B------:R-:W0:Y:S01]  /*0ab0*/  LDS.128 R124, [R2+0x348d0] ;  /* 0x0348d000027c7984 */ /* 0x000e220000000c00 */
[----:B------:R-:W-:Y:S06]  /*0ac0*/  BAR.ARV 0x4, 0x180 ;  /* 0x0106000000007b1d */ /* 0x000fec0000002000 */
[----:B--2---:R-:W-:-:S04]  /*0ad0*/  LOP3.LUT R3, R3, 0xffffffdf, RZ, 0xc0, !PT ;  /* 0xffffffdf03037812 */ /* 0x004fc800078ec0ff */
[----:B------:R-:W-:Y:S02]  /*0ae0*/  @P0 LOP3.LUT R3, R3, 0x20, RZ, 0xfc, !PT ;  /* 0x0000002003030812 */ /* 0x000fe400078efcff */
[----:B0-----:R-:W-:-:S03]  /*0af0*/  ISETP.GE.AND P0, PT, R127, UR4, PT ;  /* 0x000000047f007c0c */ /* 0x001fc6000bf06270 */
[----:B------:R0:W-:Y:S10]  /*0b00*/  STL [R1+0x4], R3 ;  /* 0x0000040301007387 */ /* 0x0001f40000100800 */
[----:B0-----:R-:W-:Y:S05]  /*0b10*/  @P0 BRA `(.L_x_603) ;  /* 0x0000025800980947 */ /* 0x001fea0003800000 */
[----:B------:R-:W2:Y:S01]  /*0b20*/  LDL R15, [R1+0x68] ;  /* 0x00006800010f7983 */ /* 0x000ea20000100800 */
[----:B------:R-:W-:Y:S01]  /*0b30*/  VIADD R13, R0, 0xffffff80 ;  /* 0xffffff80000d7836 */ /* 0x000fe20000000000 */
[----:B------:R-:W-:Y:S01]  /*0b40*/  CS2R R222, SRZ ;  /* 0x0000000000de7805 */ /* 0x000fe2000001ff00 */
[----:B------:R-:W-:Y:S02]  /*0b50*/  IMAD.MOV.U32 R23, RZ, RZ, RZ ;  /* 0x000000ffff177224 */ /* 0x000fe400078e00ff */
[----:B------:R-:W-:Y:S01]  /*0b60*/  IMAD.MOV.U32 R233, RZ, RZ, RZ ;  /* 0x000000ffffe97224 */ /* 0x000fe200078e00ff */
[----:B------:R-:W-:-:S04]  /*0b70*/  SHF.R.S32.HI R0, RZ, 0x1f, R13 ;  /* 0x0000001fff007819 */ /* 0x000fc8000001140d */
[CC--:B------:R-:W-:Y:S02]  /*0b80*/  LEA.HI R3, R0.reuse, R13.reuse, RZ, 0x7 ;  /* 0x0000000d00037211 */ /* 0x0c0fe400078f38ff */
[CC--:B------:R-:W-:Y:S02]  /*0b90*/  LEA.HI R5, R0.reuse, R13.reuse, RZ, 0x5 ;  /* 0x0000000d00057211 */ /* 0x0c0fe400078f28ff */
[----:B------:R-:W-:Y:S02]  /*0ba0*/  LOP3.LUT R4, R3, 0xffffff80, RZ, 0xc0, !PT ;  /* 0xffffff8003047812 */ /* 0x000fe400078ec0ff */
[----:B------:R-:W-:Y:S01]  /*0bb0*/  SHF.R.S32.HI R14, RZ, 0x7, R3 ;  /* 0x00000007ff0e7819 */ /* 0x000fe20000011403 */
[----:B------:R-:W-:Y:S01]  /*0bc0*/  IMAD.SHL.U32 R6, R5, 0x20, RZ ;  /* 0x0000002005067824 */ /* 0x000fe200078e00ff */
[CC--:B------:R-:W-:Y:S01]  /*0bd0*/  LEA.HI R12, R0.reuse, R13.reuse, RZ, 0x2 ;  /* 0x0000000d000c7211 */ /* 0x0c0fe200078f10ff */
[----:B------:R-:W-:Y:S01]  /*0be0*/  IMAD.IADD R16, R13, 0x1, -R4 ;  /* 0x000000010d107824 */ /* 0x000fe200078e0a04 */
[----:B------:R-:W-:-:S02]  /*0bf0*/  LEA.HI R4, R0, R13, RZ, 0x4 ;  /* 0x0000000d00047211 */ /* 0x000fc400078f20ff */
[----:B------:R-:W-:Y:S02]  /*0c00*/  LEA.HI R3, R3, R14, RZ, 0x1 ;  /* 0x0000000e03037211 */ /* 0x000fe400078f08ff */
[----:B------:R-:W-:Y:S02]  /*0c10*/  SHF.R.S32.HI R8, RZ, 0x1f, R16 ;  /* 0x0000001fff087819 */ /* 0x000fe40000011410 */
[----:B------:R-:W-:Y:S02]  /*0c20*/  SHF.R.S32.HI R7, RZ, 0x4, R4 ;  /* 0x00000004ff077819 */ /* 0x000fe40000011404 */
[----:B------:R-:W-:Y:S02]  /*0c30*/  LEA.HI R9, R8, R16, RZ, 0x2 ;  /* 0x0000001008097211 */ /* 0x000fe400078f10ff */
[----:B------:R-:W-:Y:S02]  /*0c40*/  LOP3.LUT R5, R4, 0x3fffff0, RZ, 0xc0, !PT ;  /* 0x03fffff004057812 */ /* 0x000fe400078ec0ff */
[----:B------:R-:W-:-:S02]  /*0c50*/  SHF.R.S32.HI R10, RZ, 0x2, R9 ;  /* 0x00000002ff0a7819 */ /* 0x000fc40000011409 */
[----:B------:R-:W-:Y:S01]  /*0c60*/  SHF.R.S32.HI R11, RZ, 0x1f, R9 ;  /* 0x0000001fff0b7819 */ /* 0x000fe20000011409 */
[----:B------:R-:W-:Y:S01]  /*0c70*/  IMAD.IADD R5, R13, 0x1, -R5 ;  /* 0x000000010d057824 */ /* 0x000fe200078e0a05 */
[----:B------:R-:W-:Y:S02]  /*0c80*/  LEA.HI R8, R8, R16, RZ, 0x5 ;  /* 0x0000001008087211 */ /* 0x000fe400078f28ff */
[----:B------:R-:W-:Y:S02]  /*0c90*/  LEA.HI R11, R11, R10, RZ, 0x3 ;  /* 0x0000000a0b0b7211 */ /* 0x000fe400078f18ff */
[----:B------:R-:W-:Y:S02]  /*0ca0*/  LEA.HI R4, R4, R7, RZ, 0x1 ;  /* 0x0000000704047211 */ /* 0x000fe400078f08ff */
[----:B------:R-:W-:Y:S02]  /*0cb0*/  LOP3.LUT R11, R11, 0xfffffff8, RZ, 0xc0, !PT ;  /* 0xfffffff80b0b7812 */ /* 0x000fe400078ec0ff */
[----:B------:R-:W-:-:S02]  /*0cc0*/  SHF.R.S32.HI R8, RZ, 0x5, R8 ;  /* 0x00000005ff087819 */ /* 0x000fc40000011408 */
[----:B------:R-:W-:Y:S01]  /*0cd0*/  LOP3.LUT R3, R3, 0x3fffffe, RZ, 0xc0, !PT ;  /* 0x03fffffe03037812 */ /* 0x000fe200078ec0ff */
[----:B------:R-:W-:Y:S01]  /*0ce0*/  IMAD.IADD R11, R10, 0x1, -R11 ;  /* 0x000000010a0b7824 */ /* 0x000fe200078e0a0b */
[----:B------:R-:W-:Y:S01]  /*0cf0*/  LOP3.LUT R6, R6, 0xfffffc00, RZ, 0xc0, !PT ;  /* 0xfffffc0006067812 */ /* 0x000fe200078ec0ff */
[----:B------:R-:W-:Y:S01]  /*0d00*/  IMAD.MOV.U32 R10, RZ, RZ, -0x2 ;  /* 0xfffffffeff0a7424 */ /* 0x000fe200078e00ff */
[----:B------:R-:W-:Y:S01]  /*0d10*/  LOP3.LUT R4, R4, 0x1ffffffe, RZ, 0xc0, !PT ;  /* 0x1ffffffe04047812 */ /* 0x000fe200078ec0ff */
[----:B------:R-:W-:Y:S01]  /*0d20*/  IMAD R8, R8, 0x10, R11 ;  /* 0x0000001008087824 */ /* 0x000fe200078e020b */
[----:B------:R-:W-:Y:S01]  /*0d30*/  LOP3.LUT R9, R9, 0x7ffffffc, RZ, 0xc0, !PT ;  /* 0x7ffffffc09097812 */ /* 0x000fe200078ec0ff */
[----:B------:R-:W-:Y:S01]  /*0d40*/  IMAD.IADD R3, R14, 0x1, -R3 ;  /* 0x000000010e037824 */ /* 0x000fe200078e0a03 */
[----:B------:R-:W-:Y:S01]  /*0d50*/  LOP3.LUT R12, R12, 0xfffffffc, RZ, 0xc0, !PT ;  /* 0xfffffffc0c0c7812 */ /* 0x000fe200078ec0ff */
[----:B------:R-:W-:Y:S02]  /*0d60*/  IMAD R5, R5, 0x40, R6 ;  /* 0x0000004005057824 */ /* 0x000fe400078e0206 */
[----:B------:R-:W-:-:S02]  /*0d70*/  IMAD.IADD R4, R7, 0x1, -R4 ;  /* 0x0000000107047824 */ /* 0x000fc400078e0a04 */
[----:B------:R-:W-:Y:S02]  /*0d80*/  IMAD.IADD R9, R16, 0x1, -R9 ;  /* 0x0000000110097824 */ /* 0x000fe400078e0a09 */
[----:B------:R-:W-:Y:S01]  /*0d90*/  IMAD R14, R3, 0x40, R8 ;  /* 0x00000040030e7824 */ /* 0x000fe200078e0208 */
[-C--:B------:R-:W-:Y:S01]  /*0da0*/  LEA.HI R3, R0, R13.reuse, RZ, 0x6 ;  /* 0x0000000d00037211 */ /* 0x080fe200078f30ff */
[----:B------:R-:W-:Y:S01]  /*0db0*/  IMAD R5, R4, 0x8, R5 ;  /* 0x0000000804057824 */ /* 0x000fe200078e0205 */
[----:B------:R-:W-:Y:S01]  /*0dc0*/  LEA.HI R0, R0, R13, RZ, 0x3 ;  /* 0x0000000d00007211 */ /* 0x000fe200078f18ff */
[----:B------:R-:W-:Y:S02]  /*0dd0*/  IMAD R4, R9, R10, 0xb0 ;  /* 0x000000b009047424 */ /* 0x000fe400078e020a */
[----:B------:R-:W-:Y:S01]  /*0de0*/  IMAD.IADD R12, R13, 0x1, -R12 ;  /* 0x000000010d0c7824 */ /* 0x000fe200078e0a0c */
[----:B------:R-:W-:Y:S01]  /*0df0*/  STL [R1+0x90], R5 ;  /* 0x0000900501007387 */ /* 0x000fe20000100800 */
[----:B------:R-:W-:-:S03]  /*0e00*/  SHF.R.S32.HI R22, RZ, 0x3, R0 ;  /* 0x00000003ff167819 */ /* 0x000fc60000011400 */
[----:B------:R0:W-:Y:S01]  /*0e10*/  STL [R1+0x88], R4 ;  /* 0x0000880401007387 */ /* 0x0001e20000100800 */
[----:B------:R-:W-:Y:S01]  /*0e20*/  LEA.HI R6, R12, R12, RZ, 0x1 ;  /* 0x0000000c0c067211 */ /* 0x000fe200078f08ff */
[C---:B------:R-:W-:Y:S02]  /*0e30*/  VIADD R28, R22.reuse, 0x20 ;  /* 0x00000020161c7836 */ /* 0x040fe40000000000 */
[----:B------:R-:W-:Y:S01]  /*0e40*/  VIADD R27, R22, 0x40 ;  /* 0x00000040161b7836 */ /* 0x000fe20000000000 */
[----:B------:R-:W-:Y:S01]  /*0e50*/  LOP3.LUT R7, R6, 0x1ffffffe, RZ, 0xc0, !PT ;  /* 0x1ffffffe06077812 */ /* 0x000fe200078ec0ff */
[C---:B------:R-:W-:Y:S01]  /*0e60*/  VIADD R26, R22.reuse, 0x60 ;  /* 0x00000060161a7836 */ /* 0x040fe20000000000 */
[----:B------:R-:W-:Y:S01]  /*0e70*/  STL [R1+0x84], R14 ;  /* 0x0000840e01007387 */ /* 0x000fe20000100800 */
[----:B------:R-:W-:Y:S01]  /*0e80*/  VIADD R25, R22, 0x80 ;  /* 0x0000008016197836 */ /* 0x000fe20000000000 */
[----:B------:R-:W-:Y:S01]  /*0e90*/  SHF.R.S32.HI R6, RZ, 0x1f, R27 ;  /* 0x0000001fff067819 */ /* 0x000fe2000001141b */
[----:B0-----:R-:W-:Y:S01]  /*0ea0*/  IMAD.SHL.U32 R4, R3, 0x8, RZ ;  /* 0x0000000803047824 */ /* 0x001fe200078e00ff */
[----:B------:R-:W-:Y:S01]  /*0eb0*/  LOP3.LUT R3, R0, 0xfffffff8, RZ, 0xc0, !PT ;  /* 0xfffffff800037812 */ /* 0x000fe200078ec0ff */
[C---:B------:R-:W-:Y:S01]  /*0ec0*/  IMAD.SHL.U32 R0, R22.reuse, 0x40, RZ ;  /* 0x0000004016007824 */ /* 0x040fe200078e00ff */
[----:B------:R-:W-:Y:S01]  /*0ed0*/  SHF.R.S32.HI R9, RZ, 0x1f, R26 ;  /* 0x0000001fff097819 */ /* 0x000fe2000001141a */
[----:B------:R-:W-:Y:S01]  /*0ee0*/  VIADD R24, R22, 0xa0 ;  /* 0x000000a016187836 */ /* 0x000fe20000000000 */
[----:B------:R-:W-:Y:S01]  /*0ef0*/  LOP3.LUT R20, R4, 0xfffffe00, RZ, 0xc0, !PT ;  /* 0xfffffe0004147812 */ /* 0x000fe200078ec0ff */
[----:B------:R-:W-:Y:S01]  /*0f00*/  IMAD.IADD R18, R13, 0x1, -R3 ;  /* 0x000000010d127824 */ /* 0x000fe200078e0a03 */
[----:B------:R-:W-:Y:S01]  /*0f10*/  SHF.R.S32.HI R4, RZ, 0x1f, R28 ;  /* 0x0000001fff047819 */ /* 0x000fe2000001141c */
[----:B------:R-:W-:Y:S01]  /*0f20*/  IMAD.SHL.U32 R5, R27, 0x40, RZ ;  /* 0x000000401b057824 */ /* 0x000fe200078e00ff */
[----:B------:R-:W-:Y:S01]  /*0f30*/  SHF.R.S32.HI R3, RZ, 0x1f, R22 ;  /* 0x0000001fff037819 */ /* 0x000fe20000011416 */
[----:B------:R-:W-:Y:S01]  /*0f40*/  IMAD.SHL.U32 R16, R18, 0x8, RZ ;  /* 0x0000000812107824 */ /* 0x000fe200078e00ff */
[----:B------:R-:W-:Y:S01]  /*0f50*/  LOP3.LUT R3, R0, 0x1c0, RZ, 0xc0, !PT ;  /* 0x000001c000037812 */ /* 0x000fe200078ec0ff */
[----:B------:R-:W-:Y:S01]  /*0f60*/  IMAD.SHL.U32 R0, R28, 0x40, RZ ;  /* 0x000000401c007824 */ /* 0x000fe200078e00ff */
[----:B------:R-:W-:Y:S01]  /*0f70*/  LEA.HI R4, R4, R28, RZ, 0x3 ;  /* 0x0000001c04047211 */ /* 0x000fe200078f18ff */
[----:B------:R-:W-:Y:S01]  /*0f80*/  IMAD.SHL.U32 R8, R26, 0x40, RZ ;  /* 0x000000401a087824 */ /* 0x000fe200078e00ff */
[----:B------:R-:W-:Y:S01]  /*0f90*/  SHF.R.S32.HI R11, RZ, 0x1f, R25 ;  /* 0x0000001fff0b7819 */ /* 0x000fe20000011419 */
[----:B------:R-:W-:Y:S01]  /*0fa0*/  IMAD.IADD R7, R12, 0x1, -R7 ;  /* 0x000000010c077824 */ /* 0x000fe200078e0a07 */
[----:B------:R-:W-:Y:S01]  /*0fb0*/  SHF.R.U32.HI R21, RZ, 0x3, R3 ;  /* 0x00000003ff157819 */ /* 0x000fe20000011603 */
[----:B------:R-:W-:Y:S01]  /*0fc0*/  IMAD.SHL.U32 R4, R4, 0x40, RZ ;  /* 0x0000004004047824 */ /* 0x000fe200078e00ff */
[----:B------:R-:W-:Y:S01]  /*0fd0*/  LEA.HI R6, R6, R27, RZ, 0x3 ;  /* 0x0000001b06067211 */ /* 0x000fe200078f18ff */
[----:B------:R-:W-:Y:S01]  /*0fe0*/  IMAD.SHL.U32 R10, R25, 0x40, RZ ;  /* 0x00000040190a7824 */ /* 0x000fe200078e00ff */
[----:B------:R-:W-:Y:S01]  /*0ff0*/  LOP3.LUT R3, R3, 0x38, R16, 0xf8, !PT ;  /* 0x0000003803037812 */ /* 0x000fe200078ef810 */
[----:B------:R-:W-:Y:S01]  /*1000*/  IMAD.SHL.U32 R12, R24, 0x40, RZ ;  /* 0x00000040180c7824 */ /* 0x000fe200078e00ff */
[----:B------:R-:W-:Y:S01]  /*1010*/  SHF.R.S32.HI R13, RZ, 0x1f, R24 ;  /* 0x0000001fff0d7819 */ /* 0x000fe20000011418 */
[----:B------:R-:W-:Y:S01]  /*1020*/  IMAD.SHL.U32 R6, R6, 0x40, RZ ;  /* 0x0000004006067824 */ /* 0x000fe200078e00ff */
[----:B------:R-:W-:Y:S01]  /*1030*/  LEA.HI R9, R9, R26, RZ, 0x3 ;  /* 0x0000001a09097211 */ /* 0x000fe200078f18ff */
[----:B------:R-:W-:Y:S01]  /*1040*/  STL [R1+0x6c], RZ ;  /* 0x00006cff01007387 */ /* 0x000fe20000100800 */
[----:B------:R-:W-:Y:S01]  /*1050*/  LOP3.LUT R0, R0, 0x1c0, RZ, 0xc0, !PT ;  /* 0x000001c000007812 */ /* 0x000fe200078ec0ff */
[----:B------:R-:W-:Y:S01]  /*1060*/  IMAD.SHL.U32 R18, R18, 0x4, RZ ;  /* 0x0000000412127824 */ /* 0x000fe200078e00ff */
[----:B------:R-:W-:Y:S01]  /*1070*/  LEA.HI R11, R11, R25, RZ, 0x3 ;  /* 0x000000190b0b7211 */ /* 0x000fe200078f18ff */
[----:B------:R-:W-:Y:S01]  /*1080*/  IMAD.SHL.U32 R9, R9, 0x40, RZ ;  /* 0x0000004009097824 */ /* 0x000fe200078e00ff */
[----:B------:R-:W-:Y:S01]  /*1090*/  LOP3.LUT R3, R20, R3, R21, 0xf6, !PT ;  /* 0x0000000314037212 */ /* 0x000fe200078ef615 */
[----:B------:R-:W-:Y:S01]  /*10a0*/  VIADD R220, R18, 0x20 ;  /* 0x0000002012dc7836 */ /* 0x000fe20000000000 */
[----:B------:R-:W-:Y:S01]  /*10b0*/  LEA.HI R13, R13, R24, RZ, 0x3 ;  /* 0x000000180d0d7211 */ /* 0x000fe200078f18ff */
[----:B------:R-:W-:Y:S01]  /*10c0*/  IMAD.SHL.U32 R11, R11, 0x40, RZ ;  /* 0x000000400b0b7824 */ /* 0x000fe200078e00ff */
[----:B------:R-:W-:Y:S01]  /*10d0*/  LOP3.LUT R5, R5, 0x1c0, RZ, 0xc0, !PT ;  /* 0x000001c005057812 */ /* 0x000fe200078ec0ff */
[----:B------:R-:W-:Y:S01]  /*10e0*/  VIADD R221, R16, 0x40 ;  /* 0x0000004010dd7836 */ /* 0x000fe20000000000 */
[----:B------:R-:W-:Y:S01]  /*10f0*/  SHF.R.U32.HI R20, RZ, 0x3, R0 ;  /* 0x00000003ff147819 */ /* 0x000fe20000011600 */
[----:B------:R-:W-:Y:S01]  /*1100*/  IMAD.SHL.U32 R13, R13, 0x40, RZ ;  /* 0x000000400d0d7824 */ /* 0x000fe200078e00ff */
[----:B------:R-:W-:-:S02]  /*1110*/  LOP3.LUT R8, R8, 0x1c0, RZ, 0xc0, !PT ;  /* 0x000001c008087812 */ /* 0x000fc400078ec0ff */
[----:B------:R-:W-:Y:S02]  /*1120*/  LOP3.LUT R0, R0, 0x38, R16, 0xf8, !PT ;  /* 0x0000003800007812 */ /* 0x000fe400078ef810 */
[----:B------:R-:W-:Y:S02]  /*1130*/  LOP3.LUT R4, R4, 0xfffffe00, RZ, 0xc0, !PT ;  /* 0xfffffe0004047812 */ /* 0x000fe400078ec0ff */
[----:B------:R-:W-:Y:S02]  /*1140*/  LOP3.LUT R24, R10, 0x1c0, RZ, 0xc0, !PT ;  /* 0x000001c00a187812 */ /* 0x000fe400078ec0ff */
[----:B------:R-:W-:Y:S02]  /*1150*/  LOP3.LUT R10, R12, 0x1c0, RZ, 0xc0, !PT ;  /* 0x000001c00c0a7812 */ /* 0x000fe400078ec0ff */
[----:B------:R-:W-:Y:S02]  /*1160*/  LOP3.LUT R6, R6, 0xfffffe00, RZ, 0xc0, !PT ;  /* 0xfffffe0006067812 */ /* 0x000fe400078ec0ff */
[----:B------:R-:W-:-:S02]  /*1170*/  SHF.R.U32.HI R12, RZ, 0x3, R5 ;  /* 0x00000003ff0c7819 */ /* 0x000fc40000011605 */
[----:B------:R-:W-:Y:S02]  /*1180*/  SHF.R.U32.HI R10, RZ, 0x3, R8 ;  /* 0x00000003ff0a7819 */ /* 0x000fe40000011608 */
[----:B------:R-:W-:Y:S02]  /*1190*/  LOP3.LUT R0, R4, R0, R20, 0xf6, !PT ;  /* 0x0000000004007212 */ /* 0x000fe400078ef614 */
[----:B------:R-:W-:Y:S02]  /*11a0*/  SHF.R.S32.HI R17, RZ, 0x1f, R16 ;  /* 0x0000001fff117819 */ /* 0x000fe40000011410 */
[----:B--2---:R-:W-:Y:S01]  /*11b0*/  LOP3.LUT R224, R15, 0x1, RZ, 0xfc, !PT ;  /* 0x000000010fe07812 */ /* 0x004fe200078efcff */
[----:B------:R-:W-:-:S04]  /*11c0*/  VIADD R15, R2, 0x16400 ;  /* 0x00016400020f7836 */ /* 0x000fc80000000000 */
[----:B------:R-:W-:Y:S01]  /*11d0*/  IMAD R0, R0, 0x2, R15 ;  /* 0x0000000200007824 */ /* 0x000fe200078e020f */
[----:B------:R-:W-:Y:S04]  /*11e0*/  STL [R1+0x74], R15 ;  /* 0x0000740f01007387 */ /* 0x000fe80000100800 */
[----:B------:R0:W-:Y:S04]  /*11f0*/  STL [R1+0x3c], R3 ;  /* 0x00003c0301007387 */ /* 0x0001e80000100800 */
[----:B------:R-:W-:Y:S04]  /*1200*/  STL [R1+0x4c], R4 ;  /* 0x00004c0401007387 */ /* 0x000fe80000100800 */
[----:B------:R1:W-:Y:S01]  /*1210*/  STL [R1+0x48], R6 ;  /* 0x0000480601007387 */ /* 0x0003e20000100800 */
[----:B0-----:R-:W-:-:S02]  /*1220*/  LOP3.LUT R3, R5, 0x38, R16, 0xf8, !PT ;  /* 0x0000003805037812 */ /* 0x001fc400078ef810 */
[----:B------:R-:W-:Y:S02]  /*1230*/  LOP3.LUT R5, R8, 0x38, R16, 0xf8, !PT ;  /* 0x0000003808057812 */ /* 0x000fe400078ef810 */
[----:B------:R-:W-:Y:S02]  /*1240*/  LOP3.LUT R8, R9, 0xfffffe00, RZ, 0xc0, !PT ;  /* 0xfffffe0009087812 */ /* 0x000fe400078ec0ff */
[----:B------:R-:W-:Y:S02]  /*1250*/  LOP3.LUT R9, R11, 0xfffffe00, RZ, 0xc0, !PT ;  /* 0xfffffe000b097812 */ /* 0x000fe400078ec0ff */
[----:B------:R-:W-:Y:S02]  /*1260*/  LOP3.LUT R3, R6, R3, R12, 0xf6, !PT ;  /* 0x0000000306037212 */ /* 0x000fe400078ef60c */
[----:B-1----:R-:W-:Y:S01]  /*1270*/  LOP3.LUT R6, R13, 0xfffffe00, RZ, 0xc0, !PT ;  /* 0xfffffe000d067812 */ /* 0x002fe200078ec0ff */
[----:B------:R-:W-:Y:S01]  /*1280*/  STL [R1+0x5c], R9 ;  /* 0x00005c0901007387 */ /* 0x000fe20000100800 */
[----:B------:R-:W-:Y:S01]  /*1290*/  LOP3.LUT R5, R8, R5, R10, 0xf6, !PT ;  /* 0x0000000508057212 */ /* 0x000fe200078ef60a */
[----:B------:R-:W-:-:S02]  /*12a0*/  IMAD R4, R3, 0x2, R15 ;  /* 0x0000000203047824 */ /* 0x000fc400078e020f */
[----:B------:R-:W-:Y:S02]  /*12b0*/  STL [R1+0x40], R8 ;  /* 0x0000400801007387 */ /* 0x000fe40000100800 */
[----:B------:R-:W-:Y:S02]  /*12c0*/  IMAD R3, R5, 0x2, R15 ;  /* 0x0000000205037824 */ /* 0x000fe400078e020f */
[----:B------:R-:W-:Y:S04]  /*12d0*/  STL [R1+0x58], R6 ;  /* 0x0000580601007387 */ /* 0x000fe80000100800 */
[----:B------:R0:W-:Y:S04]  /*12e0*/  STL [R1+0x80], R0 ;  /* 0x0000800001007387 */ /* 0x0001e80000100800 */
[----:B------:R1:W-:Y:S01]  /*12f0*/  STL [R1+0x7c], R4 ;  /* 0x00007c0401007387 */ /* 0x0003e20000100800 */
[----:B0-----:R-:W-:-:S05]  /*1300*/  IMAD R0, R7, 0x8, R14 ;  /* 0x0000000807007824 */ /* 0x001fca00078e020e */
[----:B------:R1:W-:Y:S04]  /*1310*/  STL [R1+0x8c], R0 ;  /* 0x00008c0001007387 */ /* 0x0003e80000100800 */
[----:B------:R1:W-:Y:S02]  /*1320*/  STL [R1+0x78], R3 ;  /* 0x0000780301007387 */ /* 0x0003e40000100800 */
.L_x_821:
[----:B01----:R-:W0:Y:S01]  /*1330*/  LDC.64 R4, c[0x0][0xc88] ;  /* 0x00032200ff047b82 */ /* 0x003e220000000a00 */
[----:B------:R-:W-:Y:S01]  /*1340*/  ULDC.64 UR4, c[0x0][0x208] ;  /* 0x0000820000047ab9 */ /* 0x000fe20000000a00 */
[----:B0-----:R-:W-:-:S05]  /*1350*/  IMAD.WIDE R4, R127, 0x4, R4 ;  /* 0x000000047f047825 */ /* 0x001fca00078e0204 */
[----:B--2---:R-:W2:Y:S01]  /*1360*/  LDG.E R10, desc[UR4][R4.64] ;  /* 0x00000004040a7981 */ /* 0x004ea2000c1e1900 */
[----:B------:R-:W-:Y:S05]  /*1370*/  YIELD ;  /* 0x0000000000007946 */ /* 0x000fea0003800000 */
[----:B------:R-:W-:Y:S01]  /*1380*/  ULDC.64 UR4, c[0x0][0xa28] ;  /* 0x00028a0000047ab9 */ /* 0x000fe20000000a00 */
[----:B------:R-:W-:Y:S01]  /*1390*/  ULDC.64 UR8, c[0x0][0xa18] ;  /* 0x0002860000087ab9 */ /* 0x000fe20000000a00 */
[----:B------:R-:W-:Y:S01]  /*13a0*/  ISETP.NE.U32.AND P1, PT, RZ, UR4, PT ;  /* 0x00000004ff007c0c */ /* 0x000fe2000bf25070 */
[----:B------:R-:W-:Y:S01]  /*13b0*/  ULDC.64 UR6, c[0x0][0xa08] ;  /* 0x0002820000067ab9 */ /* 0x000fe20000000a00 */
[----:B------:R-:W-:Y:S01]  /*13c0*/  IMAD.MOV.U32 R3, RZ, RZ, RZ ;  /* 0x000000ffff037224 */ /* 0x000fe200078e00ff */
[----:B------:R-:W-:Y:S01]  /*13d0*/  ISETP.NE.U32.AND P0, PT, RZ, UR6, PT ;  /* 0x00000006ff007c0c */ /* 0x000fe2000bf05070 */
[----:B------:R-:W-:Y:S01]  /*13e0*/  ULDC.64 UR10, c[0x0][0x208] ;  /* 0x00008200000a7ab9 */ /* 0x000fe20000000a00 */
[----:B------:R-:W-:Y:S01]  /*13f0*/  ISETP.NE.AND.EX P1, PT, RZ, UR5, PT, P1 ;  /* 0x00000005ff007c0c */ /* 0x000fe2000bf25310 */
[----:B------:R-:W-:Y:S01]  /*1400*/  IMAD.MOV.U32 R29, RZ, RZ, RZ ;  /* 0x000000ffff1d7224 */ /* 0x000fe200078e00ff */
[----:B------:R-:W-:-:S02]  /*1410*/  ISETP.NE.AND.EX P0, PT, RZ, UR7, PT, P0 ;  /* 0x00000007ff007c0c */ /* 0x000fc4000bf05300 */
[----:B--2---:R-:W-:Y:S01]  /*1420*/  SHF.R.S32.HI R0, RZ, 0x1f, R10 ;  /* 0x0000001fff007819 */ /* 0x004fe2000001140a */
[----:B------:R0:W-:Y:S08]  /*1430*/  STL [R1+0x60], R10 ;  /* 0x0000600a01007387 */ /* 0x0001f00000100800 */
[C---:B------:R-:W-:Y:S01]  /*1440*/  @P1 LEA R6, P2, R10.reuse, UR4, 0x2 ;  /* 0x000000040a061c11 */ /* 0x040fe2000f8410ff */
[C---:B------:R-:W-:Y:S01]  /*1450*/  IMAD.SHL.U32 R28, R10.reuse, 0x4, RZ ;  /* 0x000000040a1c7824 */ /* 0x040fe200078e00ff */
[----:B------:R-:W-:-:S02]  /*1460*/  SHF.L.U64.HI R30, R10, 0x2, R0 ;  /* 0x000000020a1e7819 */ /* 0x000fc40000010200 */
[----:B----4-:R-:W-:Y:S02]  /*1470*/  @P1 LEA.HI.X R7, R10, UR5, R0, 0x2, P2 ;  /* 0x000000050a071c11 */ /* 0x010fe400090f1400 */
[----:B------:R-:W-:Y:S01]  /*1480*/  ISETP.NE.U32.AND P2, PT, RZ, UR8, PT ;  /* 0x00000008ff007c0c */ /* 0x000fe2000bf45070 */
[----:B------:R-:W-:Y:S01]  /*1490*/  ULDC UR4, c[0x0][0x288] ;  /* 0x0000a20000047ab9 */ /* 0x000fe20000000800 */
[----:B------:R-:W-:Y:S01]  /*14a0*/  IADD3 R8, P3, R28, UR6, RZ ;  /* 0x000000061c087c10 */ /* 0x000fe2000ff7e0ff */
[----:B------:R-:W-:Y:S01]  /*14b0*/  IMAD.U32 R160, RZ, RZ, UR4 ;  /* 0x00000004ffa07e24 */ /* 0x000fe2000f8e00ff */
[----:B------:R-:W-:Y:S01]  /*14c0*/  ISETP.NE.AND.EX P2, PT, RZ, UR9, PT, P2 ;  /* 0x00000009ff007c0c */ /* 0x000fe2000bf45320 */
[----:B------:R-:W-:Y:S01]  /*14d0*/  ULDC.64 UR4, c[0x0][0x418] ;  /* 0x0001060000047ab9 */ /* 0x000fe20000000a00 */
[----:B------:R0:W5:Y:S01]  /*14e0*/  @P1 LDG.E R3, desc[UR10][R6.64] ;  /* 0x0000000a06031981 */ /* 0x000162000c1e1900 */
[----:B------:R-:W-:Y:S01]  /*14f0*/  UISETP.NE.U32.AND UP0, UPT, UR4, URZ, UPT ;  /* 0x0000003f0400728c */ /* 0x000fe2000bf05070 */
[----:B------:R-:W-:-:S02]  /*1500*/  IADD3.X R9, R30, UR7, RZ, P3, !PT ;  /* 0x000000071e097c10 */ /* 0x000fc40009ffe4ff */
[----:B------:R-:W-:Y:S01]  /*1510*/  ULDC UR4, c[0x0][0x424] ;  /* 0x0001090000047ab9 */ /* 0x000fe20000000800 */
[----:B------:R-:W-:Y:S02]  /*1520*/  UISETP.NE.AND.EX UP0, UPT, UR5, URZ, UPT, UP0 ;  /* 0x0000003f0500728c */ /* 0x000fe4000bf05300 */
[----:B------:R0:W5:Y:S01]  /*1530*/  @P0 LDG.E R29, desc[UR10][R8.64] ;  /* 0x0000000a081d0981 */ /* 0x000162000c1e1900 */
[----:B------:R-:W-:Y:S01]  /*1540*/  ULDC UR5, c[0x0][0x2f0] ;  /* 0x0000bc0000057ab9 */ /* 0x000fe20000000800 */
[----:B------:R-:W-:Y:S02]  /*1550*/  USEL UR4, UR4, 0x1, UP0 ;  /* 0x0000000104047887 */ /* 0x000fe40008000000 */
[----:B------:R-:W-:Y:S02]  /*1560*/  @P2 IADD3 R4, P1, R28, UR8, RZ ;  /* 0x000000081c042c10 */ /* 0x000fe4000ff3e0ff */
[----:B------:R-:W-:Y:S02]  /*1570*/  UIMAD UR4, UR4, UR5, URZ ;  /* 0x00000005040472a4 */ /* 0x000fe4000f8e023f */
[----:B------:R-:W-:Y:S01]  /*1580*/  @P2 IADD3.X R5, R30, UR9, RZ, P1, !PT ;  /* 0x000000091e052c10 */ /* 0x000fe20008ffe4ff */
[----:B------:R-:W-:-:S02]  /*1590*/  ULDC UR5, c[0x0][0x348] ;  /* 0x0000d20000057ab9 */ /* 0x000fc40000000800 */
[----:B------:R-:W-:Y:S02]  /*15a0*/  IMAD.U32 R25, RZ, RZ, UR5 ;  /* 0x00000005ff197e24 */ /* 0x000fe4000f8e00ff */
[----:B------:R0:W5:Y:S01]  /*15b0*/  @P2 LDG.E R160, desc[UR10][R4.64] ;  /* 0x0000000a04a02981 */ /* 0x000162000c1e1900 */
[----:B------:R-:W-:Y:S02]  /*15c0*/  IMAD.U32 R26, RZ, RZ, UR4 ;  /* 0x00000004ff1a7e24 */ /* 0x000fe4000f8e00ff */
[----:B------:R-:W-:Y:S01]  /*15d0*/  IMAD.MOV.U32 R27, RZ, RZ, R10 ;  /* 0x000000ffff1b7224 */ /* 0x000fe200078e000a */
[----:B---3--:R-:W-:Y:S06]  /*15e0*/  @P2 BRA `(.L_x_604) ;  /* 0x0000000000282947 */ /* 0x008fec0003800000 */
[----:B------:R-:W-:Y:S02]  /*15f0*/  ULDC.64 UR4, c[0x0][0xa00] ;  /* 0x0002800000047ab9 */ /* 0x000fe40000000a00 */
[----:B------:R-:W-:-:S04]  /*1600*/  ISETP.NE.U32.AND P1, PT, RZ, UR4, PT ;  /* 0x00000004ff007c0c */ /* 0x000fc8000bf25070 */
[----:B------:R-:W-:-:S13]  /*1610*/  ISETP.NE.AND.EX P1, PT, RZ, UR5, PT, P1 ;  /* 0x00000005ff007c0c */ /* 0x000fda000bf25310 */
[----:B------:R-:W-:Y:S05]  /*1620*/  @!P1 BRA `(.L_x_604) ;  /* 0x0000000000189947 */ /* 0x000fea0003800000 */
[----:B0-----:R-:W0:Y:S01]  /*1630*/  LDC.64 R4, c[0x0][0xa00] ;  /* 0x00028000ff047b82 */ /* 0x001e220000000a00 */
[----:B------:R-:W-:Y:S01]  /*1640*/  ULDC.64 UR4, c[0x0][0x208] ;  /* 0x0000820000047ab9 */ /* 0x000fe20000000a00 */
[----:B0-----:R-:W-:-:S05]  /*1650*/  IMAD.WIDE R4, R27, 0x4, R4 ;  /* 0x000000041b047825 */ /* 0x001fca00078e0204 */
[----:B-----5:R-:W2:Y:S04]  /*1660*/  LDG.E R160, desc[UR4][R4.64] ;  /* 0x0000000404a07981 */ /* 0x020ea8000c1e1900 */
[----:B------:R-:W2:Y:S02]  /*1670*/  LDG.E R7, desc[UR4][R4.64+0x4] ;  /* 0x0000040404077981 */ /* 0x000ea4000c1e1900 */
[----:B--2---:R-:W-:-:S07]  /*1680*/  IMAD.IADD R160, R7, 0x1, -R160 ;  /* 0x0000000107a07824 */ /* 0x004fce00078e0aa0 */
.L_x_604:
[----:B------:R-:W-:Y:S01]  /*1690*/  ULDC.64 UR4, c[0x0][0xa20] ;  /* 0x0002880000047ab9 */ /* 0x000fe20000000a00 */
[----:B------:R1:W-:Y:S01]  /*16a0*/  STL [R1+0x70], R125 ;  /* 0x0000707d01007387 */ /* 0x0003e20000100800 */
[----:B------:R-:W-:-:S03]  /*16b0*/  ISETP.NE.U32.AND P1, PT, RZ, UR4, PT ;  /* 0x00000004ff007c0c */ /* 0x000fc6000bf25070 */
[----:B------:R1:W-:Y:S01]  /*16c0*/  STL [R1+0x64], R126 ;  /* 0x0000647e01007387 */ /* 0x0003e20000100800 */
[----:B------:R-:W-:-:S13]  /*16d0*/  ISETP.NE.AND.EX P1, PT, RZ, UR5, PT, P1 ;  /* 0x00000005ff007c0c */ /* 0x000fda000bf25310 */
[----:B-1----:R-:W-:Y:S05]  /*16e0*/  @!P1 BRA `(.L_x_605) ;  /* 0x0000000000149947 */ /* 0x002fea0003800000 */
[----:B0-----:R-:W-:Y:S01]  /*16f0*/  IADD3 R4, P0, R28, UR4, RZ ;  /* 0x000000041c047c10 */ /* 0x001fe2000ff1e0ff */
[----:B------:R-:W-:-:S03]  /*1700*/  ULDC.64 UR6, c[0x0][0x208] ;  /* 0x0000820000067ab9 */ /* 0x000fc60000000a00 */
[----:B------:R-:W-:-:S05]  /*1710*/  IADD3.X R5, R30, UR5, RZ, P0, !PT ;  /* 0x000000051e057c10 */ /* 0x000fca00087fe4ff */
[----:B------:R1:W5:Y:S01]  /*1720*/  LDG.E R26, desc[UR6][R4.64] ;  /* 0x00000006041a7981 */ /* 0x000362000c1e1900 */
[----:B------:R-:W-:Y:S05]  /*1730*/  BRA `(.L_x_606) ;  /* 0x0000000000147947 */ /* 0x000fea0003800000 */
.L_x_605:
[----:B------:R-:W-:Y:S05]  /*1740*/  @!P0 BRA `(.L_x_606) ;  /* 0x0000000000108947 */ /* 0x000fea0003800000 */
[----:B------:R-:W-:Y:S02]  /*1750*/  ULDC.64 UR4, c[0x0][0x208] ;  /* 0x0000820000047ab9 */ /* 0x000fe40000000a00 */
[----:B0-----:R-:W2:Y:S04]  /*1760*/  LDG.E R5, desc[UR4][R8.64] ;  /* 0x0000000408057981 */ /* 0x001ea8000c1e1900 */
[----:B------:R-:W2:Y:S02]  /*1770*/  LDG.E R26, desc[UR4][R8.64+0x4] ;  /* 0x00000404081a7981 */ /* 0x000ea4000c1e1900 */
[----:B--2---:R-:W-:-:S07]  /*1780*/  IMAD.IADD R26, R26, 0x1, -R5 ;  /* 0x000000011a1a7824 */ /* 0x004fce00078e0a05 */
.L_x_606:
[----:B------:R-:W-:Y:S01]  /*1790*/  ULDC.64 UR4, c[0x0][0xa10] ;  /* 0x0002840000047ab9 */ /* 0x000fe20000000a00 */
[----:B------:R-:W-:Y:S01]  /*17a0*/  ULDC.64 UR6, c[0x0][0x208] ;  /* 0x0000820000067ab9 */ /* 0x000fe20000000a00 */
[----:B------:R-:W-:-:S04]  /*17b0*/  ISETP.NE.U32.AND P0, PT, RZ, UR4, PT ;  /* 0x00000004ff007c0c */ /* 0x000fc8000bf05070 */
[----:B------:R-:W-:Y:S01]  /*17c0*/  ISETP.NE.AND.EX P0, PT, RZ, UR5, PT, P0 ;  /* 0x00000005ff007c0c */ /* 0x000fe2000bf05300 */
[----:B0----5:R-:W-:Y:S01]  /*17d0*/  IMAD.IADD R8, R26, 0x1, -R3 ;  /* 0x000000011a087824 */ /* 0x021fe200078e0a03 */
[----:B------:R-:W-:-:S11]  /*17e0*/  ULDC.64 UR4, c[0x0][0xa30] ;  /* 0x00028c0000047ab9 */ /* 0x000fd60000000a00 */
[----:B-1----:R-:W0:Y:S02]  /*17f0*/  @P0 LDC.64 R4, c[0x0][0xa10] ;  /* 0x00028400ff040b82 */ /* 0x002e240000000a00 */
[----:B0-----:R-:W-:-:S05]  /*1800*/  @P0 IMAD.WIDE R4, R27, 0x4, R4 ;  /* 0x000000041b040825 */ /* 0x001fca00078e0204 */
[----:B------:R-:W2:Y:S04]  /*1810*/  @P0 LDG.E R0, desc[UR6][R4.64] ;  /* 0x0000000604000981 */ /* 0x000ea8000c1e1900 */
[----:B------:R0:W2:Y:S01]  /*1820*/  @P0 LDG.E R9, desc[UR6][R4.64+0x4] ;  /* 0x0000040604090981 */ /* 0x0000a2000c1e1900 */
[----:B------:R-:W-:Y:S01]  /*1830*/  ISETP.NE.U32.AND P1, PT, RZ, UR4, PT ;  /* 0x00000004ff007c0c */ /* 0x000fe2000bf25070 */
[----:B------:R-:W-:-:S03]  /*1840*/  IMAD.MOV.U32 R148, RZ, RZ, R26 ;  /* 0x000000ffff947224 */ /* 0x000fc600078e001a */
[----:B------:R-:W-:Y:S01]  /*1850*/  ISETP.NE.AND.EX P1, PT, RZ, UR5, PT, P1 ;  /* 0x00000005ff007c0c */ /* 0x000fe2000bf25310 */
[----:B0-----:R-:W-:-:S05]  /*1860*/  IMAD.MOV R4, RZ, RZ, -R8 ;  /* 0x000000ffff047224 */ /* 0x001fca00078e0a08 */
[----:B------:R-:W-:-:S07]  /*1870*/  VIMNMX R4, RZ, R4, !PT ;  /* 0x00000004ff047248 */ /* 0x000fce0007fe0100 */
[----:B------:R-:W-:-:S04]  /*1880*/  @P1 IADD3 R6, P2, R28, UR4, RZ ;  /* 0x000000041c061c10 */ /* 0x000fc8000ff5e0ff */
[----:B------:R-:W-:-:S05]  /*1890*/  @P1 IADD3.X R7, R30, UR5, RZ, P2, !PT ;  /* 0x000000051e071c10 */ /* 0x000fca00097fe4ff */
[----:B------:R0:W5:Y:S01]  /*18a0*/  @P1 LDG.E R148, desc[UR6][R6.64] ;  /* 0x0000000606941981 */ /* 0x000162000c1e1900 */
[----:B--2---:R-:W-:-:S04]  /*18b0*/  @P0 IMAD.IADD R25, R9, 0x1, -R0 ;  /* 0x0000000109190824 */ /* 0x004fc800078e0a00 */
[----:B------:R-:W-:-:S04]  /*18c0*/  IMAD.IADD R161, R8, 0x1, R25 ;  /* 0x0000000108a17824 */ /* 0x000fc800078e0219 */
[----:B------:R-:W-:-:S04]  /*18d0*/  VIADD R0, R161, 0xaf ;  /* 0x000000afa1007836 */ /* 0x000fc80000000000 */
[----:B------:R-:W-:-:S05]  /*18e0*/  IMAD.HI R0, R0, 0x2e8ba2e9, RZ ;  /* 0x2e8ba2e900007827 */ /* 0x000fca00078e02ff */
[----:B------:R-:W-:-:S04]  /*18f0*/  SHF.R.U32.HI R163, RZ, 0x1f, R0 ;  /* 0x0000001fffa37819 */ /* 0x000fc80000011600 */
[----:B------:R-:W-:-:S05]  /*1900*/  LEA.HI.SX32 R163, R0, R163, 0x1b ;  /* 0x000000a300a37211 */ /* 0x000fca00078fdaff */
[----:B------:R-:W-:-:S05]  /*1910*/  IMAD R0, R163, 0xb0, -R8 ;  /* 0x000000b0a3007824 */ /* 0x000fca00078e0a08 */
[----:B------:R-:W-:-:S04]  /*1920*/  VIMNMX R3, R0, R25, PT ;  /* 0x0000001900037248 */ /* 0x000fc80003fe0100 */
[----:B------:R-:W-:Y:S01]  /*1930*/  ISETP.GT.AND P0, PT, R3, R4, PT ;  /* 0x000000040300720c */ /* 0x000fe20003f04270 */
[----:B------:R-:W-:-:S05]  /*1940*/  IMAD.WIDE.U32 R4, R4, -0x45d1745d, RZ ;  /* 0xba2e8ba304047825 */ /* 0x000fca00078e00ff */
[----:B------:R-:W-:-:S05]  /*1950*/  SHF.R.U32.HI R131, RZ, 0x7, R5 ;  /* 0x00000007ff837819 */ /* 0x000fca0000011605 */
[----:B------:R-:W-:Y:S02]  /*1960*/  IMAD.MOV.U32 R24, RZ, RZ, R131 ;  /* 0x000000ffff187224 */ /* 0x000fe400078e0083 */
[----:B------:R-:W-:-:S04]  /*1970*/  @P0 VIADD R0, R3, 0xaf ;  /* 0x000000af03000836 */ /* 0x000fc80000000000 */
[----:B------:R-:W-:-:S05]  /*1980*/  @P0 IMAD.HI R0, R0, 0x2e8ba2e9, RZ ;  /* 0x2e8ba2e900000827 */ /* 0x000fca00078e02ff */
[----:B------:R-:W-:-:S04]  /*1990*/  @P0 SHF.R.U32.HI R3, RZ, 0x1f, R0 ;  /* 0x0000001fff030819 */ /* 0x000fc80000011600 */
[----:B------:R-:W-:Y:S02]  /*19a0*/  @P0 LEA.HI.SX32 R24, R0, R3, 0x1b ;  /* 0x0000000300180211 */ /* 0x000fe400078fdaff */
[----:B------:R-:W-:Y:S02]  /*19b0*/  PLOP3.LUT P0, PT, PT, PT, PT, 0x80, 0x0 ;  /* 0x000000000000781c */ /* 0x000fe40003f0f070 */
[----:B------:R-:W-:-:S13]  /*19c0*/  ISETP.GT.AND P1, PT, R24, R131, PT ;  /* 0x000000831800720c */ /* 0x000fda0003f24270 */
[----:B0-----:R-:W-:Y:S05]  /*19d0*/  @!P1 BRA `(.L_x_607) ;  /* 0x000000ac00909947 */ /* 0x001fea0003800000 */
[----:B------:R-:W-:Y:S01]  /*19e0*/  VIADD R0, R2, 0x1e400 ;  /* 0x0001e40002007836 */ /* 0x000fe20000000000 */
[----:B------:R-:W-:Y:S04]  /*19f0*/  BSSY B6, `(.L_x_608) ;  /* 0x0000013000067945 */ /* 0x000fe80003800000 */
[----:B------:R-:W-:-:S13]  /*1a00*/  LOP3.LUT P0, RZ, R0, 0x3ff, RZ, 0xc0, !PT ;  /* 0x000003ff00ff7812 */ /* 0x000fda000780c0ff */
[----:B------:R-:W-:Y:S05]  /*1a10*/  @!P0 BRA `(.L_x_609) ;  /* 0x0000000000408947 */ /* 0x000fea0003800000 */
        /* <DEDUP_REMOVED lines=15> */
[----:B-1---5:R-:W-:Y:S05]  /*1b10*/  CALL.ABS.NOINC R14 ;  /* 0x000000000e007343 */ /* 0x022fea0003c00000 */
.L_x_609:
[----:B------:R-:W-:Y:S05]  /*1b20*/  BSYNC B6 ;  /* 0x0000000000067941 */ /* 0x000fea0003800000 */
.L_x_608:
        /* <DEDUP_REMOVED lines=20> */
.L_x_611:
[----:B------:R-:W-:Y:S05]  /*1c70*/  BSYNC B6 ;  /* 0x0000000000067941 */ /* 0x000fea0003800000 */
.L_x_610:
[----:B------:R-:W-:Y:S01]  /*1c80*/  ULDC.64 UR4, c[0x0][0x9f8] ;  /* 0x00027e0000047ab9 */ /* 0x000fe20000000a00 */
[----:B------:R-:W-:Y:S01]  /*1c90*/  ULDC.64 UR6, c[0x0][0x208] ;  /* 0x0000820000067ab9 */ /* 0x000fe20000000a00 */
[----:B------:R-:W-:Y:S01]  /*1ca0*/  ISETP.NE.U32.AND P0, PT, RZ, UR4, PT ;  /* 0x00000004ff007c0c */ /* 0x000fe2000bf05070 */
[----:B------:R-:W2:Y:S01]  /*1cb0*/  LDL.LU R31, [R1+0x4] ;  /* 0x00000400011f7983 */ /* 0x000ea20000300800 */
[----:B------:R-:W0:Y:S02]  /*1cc0*/  LDC.64 R42, c[0x0][0x300] ;  /* 0x0000c000ff2a7b82 */ /* 0x000e240000000a00 */
[----:B------:R-:W-:Y:S01]  /*1cd0*/  ISETP.NE.AND.EX P0, PT, RZ, UR5, PT, P0 ;  /* 0x00000005ff007c0c */ /* 0x000fe2000bf05300 */
[----:B------:R-:W1:Y:S01]  /*1ce0*/  S2R R21, SR_TID.X ;  /* 0x0000000000157919 */ /* 0x000e620000002100 */
[----:B------:R-:W-:Y:S01]  /*1cf0*/  IMAD.IADD R119, R29, 0x1, R26 ;  /* 0x000000011d777824 */ /* 0x000fe200078e021a */
[----:B------:R-:W-:Y:S01]  /*1d00*/  SHF.R.S32.HI R8, RZ, 0x1f, R126 ;  /* 0x0000001fff087819 */ /* 0x000fe2000001147e */
[----:B------:R-:W3:Y:S02]  /*1d10*/  LDL R26, [R1+0x48] ;  /* 0x00004800011a7983 */ /* 0x000ee40000100800 */
[----:B------:R-:W4:Y:S02]  /*1d20*/  LDC R13, c[0x0][0x3f4] ;  /* 0x0000fd00ff0d7b82 */ /* 0x000f240000000800 */
[----:B------:R-:W3:Y:S05]  /*1d30*/  LDL R14, [R1+0x40] ;  /* 0x00004000010e7983 */ /* 0x000eea0000100800 */
[----:B------:R-:W-:Y:S01]  /*1d40*/  @P0 IADD3 R4, P1, R28, UR4, RZ ;  /* 0x000000041c040c10 */ /* 0x000fe2000ff3e0ff */
[----:B------:R-:W2:Y:S03]  /*1d50*/  LDC.64 R108, c[0x0][0x3f8] ;  /* 0x0000fe00ff6c7b82 */ /* 0x000ea60000000a00 */
[----:B------:R-:W-:Y:S01]  /*1d60*/  @P0 IADD3.X R5, R30, UR5, RZ, P1, !PT ;  /* 0x000000051e050c10 */ /* 0x000fe20008ffe4ff */
[----:B------:R-:W-:-:S04]  /*1d70*/  ULDC.64 UR4, c[0x0][0x308] ;  /* 0x0000c20000047ab9 */ /* 0x000fc80000000a00 */
[----:B------:R1:W3:Y:S01]  /*1d80*/  @P0 LDG.E R27, desc[UR6][R4.64] ;  /* 0x00000006041b0981 */ /* 0x0002e2000c1e1900 */
[----:B------:R-:W-:Y:S01]  /*1d90*/  SHF.R.S32.HI R15, RZ, 0x1f, R119 ;  /* 0x0000001fff0f7819 */ /* 0x000fe20000011477 */
[----:B------:R-:W-:Y:S01]  /*1da0*/  ULDC.64 UR6, c[0x0][0xa08] ;  /* 0x0002820000067ab9 */ /* 0x000fe20000000a00 */
[-C--:B0-----:R-:W-:Y:S01]  /*1db0*/  IMAD.WIDE.U32 R6, R119, R42.reuse, RZ ;  /* 0x0000002a77067225 */ /* 0x081fe200078e00ff */
[----:B------:R-:W-:Y:S01]  /*1dc0*/  ISETP.NE.U32.AND P0, PT, RZ, UR6, PT ;  /* 0x00000006ff007c0c */ /* 0x000fe2000bf05070 */
[----:B------:R-:W0:Y:S01]  /*1dd0*/  LDC.64 R114, c[0x0][0x408] ;  /* 0x00010200ff727b82 */ /* 0x000e220000000a00 */
[----:B------:R-:W-:Y:S01]  /*1de0*/  SHF.R.S32.HI R20, RZ, 0x1f, R22 ;  /* 0x0000001fff147819 */ /* 0x000fe20000011416 */
[----:B------:R-:W-:Y:S01]  /*1df0*/  IMAD R0, R15, R42, RZ ;  /* 0x0000002a0f007224 */ /* 0x000fe200078e02ff */
[----:B----4-:R-:W-:Y:S02]  /*1e00*/  ISETP.GE.AND P2, PT, R16, R13, PT ;  /* 0x0000000d1000720c */ /* 0x010fe40003f46270 */
[----:B------:R-:W-:Y:S01]  /*1e10*/  ISETP.NE.AND.EX P0, PT, RZ, UR7, PT, P0 ;  /* 0x00000007ff007c0c */ /* 0x000fe2000bf05300 */
[----:B------:R-:W-:Y:S01]  /*1e20*/  IMAD R3, R119, R43, R0 ;  /* 0x0000002b77037224 */ /* 0x000fe200078e0200 */
[----:B-1----:R-:W-:-:S02]  /*1e30*/  SHF.R.U32.HI R21, RZ, 0x7, R21 ;  /* 0x00000007ff157819 */ /* 0x002fc40000011615 */
[----:B------:R-:W-:Y:S01]  /*1e40*/  SHF.R.S32.HI R19, RZ, 0x1f, R18 ;  /* 0x0000001fff137819 */ /* 0x000fe20000011412 */
[----:B------:R-:W-:Y:S01]  /*1e50*/  IMAD.IADD R7, R7, 0x1, R3 ;  /* 0x0000000107077824 */ /* 0x000fe200078e0203 */
[----:B------:R-:W-:Y:S01]  /*1e60*/  ISETP.NE.AND P6, PT, R21, 0x1, PT ;  /* 0x000000011500780c */ /* 0x000fe20003fc5270 */
[----:B------:R-:W-:Y:S02]  /*1e70*/  IMAD R3, R8, UR4, RZ ;  /* 0x0000000408037c24 */ /* 0x000fe4000f8e02ff */
[----:B------:R-:W-:-:S04]  /*1e80*/  IMAD.WIDE.U32 R4, R126, UR4, R6 ;  /* 0x000000047e047c25 */ /* 0x000fc8000f8e0006 */
[----:B------:R-:W-:Y:S01]  /*1e90*/  IMAD R3, R126, UR5, R3 ;  /* 0x000000057e037c24 */ /* 0x000fe2000f8e0203 */
[----:B------:R-:W-:Y:S01]  /*1ea0*/  ULDC.64 UR4, c[0x0][0x310] ;  /* 0x0000c40000047ab9 */ /* 0x000fe20000000a00 */
[----:B--2---:R-:W-:Y:S02]  /*1eb0*/  LOP3.LUT R31, R31, 0xfffffffe, RZ, 0xc0, !PT ;  /* 0xfffffffe1f1f7812 */ /* 0x004fe400078ec0ff */
[----:B------:R-:W-:Y:S01]  /*1ec0*/  IMAD.IADD R5, R5, 0x1, R3 ;  /* 0x0000000105057824 */ /* 0x000fe200078e0203 */
[----:B---3--:R-:W-:Y:S02]  /*1ed0*/  SHF.R.S32.HI R0, RZ, 0x1f, R27 ;  /* 0x0000001fff007819 */ /* 0x008fe4000001141b */
[----:B------:R-:W-:Y:S01]  /*1ee0*/  SEL R103, R27, RZ, !P0 ;  /* 0x000000ff1b677207 */ /* 0x000fe20004000000 */
[----:B------:R-:W-:Y:S01]  /*1ef0*/  VIADD R9, R22, 0x40 ;  /* 0x0000004016097836 */ /* 0x000fe20000000000 */
[----:B------:R-:W-:Y:S01]  /*1f00*/  SEL R6, R0, RZ, !P0 ;  /* 0x000000ff00067207 */ /* 0x000fe20004000000 */
[----:B------:R-:W2:Y:S01]  /*1f10*/  LDL R27, [R1+0x4c] ;  /* 0x00004c00011b7983 */ /* 0x000ea20000100800 */
[----:B------:R-:W-:Y:S01]  /*1f20*/  @P2 LOP3.LUT R31, R31, 0x1, RZ, 0xfc, !PT ;  /* 0x000000011f1f2812 */ /* 0x000fe200078efcff */
[----:B------:R-:W-:-:S04]  /*1f30*/  IMAD.WIDE.U32 R100, R103, UR4, R4 ;  /* 0x0000000467647c25 */ /* 0x000fc8000f8e0004 */
[----:B------:R-:W-:Y:S02]  /*1f40*/  IMAD R0, R6, UR4, RZ ;  /* 0x0000000406007c24 */ /* 0x000fe4000f8e02ff */
[----:B------:R-:W-:Y:S02]  /*1f50*/  VIADD R32, R22, 0x20 ;  /* 0x0000002016207836 */ /* 0x000fe40000000000 */
[----:B------:R-:W-:Y:S01]  /*1f60*/  IMAD R11, R103, UR5, R0 ;  /* 0x00000005670b7c24 */ /* 0x000fe2000f8e0200 */
[----:B------:R-:W-:Y:S05]  /*1f70*/  @!P6 WARPSYNC.ALL ;  /* 0x000000000000e948 */ /* 0x000fea0003800000 */
[----:B------:R-:W-:Y:S01]  /*1f80*/  ULDC.64 UR4, c[0x0][0x330] ;  /* 0x0000cc0000047ab9 */ /* 0x000fe20000000a00 */
[----:B------:R1:W-:Y:S01]  /*1f90*/  STL [R1+0x4], R31 ;  /* 0x0000041f01007387 */ /* 0x0003e20000100800 */
[----:B------:R-:W-:-:S02]  /*1fa0*/  IMAD R3, R8, UR4, RZ ;  /* 0x0000000408037c24 */ /* 0x000fc4000f8e02ff */
[C---:B------:R-:W-:Y:S01]  /*1fb0*/  IMAD.WIDE.U32 R4, R126.reuse, UR4, R16 ;  /* 0x000000047e047c25 */ /* 0x040fe2000f8e0010 */
[----:B------:R-:W3:Y:S03]  /*1fc0*/  LDL R8, [R1+0x5c] ;  /* 0x00005c0001087983 */ /* 0x000ee60000100800 */
[----:B------:R-:W-:Y:S01]  /*1fd0*/  IMAD R3, R126, UR5, R3 ;  /* 0x000000057e037c24 */ /* 0x000fe2000f8e0203 */
[----:B------:R-:W4:Y:S01]  /*1fe0*/  LDL R12, [R1+0x58] ;  /* 0x00005800010c7983 */ /* 0x000f220000100800 */
[----:B------:R-:W-:Y:S01]  /*1ff0*/  IMAD R0, R20, R108, RZ ;  /* 0x0000006c14007224 */ /* 0x000fe200078e02ff */
[----:B------:R-:W-:Y:S01]  /*2000*/  ULDC.64 UR4, c[0x0][0x338] ;  /* 0x0000ce0000047ab9 */ /* 0x000fe20000000a00 */
[----:B------:R-:W-:Y:S01]  /*2010*/  IMAD.IADD R5, R5, 0x1, R3 ;  /* 0x0000000105057824 */ /* 0x000fe200078e0203 */
[----:B------:R-:W-:Y:S01]  /*2020*/  SEL R3, R13, RZ, P2 ;  /* 0x000000ff0d037207 */ /* 0x000fe20001000000 */
[----:B------:R-:W-:-:S02]  /*2030*/  IMAD R7, R22, R109, R0 ;  /* 0x0000006d16077224 */ /* 0x000fc400078e0200 */
[----:B-1----:R-:W-:Y:S02]  /*2040*/  VIADD R31, R22, 0x40 ;  /* 0x00000040161f7836 */ /* 0x002fe40000000000 */
[----:B------:R-:W-:Y:S02]  /*2050*/  IMAD R0, R6, UR4, RZ ;  /* 0x0000000406007c24 */ /* 0x000fe4000f8e02ff */
[----:B------:R-:W-:Y:S02]  /*2060*/  IMAD.IADD R3, R16, 0x1, R3 ;  /* 0x0000000110037824 */ /* 0x000fe400078e0203 */
[----:B------:R-:W-:Y:S02]  /*2070*/  IMAD.SHL.U32 R31, R31, 0x40, RZ ;  /* 0x000000401f1f7824 */ /* 0x000fe400078e00ff */
[C---:B------:R-:W-:Y:S01]  /*2080*/  IMAD R45, R103.reuse, UR5, R0 ;  /* 0x00000005672d7c24 */ /* 0x040fe2000f8e0200 */
[----:B------:R-:W-:Y:S01]  /*2090*/  SHF.R.S32.HI R0, RZ, 0x1f, R3 ;  /* 0x0000001fff007819 */ /* 0x000fe20000011403 */
[----:B------:R-:W-:Y:S01]  /*20a0*/  IMAD.WIDE.U32 R102, R103, UR4, R4 ;  /* 0x0000000467667c25 */ /* 0x000fe2000f8e0004 */
[----:B------:R-:W-:Y:S01]  /*20b0*/  LOP3.LUT R31, R31, 0x1c0, RZ, 0xc0, !PT ;  /* 0x000001c01f1f7812 */ /* 0x000fe200078ec0ff */
[----:B------:R-:W-:Y:S01]  /*20c0*/  ULDC UR4, c[0x0][0x2f4] ;  /* 0x0000bd0000047ab9 */ /* 0x000fe20000000800 */
[----:B------:R-:W-:Y:S01]  /*20d0*/  LEA.HI R10, R0, R3, RZ, 0x3 ;  /* 0x00000003000a7211 */ /* 0x000fe200078f18ff */
[----:B0-----:R-:W-:-:S02]  /*20e0*/  IMAD R4, R20, R114, RZ ;  /* 0x0000007214047224 */ /* 0x001fc400078e02ff */
[C---:B------:R-:W-:Y:S02]  /*20f0*/  VIADD R28, R22.reuse, 0x20 ;  /* 0x00000020161c7836 */ /* 0x040fe40000000000 */
[C---:B------:R-:W-:Y:S01]  /*2100*/  IMAD R5, R22.reuse, R115, R4 ;  /* 0x0000007316057224 */ /* 0x040fe200078e0204 */
[----:B------:R-:W-:Y:S01]  /*2110*/  LOP3.LUT R4, R31, 0x38, R10, 0xf8, !PT ;  /* 0x000000381f047812 */ /* 0x000fe200078ef80a */
[-C--:B------:R-:W-:Y:S01]  /*2120*/  IMAD.WIDE.U32 R110, R22, R114.reuse, R18 ;  /* 0x00000072166e7225 */ /* 0x080fe200078e0012 */
[----:B------:R-:W0:Y:S01]  /*2130*/  S2R R31, SR_TID.X ;  /* 0x00000000001f7919 */ /* 0x000e220000002100 */
[----:B------:R-:W-:Y:S02]  /*2140*/  LEA.HI R0, R0, R3, RZ, 0x6 ;  /* 0x0000000300007211 */ /* 0x000fe400078f30ff */
[----:B------:R-:W-:Y:S02]  /*2150*/  IMAD.WIDE.U32 R112, R22, R114, R16 ;  /* 0x0000007216707225 */ /* 0x000fe400078e0010 */
[----:B------:R-:W-:-:S02]  /*2160*/  SHF.R.S32.HI R3, RZ, 0x6, R0 ;  /* 0x00000006ff037819 */ /* 0x000fc40000011400 */
[C---:B------:R-:W-:Y:S01]  /*2170*/  SHF.L.U64.HI R117, R42.reuse, 0x5, R43 ;  /* 0x000000052a757819 */ /* 0x040fe2000001022b */
[----:B------:R-:W-:Y:S02]  /*2180*/  IMAD.SHL.U32 R116, R42, 0x20, RZ ;  /* 0x000000202a747824 */ /* 0x000fe400078e00ff */
[----:B------:R-:W-:Y:S02]  /*2190*/  IMAD R145, R3, 0x2c00, R26 ;  /* 0x00002c0003917824 */ /* 0x000fe400078e021a */
[----:B------:R-:W-:Y:S02]  /*21a0*/  VIADD R26, R22, 0x80 ;  /* 0x00000080161a7836 */ /* 0x000fe40000000000 */
[----:B------:R-:W-:Y:S02]  /*21b0*/  IMAD.SHL.U32 R9, R9, 0x40, RZ ;  /* 0x0000004009097824 */ /* 0x000fe400078e00ff */
[----:B------:R-:W-:Y:S02]  /*21c0*/  IMAD.SHL.U32 R26, R26, 0x40, RZ ;  /* 0x000000401a1a7824 */ /* 0x000fe400078e00ff */
[----:B------:R-:W-:Y:S01]  /*21d0*/  IMAD.SHL.U32 R32, R32, 0x40, RZ ;  /* 0x0000004020207824 */ /* 0x000fe200078e00ff */
[----:B------:R-:W-:Y:S01]  /*21e0*/  LOP3.LUT R9, R9, 0x1c0, RZ, 0xc0, !PT ;  /* 0x000001c009097812 */ /* 0x000fe200078ec0ff */
[----:B------:R-:W-:Y:S01]  /*21f0*/  IMAD.SHL.U32 R28, R28, 0x40, RZ ;  /* 0x000000401c1c7824 */ /* 0x000fe200078e00ff */
[----:B------:R-:W-:Y:S01]  /*2200*/  LOP3.LUT R26, R26, 0x1c0, RZ, 0xc0, !PT ;  /* 0x000001c01a1a7812 */ /* 0x000fe200078ec0ff */
[C---:B------:R-:W-:Y:S01]  /*2210*/  VIADD R29, R22.reuse, 0xa0 ;  /* 0x000000a0161d7836 */ /* 0x040fe20000000000 */
[----:B------:R-:W-:Y:S01]  /*2220*/  SHF.R.U32.HI R9, RZ, 0x3, R9 ;  /* 0x00000003ff097819 */ /* 0x000fe20000011609 */
[----:B------:R-:W-:Y:S01]  /*2230*/  IMAD.WIDE.U32 R104, R22, R108, R18 ;  /* 0x0000006c16687225 */ /* 0x000fe200078e0012 */
[----:B------:R-:W-:-:S02]  /*2240*/  SHF.R.U32.HI R165, RZ, 0x3, R26 ;  /* 0x00000003ffa57819 */ /* 0x000fc4000001161a */
[--C-:B------:R-:W-:Y:S01]  /*2250*/  LOP3.LUT R6, R26, 0x38, R10.reuse, 0xf8, !PT ;  /* 0x000000381a067812 */ /* 0x100fe200078ef80a */
[----:B0-----:R-:W-:Y:S01]  /*2260*/  VIADD R31, R31, 0xffffff80 ;  /* 0xffffff801f1f7836 */ /* 0x001fe20000000000 */
[----:B------:R-:W-:Y:S02]  /*2270*/  LOP3.LUT R32, R32, 0x1c0, RZ, 0xc0, !PT ;  /* 0x000001c020207812 */ /* 0x000fe400078ec0ff */
[----:B------:R-:W-:Y:S02]  /*2280*/  LOP3.LUT R28, R28, 0x1c0, RZ, 0xc0, !PT ;  /* 0x000001c01c1c7812 */ /* 0x000fe400078ec0ff */
[----:B------:R-:W-:Y:S02]  /*2290*/  SHF.R.S32.HI R26, RZ, 0x1f, R31 ;  /* 0x0000001fff1a7819 */ /* 0x000fe4000001141f */
[----:B------:R-:W-:Y:S02]  /*22a0*/  LOP3.LUT R4, R4, R9, RZ, 0x3c, !PT ;  /* 0x0000000904047212 */ /* 0x000fe400078e3cff */
[----:B------:R-:W-:-:S02]  /*22b0*/  LOP3.LUT R0, R32, 0x38, R10, 0xf8, !PT ;  /* 0x0000003820007812 */ /* 0x000fc400078ef80a */
[----:B------:R-:W-:Y:S02]  /*22c0*/  SHF.R.U32.HI R28, RZ, 0x3, R28 ;  /* 0x00000003ff1c7819 */ /* 0x000fe4000001161c */
[----:B------:R-:W-:Y:S01]  /*22d0*/  LEA.HI R26, R26, R31, RZ, 0x6 ;  /* 0x0000001f1a1a7211 */ /* 0x000fe200078f30ff */
[----:B------:R-:W-:Y:S02]  /*22e0*/  IMAD.IADD R111, R111, 0x1, R5 ;  /* 0x000000016f6f7824 */ /* 0x000fe400078e0205 */
[----:B------:R-:W-:Y:S01]  /*22f0*/  IMAD.IADD R113, R5, 0x1, R113 ;  /* 0x0000000105717824 */ /* 0x000fe200078e0271 */
[----:B------:R-:W-:Y:S01]  /*2300*/  LOP3.LUT R5, R0, R28, RZ, 0x3c, !PT ;  /* 0x0000001c00057212 */ /* 0x000fe200078e3cff */
[----:B------:R-:W-:Y:S01]  /*2310*/  IMAD.IADD R145, R145, 0x1, R4 ;  /* 0x0000000191917824 */ /* 0x000fe200078e0204 */
[----:B------:R-:W-:Y:S01]  /*2320*/  LOP3.LUT R0, R10, 0x38, RZ, 0xc0, !PT ;  /* 0x000000380a007812 */ /* 0x000fe200078ec0ff */
[----:B------:R-:W-:Y:S02]  /*2330*/  IMAD.SHL.U32 R26, R26, 0x8, RZ ;  /* 0x000000081a1a7824 */ /* 0x000fe400078e00ff */
[----:B------:R-:W-:-:S03]  /*2340*/  IMAD.SHL.U32 R28, R22, 0x40, RZ ;  /* 0x00000040161c7824 */ /* 0x000fc600078e00ff */
[----:B------:R-:W-:Y:S02]  /*2350*/  LOP3.LUT R26, R26, 0xfffffe00, RZ, 0xc0, !PT ;  /* 0xfffffe001a1a7812 */ /* 0x000fe400078ec0ff */
[----:B------:R-:W-:Y:S02]  /*2360*/  LOP3.LUT R0, R0, 0x1c0, R28, 0xf8, !PT ;  /* 0x000001c000007812 */ /* 0x000fe400078ef81c */
[----:B-----5:R-:W-:Y:S01]  /*2370*/  SHF.R.S32.HI R9, RZ, 0x1f, R148 ;  /* 0x0000001fff097819 */ /* 0x020fe20000011494 */
[C---:B------:R-:W-:Y:S02]  /*2380*/  IMAD R147, R3.reuse, 0x2c00, R26 ;  /* 0x00002c0003937824 */ /* 0x040fe400078e021a */
[----:B------:R-:W-:Y:S02]  /*2390*/  IMAD R144, R3, 0x2c00, R14 ;  /* 0x00002c0003907824 */ /* 0x000fe400078e020e */
[C---:B------:R-:W-:Y:S01]  /*23a0*/  IMAD.WIDE.U32 R158, R22.reuse, R42, R116 ;  /* 0x0000002a169e7225 */ /* 0x040fe200078e0074 */
[----:B------:R-:W-:-:S02]  /*23b0*/  IADD3 R118, P0, R22, R119, RZ ;  /* 0x0000007716767210 */ /* 0x000fc40007f1e0ff */
[----:B------:R-:W-:-:S03]  /*23c0*/  IADD3 R126, P1, R116, R158, RZ ;  /* 0x0000009e747e7210 */ /* 0x000fc60007f3e0ff */
[----:B------:R-:W-:Y:S01]  /*23d0*/  IMAD.X R119, R20, 0x1, R15, P0 ;  /* 0x0000000114777824 */ /* 0x000fe200000e060f */
[----:B------:R-:W-:Y:S01]  /*23e0*/  IADD3 R128, P0, R126, R116, RZ ;  /* 0x000000747e807210 */ /* 0x000fe20007f1e0ff */
[----:B------:R-:W-:Y:S02]  /*23f0*/  IMAD.SHL.U32 R29, R29, 0x40, RZ ;  /* 0x000000401d1d7824 */ /* 0x000fe400078e00ff */
[----:B------:R-:W-:-:S03]  /*2400*/  IMAD.WIDE.U32 R106, R22, R108, R16 ;  /* 0x0000006c166a7225 */ /* 0x000fc600078e0010 */
[----:B------:R-:W-:Y:S01]  /*2410*/  LOP3.LUT R29, R29, 0x1c0, RZ, 0xc0, !PT ;  /* 0x000001c01d1d7812 */ /* 0x000fe200078ec0ff */
[----:B------:R-:W-:-:S03]  /*2420*/  IMAD.WIDE.U32 R120, R22, R42, R16 ;  /* 0x0000002a16787225 */ /* 0x000fc600078e0010 */
[----:B------:R-:W-:Y:S01]  /*2430*/  SHF.R.U32.HI R164, RZ, 0x3, R29 ;  /* 0x00000003ffa47819 */ /* 0x000fe2000001161d */
[----:B------:R-:W-:Y:S02]  /*2440*/  IMAD.IADD R105, R105, 0x1, R7 ;  /* 0x0000000169697824 */ /* 0x000fe400078e0207 */
[----:B------:R-:W-:Y:S01]  /*2450*/  IMAD.IADD R107, R7, 0x1, R107 ;  /* 0x00000001076b7824 */ /* 0x000fe200078e026b */
[----:B------:R-:W-:Y:S01]  /*2460*/  LOP3.LUT R7, R29, 0x38, R10, 0xf8, !PT ;  /* 0x000000381d077812 */ /* 0x000fe200078ef80a */
[----:B------:R-:W-:Y:S01]  /*2470*/  IMAD.IADD R14, R101, 0x1, R11 ;  /* 0x00000001650e7824 */ /* 0x000fe200078e020b */
[C-C-:B------:R-:W-:Y:S01]  /*2480*/  SHF.L.U64.HI R141, R42.reuse, 0x6, R43.reuse ;  /* 0x000000062a8d7819 */ /* 0x140fe2000001022b */
[----:B------:R-:W-:Y:S01]  /*2490*/  IMAD R41, R43, 0xb0, RZ ;  /* 0x000000b02b297824 */ /* 0x000fe200078e02ff */
[----:B------:R-:W-:Y:S01]  /*24a0*/  SHF.L.U64.HI R132, R42, 0x7, R43 ;  /* 0x000000072a847819 */ /* 0x000fe2000001022b */
[----:B------:R-:W-:Y:S01]  /*24b0*/  IMAD.SHL.U32 R37, R108, 0x20, RZ ;  /* 0x000000206c257824 */ /* 0x000fe200078e00ff */
[----:B------:R-:W-:Y:S01]  /*24c0*/  LOP3.LUT R6, R6, R165, RZ, 0x3c, !PT ;  /* 0x000000a506067212 */ /* 0x000fe200078e3cff */
[C---:B------:R-:W-:Y:S01]  /*24d0*/  IMAD.SHL.U32 R36, R108.reuse, 0x40, RZ ;  /* 0x000000406c247824 */ /* 0x040fe200078e00ff */
[----:B------:R-:W-:Y:S01]  /*24e0*/  LOP3.LUT R7, R7, R164, RZ, 0x3c, !PT ;  /* 0x000000a407077212 */ /* 0x000fe200078e3cff */
[C---:B------:R-:W-:Y:S01]  /*24f0*/  IMAD.SHL.U32 R35, R108.reuse, 0x80, RZ ;  /* 0x000000806c237824 */ /* 0x040fe200078e00ff */
[----:B------:R-:W-:Y:S01]  /*2500*/  SHF.L.U64.HI R40, R108, 0x5, R109 ;  /* 0x000000056c287819 */ /* 0x000fe2000001026d */
[----:B------:R-:W-:Y:S01]  /*2510*/  IMAD.WIDE.U32 R104, R148, R108, R104 ;  /* 0x0000006c94687225 */ /* 0x000fe200078e0068 */
[----:B------:R-:W-:-:S02]  /*2520*/  SHF.L.U64.HI R39, R108, 0x6, R109 ;  /* 0x000000066c277819 */ /* 0x000fc4000001026d */
[----:B------:R-:W-:Y:S01]  /*2530*/  SHF.L.U64.HI R38, R108, 0x7, R109 ;  /* 0x000000076c267819 */ /* 0x000fe2000001026d */
[----:B------:R-:W-:Y:S01]  /*2540*/  IMAD.WIDE.U32 R106, R148, R108, R106 ;  /* 0x0000006c946a7225 */ /* 0x000fe200078e006a */
[C-C-:B------:R-:W-:Y:S02]  /*2550*/  SHF.L.U64.HI R34, R114.reuse, 0x5, R115.reuse ;  /* 0x0000000572227819 */ /* 0x140fe40000010273 */
[C-C-:B------:R-:W-:Y:S01]  /*2560*/  SHF.L.U64.HI R33, R114.reuse, 0x6, R115.reuse ;  /* 0x0000000672217819 */ /* 0x140fe20000010273 */
[----:B------:R-:W-:Y:S01]  /*2570*/  IMAD R135, R115, 0xb0, RZ ;  /* 0x000000b073877824 */ /* 0x000fe200078e02ff */
[C---:B------:R-:W-:Y:S01]  /*2580*/  SHF.L.U64.HI R32, R114.reuse, 0x7, R115 ;  /* 0x0000000772207819 */ /* 0x040fe20000010273 */
[C---:B------:R-:W-:Y:S02]  /*2590*/  IMAD.SHL.U32 R31, R114.reuse, 0x20, RZ ;  /* 0x00000020721f7824 */ /* 0x040fe400078e00ff */
[C---:B------:R-:W-:Y:S02]  /*25a0*/  IMAD.SHL.U32 R30, R114.reuse, 0x40, RZ ;  /* 0x00000040721e7824 */ /* 0x040fe400078e00ff */
[----:B------:R-:W-:-:S02]  /*25b0*/  IMAD.SHL.U32 R29, R114, 0x80, RZ ;  /* 0x00000080721d7824 */ /* 0x000fc400078e00ff */
[----:B------:R-:W-:-:S04]  /*25c0*/  IMAD.WIDE.U32 R110, R148, R114, R110 ;  /* 0x00000072946e7225 */ /* 0x000fc800078e006e */
[----:B------:R-:W-:-:S04]  /*25d0*/  IMAD.WIDE.U32 R112, R148, R114, R112 ;  /* 0x0000007294707225 */ /* 0x000fc800078e0070 */
[----:B------:R-:W-:-:S04]  /*25e0*/  IMAD.WIDE.U32 R156, R42, 0xb0, RZ ;  /* 0x000000b02a9c7825 */ /* 0x000fc800078e00ff */
[----:B------:R-:W-:Y:S02]  /*25f0*/  VIADD R162, R21, 0x8 ;  /* 0x0000000815a27836 */ /* 0x000fe40000000000 */
[----:B------:R-:W-:Y:S02]  /*2600*/  IMAD.IADD R41, R157, 0x1, R41 ;  /* 0x000000019d297824 */ /* 0x000fe400078e0229 */
[----:B--2---:R-:W-:Y:S02]  /*2610*/  IMAD R146, R3, 0x2c00, R27 ;  /* 0x00002c0003927824 */ /* 0x004fe400078e021b */
[----:B------:R-:W-:-:S04]  /*2620*/  VIADD R27, R22, 0x60 ;  /* 0x00000060161b7836 */ /* 0x000fc80000000000 */
[----:B------:R-:W-:-:S05]  /*2630*/  IMAD.SHL.U32 R27, R27, 0x40, RZ ;  /* 0x000000401b1b7824 */ /* 0x000fca00078e00ff */
[----:B------:R-:W-:-:S04]  /*2640*/  LOP3.LUT R27, R27, 0x1c0, RZ, 0xc0, !PT ;  /* 0x000001c01b1b7812 */ /* 0x000fc800078ec0ff */
[----:B------:R-:W-:Y:S01]  /*2650*/  LOP3.LUT R4, R27, 0x38, R10, 0xf8, !PT ;  /* 0x000000381b047812 */ /* 0x000fe200078ef80a */
[----:B---3--:R-:W-:Y:S02]  /*2660*/  IMAD R143, R3, 0x2c00, R8 ;  /* 0x00002c00038f7824 */ /* 0x008fe400078e0208 */
[C---:B------:R-:W-:Y:S02]  /*2670*/  IMAD.SHL.U32 R8, R22.reuse, 0x40, RZ ;  /* 0x0000004016087824 */ /* 0x040fe400078e00ff */
[----:B------:R-:W-:-:S03]  /*2680*/  VIADD R27, R22, 0x60 ;  /* 0x00000060161b7836 */ /* 0x000fc60000000000 */
[----:B------:R-:W-:Y:S01]  /*2690*/  LOP3.LUT R8, R8, 0x1c0, RZ, 0xc0, !PT ;  /* 0x000001c008087812 */ /* 0x000fe200078ec0ff */
[----:B------:R-:W-:-:S03]  /*26a0*/  IMAD.SHL.U32 R27, R27, 0x40, RZ ;  /* 0x000000401b1b7824 */ /* 0x000fc600078e00ff */
[----:B------:R-:W-:Y:S02]  /*26b0*/  SHF.R.U32.HI R8, RZ, 0x3, R8 ;  /* 0x00000003ff087819 */ /* 0x000fe40000011608 */
[----:B------:R-:W-:Y:S02]  /*26c0*/  LOP3.LUT R27, R27, 0x1c0, RZ, 0xc0, !PT ;  /* 0x000001c01b1b7812 */ /* 0x000fe400078ec0ff */
[----:B------:R-:W-:Y:S02]  /*26d0*/  LOP3.LUT R0, R0, R8, RZ, 0x3c, !PT ;  /* 0x0000000800007212 */ /* 0x000fe400078e3cff */
[----:B------:R-:W-:-:S03]  /*26e0*/  SHF.R.U32.HI R27, RZ, 0x3, R27 ;  /* 0x00000003ff1b7819 */ /* 0x000fc6000001161b */
[----:B------:R-:W-:Y:S02]  /*26f0*/  IMAD.IADD R147, R147, 0x1, R0 ;  /* 0x0000000193937824 */ /* 0x000fe400078e0200 */
[----:B------:R-:W-:Y:S02]  /*2700*/  IMAD R0, R9, R108, RZ ;  /* 0x0000006c09007224 */ /* 0x000fe400078e02ff */
[----:B------:R-:W-:Y:S01]  /*2710*/  IMAD.IADD R146, R146, 0x1, R5 ;  /* 0x0000000192927824 */ /* 0x000fe200078e0205 */
[----:B------:R-:W-:Y:S01]  /*2720*/  LOP3.LUT R5, R4, R27, RZ, 0x3c, !PT ;  /* 0x0000001b04057212 */ /* 0x000fe200078e3cff */
[----:B----4-:R-:W-:Y:S02]  /*2730*/  IMAD R142, R3, 0x2c00, R12 ;  /* 0x00002c00038e7824 */ /* 0x010fe400078e020c */
[----:B------:R-:W-:Y:S02]  /*2740*/  VIADD R3, R22, 0xa0 ;  /* 0x000000a016037836 */ /* 0x000fe40000000000 */
[----:B------:R-:W-:-:S02]  /*2750*/  IMAD R27, R148, R109, R0 ;  /* 0x0000006d941b7224 */ /* 0x000fc400078e0200 */
[----:B------:R-:W-:Y:S01]  /*2760*/  IMAD R0, R20, R42, RZ ;  /* 0x0000002a14007224 */ /* 0x000fe200078e02ff */
[----:B------:R-:W-:-:S03]  /*2770*/  SHF.R.S32.HI R149, RZ, 0x1f, R3 ;  /* 0x0000001fff957819 */ /* 0x000fc60000011403 */
[----:B------:R-:W-:-:S04]  /*2780*/  IMAD R3, R22, R43, R0 ;  /* 0x0000002b16037224 */ /* 0x000fc800078e0200 */
[----:B------:R-:W-:-:S04]  /*2790*/  IMAD.IADD R123, R3, 0x1, R159 ;  /* 0x00000001037b7824 */ /* 0x000fc800078e029f */
[----:B------:R-:W-:-:S04]  /*27a0*/  IMAD.X R124, R123, 0x1, R117, P1 ;  /* 0x000000017b7c7824 */ /* 0x000fc800008e0675 */
[--C-:B------:R-:W-:Y:S01]  /*27b0*/  IMAD.X R127, R124, 0x1, R117.reuse, P0 ;  /* 0x000000017c7f7824 */ /* 0x100fe200000e0675 */
[----:B------:R-:W-:Y:S01]  /*27c0*/  IADD3 R130, P0, R128, R116, RZ ;  /* 0x0000007480827210 */ /* 0x000fe20007f1e0ff */
[C---:B------:R-:W-:Y:S02]  /*27d0*/  VIADD R4, R22.reuse, 0x20 ;  /* 0x0000002016047836 */ /* 0x040fe40000000000 */
[----:B------:R-:W-:Y:S02]  /*27e0*/  VIADD R12, R22, 0x40 ;  /* 0x00000040160c7836 */ /* 0x000fe40000000000 */
[----:B------:R-:W-:Y:S01]  /*27f0*/  IMAD.X R129, R127, 0x1, R117, P0 ;  /* 0x000000017f817824 */ /* 0x000fe200000e0675 */
[----:B------:R-:W-:Y:S01]  /*2800*/  IADD3 R15, P0, R100, R120, RZ ;  /* 0x00000078640f7210 */ /* 0x000fe20007f1e0ff */
[----:B------:R-:W-:Y:S02]  /*2810*/  IMAD R9, R9, R114, RZ ;  /* 0x0000007209097224 */ /* 0x000fe400078e02ff */
[----:B------:R-:W-:Y:S01]  /*2820*/  IMAD.IADD R122, R121, 0x1, R3 ;  /* 0x00000001797a7824 */ /* 0x000fe200078e0203 */
[----:B------:R-:W-:Y:S01]  /*2830*/  SHF.R.S32.HI R155, RZ, 0x1f, R4 ;  /* 0x0000001fff9b7819 */ /* 0x000fe20000011404 */
[----:B------:R-:W-:Y:S01]  /*2840*/  IMAD.IADD R144, R144, 0x1, R5 ;  /* 0x0000000190907824 */ /* 0x000fe200078e0205 */
[----:B------:R-:W-:Y:S01]  /*2850*/  SHF.R.S32.HI R154, RZ, 0x1f, R12 ;  /* 0x0000001fff9a7819 */ /* 0x000fe2000001140c */
[----:B------:R-:W-:Y:S01]  /*2860*/  VIADD R8, R22, 0x60 ;  /* 0x0000006016087836 */ /* 0x000fe20000000000 */
[----:B------:R-:W-:Y:S01]  /*2870*/  IADD3 R134, P2, R130, R116, RZ ;  /* 0x0000007482867210 */ /* 0x000fe20007f5e0ff */
[----:B------:R-:W-:Y:S01]  /*2880*/  IMAD.SHL.U32 R43, R13, 0x2, RZ ;  /* 0x000000020d2b7824 */ /* 0x000fe200078e00ff */
[----:B------:R-:W-:Y:S01]  /*2890*/  IADD3 R13, P3, R100, 0x40, RZ ;  /* 0x00000040640d7810 */ /* 0x000fe20007f7e0ff */
[----:B------:R-:W-:Y:S01]  /*28a0*/  IMAD R5, R109, 0xb0, RZ ;  /* 0x000000b06d057824 */ /* 0x000fe200078e02ff */
[----:B------:R-:W-:Y:S01]  /*28b0*/  IADD3 R12, P4, R15, 0x40, RZ ;  /* 0x000000400f0c7810 */ /* 0x000fe20007f9e0ff */
[----:B------:R-:W-:Y:S01]  /*28c0*/  IMAD R9, R148, R115, R9 ;  /* 0x0000007394097224 */ /* 0x000fe200078e0209 */
[----:B------:R-:W-:Y:S01]  /*28d0*/  LOP3.LUT R20, R10, 0xfffffff8, RZ, 0xc0, !PT ;  /* 0xfffffff80a147812 */ /* 0x000fe200078ec0ff */
[----:B------:R-:W-:-:S02]  /*28e0*/  VIADD R4, R22, 0x80 ;  /* 0x0000008016047836 */ /* 0x000fc40000000000 */
[----:B------:R-:W-:Y:S01]  /*28f0*/  IMAD.WIDE.U32 R108, R108, 0xb0, RZ ;  /* 0x000000b06c6c7825 */ /* 0x000fe200078e00ff */
[----:B------:R-:W-:-:S03]  /*2900*/  SHF.R.S32.HI R153, RZ, 0x1f, R8 ;  /* 0x0000001fff997819 */ /* 0x000fc60000011408 */
[----:B------:R-:W-:-:S04]  /*2910*/  IMAD.WIDE.U32 R114, R114, 0xb0, RZ ;  /* 0x000000b072727825 */ /* 0x000fc800078e00ff */
[----:B------:R-:W-:Y:S01]  /*2920*/  IMAD.X R11, R122, 0x1, R14, P0 ;  /* 0x000000017a0b7824 */ /* 0x000fe200000e060e */
[----:B------:R-:W-:Y:S01]  /*2930*/  SHF.R.S32.HI R152, RZ, 0x1f, R4 ;  /* 0x0000001fff987819 */ /* 0x000fe20000011404 */
[----:B------:R-:W-:Y:S01]  /*2940*/  IMAD.IADD R143, R143, 0x1, R6 ;  /* 0x000000018f8f7824 */ /* 0x000fe200078e0206 */
[----:B------:R-:W-:Y:S01]  /*2950*/  ISETP.GE.AND P0, PT, R16, UR4, PT ;  /* 0x0000000410007c0c */ /* 0x000fe2000bf06270 */
[----:B------:R-:W-:Y:S01]  /*2960*/  IMAD.IADD R142, R142, 0x1, R7 ;  /* 0x000000018e8e7824 */ /* 0x000fe200078e0207 */
[----:B------:R-:W-:Y:S01]  /*2970*/  ISETP.GE.AND P1, PT, R221, UR4, PT ;  /* 0x00000004dd007c0c */ /* 0x000fe2000bf26270 */
[----:B------:R-:W-:Y:S01]  /*2980*/  IMAD.IADD R28, R105, 0x1, R27 ;  /* 0x00000001691c7824 */ /* 0x000fe200078e021b */
[----:B------:R-:W-:Y:S01]  /*2990*/  SHF.R.S32.HI R10, RZ, 0x3, R10 ;  /* 0x00000003ff0a7819 */ /* 0x000fe2000001140a */
[----:B------:R-:W-:Y:S02]  /*29a0*/  IMAD.IADD R26, R111, 0x1, R9 ;  /* 0x000000016f1a7824 */ /* 0x000fe400078e0209 */
[----:B------:R-:W-:Y:S01]  /*29b0*/  IMAD.IADD R21, R9, 0x1, R113 ;  /* 0x0000000109157824 */ /* 0x000fe200078e0271 */
[----:B------:R-:W-:Y:S01]  /*29c0*/  SHF.R.S32.HI R9, RZ, 0x1f, R20 ;  /* 0x0000001fff097819 */ /* 0x000fe20000011414 */
[----:B------:R-:W-:-:S02]  /*29d0*/  IMAD.IADD R140, R109, 0x1, R5 ;  /* 0x000000016d8c7824 */ /* 0x000fc400078e0205 */
[----:B------:R-:W-:Y:S02]  /*29e0*/  IMAD.IADD R135, R115, 0x1, R135 ;  /* 0x0000000173877824 */ /* 0x000fe400078e0287 */
[----:B------:R-:W-:Y:S02]  /*29f0*/  IMAD.IADD R27, R27, 0x1, R107 ;  /* 0x000000011b1b7824 */ /* 0x000fe400078e026b */
[----:B------:R-:W-:Y:S02]  /*2a00*/  IMAD.X R133, R129, 0x1, R117, P2 ;  /* 0x0000000181857824 */ /* 0x000fe400010e0675 */
[----:B------:R-:W-:Y:S02]  /*2a10*/  IMAD.X R8, RZ, RZ, R14, P3 ;  /* 0x000000ffff087224 */ /* 0x000fe400018e060e */
[----:B------:R-:W-:Y:S02]  /*2a20*/  IMAD.X R7, RZ, RZ, R11, P4 ;  /* 0x000000ffff077224 */ /* 0x000fe400020e060b */
[----:B------:R-:W-:Y:S01]  /*2a30*/  IMAD.IADD R6, R103, 0x1, R45 ;  /* 0x0000000167067824 */ /* 0x000fe200078e022d */
[----:B------:R-:W-:Y:S06]  /*2a40*/  @!P6 BAR.SYNC.DEFER_BLOCKING 0x9, 0x100 ;  /* 0x024400000000eb1d */ /* 0x000fec0000010000 */
.L_x_735:
[----:B--2---:R-:W2:Y:S01]  /*2a50*/  LDL R0, [R1+0x3c] ;  /* 0x00003c0001007983 */ /* 0x004ea20000100800 */
[----:B0-----:R-:W0:Y:S03]  /*2a60*/  LDC R84, c[0x0][0x3f4] ;  /* 0x0000fd00ff547b82 */ /* 0x001e260000000800 */
[----:B---34-:R-:W3:Y:S01]  /*2a70*/  LDL.LU R51, [R1+0x4] ;  /* 0x0000040001337983 */ /* 0x018ee20000300800 */
[----:B------:R-:W-:Y:S01]  /*2a80*/  VIADD R24, R24, 0xffffffff ;  /* 0xffffffff18187836 */ /* 0x000fe20000000000 */
[----:B------:R-:W-:Y:S05]  /*2a90*/  YIELD ;  /* 0x0000000000007946 */ /* 0x000fea0003800000 */
[----:B------:R-:W-:Y:S01]  /*2aa0*/  ISETP.GT.AND P3, PT, R24, R131, PT ;  /* 0x000000831800720c */ /* 0x000fe20003f64270 */
[----:B------:R-:W-:Y:S01]  /*2ab0*/  BSSY B0, `(.L_x_612) ;  /* 0x0000924000007945 */ /* 0x000fe20003800000 */
[----:B0-----:R-:W-:Y:S01]  /*2ac0*/  ISETP.GE.AND P2, PT, R84, 0x1, PT ;  /* 0x000000015400780c */ /* 0x001fe20003f46270 */
[----:B--2---:R-:W-:Y:S01]  /*2ad0*/  IMAD R5, R23, 0x5800, R0 ;  /* 0x0000580017057824 */ /* 0x004fe200078e0200 */
[----:B---3--:R-:W-:-:S03]  /*2ae0*/  LOP3.LUT R51, R51, 0xffffffef, RZ, 0xc0, !PT ;  /* 0xffffffef33337812 */ /* 0x008fc600078ec0ff */
[----:B------:R-:W-:-:S06]  /*2af0*/  IMAD R5, R5, 0x2, R2 ;  /* 0x0000000205057824 */ /* 0x000fcc00078e0202 */
[----:B------:R-:W-:-:S05]  /*2b00*/  @P3 LOP3.LUT R51, R51, 0x10, RZ, 0xfc, !PT ;  /* 0x0000001033333812 */ /* 0x000fca00078efcff */
[----:B------:R0:W-:Y:S01]  /*2b10*/  STL [R1+0x4], R51 ;  /* 0x0000043301007387 */ /* 0x0001e20000100800 */
[----:B------:R-:W-:Y:S05]  /*2b20*/  @!P2 BRA `(.L_x_613) ;  /* 0x000000880018a947 */ /* 0x000fea0003800000 */
[----:B------:R-:W-:Y:S01]  /*2b30*/  ULDC.U8 UR4, c[0x0][0x410] ;  /* 0x0001040000047ab9 */ /* 0x000fe20000000000 */
[----:B------:R-:W-:Y:S01]  /*2b40*/  SHF.R.S32.HI R3, RZ, 0x1f, R24 ;  /* 0x0000001fff037819 */ /* 0x000fe20000011418 */
[-C--:B------:R-:W-:Y:S01]  /*2b50*/  IMAD R4, R140, R24.reuse, RZ ;  /* 0x000000188c047224 */ /* 0x080fe200078e02ff */
[----:B------:R-:W-:Y:S01]  /*2b60*/  ISETP.NE.AND P2, PT, RZ, UR4, PT ;  /* 0x00000004ff007c0c */ /* 0x000fe2000bf45270 */
[-C--:B------:R-:W-:Y:S02]  /*2b70*/  IMAD R0, R41, R24.reuse, RZ ;  /* 0x0000001829007224 */ /* 0x080fe400078e02ff */
[----:B------:R-:W-:Y:S02]  /*2b80*/  IMAD R44, R135, R24, RZ ;  /* 0x00000018872c7224 */ /* 0x000fe400078e02ff */
[----:B------:R-:W-:Y:S02]  /*2b90*/  IMAD R47, R3, R108, R4 ;  /* 0x0000006c032f7224 */ /* 0x000fe400078e0204 */
[----:B------:R-:W-:-:S02]  /*2ba0*/  IMAD R4, R24, -0xb0, R25 ;  /* 0xffffff5018047824 */ /* 0x000fc400078e0219 */
[C---:B------:R-:W-:Y:S02]  /*2bb0*/  IMAD R45, R3.reuse, R156, R0 ;  /* 0x0000009c032d7224 */ /* 0x040fe400078e0200 */
[----:B------:R-:W-:Y:S01]  /*2bc0*/  IMAD R49, R3, R114, R44 ;  /* 0x0000007203317224 */ /* 0x000fe200078e022c */
[----:B------:R-:W-:Y:S01]  /*2bd0*/  VIMNMX R4, R4, 0xb0, PT ;  /* 0x000000b004047848 */ /* 0x000fe20003fe0100 */
[----:B------:R-:W-:-:S04]  /*2be0*/  IMAD.WIDE.U32 R136, R156, R24, RZ ;  /* 0x000000189c887225 */ /* 0x000fc800078e00ff */
[----:B------:R-:W-:-:S04]  /*2bf0*/  IMAD.WIDE.U32 R96, R108, R24, RZ ;  /* 0x000000186c607225 */ /* 0x000fc800078e00ff */
[----:B------:R-:W-:-:S04]  /*2c00*/  IMAD.WIDE.U32 R94, R114, R24, RZ ;  /* 0x00000018725e7225 */ /* 0x000fc800078e00ff */
[----:B------:R-:W-:Y:S02]  /*2c10*/  IMAD.IADD R92, R137, 0x1, R45 ;  /* 0x00000001895c7824 */ /* 0x000fe400078e022d */
[----:B------:R-:W-:Y:S02]  /*2c20*/  IMAD.IADD R3, R97, 0x1, R47 ;  /* 0x0000000161037824 */ /* 0x000fe400078e022f */
[----:B------:R-:W-:Y:S01]  /*2c30*/  IMAD.IADD R0, R95, 0x1, R49 ;  /* 0x000000015f007824 */ /* 0x000fe200078e0231 */
[----:B------:R-:W-:Y:S06]  /*2c40*/  @!P2 BRA `(.L_x_614) ;  /* 0x00000040008ca947 */ /* 0x000fec0003800000 */
[----:B------:R-:W-:Y:S01]  /*2c50*/  ISETP.GE.AND P3, PT, R22, R4, PT ;  /* 0x000000041600720c */ /* 0x000fe20003f66270 */
[----:B------:R-:W-:Y:S01]  /*2c60*/  BSSY B1, `(.L_x_615) ;  /* 0x000001c000017945 */ /* 0x000fe20003800000 */
[----:B------:R-:W-:Y:S02]  /*2c70*/  CS2R R80, SRZ ;  /* 0x0000000000507805 */ /* 0x000fe4000001ff00 */
[----:B------:R-:W-:Y:S02]  /*2c80*/  CS2R R90, SRZ ;  /* 0x00000000005a7805 */ /* 0x000fe4000001ff00 */
[----:B------:R-:W-:Y:S02]  /*2c90*/  CS2R R138, SRZ ;  /* 0x00000000008a7805 */ /* 0x000fe4000001ff00 */
[----:B------:R-:W-:Y:S02]  /*2ca0*/  CS2R R98, SRZ ;  /* 0x0000000000627805 */ /* 0x000fe4000001ff00 */
[----:B------:R-:W-:-:S03]  /*2cb0*/  CS2R R150, SRZ ;  /* 0x0000000000967805 */ /* 0x000fc6000001ff00 */
[----:B------:R-:W-:Y:S05]  /*2cc0*/  @P3 BRA `(.L_x_616) ;  /* 0x0000000000543947 */ /* 0x000fea0003800000 */
[----:B------:R-:W-:Y:S01]  /*2cd0*/  IADD3 R45, P2, R104, R96, RZ ;  /* 0x00000060682d7210 */ /* 0x000fe20007f5e0ff */
[----:B------:R-:W-:Y:S01]  /*2ce0*/  ULDC.64 UR4, c[0x0][0x3e8] ;  /* 0x0000fa0000047ab9 */ /* 0x000fe20000000a00 */
[----:B------:R-:W-:Y:S02]  /*2cf0*/  CS2R R138, SRZ ;  /* 0x00000000008a7805 */ /* 0x000fe4000001ff00 */
[----:B------:R-:W-:Y:S01]  /*2d00*/  CS2R R150, SRZ ;  /* 0x0000000000967805 */ /* 0x000fe2000001ff00 */
[----:B------:R-:W-:Y:S01]  /*2d10*/  ULDC.64 UR6, c[0x0][0x208] ;  /* 0x0000820000067ab9 */ /* 0x000fe20000000a00 */
[----:B------:R-:W-:Y:S01]  /*2d20*/  IMAD.X R46, R3, 0x1, R28, P2 ;  /* 0x00000001032e7824 */ /* 0x000fe200010e061c */
[----:B------:R-:W-:-:S04]  /*2d30*/  LEA R44, P2, R45, UR4, 0x1 ;  /* 0x000000042d2c7c11 */ /* 0x000fc8000f8408ff */
[----:B------:R-:W-:Y:S01]  /*2d40*/  LEA.HI.X R45, R45, UR5, R46, 0x1, P2 ;  /* 0x000000052d2d7c11 */ /* 0x000fe200090f0c2e */
[----:B------:R-:W-:Y:S01]  /*2d50*/  ULDC.64 UR4, c[0x0][0x400] ;  /* 0x0001000000047ab9 */ /* 0x000fe20000000a00 */
[----:B------:R-:W-:-:S05]  /*2d60*/  IADD3 R47, P2, R110, R94, RZ ;  /* 0x0000005e6e2f7210 */ /* 0x000fca0007f5e0ff */
[----:B------:R-:W-:Y:S01]  /*2d70*/  IMAD.X R48, R0, 0x1, R26, P2 ;  /* 0x0000000100307824 */ /* 0x000fe200010e061a */
[----:B------:R-:W-:-:S04]  /*2d80*/  LEA R46, P2, R47, UR4, 0x1 ;  /* 0x000000042f2e7c11 */ /* 0x000fc8000f8408ff */
[----:B------:R-:W-:Y:S02]  /*2d90*/  LEA.HI.X R47, R47, UR5, R48, 0x1, P2 ;  /* 0x000000052f2f7c11 */ /* 0x000fe400090f0c30 */
[----:B------:R-:W-:Y:S02]  /*2da0*/  ISETP.GE.AND P2, PT, R18, R84, PT ;  /* 0x000000541200720c */ /* 0x000fe40003f46270 */
[----:B------:R-:W-:Y:S02]  /*2db0*/  CS2R R90, SRZ ;  /* 0x00000000005a7805 */ /* 0x000fe4000001ff00 */
[----:B------:R-:W-:-:S09]  /*2dc0*/  CS2R R98, SRZ ;  /* 0x0000000000627805 */ /* 0x000fd2000001ff00 */
[----:B------:R1:W5:Y:S04]  /*2dd0*/  @!P2 LDG.E.64 R138, desc[UR6][R44.64] ;  /* 0x000000062c8aa981 */ /* 0x000368000c1e1b00 */
[----:B------:R1:W5:Y:S01]  /*2de0*/  @!P2 LDG.E.64 R150, desc[UR6][R46.64] ;  /* 0x000000062e96a981 */ /* 0x000362000c1e1b00 */
[----:B------:R-:W-:-:S13]  /*2df0*/  ISETP.GE.AND P2, PT, R220, R84, PT ;  /* 0x00000054dc00720c */ /* 0x000fda0003f46270 */
[----:B------:R1:W5:Y:S04]  /*2e00*/  @!P2 LDG.E.64 R90, desc[UR6][R44.64+0x40] ;  /* 0x000040062c5aa981 */ /* 0x000368000c1e1b00 */
[----:B------:R1:W5:Y:S02]  /*2e10*/  @!P2 LDG.E.64 R98, desc[UR6][R46.64+0x40] ;  /* 0x000040062e62a981 */ /* 0x000364000c1e1b00 */
.L_x_616:
[----:B------:R-:W-:Y:S05]  /*2e20*/  BSYNC B1 ;  /* 0x0000000000017941 */ /* 0x000fea0003800000 */
.L_x_615:
[----:B-1----:R-:W-:Y:S01]  /*2e30*/  VIADD R47, R22, 0x20 ;  /* 0x00000020162f7836 */ /* 0x002fe20000000000 */
[----:B------:R-:W-:Y:S01]  /*2e40*/  BSSY B1, `(.L_x_617) ;  /* 0x0000029000017945 */ /* 0x000fe20003800000 */
[----:B-----5:R-:W-:Y:S01]  /*2e50*/  IMAD.MOV.U32 R44, RZ, RZ, R90 ;  /* 0x000000ffff2c7224 */ /* 0x020fe200078e005a */
[----:B------:R-:W-:Y:S01]  /*2e60*/  CS2R R86, SRZ ;  /* 0x0000000000567805 */ /* 0x000fe2000001ff00 */
[----:B------:R-:W-:Y:S01]  /*2e70*/  IMAD.MOV.U32 R45, RZ, RZ, R91 ;  /* 0x000000ffff2d7224 */ /* 0x000fe200078e005b */
[----:B------:R-:W-:Y:S01]  /*2e80*/  ISETP.GE.AND P4, PT, R47, R4, PT ;  /* 0x000000042f00720c */ /* 0x000fe20003f86270 */
[----:B------:R-:W-:Y:S01]  /*2e90*/  IMAD.MOV.U32 R46, RZ, RZ, R138 ;  /* 0x000000ffff2e7224 */ /* 0x000fe200078e008a */
[----:B------:R-:W-:Y:S01]  /*2ea0*/  PRMT R93, R93, 0x5410, R44 ;  /* 0x000054105d5d7816 */ /* 0x000fe2000000002c */
[----:B------:R-:W-:Y:S01]  /*2eb0*/  IMAD.MOV.U32 R44, RZ, RZ, R139 ;  /* 0x000000ffff2c7224 */ /* 0x000fe200078e008b */
[----:B------:R-:W-:Y:S01]  /*2ec0*/  PRMT R166, R166, 0x5410, R45 ;  /* 0x00005410a6a67816 */ /* 0x000fe2000000002d */
[----:B------:R-:W-:Y:S01]  /*2ed0*/  IMAD.MOV.U32 R45, RZ, RZ, R98 ;  /* 0x000000ffff2d7224 */ /* 0x000fe200078e0062 */
[----:B------:R-:W-:Y:S01]  /*2ee0*/  PRMT R167, R167, 0x5410, R46 ;  /* 0x00005410a7a77816 */ /* 0x000fe2000000002e */
[----:B------:R-:W-:Y:S01]  /*2ef0*/  IMAD.MOV.U32 R46, RZ, RZ, R99 ;  /* 0x000000ffff2e7224 */ /* 0x000fe200078e0063 */
[----:B------:R-:W-:-:S02]  /*2f00*/  PRMT R185, R44, 0x7610, R185 ;  /* 0x000076102cb97816 */ /* 0x000fc400000000b9 */
[----:B------:R-:W-:Y:S02]  /*2f10*/  CS2R R82, SRZ ;  /* 0x0000000000527805 */ /* 0x000fe4000001ff00 */
[----:B------:R-:W-:Y:S01]  /*2f20*/  PRMT R204, R45, 0x7610, R204 ;  /* 0x000076102dcc7816 */ /* 0x000fe200000000cc */
[----:B------:R-:W-:Y:S01]  /*2f30*/  IMAD.MOV.U32 R49, RZ, RZ, R150 ;  /* 0x000000ffff317224 */ /* 0x000fe200078e0096 */
[----:B------:R-:W-:Y:S01]  /*2f40*/  PRMT R205, R46, 0x7610, R205 ;  /* 0x000076102ecd7816 */ /* 0x000fe200000000cd */
[----:B------:R-:W-:Y:S01]  /*2f50*/  IMAD.MOV.U32 R50, RZ, RZ, R151 ;  /* 0x000000ffff327224 */ /* 0x000fe200078e0097 */
[----:B------:R-:W-:Y:S01]  /*2f60*/  CS2R R88, SRZ ;  /* 0x0000000000587805 */ /* 0x000fe2000001ff00 */
[----:B------:R-:W-:Y:S06]  /*2f70*/  @P4 BRA `(.L_x_618) ;  /* 0x0000000000544947 */ /* 0x000fec0003800000 */
[----:B------:R-:W-:Y:S01]  /*2f80*/  IADD3 R45, P2, P5, R104, R96, R37 ;  /* 0x00000060682d7210 */ /* 0x000fe20007d5e025 */
[----:B------:R-:W-:Y:S01]  /*2f90*/  ULDC.64 UR4, c[0x0][0x3e8] ;  /* 0x0000fa0000047ab9 */ /* 0x000fe20000000a00 */
[----:B------:R-:W-:Y:S02]  /*2fa0*/  CS2R R86, SRZ ;  /* 0x0000000000567805 */ /* 0x000fe4000001ff00 */
[----:B------:R-:W-:Y:S02]  /*2fb0*/  CS2R R88, SRZ ;  /* 0x0000000000587805 */ /* 0x000fe4000001ff00 */
[----:B------:R-:W-:Y:S01]  /*2fc0*/  IADD3.X R46, R28, R3, R40, P2, P5 ;  /* 0x000000031c2e7210 */ /* 0x000fe200017ea428 */
[----:B------:R-:W-:Y:S01]  /*2fd0*/  ULDC.64 UR6, c[0x0][0x208] ;  /* 0x0000820000067ab9 */ /* 0x000fe20000000a00 */
[----:B------:R-:W-:-:S04]  /*2fe0*/  IADD3 R47, P2, P5, R110, R94, R31 ;  /* 0x0000005e6e2f7210 */ /* 0x000fc80007d5e01f */
[----:B------:R-:W-:Y:S02]  /*2ff0*/  IADD3.X R48, R26, R0, R34, P2, P5 ;  /* 0x000000001a307210 */ /* 0x000fe400017ea422 */
[----:B------:R-:W-:-:S04]  /*3000*/  LEA R44, P2, R45, UR4, 0x1 ;  /* 0x000000042d2c7c11 */ /* 0x000fc8000f8408ff */
[----:B------:R-:W-:Y:S01]  /*3010*/  LEA.HI.X R45, R45, UR5, R46, 0x1, P2 ;  /* 0x000000052d2d7c11 */ /* 0x000fe200090f0c2e */
[----:B------:R-:W-:Y:S02]  /*3020*/  ULDC.64 UR4, c[0x0][0x400] ;  /* 0x0001000000047ab9 */ /* 0x000fe40000000a00 */
        /* <DEDUP_REMOVED lines=10> */
.L_x_618:
[----:B------:R-:W-:Y:S05]  /*30d0*/  BSYNC B1 ;  /* 0x0000000000017941 */ /* 0x000fea0003800000 */
.L_x_617:
[----:B------:R-:W-:Y:S01]  /*30e0*/  VIADD R48, R22, 0x40 ;  /* 0x0000004016307836 */ /* 0x000fe20000000000 */
[----:B0-----:R-:W-:Y:S01]  /*30f0*/  LOP3.LUT R51, R51, 0xfffffffb, RZ, 0xc0, !PT ;  /* 0xfffffffb33337812 */ /* 0x001fe200078ec0ff */
[----:B-1---5:R-:W-:Y:S01]  /*3100*/  IMAD.MOV.U32 R44, RZ, RZ, R80 ;  /* 0x000000ffff2c7224 */ /* 0x022fe200078e0050 */
[----:B------:R-:W-:Y:S01]  /*3110*/  BSSY B1, `(.L_x_619) ;  /* 0x000002e000017945 */ /* 0x000fe20003800000 */
        /* <DEDUP_REMOVED lines=11> */
[----:B------:R-:W-:Y:S02]  /*31d0*/  PRMT R169, R169, 0x5410, R44 ;  /* 0x00005410a9a97816 */ /* 0x000fe4000000002c */
[----:B------:R-:W-:Y:S02]  /*31e0*/  CS2R R72, SRZ ;  /* 0x0000000000487805 */ /* 0x000fe4000001ff00 */
[----:B------:R-:W-:Y:S02]  /*31f0*/  PRMT R85, R85, 0x5410, R45 ;  /* 0x0000541055557816 */ /* 0x000fe4000000002d */
[----:B------:R-:W-:Y:S02]  /*3200*/  CS2R R76, SRZ ;  /* 0x00000000004c7805 */ /* 0x000fe4000001ff00 */
[----:B------:R-:W-:-:S02]  /*3210*/  @P2 LOP3.LUT R51, R51, 0x4, RZ, 0xfc, !PT ;  /* 0x0000000433332812 */ /* 0x000fc400078efcff */
[----:B------:R-:W-:Y:S02]  /*3220*/  CS2R R74, SRZ ;  /* 0x00000000004a7805 */ /* 0x000fe4000001ff00 */
[----:B------:R-:W-:Y:S02]  /*3230*/  PRMT R175, R46, 0x7610, R175 ;  /* 0x000076102eaf7816 */ /* 0x000fe400000000af */
[----:B------:R-:W-:Y:S02]  /*3240*/  CS2R R78, SRZ ;  /* 0x00000000004e7805 */ /* 0x000fe4000001ff00 */
[----:B------:R-:W-:Y:S01]  /*3250*/  PRMT R174, R47, 0x7610, R174 ;  /* 0x000076102fae7816 */ /* 0x000fe200000000ae */
[----:B------:R0:W-:Y:S01]  /*3260*/  STL [R1+0x4], R51 ;  /* 0x0000043301007387 */ /* 0x0001e20000100800 */
[----:B------:R-:W-:Y:S02]  /*3270*/  IMAD.MOV.U32 R49, RZ, RZ, R88 ;  /* 0x000000ffff317224 */ /* 0x000fe400078e0058 */
[----:B------:R-:W-:Y:S01]  /*3280*/  IMAD.MOV.U32 R50, RZ, RZ, R89 ;  /* 0x000000ffff327224 */ /* 0x000fe200078e0059 */
        /* <DEDUP_REMOVED lines=22> */
.L_x_620:
[----:B------:R-:W-:Y:S05]  /*33f0*/  BSYNC B1 ;  /* 0x0000000000017941 */ /* 0x000fea0003800000 */
.L_x_619:
[----:B------:R-:W-:Y:S01]  /*3400*/  IMAD.MOV.U32 R53, RZ, RZ, R51 ;  /* 0x000000ffff357224 */ /* 0x000fe200078e0033 */
[----:B------:R-:W-:Y:S01]  /*3410*/  BSSY B1, `(.L_x_621) ;  /* 0x0000039000017945 */ /* 0x000fe20003800000 */
[----:B0-----:R-:W-:Y:S01]  /*3420*/  VIADD R51, R22, 0x60 ;  /* 0x0000006016337836 */ /* 0x001fe20000000000 */
[----:B------:R-:W-:Y:S01]  /*3430*/  PRMT R206, R49, 0x7610, R206 ;  /* 0x0000761031ce7816 */ /* 0x000fe200000000ce */
[----:B-1---5:R-:W-:Y:S01]  /*3440*/  IMAD.MOV.U32 R44, RZ, RZ, R72 ;  /* 0x000000ffff2c7224 */ /* 0x022fe200078e0048 */
[----:B------:R-:W-:Y:S01]  /*3450*/  LOP3.LUT R53, R53, 0xfffffff7, RZ, 0xc0, !PT ;  /* 0xfffffff735357812 */ /* 0x000fe200078ec0ff */
        /* <DEDUP_REMOVED lines=15> */
[----:B------:R-:W-:Y:S01]  /*3550*/  @P2 LOP3.LUT R53, R53, 0x8, RZ, 0xfc, !PT ;  /* 0x0000000835352812 */ /* 0x000fe200078efcff */
[----:B------:R-:W-:Y:S01]  /*3560*/  IMAD.MOV.U32 R49, RZ, RZ, R78 ;  /* 0x000000ffff317224 */ /* 0x000fe200078e004e */
[----:B------:R-:W-:Y:S01]  /*3570*/  PRMT R167, R47, 0x7610, R167 ;  /* 0x000076102fa77816 */ /* 0x000fe200000000a7 */
[----:B------:R-:W-:-:S02]  /*3580*/  IMAD.MOV.U32 R48, RZ, RZ, R79 ;  /* 0x000000ffff307224 */ /* 0x000fc400078e004f */
[----:B------:R0:W-:Y:S01]  /*3590*/  STL [R1+0x4], R53 ;  /* 0x0000043501007387 */ /* 0x0001e20000100800 */
[----:B------:R-:W-:Y:S05]  /*35a0*/  @P2 BRA `(.L_x_622) ;  /* 0x00000000007c2947 */ /* 0x000fea0003800000 */
[----:B------:R-:W1:Y:S01]  /*35b0*/  LDC.64 R44, c[0x0][0x3f8] ;  /* 0x0000fe00ff2c7b82 */ /* 0x000e620000000a00 */
[----:B------:R-:W-:Y:S01]  /*35c0*/  IMAD.MOV.U32 R46, RZ, RZ, R96 ;  /* 0x000000ffff2e7224 */ /* 0x000fe200078e0060 */
[----:B------:R-:W-:Y:S01]  /*35d0*/  ULDC.64 UR4, c[0x0][0x3e8] ;  /* 0x0000fa0000047ab9 */ /* 0x000fe20000000a00 */
[----:B------:R-:W-:Y:S01]  /*35e0*/  IMAD.MOV.U32 R47, RZ, RZ, R3 ;  /* 0x000000ffff2f7224 */ /* 0x000fe200078e0003 */
[----:B------:R-:W-:Y:S02]  /*35f0*/  CS2R R68, SRZ ;  /* 0x0000000000447805 */ /* 0x000fe4000001ff00 */
[----:B------:R-:W-:Y:S01]  /*3600*/  CS2R R70, SRZ ;  /* 0x0000000000467805 */ /* 0x000fe2000001ff00 */
[----:B------:R-:W-:Y:S01]  /*3610*/  ULDC.64 UR6, c[0x0][0x208] ;  /* 0x0000820000067ab9 */ /* 0x000fe20000000a00 */
[----:B-1----:R-:W-:-:S04]  /*3620*/  IMAD.WIDE.U32 R46, R44, 0x60, R46 ;  /* 0x000000602c2e7825 */ /* 0x002fc800078e002e */
[----:B------:R-:W-:Y:S01]  /*3630*/  IMAD R45, R45, 0x60, RZ ;  /* 0x000000602d2d7824 */ /* 0x000fe200078e02ff */
[----:B------:R-:W-:Y:S01]  /*3640*/  IADD3 R51, P2, R104, R46, RZ ;  /* 0x0000002e68337210 */ /* 0x000fe20007f5e0ff */
[----:B------:R-:W-:-:S03]  /*3650*/  IMAD.MOV.U32 R46, RZ, RZ, R94 ;  /* 0x000000ffff2e7224 */ /* 0x000fc600078e005e */
[----:B------:R-:W-:Y:S01]  /*3660*/  IADD3.X R52, R28, R47, R45, P2, !PT ;  /* 0x0000002f1c347210 */ /* 0x000fe200017fe42d */
[----:B------:R-:W-:Y:S01]  /*3670*/  IMAD.MOV.U32 R47, RZ, RZ, R0 ;  /* 0x000000ffff2f7224 */ /* 0x000fe200078e0000 */
[----:B------:R-:W1:Y:S02]  /*3680*/  LDC.64 R44, c[0x0][0x408] ;  /* 0x00010200ff2c7b82 */ /* 0x000e640000000a00 */
[----:B-1----:R-:W-:-:S04]  /*3690*/  IMAD.WIDE.U32 R46, R44, 0x60, R46 ;  /* 0x000000602c2e7825 */ /* 0x002fc800078e002e */
[----:B------:R-:W-:Y:S01]  /*36a0*/  IMAD R45, R45, 0x60, RZ ;  /* 0x000000602d2d7824 */ /* 0x000fe200078e02ff */
[----:B------:R-:W-:-:S04]  /*36b0*/  IADD3 R50, P2, R110, R46, RZ ;  /* 0x0000002e6e327210 */ /* 0x000fc80007f5e0ff */
[----:B------:R-:W-:Y:S02]  /*36c0*/  IADD3.X R47, R26, R47, R45, P2, !PT ;  /* 0x0000002f1a2f7210 */ /* 0x000fe400017fe42d */
        /* <DEDUP_REMOVED lines=13> */
.L_x_622:
[----:B------:R-:W-:Y:S05]  /*37a0*/  BSYNC B1 ;  /* 0x0000000000017941 */ /* 0x000fea0003800000 */
.L_x_621:
[----:B-1----:R-:W-:Y:S01]  /*37b0*/  VIADD R47, R22, 0x80 ;  /* 0x00000080162f7836 */ /* 0x002fe20000000000 */
[----:B------:R-:W-:Y:S01]  /*37c0*/  BSSY B1, `(.L_x_623) ;  /* 0x000002a000017945 */ /* 0x000fe20003800000 */
[----:B------:R-:W-:Y:S01]  /*37d0*/  IMAD.MOV.U32 R46, RZ, RZ, R53 ;  /* 0x000000ffff2e7224 */ /* 0x000fe200078e0035 */
[----:B------:R-:W-:Y:S01]  /*37e0*/  PRMT R184, R49, 0x7610, R184 ;  /* 0x0000761031b87816 */ /* 0x000fe200000000b8 */
[----:B-----5:R-:W-:Y:S01]  /*37f0*/  IMAD.MOV.U32 R44, RZ, RZ, R64 ;  /* 0x000000ffff2c7224 */ /* 0x020fe200078e0040 */
[----:B------:R-:W-:Y:S01]  /*3800*/  ISETP.GE.AND P2, PT, R47, R4, PT ;  /* 0x000000042f00720c */ /* 0x000fe20003f46270 */
[----:B------:R-:W-:Y:S01]  /*3810*/  IMAD.MOV.U32 R45, RZ, RZ, R65 ;  /* 0x000000ffff2d7224 */ /* 0x000fe200078e0041 */
[----:B------:R-:W-:Y:S02]  /*3820*/  LOP3.LUT R46, R46, 0xfffffffd, RZ, 0xc0, !PT ;  /* 0xfffffffd2e2e7812 */ /* 0x000fe400078ec0ff */
[----:B------:R-:W-:Y:S02]  /*3830*/  CS2R R56, SRZ ;  /* 0x0000000000387805 */ /* 0x000fe4000001ff00 */
[----:B------:R-:W-:-:S02]  /*3840*/  PRMT R188, R48, 0x7610, R188 ;  /* 0x0000761030bc7816 */ /* 0x000fc400000000bc */
[----:B------:R-:W-:Y:S02]  /*3850*/  CS2R R48, SRZ ;  /* 0x0000000000307805 */ /* 0x000fe4000001ff00 */
[----:B------:R-:W-:Y:S02]  /*3860*/  PRMT R168, R44, 0x7610, R168 ;  /* 0x000076102ca87816 */ /* 0x000fe400000000a8 */
[----:B------:R-:W-:Y:S02]  /*3870*/  CS2R R60, SRZ ;  /* 0x00000000003c7805 */ /* 0x000fe4000001ff00 */
[----:B------:R-:W-:Y:S02]  /*3880*/  PRMT R169, R45, 0x7610, R169 ;  /* 0x000076102da97816 */ /* 0x000fe400000000a9 */
[----:B------:R-:W-:Y:S02]  /*3890*/  CS2R R58, SRZ ;  /* 0x00000000003a7805 */ /* 0x000fe4000001ff00 */
[----:B------:R-:W-:-:S02]  /*38a0*/  CS2R R62, SRZ ;  /* 0x00000000003e7805 */ /* 0x000fc4000001ff00 */
[----:B0-----:R-:W-:Y:S02]  /*38b0*/  CS2R R52, SRZ ;  /* 0x0000000000347805 */ /* 0x001fe4000001ff00 */
[----:B------:R-:W-:Y:S02]  /*38c0*/  CS2R R50, SRZ ;  /* 0x0000000000327805 */ /* 0x000fe4000001ff00 */
[----:B------:R-:W-:Y:S02]  /*38d0*/  @P2 LOP3.LUT R46, R46, 0x2, RZ, 0xfc, !PT ;  /* 0x000000022e2e2812 */ /* 0x000fe400078efcff */
[----:B------:R-:W-:-:S03]  /*38e0*/  CS2R R54, SRZ ;  /* 0x0000000000367805 */ /* 0x000fc6000001ff00 */
[----:B------:R0:W-:Y:S01]  /*38f0*/  STL [R1+0x4], R46 ;  /* 0x0000042e01007387 */ /* 0x0001e20000100800 */
[----:B------:R-:W-:Y:S05]  /*3900*/  @P2 BRA `(.L_x_624) ;  /* 0x0000000000542947 */ /* 0x000fea0003800000 */
        /* <DEDUP_REMOVED lines=8> */
[----:B0-----:R-:W-:-:S04]  /*3990*/  LEA R46, P2, R44, UR4, 0x1 ;  /* 0x000000042c2e7c11 */ /* 0x001fc8000f8408ff */
        /* <DEDUP_REMOVED lines=12> */
.L_x_624:
[----:B------:R-:W-:Y:S05]  /*3a60*/  BSYNC B1 ;  /* 0x0000000000017941 */ /* 0x000fea0003800000 */
.L_x_623:
[----:B-1----:R-:W-:Y:S01]  /*3a70*/  VIADD R44, R22, 0xa0 ;  /* 0x000000a0162c7836 */ /* 0x002fe20000000000 */
[----:B------:R-:W-:Y:S04]  /*3a80*/  BSSY B1, `(.L_x_625) ;  /* 0x0000020000017945 */ /* 0x000fe80003800000 */
[----:B------:R-:W-:-:S13]  /*3a90*/  ISETP.GE.AND P5, PT, R44, R4, PT ;  /* 0x000000042c00720c */ /* 0x000fda0003fa6270 */
        /* <DEDUP_REMOVED lines=10> */
[----:B------:R-:W-:-:S04]  /*3b40*/  IADD3 R3, P2, R104, R96, RZ ;  /* 0x0000006068037210 */ /* 0x000fc80007f5e0ff */
[----:B------:R-:W-:Y:S02]  /*3b50*/  IADD3.X R96, R28, R97, R45, P2, !PT ;  /* 0x000000611c607210 */ /* 0x000fe400017fe42d */
        /* <DEDUP_REMOVED lines=8> */
[----:B0-----:R-:W-:-:S04]  /*3be0*/  LEA R46, P2, R0, UR4, 0x1 ;  /* 0x00000004002e7c11 */ /* 0x001fc8000f8408ff */
        /* <DEDUP_REMOVED lines=9> */
.L_x_626:
[----:B------:R-:W-:Y:S05]  /*3c80*/  BSYNC B1 ;  /* 0x0000000000017941 */ /* 0x000fea0003800000 */
.L_x_625:
[----:B------:R-:W-:Y:S01]  /*3c90*/  IMAD.MOV.U32 R0, RZ, RZ, R68 ;  /* 0x000000ffff007224 */ /* 0x000fe200078e0044 */
[----:B------:R-:W-:Y:S01]  /*3ca0*/  ISETP.NE.AND P2, PT, R224, 0x3, PT ;  /* 0x00000003e000780c */ /* 0x000fe20003f45270 */
[----:B------:R-:W-:Y:S02]  /*3cb0*/  IMAD.MOV.U32 R3, RZ, RZ, R69 ;  /* 0x000000ffff037224 */ /* 0x000fe400078e0045 */
[----:B-1----:R-:W-:Y:S01]  /*3cc0*/  IMAD.MOV.U32 R44, RZ, RZ, R66 ;  /* 0x000000ffff2c7224 */ /* 0x002fe200078e0042 */
[----:B------:R-:W-:Y:S01]  /*3cd0*/  PRMT R200, R0, 0x7610, R200 ;  /* 0x0000761000c87816 */ /* 0x000fe200000000c8 */
[----:B-----5:R-:W-:Y:S01]  /*3ce0*/  IMAD.MOV.U32 R0, RZ, RZ, R57 ;  /* 0x000000ffff007224 */ /* 0x020fe200078e0039 */
[----:B------:R-:W-:Y:S01]  /*3cf0*/  PRMT R201, R3, 0x7610, R201 ;  /* 0x0000761003c97816 */ /* 0x000fe200000000c9 */
[----:B------:R-:W-:Y:S01]  /*3d00*/  IMAD.MOV.U32 R3, RZ, RZ, R70 ;  /* 0x000000ffff037224 */ /* 0x000fe200078e0046 */
        /* <DEDUP_REMOVED lines=31> */
[----:B------:R-:W-:Y:S01]  /*3f00*/  PRMT R96, R0, 0x7610, R96 ;  /* 0x0000761000607816 */ /* 0x000fe20000000060 */
[----:B------:R-:W-:Y:S01]  /*3f10*/  IMAD.MOV.U32 R0, RZ, RZ, R55 ;  /* 0x000000ffff007224 */ /* 0x000fe200078e0037 */
[----:B------:R-:W-:Y:S01]  /*3f20*/  PRMT R97, R3, 0x7610, R97 ;  /* 0x0000761003617816 */ /* 0x000fe20000000061 */
[----:B------:R-:W-:-:S03]  /*3f30*/  IMAD.MOV.U32 R3, RZ, RZ, R54 ;  /* 0x000000ffff037224 */ /* 0x000fc600078e0036 */
[----:B------:R-:W-:Y:S02]  /*3f40*/  PRMT R195, R0, 0x7610, R195 ;  /* 0x0000761000c37816 */ /* 0x000fe400000000c3 */
[----:B------:R-:W-:Y:S01]  /*3f50*/  PRMT R193, R3, 0x7610, R193 ;  /* 0x0000761003c17816 */ /* 0x000fe200000000c1 */
[----:B------:R-:W-:Y:S06]  /*3f60*/  @!P2 BRA `(.L_x_627) ;  /* 0x000000000004a947 */ /* 0x000fec0003800000 */
[----:B------:R-:W-:Y:S01]  /*3f70*/  BPT.TRAP 0x1 ;  /* 0x000000040000795c */ /* 0x000fe20000300000 */
.L_x_627:
[----:B------:R-:W-:Y:S01]  /*3f80*/  IMAD R3, R23, 0x8, R2 ;  /* 0x0000000817037824 */ /* 0x000fe200078e0202 */
[----:B------:R-:W-:Y:S01]  /*3f90*/  SHF.L.U32 R0, R223, 0x1f, RZ ;  /* 0x0000001fdf007819 */ /* 0x000fe200000006ff */
[----:B------:R-:W-:Y:S03]  /*3fa0*/  BSSY B1, `(.L_x_628) ;  /* 0x0000003000017945 */ /* 0x000fe60003800000 */
[----:B------:R-:W1:Y:S02]  /*3fb0*/  SYNCS.PHASECHK.TRANS64.TRYWAIT P6, [R3+URZ+0x34890], R0 ;  /* 0x03489000030075a7 */ /* 0x000e6400080c017f */
[----:B-1----:R-:W-:Y:S05]  /*3fc0*/  @!P6 BRA `(.L_x_629) ;  /* 0x000002240074e947 */ /* 0x002fea0003800000 */
.L_x_977:
[----:B------:R-:W-:Y:S05]  /*3fd0*/  BSYNC B1 ;  /* 0x0000000000017941 */ /* 0x000fea0003800000 */
.L_x_628:
[----:B------:R-:W-:Y:S04]  /*3fe0*/  BSSY B1, `(.L_x_630) ;  /* 0x0000079000017945 */ /* 0x000fe80003800000 */
[----:B------:R-:W-:Y:S05]  /*3ff0*/  @P3 BRA `(.L_x_631) ;  /* 0x0000000400dc3947 */ /* 0x000fea0003800000 */
[----:B------:R-:W-:Y:S01]  /*4000*/  IADD3 R179, P3, R120, R136, RZ ;  /* 0x0000008878b37210 */ /* 0x000fe20007f7e0ff */
[----:B------:R-:W-:Y:S04]  /*4010*/  BSSY B2, `(.L_x_632) ;  /* 0x000003b000027945 */ /* 0x000fe80003800000 */
[----:B------:R-:W-:Y:S01]  /*4020*/  IMAD.X R181, R92, 0x1, R122, P3 ;  /* 0x000000015cb57824 */ /* 0x000fe200018e067a */
[----:B------:R-:W-:Y:S07]  /*4030*/  @P0 BRA `(.L_x_633) ;  /* 0x0000000000e00947 */ /* 0x000fee0003800000 */
[----:B0-----:R0:W2:Y:S01]  /*4040*/  LDS.128 R44, [R5+0x1e400] ;  /* 0x01e40000052c7984 */ /* 0x0010a20000000c00 */
[----:B------:R-:W-:Y:S01]  /*4050*/  ISETP.GE.AND P3, PT, R18, R84, PT ;  /* 0x000000541200720c */ /* 0x000fe20003f66270 */
[----:B------:R-:W-:-:S12]  /*4060*/  BSSY B3, `(.L_x_634) ;  /* 0x000002e000037945 */ /* 0x000fd80003800000 */
[----:B0-----:R-:W-:Y:S05]  /*4070*/  @P3 BRA `(.L_x_635) ;  /* 0x0000000000b03947 */ /* 0x001fea0003800000 */
[--C-:B------:R-:W-:Y:S02]  /*4080*/  SHF.R.U64 R94, R138, 0x10, R139.reuse ;  /* 0x000000108a5e7819 */ /* 0x100fe4000000128b */
[----:B------:R-:W-:Y:S02]  /*4090*/  SHF.R.U32.HI R95, RZ, 0x10, R139 ;  /* 0x00000010ff5f7819 */ /* 0x000fe4000001168b */
[----:B------:R-:W-:Y:S02]  /*40a0*/  SHF.R.U64 R139, R150, 0x10, R151 ;  /* 0x00000010968b7819 */ /* 0x000fe40000001297 */
[----:B------:R-:W-:Y:S02]  /*40b0*/  PRMT R94, R167, 0x5432, R94 ;  /* 0x00005432a75e7816 */ /* 0x000fe4000000005e */
[----:B------:R-:W-:Y:S02]  /*40c0*/  PRMT R139, R186, 0x5410, R139 ;  /* 0x00005410ba8b7816 */ /* 0x000fe4000000008b */
[----:B------:R-:W-:-:S02]  /*40d0*/  SHF.R.U32.HI R150, RZ, 0x10, R151 ;  /* 0x00000010ff967819 */ /* 0x000fc40000011697 */
[C---:B--2---:R-:W-:Y:S01]  /*40e0*/  LOP3.LUT R151, R45.reuse, 0xffff0000, RZ, 0xc0, !PT ;  /* 0xffff00002d977812 */ /* 0x044fe200078ec0ff */
[----:B------:R-:W-:Y:S01]  /*40f0*/  IMAD.U32 R45, R45, 0x10000, RZ ;  /* 0x000100002d2d7824 */ /* 0x000fe200078e00ff */
[----:B------:R-:W-:Y:S02]  /*4100*/  LOP3.LUT R186, R139, 0xffff0000, RZ, 0xc0, !PT ;  /* 0xffff00008bba7812 */ /* 0x000fe400078ec0ff */
[C---:B------:R-:W-:Y:S01]  /*4110*/  LOP3.LUT R138, R94.reuse, 0xffff0000, RZ, 0xc0, !PT ;  /* 0xffff00005e8a7812 */ /* 0x040fe200078ec0ff */
[----:B------:R-:W-:Y:S01]  /*4120*/  IMAD.U32 R94, R94, 0x10000, RZ ;  /* 0x000100005e5e7824 */ /* 0x000fe200078e00ff */
[----:B------:R-:W-:Y:S01]  /*4130*/  PRMT R150, R168, 0x5432, R150 ;  /* 0x00005432a8967816 */ /* 0x000fe20000000096 */
[----:B------:R-:W-:Y:S01]  /*4140*/  FMUL.FTZ R190, R151, R186 ;  /* 0x000000ba97be7220 */ /* 0x000fe20000410000 */
[----:B------:R-:W-:Y:S01]  /*4150*/  PRMT R95, R185, 0x5410, R95 ;  /* 0x00005410b95f7816 */ /* 0x000fe2000000005f */
[-C--:B------:R-:W-:Y:S02]  /*4160*/  FMUL.FTZ R151, R151, R138.reuse ;  /* 0x0000008a97977220 */ /* 0x080fe40000410000 */
[----:B------:R-:W-:-:S02]  /*4170*/  FFMA.FTZ R138, R45, R138, -R190 ;  /* 0x0000008a2d8a7223 */ /* 0x000fc400000108be */
[----:B------:R-:W-:Y:S01]  /*4180*/  FFMA.FTZ R45, R45, R186, R151 ;  /* 0x000000ba2d2d7223 */ /* 0x000fe20000010097 */
[----:B------:R-:W-:Y:S01]  /*4190*/  LOP3.LUT R186, R46, 0xffff0000, RZ, 0xc0, !PT ;  /* 0xffff00002eba7812 */ /* 0x000fe200078ec0ff */
[----:B------:R-:W-:Y:S02]  /*41a0*/  IMAD.U32 R151, R150, 0x10000, RZ ;  /* 0x0001000096977824 */ /* 0x000fe400078e00ff */
[C---:B------:R-:W-:Y:S01]  /*41b0*/  IMAD.U32 R185, R95.reuse, 0x10000, RZ ;  /* 0x000100005fb97824 */ /* 0x040fe200078e00ff */
[----:B------:R-:W-:Y:S01]  /*41c0*/  LOP3.LUT R95, R95, 0xffff0000, RZ, 0xc0, !PT ;  /* 0xffff00005f5f7812 */ /* 0x000fe200078ec0ff */
[----:B------:R-:W-:Y:S01]  /*41d0*/  FMUL.FTZ R187, R186, R151 ;  /* 0x00000097babb7220 */ /* 0x000fe20000410000 */
[----:B------:R-:W-:Y:S02]  /*41e0*/  IMAD.U32 R46, R46, 0x10000, RZ ;  /* 0x000100002e2e7824 */ /* 0x000fe400078e00ff */
[-C--:B------:R-:W-:Y:S01]  /*41f0*/  FMUL.FTZ R186, R186, R185.reuse ;  /* 0x000000b9baba7220 */ /* 0x080fe20000410000 */
[----:B------:R-:W-:Y:S01]  /*4200*/  F2FP.BF16.F32.PACK_AB R45, R45, R138 ;  /* 0x0000008a2d2d723e */ /* 0x000fe200000010ff */
[----:B------:R-:W-:-:S02]  /*4210*/  FFMA.FTZ R187, R46, R185, -R187 ;  /* 0x000000b92ebb7223 */ /* 0x000fc400000108bb */
[----:B------:R-:W-:Y:S01]  /*4220*/  FFMA.FTZ R186, R46, R151, R186 ;  /* 0x000000972eba7223 */ /* 0x000fe200000100ba */
[----:B------:R-:W-:Y:S01]  /*4230*/  LOP3.LUT R151, R150, 0xffff0000, RZ, 0xc0, !PT ;  /* 0xffff000096977812 */ /* 0x000fe200078ec0ff */
[C---:B------:R-:W-:Y:S01]  /*4240*/  IMAD.U32 R150, R47.reuse, 0x10000, RZ ;  /* 0x000100002f967824 */ /* 0x040fe200078e00ff */
[----:B------:R-:W-:-:S05]  /*4250*/  LOP3.LUT R46, R47, 0xffff0000, RZ, 0xc0, !PT ;  /* 0xffff00002f2e7812 */ /* 0x000fca00078ec0ff */
[C---:B------:R-:W-:Y:S01]  /*4260*/  FMUL.FTZ R47, R46.reuse, R151 ;  /* 0x000000972e2f7220 */ /* 0x040fe20000410000 */
[----:B------:R-:W-:-:S03]  /*4270*/  FMUL.FTZ R46, R46, R95 ;  /* 0x0000005f2e2e7220 */ /* 0x000fc60000410000 */
[C---:B------:R-:W-:Y:S01]  /*4280*/  FFMA.FTZ R47, R150.reuse, R95, -R47 ;  /* 0x0000005f962f7223 */ /* 0x040fe2000001082f */
[----:B------:R-:W-:Y:S01]  /*4290*/  FFMA.FTZ R46, R150, R151, R46 ;  /* 0x00000097962e7223 */ /* 0x000fe2000001002e */
[C---:B------:R-:W-:Y:S01]  /*42a0*/  LOP3.LUT R95, R44.reuse, 0xffff0000, RZ, 0xc0, !PT ;  /* 0xffff00002c5f7812 */ /* 0x040fe200078ec0ff */
[----:B------:R-:W-:Y:S02]  /*42b0*/  IMAD.U32 R150, R139, 0x10000, RZ ;  /* 0x000100008b967824 */ /* 0x000fe400078e00ff */
[----:B------:R-:W-:Y:S01]  /*42c0*/  IMAD.U32 R139, R44, 0x10000, RZ ;  /* 0x000100002c8b7824 */ /* 0x000fe200078e00ff */
[----:B------:R-:W-:Y:S01]  /*42d0*/  F2FP.BF16.F32.PACK_AB R47, R46, R47 ;  /* 0x0000002f2e2f723e */ /* 0x000fe200000010ff */
[C---:B------:R-:W-:Y:S01]  /*42e0*/  FMUL.FTZ R44, R95.reuse, R150 ;  /* 0x000000965f2c7220 */ /* 0x040fe20000410000 */
[-C--:B------:R-:W-:Y:S01]  /*42f0*/  FMUL.FTZ R95, R95, R94.reuse ;  /* 0x0000005e5f5f7220 */ /* 0x080fe20000410000 */
[----:B------:R-:W-:Y:S02]  /*4300*/  F2FP.BF16.F32.PACK_AB R46, R186, R187 ;  /* 0x000000bbba2e723e */ /* 0x000fe400000010ff */
[C---:B------:R-:W-:Y:S01]  /*4310*/  FFMA.FTZ R44, R139.reuse, R94, -R44 ;  /* 0x0000005e8b2c7223 */ /* 0x040fe2000001082c */
[----:B------:R-:W-:-:S05]  /*4320*/  FFMA.FTZ R95, R139, R150, R95 ;  /* 0x000000968b5f7223 */ /* 0x000fca000001005f */
[----:B------:R-:W-:-:S07]  /*4330*/  F2FP.BF16.F32.PACK_AB R44, R95, R44 ;  /* 0x0000002c5f2c723e */ /* 0x000fce00000010ff */
.L_x_635:
[----:B------:R-:W-:Y:S05]  /*4340*/  BSYNC B3 ;  /* 0x0000000000037941 */ /* 0x000fea0003800000 */
.L_x_634:
[----:B------:R-:W-:Y:S01]  /*4350*/  IADD3 R95, P3, R179, R100, RZ ;  /* 0x00000064b35f7210 */ /* 0x000fe20007f7e0ff */
[----:B------:R-:W-:Y:S01]  /*4360*/  ULDC.64 UR4, c[0x0][0x2e8] ;  /* 0x0000ba0000047ab9 */ /* 0x000fe20000000a00 */
[----:B------:R-:W-:-:S03]  /*4370*/  ULDC.64 UR6, c[0x0][0x208] ;  /* 0x0000820000067ab9 */ /* 0x000fc60000000a00 */
[----:B------:R-:W-:Y:S01]  /*4380*/  IMAD.X R138, R181, 0x1, R14, P3 ;  /* 0x00000001b58a7824 */ /* 0x000fe200018e060e */
[----:B------:R-:W-:-:S04]  /*4390*/  LEA R94, P3, R95, UR4, 0x1 ;  /* 0x000000045f5e7c11 */ /* 0x000fc8000f8608ff */
[----:B------:R-:W-:-:S05]  /*43a0*/  LEA.HI.X R95, R95, UR5, R138, 0x1, P3 ;  /* 0x000000055f5f7c11 */ /* 0x000fca00098f0c8a */
[----:B--2---:R2:W-:Y:S04]  /*43b0*/  STG.E.128 desc[UR6][R94.64], R44 ;  /* 0x0000002c5e007986 */ /* 0x0045e8000c101d06 */
.L_x_633:
[----:B------:R-:W-:Y:S05]  /*43c0*/  BSYNC B2 ;  /* 0x0000000000027941 */ /* 0x000fea0003800000 */
.L_x_632:
[----:B------:R-:W-:Y:S05]  /*43d0*/  @P1 BRA `(.L_x_631) ;  /* 0x0000000000e41947 */ /* 0x000fea0003800000 */
[----:B0-2---:R0:W2:Y:S01]  /*43e0*/  LDS.128 R44, [R5+0x23c00] ;  /* 0x023c0000052c7984 */ /* 0x0050a20000000c00 */
[----:B------:R-:W-:Y:S01]  /*43f0*/  IADD3 R179, P3, R179, R13, RZ ;  /* 0x0000000db3b37210 */ /* 0x000fe20007f7e0ff */
[----:B------:R-:W-:Y:S04]  /*4400*/  BSSY B2, `(.L_x_636) ;  /* 0x0000031000027945 */ /* 0x000fe80003800000 */
[----:B------:R-:W-:Y:S01]  /*4410*/  IMAD.X R94, R181, 0x1, R8, P3 ;  /* 0x00000001b55e7824 */ /* 0x000fe200018e0608 */
[----:B------:R-:W-:-:S13]  /*4420*/  ISETP.GE.AND P3, PT, R220, R84, PT ;  /* 0x00000054dc00720c */ /* 0x000fda0003f66270 */
[----:B0-----:R-:W-:Y:S05]  /*4430*/  @P3 BRA `(.L_x_637) ;  /* 0x0000000000b43947 */ /* 0x001fea0003800000 */
[----:B------:R-:W-:Y:S02]  /*4440*/  SHF.R.U64 R95, R98, 0x10, R99 ;  /* 0x00000010625f7819 */ /* 0x000fe40000001263 */
[----:B------:R-:W-:Y:S02]  /*4450*/  SHF.R.U64 R90, R90, 0x10, R91 ;  /* 0x000000105a5a7819 */ /* 0x000fe4000000125b */
[----:B------:R-:W-:Y:S02]  /*4460*/  PRMT R95, R204, 0x5410, R95 ;  /* 0x00005410cc5f7816 */ /* 0x000fe4000000005f */
[----:B------:R-:W-:Y:S02]  /*4470*/  PRMT R90, R93, 0x5432, R90 ;  /* 0x000054325d5a7816 */ /* 0x000fe4000000005a */
[----:B--2---:R-:W-:Y:S02]  /*4480*/  LOP3.LUT R139, R45, 0xffff0000, RZ, 0xc0, !PT ;  /* 0xffff00002d8b7812 */ /* 0x004fe400078ec0ff */
[----:B------:R-:W-:-:S02]  /*4490*/  LOP3.LUT R150, R95, 0xffff0000, RZ, 0xc0, !PT ;  /* 0xffff00005f967812 */ /* 0x000fc400078ec0ff */
[C---:B------:R-:W-:Y:S01]  /*44a0*/  LOP3.LUT R98, R90.reuse, 0xffff0000, RZ, 0xc0, !PT ;  /* 0xffff00005a627812 */ /* 0x040fe200078ec0ff */
[----:B------:R-:W-:Y:S01]  /*44b0*/  IMAD.U32 R90, R90, 0x10000, RZ ;  /* 0x000100005a5a7824 */ /* 0x000fe200078e00ff */
[----:B------:R-:W-:Y:S01]  /*44c0*/  SHF.R.U32.HI R138, RZ, 0x10, R91 ;  /* 0x00000010ff8a7819 */ /* 0x000fe2000001165b */
[----:B------:R-:W-:Y:S02]  /*44d0*/  IMAD.U32 R91, R45, 0x10000, RZ ;  /* 0x000100002d5b7824 */ /* 0x000fe400078e00ff */
[C---:B------:R-:W-:Y:S01]  /*44e0*/  FMUL.FTZ R186, R139.reuse, R150 ;  /* 0x000000968bba7220 */ /* 0x040fe20000410000 */
[----:B------:R-:W-:Y:S01]  /*44f0*/  SHF.R.U32.HI R99, RZ, 0x10, R99 ;  /* 0x00000010ff637819 */ /* 0x000fe20000011663 */
[-C--:B------:R-:W-:Y:S02]  /*4500*/  FMUL.FTZ R45, R139, R98.reuse ;  /* 0x000000628b2d7220 */ /* 0x080fe40000410000 */
[----:B------:R-:W-:Y:S01]  /*4510*/  FFMA.FTZ R98, R91, R98, -R186 ;  /* 0x000000625b627223 */ /* 0x000fe200000108ba */
[----:B------:R-:W-:Y:S01]  /*4520*/  PRMT R99, R205, 0x5410, R99 ;  /* 0x00005410cd637816 */ /* 0x000fe20000000063 */
[----:B------:R-:W-:Y:S01]  /*4530*/  FFMA.FTZ R91, R91, R150, R45 ;  /* 0x000000965b5b7223 */ /* 0x000fe2000001002d */
[----:B------:R-:W-:Y:S01]  /*4540*/  PRMT R45, R166, 0x5432, R138 ;  /* 0x00005432a62d7816 */ /* 0x000fe2000000008a */
[----:B------:R-:W-:Y:S01]  /*4550*/  IMAD.U32 R150, R47, 0x10000, RZ ;  /* 0x000100002f967824 */ /* 0x000fe200078e00ff */
[----:B------:R-:W-:Y:S01]  /*4560*/  LOP3.LUT R138, R46, 0xffff0000, RZ, 0xc0, !PT ;  /* 0xffff00002e8a7812 */ /* 0x000fe200078ec0ff */
[C---:B------:R-:W-:Y:S01]  /*4570*/  IMAD.U32 R139, R99.reuse, 0x10000, RZ ;  /* 0x00010000638b7824 */ /* 0x040fe200078e00ff */
[----:B------:R-:W-:Y:S01]  /*4580*/  LOP3.LUT R99, R99, 0xffff0000, RZ, 0xc0, !PT ;  /* 0xffff000063637812 */ /* 0x000fe200078ec0ff */
[C---:B------:R-:W-:Y:S01]  /*4590*/  IMAD.U32 R151, R45.reuse, 0x10000, RZ ;  /* 0x000100002d977824 */ /* 0x040fe200078e00ff */
[----:B------:R-:W-:Y:S01]  /*45a0*/  LOP3.LUT R45, R45, 0xffff0000, RZ, 0xc0, !PT ;  /* 0xffff00002d2d7812 */ /* 0x000fe200078ec0ff */
[----:B------:R-:W-:Y:S01]  /*45b0*/  FMUL.FTZ R181, R138, R139 ;  /* 0x0000008b8ab57220 */ /* 0x000fe20000410000 */
[----:B------:R-:W-:-:S02]  /*45c0*/  IMAD.U32 R46, R46, 0x10000, RZ ;  /* 0x000100002e2e7824 */ /* 0x000fc400078e00ff */
[-C--:B------:R-:W-:Y:S01]  /*45d0*/  FMUL.FTZ R138, R138, R151.reuse ;  /* 0x000000978a8a7220 */ /* 0x080fe20000410000 */
[----:B------:R-:W-:Y:S01]  /*45e0*/  F2FP.BF16.F32.PACK_AB R91, R91, R98 ;  /* 0x000000625b5b723e */ /* 0x000fe200000010ff */
[C---:B------:R-:W-:Y:S02]  /*45f0*/  FFMA.FTZ R181, R46.reuse, R151, -R181 ;  /* 0x000000972eb57223 */ /* 0x040fe400000108b5 */
[----:B------:R-:W-:Y:S01]  /*4600*/  FFMA.FTZ R138, R46, R139, R138 ;  /* 0x0000008b2e8a7223 */ /* 0x000fe2000001008a */
        /* <DEDUP_REMOVED lines=14> */
[----:B------:R-:W-:Y:S01]  /*46f0*/  F2FP.BF16.F32.PACK_AB R44, R45, R44 ;  /* 0x0000002c2d2c723e */ /* 0x000fe200000010ff */
[----:B------:R-:W-:-:S07]  /*4700*/  IMAD.MOV.U32 R45, RZ, RZ, R91 ;  /* 0x000000ffff2d7224 */ /* 0x000fce00078e005b */
.L_x_637:
[----:B------:R-:W-:Y:S05]  /*4710*/  BSYNC B2 ;  /* 0x0000000000027941 */ /* 0x000fea0003800000 */
.L_x_636:
[----:B------:R-:W-:Y:S01]  /*4720*/  ULDC.64 UR4, c[0x0][0x2e8] ;  /* 0x0000ba0000047ab9 */ /* 0x000fe20000000a00 */
[----:B------:R-:W-:Y:S01]  /*4730*/  ULDC.64 UR6, c[0x0][0x208] ;  /* 0x0000820000067ab9 */ /* 0x000fe20000000a00 */
[----:B------:R-:W-:-:S04]  /*4740*/  LEA R90, P3, R179, UR4, 0x1 ;  /* 0x00000004b35a7c11 */ /* 0x000fc8000f8608ff */
[----:B------:R-:W-:-:S05]  /*4750*/  LEA.HI.X R91, R179, UR5, R94, 0x1, P3 ;  /* 0x00000005b35b7c11 */ /* 0x000fca00098f0c5e */
[----:B--2---:R3:W-:Y:S04]  /*4760*/  STG.E.128 desc[UR6][R90.64], R44 ;  /* 0x0000002c5a007986 */ /* 0x0047e8000c101d06 */
.L_x_631:
[----:B------:R-:W-:Y:S05]  /*4770*/  BSYNC B1 ;  /* 0x0000000000017941 */ /* 0x000fea0003800000 */
.L_x_630:
[----:B------:R-:W-:Y:S04]  /*4780*/  BSSY B1, `(.L_x_638) ;  /* 0x000007a000017945 */ /* 0x000fe80003800000 */
[----:B------:R-:W-:Y:S05]  /*4790*/  @P4 BRA `(.L_x_639) ;  /* 0x0000000400e04947 */ /* 0x000fea0003800000 */
[----:B---3--:R-:W-:Y:S01]  /*47a0*/  IADD3 R90, P3, P4, R158, R136, R16 ;  /* 0x000000889e5a7210 */ /* 0x008fe20007c7e010 */
[----:B------:R-:W-:Y:S03]  /*47b0*/  BSSY B2, `(.L_x_640) ;  /* 0x000003c000027945 */ /* 0x000fe60003800000 */
[----:B------:R-:W-:Y:S01]  /*47c0*/  IADD3.X R91, R123, R92, R17, P3, P4 ;  /* 0x0000005c7b5b7210 */ /* 0x000fe20001fe8411 */
[----:B------:R-:W-:Y:S08]  /*47d0*/  @P0 BRA `(.L_x_641) ;  /* 0x0000000000e40947 */ /* 0x000ff00003800000 */
[----:B0-2---:R0:W2:Y:S01]  /*47e0*/  LDS.128 R44, [R5+0x1f400] ;  /* 0x01f40000052c7984 */ /* 0x0050a20000000c00 */
[----:B------:R-:W-:Y:S01]  /*47f0*/  IADD3 R94, P3, R90, R100, RZ ;  /* 0x000000645a5e7210 */ /* 0x000fe20007f7e0ff */
[----:B------:R-:W-:Y:S04]  /*4800*/  BSSY B3, `(.L_x_642) ;  /* 0x0000031000037945 */ /* 0x000fe80003800000 */
[----:B------:R-:W-:Y:S01]  /*4810*/  IMAD.X R95, R91, 0x1, R14, P3 ;  /* 0x000000015b5f7824 */ /* 0x000fe200018e060e */
[----:B------:R-:W-:-:S13]  /*4820*/  ISETP.GE.AND P3, PT, R18, R84, PT ;  /* 0x000000541200720c */ /* 0x000fda0003f66270 */
[----:B0-----:R-:W-:Y:S05]  /*4830*/  @P3 BRA `(.L_x_643) ;  /* 0x0000000000b43947 */ /* 0x001fea0003800000 */
[--C-:B------:R-:W-:Y:S02]  /*4840*/  SHF.R.U64 R86, R86, 0x10, R87.reuse ;  /* 0x0000001056567819 */ /* 0x100fe40000001257 */
[----:B------:R-:W-:Y:S02]  /*4850*/  SHF.R.U32.HI R98, RZ, 0x10, R87 ;  /* 0x00000010ff627819 */ /* 0x000fe40000011657 */
[--C-:B------:R-:W-:Y:S02]  /*4860*/  SHF.R.U64 R87, R88, 0x10, R89.reuse ;  /* 0x0000001058577819 */ /* 0x100fe40000001259 */
[----:B------:R-:W-:Y:S02]  /*4870*/  SHF.R.U32.HI R99, RZ, 0x10, R89 ;  /* 0x00000010ff637819 */ /* 0x000fe40000011659 */
[----:B------:R-:W-:Y:S01]  /*4880*/  PRMT R89, R206, 0x5410, R87 ;  /* 0x00005410ce597816 */ /* 0x000fe20000000057 */
[----:B--2---:R-:W-:Y:S01]  /*4890*/  IMAD.U32 R87, R45, 0x10000, RZ ;  /* 0x000100002d577824 */ /* 0x004fe200078e00ff */
[----:B------:R-:W-:-:S02]  /*48a0*/  PRMT R86, R169, 0x5432, R86 ;  /* 0x00005432a9567816 */ /* 0x000fc40000000056 */
[----:B------:R-:W-:Y:S02]  /*48b0*/  LOP3.LUT R139, R45, 0xffff0000, RZ, 0xc0, !PT ;  /* 0xffff00002d8b7812 */ /* 0x000fe400078ec0ff */
[----:B------:R-:W-:Y:S02]  /*48c0*/  LOP3.LUT R138, R89, 0xffff0000, RZ, 0xc0, !PT ;  /* 0xffff0000598a7812 */ /* 0x000fe400078ec0ff */
[C---:B------:R-:W-:Y:S01]  /*48d0*/  LOP3.LUT R88, R86.reuse, 0xffff0000, RZ, 0xc0, !PT ;  /* 0xffff000056587812 */ /* 0x040fe200078ec0ff */
[----:B------:R-:W-:Y:S02]  /*48e0*/  IMAD.U32 R86, R86, 0x10000, RZ ;  /* 0x0001000056567824 */ /* 0x000fe400078e00ff */
[C---:B------:R-:W-:Y:S02]  /*48f0*/  FMUL.FTZ R150, R139.reuse, R138 ;  /* 0x0000008a8b967220 */ /* 0x040fe40000410000 */
[-C--:B------:R-:W-:Y:S02]  /*4900*/  FMUL.FTZ R45, R139, R88.reuse ;  /* 0x000000588b2d7220 */ /* 0x080fe40000410000 */
[----:B------:R-:W-:-:S02]  /*4910*/  FFMA.FTZ R88, R87, R88, -R150 ;  /* 0x0000005857587223 */ /* 0x000fc40000010896 */
[----:B------:R-:W-:Y:S01]  /*4920*/  FFMA.FTZ R87, R87, R138, R45 ;  /* 0x0000008a57577223 */ /* 0x000fe2000001002d */
[----:B------:R-:W-:Y:S02]  /*4930*/  PRMT R45, R85, 0x5432, R98 ;  /* 0x00005432552d7816 */ /* 0x000fe40000000062 */
[----:B------:R-:W-:Y:S02]  /*4940*/  PRMT R98, R207, 0x5410, R99 ;  /* 0x00005410cf627816 */ /* 0x000fe40000000063 */
[----:B------:R-:W-:Y:S01]  /*4950*/  LOP3.LUT R138, R46, 0xffff0000, RZ, 0xc0, !PT ;  /* 0xffff00002e8a7812 */ /* 0x000fe200078ec0ff */
[C---:B------:R-:W-:Y:S01]  /*4960*/  IMAD.U32 R139, R45.reuse, 0x10000, RZ ;  /* 0x000100002d8b7824 */ /* 0x040fe200078e00ff */
[----:B------:R-:W-:Y:S01]  /*4970*/  LOP3.LUT R45, R45, 0xffff0000, RZ, 0xc0, !PT ;  /* 0xffff00002d2d7812 */ /* 0x000fe200078ec0ff */
[----:B------:R-:W-:Y:S01]  /*4980*/  IMAD.U32 R99, R98, 0x10000, RZ ;  /* 0x0001000062637824 */ /* 0x000fe200078e00ff */
[----:B------:R-:W-:Y:S01]  /*4990*/  F2FP.BF16.F32.PACK_AB R87, R87, R88 ;  /* 0x000000585757723e */ /* 0x000fe200000010ff */
[----:B------:R-:W-:-:S02]  /*49a0*/  IMAD.U32 R46, R46, 0x10000, RZ ;  /* 0x000100002e2e7824 */ /* 0x000fc400078e00ff */
[C---:B------:R-:W-:Y:S01]  /*49b0*/  FMUL.FTZ R151, R138.reuse, R99 ;  /* 0x000000638a977220 */ /* 0x040fe20000410000 */
[----:B------:R-:W-:-:S03]  /*49c0*/  FMUL.FTZ R138, R138, R139 ;  /* 0x0000008b8a8a7220 */ /* 0x000fc60000410000 */
[C---:B------:R-:W-:Y:S01]  /*49d0*/  FFMA.FTZ R151, R46.reuse, R139, -R151 ;  /* 0x0000008b2e977223 */ /* 0x040fe20000010897 */
        /* <DEDUP_REMOVED lines=19> */
.L_x_643:
[----:B------:R-:W-:Y:S05]  /*4b10*/  BSYNC B3 ;  /* 0x0000000000037941 */ /* 0x000fea0003800000 */
.L_x_642:
[----:B------:R-:W-:Y:S01]  /*4b20*/  ULDC.64 UR4, c[0x0][0x2e8] ;  /* 0x0000ba0000047ab9 */ /* 0x000fe20000000a00 */
[----:B------:R-:W-:Y:S01]  /*4b30*/  ULDC.64 UR6, c[0x0][0x208] ;  /* 0x0000820000067ab9 */ /* 0x000fe20000000a00 */
[----:B------:R-:W-:-:S04]  /*4b40*/  LEA R86, P3, R94, UR4, 0x1 ;  /* 0x000000045e567c11 */ /* 0x000fc8000f8608ff */
[----:B------:R-:W-:-:S05]  /*4b50*/  LEA.HI.X R87, R94, UR5, R95, 0x1, P3 ;  /* 0x000000055e577c11 */ /* 0x000fca00098f0c5f */
[----:B--2---:R3:W-:Y:S04]  /*4b60*/  STG.E.128 desc[UR6][R86.64], R44 ;  /* 0x0000002c56007986 */ /* 0x0047e8000c101d06 */
.L_x_641:
[----:B------:R-:W-:Y:S05]  /*4b70*/  BSYNC B2 ;  /* 0x0000000000027941 */ /* 0x000fea0003800000 */
.L_x_640:
[----:B------:R-:W-:Y:S05]  /*4b80*/  @P1 BRA `(.L_x_639) ;  /* 0x0000000000e41947 */ /* 0x000fea0003800000 */
[----:B0-23--:R0:W2:Y:S01]  /*4b90*/  LDS.128 R44, [R5+0x24c00] ;  /* 0x024c0000052c7984 */ /* 0x00d0a20000000c00 */
[----:B------:R-:W-:Y:S01]  /*4ba0*/  IADD3 R90, P3, R90, R13, RZ ;  /* 0x0000000d5a5a7210 */ /* 0x000fe20007f7e0ff */
[----:B------:R-:W-:Y:S04]  /*4bb0*/  BSSY B2, `(.L_x_644) ;  /* 0x0000031000027945 */ /* 0x000fe80003800000 */
[----:B------:R-:W-:Y:S01]  /*4bc0*/  IMAD.X R91, R91, 0x1, R8, P3 ;  /* 0x000000015b5b7824 */ /* 0x000fe200018e0608 */
[----:B------:R-:W-:-:S13]  /*4bd0*/  ISETP.GE.AND P3, PT, R220, R84, PT ;  /* 0x00000054dc00720c */ /* 0x000fda0003f66270 */
[----:B0-----:R-:W-:Y:S05]  /*4be0*/  @P3 BRA `(.L_x_645) ;  /* 0x0000000000b43947 */ /* 0x001fea0003800000 */
[----:B------:R-:W-:Y:S01]  /*4bf0*/  SHF.R.U64 R82, R82, 0x10, R83 ;  /* 0x0000001052527819 */ /* 0x000fe20000001253 */
[----:B--2---:R-:W-:Y:S01]  /*4c00*/  IMAD.U32 R86, R46, 0x10000, RZ ;  /* 0x000100002e567824 */ /* 0x004fe200078e00ff */
[----:B------:R-:W-:Y:S02]  /*4c10*/  SHF.R.U64 R80, R80, 0x10, R81 ;  /* 0x0000001050507819 */ /* 0x000fe40000001251 */
[----:B------:R-:W-:Y:S02]  /*4c20*/  PRMT R175, R175, 0x5410, R82 ;  /* 0x00005410afaf7816 */ /* 0x000fe40000000052 */
[----:B------:R-:W-:Y:S02]  /*4c30*/  PRMT R177, R177, 0x5410, R80 ;  /* 0x00005410b1b17816 */ /* 0x000fe40000000050 */
[----:B------:R-:W-:Y:S02]  /*4c40*/  SHF.R.U32.HI R87, RZ, 0x10, R83 ;  /* 0x00000010ff577819 */ /* 0x000fe40000011653 */
[----:B------:R-:W-:-:S02]  /*4c50*/  SHF.R.U32.HI R81, RZ, 0x10, R81 ;  /* 0x00000010ff517819 */ /* 0x000fc40000011651 */
[----:B------:R-:W-:Y:S02]  /*4c60*/  LOP3.LUT R89, R45, 0xffff0000, RZ, 0xc0, !PT ;  /* 0xffff00002d597812 */ /* 0x000fe400078ec0ff */
[C---:B------:R-:W-:Y:S01]  /*4c70*/  LOP3.LUT R80, R175.reuse, 0xffff0000, RZ, 0xc0, !PT ;  /* 0xffff0000af507812 */ /* 0x040fe200078ec0ff */
[----:B------:R-:W-:Y:S01]  /*4c80*/  IMAD.U32 R175, R175, 0x10000, RZ ;  /* 0x00010000afaf7824 */ /* 0x000fe200078e00ff */
[C---:B------:R-:W-:Y:S01]  /*4c90*/  LOP3.LUT R82, R177.reuse, 0xffff0000, RZ, 0xc0, !PT ;  /* 0xffff0000b1527812 */ /* 0x040fe200078ec0ff */
[----:B------:R-:W-:Y:S01]  /*4ca0*/  IMAD.U32 R177, R177, 0x10000, RZ ;  /* 0x00010000b1b17824 */ /* 0x000fe200078e00ff */
[----:B------:R-:W-:Y:S01]  /*4cb0*/  PRMT R174, R174, 0x5410, R87 ;  /* 0x00005410aeae7816 */ /* 0x000fe20000000057 */
[----:B------:R-:W-:Y:S01]  /*4cc0*/  FMUL.FTZ R88, R89, R80 ;  /* 0x0000005059587220 */ /* 0x000fe20000410000 */
[----:B------:R-:W-:Y:S01]  /*4cd0*/  PRMT R176, R176, 0x5410, R81 ;  /* 0x00005410b0b07816 */ /* 0x000fe20000000051 */
[----:B------:R-:W-:Y:S01]  /*4ce0*/  IMAD.U32 R81, R45, 0x10000, RZ ;  /* 0x000100002d517824 */ /* 0x000fe200078e00ff */
[----:B------:R-:W-:Y:S01]  /*4cf0*/  LOP3.LUT R46, R46, 0xffff0000, RZ, 0xc0, !PT ;  /* 0xffff00002e2e7812 */ /* 0x000fe200078ec0ff */
[----:B------:R-:W-:Y:S01]  /*4d00*/  FMUL.FTZ R89, R89, R82 ;  /* 0x0000005259597220 */ /* 0x000fe20000410000 */
[----:B------:R-:W-:-:S02]  /*4d10*/  IMAD.U32 R45, R174, 0x10000, RZ ;  /* 0x00010000ae2d7824 */ /* 0x000fc400078e00ff */
[C---:B------:R-:W-:Y:S01]  /*4d20*/  FFMA.FTZ R88, R81.reuse, R82, -R88 ;  /* 0x0000005251587223 */ /* 0x040fe20000010858 */
[----:B------:R-:W-:Y:S02]  /*4d30*/  IMAD.U32 R87, R176, 0x10000, RZ ;  /* 0x00010000b0577824 */ /* 0x000fe400078e00ff */
[----:B------:R-:W-:Y:S01]  /*4d40*/  FFMA.FTZ R89, R81, R80, R89 ;  /* 0x0000005051597223 */ /* 0x000fe20000010059 */
[----:B------:R-:W-:Y:S01]  /*4d50*/  FMUL.FTZ R81, R46, R45 ;  /* 0x0000002d2e517220 */ /* 0x000fe20000410000 */
[C---:B------:R-:W-:Y:S01]  /*4d60*/  IMAD.U32 R80, R44.reuse, 0x10000, RZ ;  /* 0x000100002c507824 */ /* 0x040fe200078e00ff */
[----:B------:R-:W-:Y:S01]  /*4d70*/  LOP3.LUT R44, R44, 0xffff0000, RZ, 0xc0, !PT ;  /* 0xffff00002c2c7812 */ /* 0x000fe200078ec0ff */
[-C--:B------:R-:W-:Y:S01]  /*4d80*/  FMUL.FTZ R95, R46, R87.reuse ;  /* 0x000000572e5f7220 */ /* 0x080fe20000410000 */
[----:B------:R-:W-:Y:S01]  /*4d90*/  LOP3.LUT R83, R47, 0xffff0000, RZ, 0xc0, !PT ;  /* 0xffff00002f537812 */ /* 0x000fe200078ec0ff */
[----:B------:R-:W-:Y:S01]  /*4da0*/  FFMA.FTZ R81, R86, R87, -R81 ;  /* 0x0000005756517223 */ /* 0x000fe20000010851 */
[----:B------:R-:W-:Y:S01]  /*4db0*/  LOP3.LUT R174, R174, 0xffff0000, RZ, 0xc0, !PT ;  /* 0xffff0000aeae7812 */ /* 0x000fe200078ec0ff */
[----:B------:R-:W-:Y:S01]  /*4dc0*/  FFMA.FTZ R86, R86, R45, R95 ;  /* 0x0000002d56567223 */ /* 0x000fe2000001005f */
[----:B------:R-:W-:Y:S01]  /*4dd0*/  LOP3.LUT R176, R176, 0xffff0000, RZ, 0xc0, !PT ;  /* 0xffff0000b0b07812 */ /* 0x000fe200078ec0ff */
[C---:B------:R-:W-:Y:S01]  /*4de0*/  FMUL.FTZ R45, R44.reuse, R175 ;  /* 0x000000af2c2d7220 */ /* 0x040fe20000410000 */
[----:B------:R-:W-:Y:S01]  /*4df0*/  FMUL.FTZ R44, R44, R177 ;  /* 0x000000b12c2c7220 */ /* 0x000fe20000410000 */
[----:B------:R-:W-:Y:S01]  /*4e00*/  FMUL.FTZ R46, R83, R174 ;  /* 0x000000ae532e7220 */ /* 0x000fe20000410000 */
[----:B------:R-:W-:-:S02]  /*4e10*/  IMAD.U32 R47, R47, 0x10000, RZ ;  /* 0x000100002f2f7824 */ /* 0x000fc400078e00ff */
[-C--:B------:R-:W-:Y:S01]  /*4e20*/  FMUL.FTZ R83, R83, R176.reuse ;  /* 0x000000b053537220 */ /* 0x080fe20000410000 */
[C---:B------:R-:W-:Y:S01]  /*4e30*/  FFMA.FTZ R45, R80.reuse, R177, -R45 ;  /* 0x000000b1502d7223 */ /* 0x040fe2000001082d */
[----:B------:R-:W-:Y:S01]  /*4e40*/  FFMA.FTZ R44, R80, R175, R44 ;  /* 0x000000af502c7223 */ /* 0x000fe2000001002c */
[C---:B------:R-:W-:Y:S01]  /*4e50*/  FFMA.FTZ R176, R47.reuse, R176, -R46 ;  /* 0x000000b02fb07223 */ /* 0x040fe2000001082e */
[----:B------:R-:W-:Y:S01]  /*4e60*/  FFMA.FTZ R83, R47, R174, R83 ;  /* 0x000000ae2f537223 */ /* 0x000fe20000010053 */
[----:B------:R-:W-:Y:S02]  /*4e70*/  F2FP.BF16.F32.PACK_AB R88, R89, R88 ;  /* 0x000000585958723e */ /* 0x000fe400000010ff */
[----:B------:R-:W-:Y:S02]  /*4e80*/  F2FP.BF16.F32.PACK_AB R44, R44, R45 ;  /* 0x0000002d2c2c723e */ /* 0x000fe400000010ff */
[----:B------:R-:W-:Y:S01]  /*4e90*/  F2FP.BF16.F32.PACK_AB R47, R83, R176 ;  /* 0x000000b0532f723e */ /* 0x000fe200000010ff */
[----:B------:R-:W-:Y:S01]  /*4ea0*/  IMAD.MOV.U32 R45, RZ, RZ, R88 ;  /* 0x000000ffff2d7224 */ /* 0x000fe200078e0058 */
[----:B------:R-:W-:-:S07]  /*4eb0*/  F2FP.BF16.F32.PACK_AB R46, R86, R81 ;  /* 0x00000051562e723e */ /* 0x000fce00000010ff */
.L_x_645:
[----:B------:R-:W-:Y:S05]  /*4ec0*/  BSYNC B2 ;  /* 0x0000000000027941 */ /* 0x000fea0003800000 */
.L_x_644:
[----:B------:R-:W-:Y:S01]  /*4ed0*/  ULDC.64 UR4, c[0x0][0x2e8] ;  /* 0x0000ba0000047ab9 */ /* 0x000fe20000000a00 */
[----:B------:R-:W-:Y:S01]  /*4ee0*/  ULDC.64 UR6, c[0x0][0x208] ;  /* 0x0000820000067ab9 */ /* 0x000fe20000000a00 */
[----:B------:R-:W-:-:S04]  /*4ef0*/  LEA R80, P3, R90, UR4, 0x1 ;  /* 0x000000045a507c11 */ /* 0x000fc8000f8608ff */
[----:B------:R-:W-:-:S05]  /*4f00*/  LEA.HI.X R81, R90, UR5, R91, 0x1, P3 ;  /* 0x000000055a517c11 */ /* 0x000fca00098f0c5b */
[----:B--2---:R4:W-:Y:S04]  /*4f10*/  STG.E.128 desc[UR6][R80.64], R44 ;  /* 0x0000002c50007986 */ /* 0x0049e8000c101d06 */
.L_x_639:
[----:B------:R-:W-:Y:S05]  /*4f20*/  BSYNC B1 ;  /* 0x0000000000017941 */ /* 0x000fea0003800000 */
.L_x_638:
[----:B--2---:R-:W2:Y:S01]  /*4f30*/  LDL R94, [R1+0x4] ;  /* 0x00000400015e7983 */ /* 0x004ea20000100800 */
[----:B------:R-:W-:Y:S01]  /*4f40*/  BSSY B1, `(.L_x_646) ;  /* 0x000007b000017945 */ /* 0x000fe20003800000 */
[----:B--2---:R-:W-:-:S13]  /*4f50*/  LOP3.LUT P3, RZ, R94, 0x4, RZ, 0xc0, !PT ;  /* 0x000000045eff7812 */ /* 0x004fda000786c0ff */
[----:B------:R-:W-:Y:S05]  /*4f60*/  @P3 BRA `(.L_x_647) ;  /* 0x0000000400e03947 */ /* 0x000fea0003800000 */
[----:B----4-:R-:W-:Y:S01]  /*4f70*/  IADD3 R80, P3, P4, R126, R136, R16 ;  /* 0x000000887e507210 */ /* 0x010fe20007c7e010 */
[----:B------:R-:W-:Y:S03]  /*4f80*/  BSSY B2, `(.L_x_648) ;  /* 0x000003c000027945 */ /* 0x000fe60003800000 */
[----:B------:R-:W-:Y:S01]  /*4f90*/  IADD3.X R81, R124, R92, R17, P3, P4 ;  /* 0x0000005c7c517210 */ /* 0x000fe20001fe8411 */
[----:B------:R-:W-:Y:S08]  /*4fa0*/  @P0 BRA `(.L_x_649) ;  /* 0x0000000000e40947 */ /* 0x000ff00003800000 */
[----:B0--3--:R0:W2:Y:S01]  /*4fb0*/  LDS.128 R44, [R5+0x20400] ;  /* 0x02040000052c7984 */ /* 0x0090a20000000c00 */
[----:B------:R-:W-:Y:S01]  /*4fc0*/  IADD3 R82, P3, R80, R100, RZ ;  /* 0x0000006450527210 */ /* 0x000fe20007f7e0ff */
[----:B------:R-:W-:Y:S04]  /*4fd0*/  BSSY B3, `(.L_x_650) ;  /* 0x0000031000037945 */ /* 0x000fe80003800000 */
[----:B------:R-:W-:Y:S01]  /*4fe0*/  IMAD.X R83, R81, 0x1, R14, P3 ;  /* 0x0000000151537824 */ /* 0x000fe200018e060e */
[----:B------:R-:W-:-:S13]  /*4ff0*/  ISETP.GE.AND P3, PT, R18, R84, PT ;  /* 0x000000541200720c */ /* 0x000fda0003f66270 */
[----:B0-----:R-:W-:Y:S05]  /*5000*/  @P3 BRA `(.L_x_651) ;  /* 0x0000000000b43947 */ /* 0x001fea0003800000 */
[--C-:B------:R-:W-:Y:S02]  /*5010*/  SHF.R.U64 R87, R78, 0x10, R79.reuse ;  /* 0x000000104e577819 */ /* 0x100fe4000000124f */
[----:B------:R-:W-:Y:S02]  /*5020*/  SHF.R.U32.HI R79, RZ, 0x10, R79 ;  /* 0x00000010ff4f7819 */ /* 0x000fe4000001164f */
[--C-:B------:R-:W-:Y:S01]  /*5030*/  SHF.R.U64 R86, R76, 0x10, R77.reuse ;  /* 0x000000104c567819 */ /* 0x100fe2000000124d */
[----:B--2---:R-:W-:Y:S01]  /*5040*/  IMAD.U32 R76, R46, 0x10000, RZ ;  /* 0x000100002e4c7824 */ /* 0x004fe200078e00ff */
[----:B------:R-:W-:Y:S02]  /*5050*/  SHF.R.U32.HI R89, RZ, 0x10, R77 ;  /* 0x00000010ff597819 */ /* 0x000fe4000001164d */
[----:B------:R-:W-:Y:S02]  /*5060*/  PRMT R184, R184, 0x5410, R87 ;  /* 0x00005410b8b87816 */ /* 0x000fe40000000057 */
[----:B------:R-:W-:-:S02]  /*5070*/  PRMT R188, R188, 0x5410, R79 ;  /* 0x00005410bcbc7816 */ /* 0x000fc4000000004f */
[----:B------:R-:W-:Y:S01]  /*5080*/  PRMT R173, R173, 0x5410, R86 ;  /* 0x00005410adad7816 */ /* 0x000fe20000000056 */
[C---:B------:R-:W-:Y:S01]  /*5090*/  IMAD.U32 R86, R45.reuse, 0x10000, RZ ;  /* 0x000100002d567824 */ /* 0x040fe200078e00ff */
[----:B------:R-:W-:Y:S01]  /*50a0*/  PRMT R172, R172, 0x5410, R89 ;  /* 0x00005410acac7816 */ /* 0x000fe20000000059 */
[----:B------:R-:W-:Y:S01]  /*50b0*/  IMAD.U32 R78, R188, 0x10000, RZ ;  /* 0x00010000bc4e7824 */ /* 0x000fe200078e00ff */
[----:B------:R-:W-:Y:S02]  /*50c0*/  LOP3.LUT R77, R46, 0xffff0000, RZ, 0xc0, !PT ;  /* 0xffff00002e4d7812 */ /* 0x000fe400078ec0ff */
[----:B------:R-:W-:Y:S01]  /*50d0*/  LOP3.LUT R79, R45, 0xffff0000, RZ, 0xc0, !PT ;  /* 0xffff00002d4f7812 */ /* 0x000fe200078ec0ff */
[----:B------:R-:W-:Y:S01]  /*50e0*/  IMAD.U32 R87, R172, 0x10000, RZ ;  /* 0x00010000ac577824 */ /* 0x000fe200078e00ff */
[----:B------:R-:W-:Y:S01]  /*50f0*/  LOP3.LUT R89, R184, 0xffff0000, RZ, 0xc0, !PT ;  /* 0xffff0000b8597812 */ /* 0x000fe200078ec0ff */
[----:B------:R-:W-:Y:S01]  /*5100*/  FMUL.FTZ R95, R77, R78 ;  /* 0x0000004e4d5f7220 */ /* 0x000fe20000410000 */
[----:B------:R-:W-:Y:S01]  /*5110*/  LOP3.LUT R88, R173, 0xffff0000, RZ, 0xc0, !PT ;  /* 0xffff0000ad587812 */ /* 0x000fe200078ec0ff */
[----:B------:R-:W-:Y:S01]  /*5120*/  IMAD.U32 R45, R44, 0x10000, RZ ;  /* 0x000100002c2d7824 */ /* 0x000fe200078e00ff */
[----:B------:R-:W-:Y:S01]  /*5130*/  LOP3.LUT R46, R47, 0xffff0000, RZ, 0xc0, !PT ;  /* 0xffff00002f2e7812 */ /* 0x000fe200078ec0ff */
[----:B------:R-:W-:Y:S01]  /*5140*/  FMUL.FTZ R91, R79, R89 ;  /* 0x000000594f5b7220 */ /* 0x000fe20000410000 */
[-C--:B------:R-:W-:Y:S01]  /*5150*/  FMUL.FTZ R77, R77, R87.reuse ;  /* 0x000000574d4d7220 */ /* 0x080fe20000410000 */
[-C--:B------:R-:W-:Y:S01]  /*5160*/  FMUL.FTZ R90, R79, R88.reuse ;  /* 0x000000584f5a7220 */ /* 0x080fe20000410000 */
[----:B------:R-:W-:Y:S01]  /*5170*/  LOP3.LUT R188, R188, 0xffff0000, RZ, 0xc0, !PT ;  /* 0xffff0000bcbc7812 */ /* 0x000fe200078ec0ff */
[----:B------:R-:W-:Y:S01]  /*5180*/  IMAD.U32 R184, R184, 0x10000, RZ ;  /* 0x00010000b8b87824 */ /* 0x000fe200078e00ff */
[----:B------:R-:W-:Y:S01]  /*5190*/  LOP3.LUT R172, R172, 0xffff0000, RZ, 0xc0, !PT ;  /* 0xffff0000acac7812 */ /* 0x000fe200078ec0ff */
[----:B------:R-:W-:Y:S01]  /*51a0*/  IMAD.U32 R173, R173, 0x10000, RZ ;  /* 0x00010000adad7824 */ /* 0x000fe200078e00ff */
[----:B------:R-:W-:Y:S01]  /*51b0*/  LOP3.LUT R44, R44, 0xffff0000, RZ, 0xc0, !PT ;  /* 0xffff00002c2c7812 */ /* 0x000fe200078ec0ff */
[----:B------:R-:W-:Y:S01]  /*51c0*/  FFMA.FTZ R79, R86, R88, -R91 ;  /* 0x00000058564f7223 */ /* 0x000fe2000001085b */
[----:B------:R-:W-:Y:S01]  /*51d0*/  FFMA.FTZ R87, R76, R87, -R95 ;  /* 0x000000574c577223 */ /* 0x000fe2000001085f */
[----:B------:R-:W-:Y:S01]  /*51e0*/  FFMA.FTZ R86, R86, R89, R90 ;  /* 0x0000005956567223 */ /* 0x000fe2000001005a */
[----:B------:R-:W-:Y:S01]  /*51f0*/  FFMA.FTZ R76, R76, R78, R77 ;  /* 0x0000004e4c4c7223 */ /* 0x000fe2000001004d */
[C---:B------:R-:W-:Y:S01]  /*5200*/  FMUL.FTZ R78, R46.reuse, R188 ;  /* 0x000000bc2e4e7220 */ /* 0x040fe20000410000 */
[----:B------:R-:W-:Y:S01]  /*5210*/  FMUL.FTZ R89, R46, R172 ;  /* 0x000000ac2e597220 */ /* 0x000fe20000410000 */
[CC--:B------:R-:W-:Y:S01]  /*5220*/  FMUL.FTZ R46, R44.reuse, R184.reuse ;  /* 0x000000b82c2e7220 */ /* 0x0c0fe20000410000 */
[----:B------:R-:W-:Y:S01]  /*5230*/  FMUL.FTZ R77, R44, R173 ;  /* 0x000000ad2c4d7220 */ /* 0x000fe20000410000 */
[----:B------:R-:W-:Y:S01]  /*5240*/  IMAD.U32 R47, R47, 0x10000, RZ ;  /* 0x000100002f2f7824 */ /* 0x000fe200078e00ff */
[----:B------:R-:W-:Y:S01]  /*5250*/  F2FP.BF16.F32.PACK_AB R76, R76, R87 ;  /* 0x000000574c4c723e */ /* 0x000fe200000010ff */
[C---:B------:R-:W-:Y:S01]  /*5260*/  FFMA.FTZ R46, R45.reuse, R173, -R46 ;  /* 0x000000ad2d2e7223 */ /* 0x040fe2000001082e */
[----:B------:R-:W-:Y:S01]  /*5270*/  FFMA.FTZ R77, R45, R184, R77 ;  /* 0x000000b82d4d7223 */ /* 0x000fe2000001004d */
[C---:B------:R-:W-:Y:S01]  /*5280*/  FFMA.FTZ R78, R47.reuse, R172, -R78 ;  /* 0x000000ac2f4e7223 */ /* 0x040fe2000001084e */
[----:B------:R-:W-:Y:S01]  /*5290*/  FFMA.FTZ R89, R47, R188, R89 ;  /* 0x000000bc2f597223 */ /* 0x000fe20000010059 */
[----:B------:R-:W-:-:S02]  /*52a0*/  F2FP.BF16.F32.PACK_AB R45, R86, R79 ;  /* 0x0000004f562d723e */ /* 0x000fc400000010ff */
[----:B------:R-:W-:Y:S01]  /*52b0*/  F2FP.BF16.F32.PACK_AB R44, R77, R46 ;  /* 0x0000002e4d2c723e */ /* 0x000fe200000010ff */
[----:B------:R-:W-:Y:S01]  /*52c0*/  IMAD.MOV.U32 R46, RZ, RZ, R76 ;  /* 0x000000ffff2e7224 */ /* 0x000fe200078e004c */
[----:B------:R-:W-:-:S07]  /*52d0*/  F2FP.BF16.F32.PACK_AB R47, R89, R78 ;  /* 0x0000004e592f723e */ /* 0x000fce00000010ff */
.L_x_651:
[----:B------:R-:W-:Y:S05]  /*52e0*/  BSYNC B3 ;  /* 0x0000000000037941 */ /* 0x000fea0003800000 */
.L_x_650:
[----:B------:R-:W-:Y:S01]  /*52f0*/  ULDC.64 UR4, c[0x0][0x2e8] ;  /* 0x0000ba0000047ab9 */ /* 0x000fe20000000a00 */
[----:B------:R-:W-:Y:S01]  /*5300*/  ULDC.64 UR6, c[0x0][0x208] ;  /* 0x0000820000067ab9 */ /* 0x000fe20000000a00 */
[----:B------:R-:W-:-:S04]  /*5310*/  LEA R76, P3, R82, UR4, 0x1 ;  /* 0x00000004524c7c11 */ /* 0x000fc8000f8608ff */
[----:B------:R-:W-:-:S05]  /*5320*/  LEA.HI.X R77, R82, UR5, R83, 0x1, P3 ;  /* 0x00000005524d7c11 */ /* 0x000fca00098f0c53 */
[----:B--2---:R2:W-:Y:S04]  /*5330*/  STG.E.128 desc[UR6][R76.64], R44 ;  /* 0x0000002c4c007986 */ /* 0x0045e8000c101d06 */
.L_x_649:
[----:B------:R-:W-:Y:S05]  /*5340*/  BSYNC B2 ;  /* 0x0000000000027941 */ /* 0x000fea0003800000 */
.L_x_648:
[----:B------:R-:W-:Y:S05]  /*5350*/  @P1 BRA `(.L_x_647) ;  /* 0x0000000000e41947 */ /* 0x000fea0003800000 */
[----:B0-23--:R0:W2:Y:S01]  /*5360*/  LDS.128 R44, [R5+0x25c00] ;  /* 0x025c0000052c7984 */ /* 0x00d0a20000000c00 */
[----:B------:R-:W-:Y:S01]  /*5370*/  IADD3 R80, P3, R80, R13, RZ ;  /* 0x0000000d50507210 */ /* 0x000fe20007f7e0ff */
[----:B------:R-:W-:Y:S04]  /*5380*/  BSSY B2, `(.L_x_652) ;  /* 0x0000031000027945 */ /* 0x000fe80003800000 */
[----:B------:R-:W-:Y:S01]  /*5390*/  IMAD.X R81, R81, 0x1, R8, P3 ;  /* 0x0000000151517824 */ /* 0x000fe200018e0608 */
[----:B------:R-:W-:-:S13]  /*53a0*/  ISETP.GE.AND P3, PT, R220, R84, PT ;  /* 0x00000054dc00720c */ /* 0x000fda0003f66270 */
[----:B0-----:R-:W-:Y:S05]  /*53b0*/  @P3 BRA `(.L_x_653) ;  /* 0x0000000000b43947 */ /* 0x001fea0003800000 */
[----:B------:R-:W-:Y:S02]  /*53c0*/  SHF.R.U64 R77, R74, 0x10, R75 ;  /* 0x000000104a4d7819 */ /* 0x000fe4000000124b */
[----:B------:R-:W-:Y:S01]  /*53d0*/  SHF.R.U64 R78, R72, 0x10, R73 ;  /* 0x00000010484e7819 */ /* 0x000fe20000001249 */
[----:B--2---:R-:W-:Y:S01]  /*53e0*/  IMAD.U32 R72, R46, 0x10000, RZ ;  /* 0x000100002e487824 */ /* 0x004fe200078e00ff */
[----:B------:R-:W-:Y:S01]  /*53f0*/  SHF.R.U32.HI R74, RZ, 0x10, R75 ;  /* 0x00000010ff4a7819 */ /* 0x000fe2000001164b */
[----:B------:R-:W-:Y:S01]  /*5400*/  IMAD.U32 R75, R45, 0x10000, RZ ;  /* 0x000100002d4b7824 */ /* 0x000fe200078e00ff */
[----:B------:R-:W-:Y:S02]  /*5410*/  SHF.R.U32.HI R76, RZ, 0x10, R73 ;  /* 0x00000010ff4c7819 */ /* 0x000fe40000011649 */
[----:B------:R-:W-:Y:S02]  /*5420*/  PRMT R93, R93, 0x5410, R78 ;  /* 0x000054105d5d7816 */ /* 0x000fe4000000004e */
[----:B------:R-:W-:-:S02]  /*5430*/  PRMT R166, R166, 0x5410, R77 ;  /* 0x00005410a6a67816 */ /* 0x000fc4000000004d */
[----:B------:R-:W-:Y:S02]  /*5440*/  PRMT R167, R167, 0x5410, R74 ;  /* 0x00005410a7a77816 */ /* 0x000fe4000000004a */
[----:B------:R-:W-:Y:S02]  /*5450*/  PRMT R85, R85, 0x5410, R76 ;  /* 0x0000541055557816 */ /* 0x000fe4000000004c */
[----:B------:R-:W-:Y:S01]  /*5460*/  LOP3.LUT R73, R46, 0xffff0000, RZ, 0xc0, !PT ;  /* 0xffff00002e497812 */ /* 0x000fe200078ec0ff */
[----:B------:R-:W-:Y:S01]  /*5470*/  IMAD.U32 R79, R167, 0x10000, RZ ;  /* 0x00010000a74f7824 */ /* 0x000fe200078e00ff */
[----:B------:R-:W-:Y:S01]  /*5480*/  LOP3.LUT R74, R45, 0xffff0000, RZ, 0xc0, !PT ;  /* 0xffff00002d4a7812 */ /* 0x000fe200078ec0ff */
[----:B------:R-:W-:Y:S01]  /*5490*/  IMAD.U32 R77, R85, 0x10000, RZ ;  /* 0x00010000554d7824 */ /* 0x000fe200078e00ff */
[----:B------:R-:W-:Y:S01]  /*54a0*/  LOP3.LUT R78, R166, 0xffff0000, RZ, 0xc0, !PT ;  /* 0xffff0000a64e7812 */ /* 0x000fe200078ec0ff */
[----:B------:R-:W-:Y:S01]  /*54b0*/  FMUL.FTZ R87, R73, R79 ;  /* 0x0000004f49577220 */ /* 0x000fe20000410000 */
[----:B------:R-:W-:Y:S01]  /*54c0*/  LOP3.LUT R76, R93, 0xffff0000, RZ, 0xc0, !PT ;  /* 0xffff00005d4c7812 */ /* 0x000fe200078ec0ff */
[----:B------:R-:W-:Y:S01]  /*54d0*/  FMUL.FTZ R73, R73, R77 ;  /* 0x0000004d49497220 */ /* 0x000fe20000410000 */
[----:B------:R-:W-:Y:S01]  /*54e0*/  LOP3.LUT R46, R47, 0xffff0000, RZ, 0xc0, !PT ;  /* 0xffff00002f2e7812 */ /* 0x000fe200078ec0ff */
[C---:B------:R-:W-:Y:S01]  /*54f0*/  FMUL.FTZ R82, R74.reuse, R78 ;  /* 0x0000004e4a527220 */ /* 0x040fe20000410000 */
[----:B------:R-:W-:Y:S01]  /*5500*/  LOP3.LUT R167, R167, 0xffff0000, RZ, 0xc0, !PT ;  /* 0xffff0000a7a77812 */ /* 0x000fe200078ec0ff */
[----:B------:R-:W-:Y:S01]  /*5510*/  FMUL.FTZ R83, R74, R76 ;  /* 0x0000004c4a537220 */ /* 0x000fe20000410000 */
[----:B------:R-:W-:Y:S01]  /*5520*/  LOP3.LUT R85, R85, 0xffff0000, RZ, 0xc0, !PT ;  /* 0xffff000055557812 */ /* 0x000fe200078ec0ff */
[----:B------:R-:W-:Y:S01]  /*5530*/  IMAD.U32 R166, R166, 0x10000, RZ ;  /* 0x00010000a6a67824 */ /* 0x000fe200078e00ff */
[----:B------:R-:W-:Y:S01]  /*5540*/  LOP3.LUT R74, R44, 0xffff0000, RZ, 0xc0, !PT ;  /* 0xffff00002c4a7812 */ /* 0x000fe200078ec0ff */
[----:B------:R-:W-:-:S02]  /*5550*/  IMAD.U32 R93, R93, 0x10000, RZ ;  /* 0x000100005d5d7824 */ /* 0x000fc400078e00ff */
[C---:B------:R-:W-:Y:S01]  /*5560*/  FFMA.FTZ R83, R75.reuse, R78, R83 ;  /* 0x0000004e4b537223 */ /* 0x040fe20000010053 */
[----:B------:R-:W-:Y:S02]  /*5570*/  IMAD.U32 R45, R44, 0x10000, RZ ;  /* 0x000100002c2d7824 */ /* 0x000fe400078e00ff */
[----:B------:R-:W-:Y:S01]  /*5580*/  FFMA.FTZ R44, R75, R76, -R82 ;  /* 0x0000004c4b2c7223 */ /* 0x000fe20000010852 */
[C---:B------:R-:W-:Y:S01]  /*5590*/  FFMA.FTZ R87, R72.reuse, R77, -R87 ;  /* 0x0000004d48577223 */ /* 0x040fe20000010857 */
[----:B------:R-:W-:Y:S01]  /*55a0*/  FFMA.FTZ R72, R72, R79, R73 ;  /* 0x0000004f48487223 */ /* 0x000fe20000010049 */
[C---:B------:R-:W-:Y:S01]  /*55b0*/  FMUL.FTZ R76, R46.reuse, R167 ;  /* 0x000000a72e4c7220 */ /* 0x040fe20000410000 */
[----:B------:R-:W-:Y:S01]  /*55c0*/  FMUL.FTZ R78, R46, R85 ;  /* 0x000000552e4e7220 */ /* 0x000fe20000410000 */
[----:B------:R-:W-:Y:S02]  /*55d0*/  IMAD.U32 R47, R47, 0x10000, RZ ;  /* 0x000100002f2f7824 */ /* 0x000fe400078e00ff */
[CC--:B------:R-:W-:Y:S01]  /*55e0*/  FMUL.FTZ R46, R74.reuse, R166.reuse ;  /* 0x000000a64a2e7220 */ /* 0x0c0fe20000410000 */
[----:B------:R-:W-:Y:S01]  /*55f0*/  FMUL.FTZ R73, R74, R93 ;  /* 0x0000005d4a497220 */ /* 0x000fe20000410000 */
[----:B------:R-:W-:Y:S01]  /*5600*/  F2FP.BF16.F32.PACK_AB R72, R72, R87 ;  /* 0x000000574848723e */ /* 0x000fe200000010ff */
[----:B------:R-:W-:Y:S01]  /*5610*/  FFMA.FTZ R76, R47, R85, -R76 ;  /* 0x000000552f4c7223 */ /* 0x000fe2000001084c */
[C---:B------:R-:W-:Y:S01]  /*5620*/  FFMA.FTZ R46, R45.reuse, R93, -R46 ;  /* 0x0000005d2d2e7223 */ /* 0x040fe2000001082e */
[----:B------:R-:W-:Y:S01]  /*5630*/  FFMA.FTZ R73, R45, R166, R73 ;  /* 0x000000a62d497223 */ /* 0x000fe20000010049 */
[----:B------:R-:W-:Y:S01]  /*5640*/  FFMA.FTZ R47, R47, R167, R78 ;  /* 0x000000a72f2f7223 */ /* 0x000fe2000001004e */
[----:B------:R-:W-:-:S03]  /*5650*/  F2FP.BF16.F32.PACK_AB R45, R83, R44 ;  /* 0x0000002c532d723e */ /* 0x000fc600000010ff */
[----:B------:R-:W-:Y:S01]  /*5660*/  F2FP.BF16.F32.PACK_AB R44, R73, R46 ;  /* 0x0000002e492c723e */ /* 0x000fe200000010ff */
[----:B------:R-:W-:Y:S01]  /*5670*/  IMAD.MOV.U32 R46, RZ, RZ, R72 ;  /* 0x000000ffff2e7224 */ /* 0x000fe200078e0048 */
[----:B------:R-:W-:-:S07]  /*5680*/  F2FP.BF16.F32.PACK_AB R47, R47, R76 ;  /* 0x0000004c2f2f723e */ /* 0x000fce00000010ff */
.L_x_653:
[----:B------:R-:W-:Y:S05]  /*5690*/  BSYNC B2 ;  /* 0x0000000000027941 */ /* 0x000fea0003800000 */
.L_x_652:
[----:B------:R-:W-:Y:S01]  /*56a0*/  ULDC.64 UR4, c[0x0][0x2e8] ;  /* 0x0000ba0000047ab9 */ /* 0x000fe20000000a00 */
[----:B------:R-:W-:Y:S01]  /*56b0*/  ULDC.64 UR6, c[0x0][0x208] ;  /* 0x0000820000067ab9 */ /* 0x000fe20000000a00 */
[----:B------:R-:W-:-:S04]  /*56c0*/  LEA R72, P3, R80, UR4, 0x1 ;  /* 0x0000000450487c11 */ /* 0x000fc8000f8608ff */
[----:B------:R-:W-:-:S05]  /*56d0*/  LEA.HI.X R73, R80, UR5, R81, 0x1, P3 ;  /* 0x0000000550497c11 */ /* 0x000fca00098f0c51 */
[----:B--2---:R0:W-:Y:S04]  /*56e0*/  STG.E.128 desc[UR6][R72.64], R44 ;  /* 0x0000002c48007986 */ /* 0x0041e8000c101d06 */
.L_x_647:
[----:B------:R-:W-:Y:S05]  /*56f0*/  BSYNC B1 ;  /* 0x0000000000017941 */ /* 0x000fea0003800000 */
.L_x_646:
[----:B------:R-:W-:Y:S01]  /*5700*/  LOP3.LUT P3, RZ, R94, 0x8, RZ, 0xc0, !PT ;  /* 0x000000085eff7812 */ /* 0x000fe2000786c0ff */
[----:B------:R-:W-:-:S12]  /*5710*/  BSSY B1, `(.L_x_654) ;  /* 0x000007b000017945 */ /* 0x000fd80003800000 */
[----:B------:R-:W-:Y:S05]  /*5720*/  @P3 BRA `(.L_x_655) ;  /* 0x0000000400e43947 */ /* 0x000fea0003800000 */
[----:B0-----:R-:W-:Y:S01]  /*5730*/  IADD3 R72, P3, P4, R128, R136, R16 ;  /* 0x0000008880487210 */ /* 0x001fe20007c7e010 */
[----:B------:R-:W-:Y:S03]  /*5740*/  BSSY B2, `(.L_x_656) ;  /* 0x000003c000027945 */ /* 0x000fe60003800000 */
[----:B------:R-:W-:Y:S01]  /*5750*/  IADD3.X R73, R127, R92, R17, P3, P4 ;  /* 0x0000005c7f497210 */ /* 0x000fe20001fe8411 */
[----:B------:R-:W-:Y:S08]  /*5760*/  @P0 BRA `(.L_x_657) ;  /* 0x0000000000e40947 */ /* 0x000ff00003800000 */
[----:B--234-:R0:W2:Y:S01]  /*5770*/  LDS.128 R44, [R5+0x21400] ;  /* 0x02140000052c7984 */ /* 0x01c0a20000000c00 */
[----:B------:R-:W-:Y:S01]  /*5780*/  IADD3 R74, P3, R72, R100, RZ ;  /* 0x00000064484a7210 */ /* 0x000fe20007f7e0ff */
[----:B------:R-:W-:Y:S04]  /*5790*/  BSSY B3, `(.L_x_658) ;  /* 0x0000031000037945 */ /* 0x000fe80003800000 */
[----:B------:R-:W-:Y:S01]  /*57a0*/  IMAD.X R75, R73, 0x1, R14, P3 ;  /* 0x00000001494b7824 */ /* 0x000fe200018e060e */
[----:B------:R-:W-:-:S13]  /*57b0*/  ISETP.GE.AND P3, PT, R18, R84, PT ;  /* 0x000000541200720c */ /* 0x000fda0003f66270 */
[----:B0-----:R-:W-:Y:S05]  /*57c0*/  @P3 BRA `(.L_x_659) ;  /* 0x0000000000b43947 */ /* 0x001fea0003800000 */
[----:B------:R-:W-:Y:S02]  /*57d0*/  SHF.R.U64 R77, R70, 0x10, R71 ;  /* 0x00000010464d7819 */ /* 0x000fe40000001247 */
[----:B------:R-:W-:Y:S02]  /*57e0*/  SHF.R.U64 R79, R68, 0x10, R69 ;  /* 0x00000010444f7819 */ /* 0x000fe40000001245 */
[----:B------:R-:W-:Y:S02]  /*57f0*/  SHF.R.U32.HI R70, RZ, 0x10, R71 ;  /* 0x00000010ff467819 */ /* 0x000fe40000011647 */
[----:B------:R-:W-:Y:S01]  /*5800*/  SHF.R.U32.HI R76, RZ, 0x10, R69 ;  /* 0x00000010ff4c7819 */ /* 0x000fe20000011645 */
[----:B--2---:R-:W-:Y:S01]  /*5810*/  IMAD.U32 R69, R46, 0x10000, RZ ;  /* 0x000100002e457824 */ /* 0x004fe200078e00ff */
        /* <DEDUP_REMOVED lines=9> */
[----:B------:R-:W-:Y:S01]  /*58b0*/  IMAD.U32 R202, R202, 0x10000, RZ ;  /* 0x00010000caca7824 */ /* 0x000fe200078e00ff */
[----:B------:R-:W-:Y:S01]  /*58c0*/  LOP3.LUT R71, R46, 0xffff0000, RZ, 0xc0, !PT ;  /* 0xffff00002e477812 */ /* 0x000fe200078ec0ff */
[C---:B------:R-:W-:Y:S01]  /*58d0*/  IMAD.U32 R46, R47.reuse, 0x10000, RZ ;  /* 0x000100002f2e7824 */ /* 0x040fe200078e00ff */
[----:B------:R-:W-:Y:S01]  /*58e0*/  LOP3.LUT R68, R47, 0xffff0000, RZ, 0xc0, !PT ;  /* 0xffff00002f447812 */ /* 0x000fe200078ec0ff */
[----:B------:R-:W-:Y:S01]  /*58f0*/  FMUL.FTZ R82, R70, R77 ;  /* 0x0000004d46527220 */ /* 0x000fe20000410000 */
[----:B------:R-:W-:-:S02]  /*5900*/  IMAD.U32 R47, R45, 0x10000, RZ ;  /* 0x000100002d2f7824 */ /* 0x000fc400078e00ff */
[----:B------:R-:W-:Y:S01]  /*5910*/  FMUL.FTZ R70, R70, R76 ;  /* 0x0000004c46467220 */ /* 0x000fe20000410000 */
[----:B------:R-:W-:Y:S01]  /*5920*/  FMUL.FTZ R86, R71, R80 ;  /* 0x0000005047567220 */ /* 0x000fe20000410000 */
[----:B------:R-:W-:Y:S01]  /*5930*/  LOP3.LUT R203, R203, 0xffff0000, RZ, 0xc0, !PT ;  /* 0xffff0000cbcb7812 */ /* 0x000fe200078ec0ff */
[C---:B------:R-:W-:Y:S02]  /*5940*/  IMAD.U32 R45, R44.reuse, 0x10000, RZ ;  /* 0x000100002c2d7824 */ /* 0x040fe400078e00ff */
[----:B------:R-:W-:Y:S01]  /*5950*/  FFMA.FTZ R77, R47, R77, R70 ;  /* 0x0000004d2f4d7223 */ /* 0x000fe20000010046 */
[-C--:B------:R-:W-:Y:S01]  /*5960*/  FMUL.FTZ R70, R71, R78.reuse ;  /* 0x0000004e47467220 */ /* 0x080fe20000410000 */
[----:B------:R-:W-:Y:S01]  /*5970*/  LOP3.LUT R201, R201, 0xffff0000, RZ, 0xc0, !PT ;  /* 0xffff0000c9c97812 */ /* 0x000fe200078ec0ff */
[C---:B------:R-:W-:Y:S01]  /*5980*/  FFMA.FTZ R86, R69.reuse, R78, -R86 ;  /* 0x0000004e45567223 */ /* 0x040fe20000010856 */
[----:B------:R-:W-:Y:S01]  /*5990*/  LOP3.LUT R44, R44, 0xffff0000, RZ, 0xc0, !PT ;  /* 0xffff00002c2c7812 */ /* 0x000fe200078ec0ff */
[----:B------:R-:W-:Y:S01]  /*59a0*/  FFMA.FTZ R69, R69, R80, R70 ;  /* 0x0000005045457223 */ /* 0x000fe20000010046 */
[----:B------:R-:W-:-:S02]  /*59b0*/  IMAD.U32 R200, R200, 0x10000, RZ ;  /* 0x00010000c8c87824 */ /* 0x000fc400078e00ff */
[C---:B------:R-:W-:Y:S01]  /*59c0*/  FMUL.FTZ R71, R68.reuse, R203 ;  /* 0x000000cb44477220 */ /* 0x040fe20000410000 */
[-C--:B------:R-:W-:Y:S01]  /*59d0*/  FMUL.FTZ R70, R68, R201.reuse ;  /* 0x000000c944467220 */ /* 0x080fe20000410000 */
[----:B------:R-:W-:Y:S01]  /*59e0*/  FFMA.FTZ R82, R47, R76, -R82 ;  /* 0x0000004c2f527223 */ /* 0x000fe20000010852 */
[C---:B------:R-:W-:Y:S01]  /*59f0*/  FMUL.FTZ R68, R44.reuse, R202 ;  /* 0x000000ca2c447220 */ /* 0x040fe20000410000 */
[-C--:B------:R-:W-:Y:S01]  /*5a00*/  FMUL.FTZ R47, R44, R200.reuse ;  /* 0x000000c82c2f7220 */ /* 0x080fe20000410000 */
[C---:B------:R-:W-:Y:S01]  /*5a10*/  FFMA.FTZ R71, R46.reuse, R201, -R71 ;  /* 0x000000c92e477223 */ /* 0x040fe20000010847 */
[----:B------:R-:W-:Y:S01]  /*5a20*/  FFMA.FTZ R70, R46, R203, R70 ;  /* 0x000000cb2e467223 */ /* 0x000fe20000010046 */
[C---:B------:R-:W-:Y:S01]  /*5a30*/  FFMA.FTZ R68, R45.reuse, R200, -R68 ;  /* 0x000000c82d447223 */ /* 0x040fe20000010844 */
[----:B------:R-:W-:Y:S01]  /*5a40*/  FFMA.FTZ R47, R45, R202, R47 ;  /* 0x000000ca2d2f7223 */ /* 0x000fe2000001002f */
[----:B------:R-:W-:Y:S02]  /*5a50*/  F2FP.BF16.F32.PACK_AB R45, R77, R82 ;  /* 0x000000524d2d723e */ /* 0x000fe400000010ff */
[----:B------:R-:W-:-:S02]  /*5a60*/  F2FP.BF16.F32.PACK_AB R70, R70, R71 ;  /* 0x000000474646723e */ /* 0x000fc400000010ff */
[----:B------:R-:W-:Y:S02]  /*5a70*/  F2FP.BF16.F32.PACK_AB R44, R47, R68 ;  /* 0x000000442f2c723e */ /* 0x000fe400000010ff */
[----:B------:R-:W-:Y:S01]  /*5a80*/  F2FP.BF16.F32.PACK_AB R46, R69, R86 ;  /* 0x00000056452e723e */ /* 0x000fe200000010ff */
[----:B------:R-:W-:-:S07]  /*5a90*/  IMAD.MOV.U32 R47, RZ, RZ, R70 ;  /* 0x000000ffff2f7224 */ /* 0x000fce00078e0046 */
.L_x_659:
[----:B------:R-:W-:Y:S05]  /*5aa0*/  BSYNC B3 ;  /* 0x0000000000037941 */ /* 0x000fea0003800000 */
.L_x_658:
[----:B------:R-:W-:Y:S01]  /*5ab0*/  ULDC.64 UR4, c[0x0][0x2e8] ;  /* 0x0000ba0000047ab9 */ /* 0x000fe20000000a00 */
[----:B------:R-:W-:Y:S01]  /*5ac0*/  ULDC.64 UR6, c[0x0][0x208] ;  /* 0x0000820000067ab9 */ /* 0x000fe20000000a00 */
[----:B------:R-:W-:-:S04]  /*5ad0*/  LEA R68, P3, R74, UR4, 0x1 ;  /* 0x000000044a447c11 */ /* 0x000fc8000f8608ff */
[----:B------:R-:W-:-:S05]  /*5ae0*/  LEA.HI.X R69, R74, UR5, R75, 0x1, P3 ;  /* 0x000000054a457c11 */ /* 0x000fca00098f0c4b */
[----:B--2---:R0:W-:Y:S04]  /*5af0*/  STG.E.128 desc[UR6][R68.64], R44 ;  /* 0x0000002c44007986 */ /* 0x0041e8000c101d06 */
.L_x_657:
[----:B------:R-:W-:Y:S05]  /*5b00*/  BSYNC B2 ;  /* 0x0000000000027941 */ /* 0x000fea0003800000 */
.L_x_656:
[----:B------:R-:W-:Y:S05]  /*5b10*/  @P1 BRA `(.L_x_655) ;  /* 0x0000000000e81947 */ /* 0x000fea0003800000 */
[----:B0-234-:R0:W2:Y:S01]  /*5b20*/  LDS.128 R44, [R5+0x26c00] ;  /* 0x026c0000052c7984 */ /* 0x01d0a20000000c00 */
[----:B------:R-:W-:Y:S01]  /*5b30*/  IADD3 R72, P3, R72, R13, RZ ;  /* 0x0000000d48487210 */ /* 0x000fe20007f7e0ff */
[----:B------:R-:W-:Y:S04]  /*5b40*/  BSSY B2, `(.L_x_660) ;  /* 0x0000032000027945 */ /* 0x000fe80003800000 */
[----:B------:R-:W-:Y:S01]  /*5b50*/  IMAD.X R73, R73, 0x1, R8, P3 ;  /* 0x0000000149497824 */ /* 0x000fe200018e0608 */
[----:B------:R-:W-:-:S13]  /*5b60*/  ISETP.GE.AND P3, PT, R220, R84, PT ;  /* 0x00000054dc00720c */ /* 0x000fda0003f66270 */
[----:B0-----:R-:W-:Y:S05]  /*5b70*/  @P3 BRA `(.L_x_661) ;  /* 0x0000000000b83947 */ /* 0x001fea0003800000 */
[----:B------:R-:W-:Y:S01]  /*5b80*/  SHF.R.U64 R68, R66, 0x10, R67 ;  /* 0x0000001042447819 */ /* 0x000fe20000001243 */
[----:B--2---:R-:W-:Y:S01]  /*5b90*/  IMAD.U32 R66, R47, 0x10000, RZ ;  /* 0x000100002f427824 */ /* 0x004fe200078e00ff */
[----:B------:R-:W-:Y:S01]  /*5ba0*/  SHF.R.U64 R71, R64, 0x10, R65 ;  /* 0x0000001040477819 */ /* 0x000fe20000001241 */
[----:B------:R-:W-:Y:S01]  /*5bb0*/  IMAD.U32 R64, R46, 0x10000, RZ ;  /* 0x000100002e407824 */ /* 0x000fe200078e00ff */
[----:B------:R-:W-:Y:S02]  /*5bc0*/  SHF.R.U32.HI R69, RZ, 0x10, R67 ;  /* 0x00000010ff457819 */ /* 0x000fe40000011643 */
[----:B------:R-:W-:Y:S02]  /*5bd0*/  SHF.R.U32.HI R70, RZ, 0x10, R65 ;  /* 0x00000010ff467819 */ /* 0x000fe40000011641 */
[----:B------:R-:W-:Y:S02]  /*5be0*/  PRMT R197, R197, 0x5410, R68 ;  /* 0x00005410c5c57816 */ /* 0x000fe40000000044 */
[----:B------:R-:W-:-:S02]  /*5bf0*/  PRMT R168, R168, 0x5410, R71 ;  /* 0x00005410a8a87816 */ /* 0x000fc40000000047 */
[----:B------:R-:W-:Y:S02]  /*5c00*/  PRMT R198, R198, 0x5410, R69 ;  /* 0x00005410c6c67816 */ /* 0x000fe40000000045 */
[----:B------:R-:W-:Y:S02]  /*5c10*/  LOP3.LUT R67, R47, 0xffff0000, RZ, 0xc0, !PT ;  /* 0xffff00002f437812 */ /* 0x000fe400078ec0ff */
[----:B------:R-:W-:Y:S01]  /*5c20*/  PRMT R169, R169, 0x5410, R70 ;  /* 0x00005410a9a97816 */ /* 0x000fe20000000046 */
[----:B------:R-:W-:Y:S01]  /*5c30*/  IMAD.U32 R71, R198, 0x10000, RZ ;  /* 0x00010000c6477824 */ /* 0x000fe200078e00ff */
[----:B------:R-:W-:Y:S02]  /*5c40*/  LOP3.LUT R47, R45, 0xffff0000, RZ, 0xc0, !PT ;  /* 0xffff00002d2f7812 */ /* 0x000fe400078ec0ff */
[----:B------:R-:W-:Y:S01]  /*5c50*/  LOP3.LUT R70, R197, 0xffff0000, RZ, 0xc0, !PT ;  /* 0xffff0000c5467812 */ /* 0x000fe200078ec0ff */
[----:B------:R-:W-:Y:S01]  /*5c60*/  IMAD.U32 R69, R169, 0x10000, RZ ;  /* 0x00010000a9457824 */ /* 0x000fe200078e00ff */
[----:B------:R-:W-:Y:S01]  /*5c70*/  LOP3.LUT R68, R168, 0xffff0000, RZ, 0xc0, !PT ;  /* 0xffff0000a8447812 */ /* 0x000fe200078ec0ff */
[----:B------:R-:W-:Y:S01]  /*5c80*/  IMAD.U32 R197, R197, 0x10000, RZ ;  /* 0x00010000c5c57824 */ /* 0x000fe200078e00ff */
[----:B------:R-:W-:Y:S01]  /*5c90*/  LOP3.LUT R65, R46, 0xffff0000, RZ, 0xc0, !PT ;  /* 0xffff00002e417812 */ /* 0x000fe200078ec0ff */
[----:B------:R-:W-:-:S02]  /*5ca0*/  IMAD.U32 R46, R45, 0x10000, RZ ;  /* 0x000100002d2e7824 */ /* 0x000fc400078e00ff */
[C---:B------:R-:W-:Y:S01]  /*5cb0*/  FMUL.FTZ R75, R47.reuse, R70 ;  /* 0x000000462f4b7220 */ /* 0x040fe20000410000 */
[C---:B------:R-:W-:Y:S02]  /*5cc0*/  IMAD.U32 R45, R44.reuse, 0x10000, RZ ;  /* 0x000100002c2d7824 */ /* 0x040fe400078e00ff */
[-C--:B------:R-:W-:Y:S01]  /*5cd0*/  FMUL.FTZ R47, R47, R68.reuse ;  /* 0x000000442f2f7220 */ /* 0x080fe20000410000 */
[----:B------:R-:W-:Y:S01]  /*5ce0*/  LOP3.LUT R44, R44, 0xffff0000, RZ, 0xc0, !PT ;  /* 0xffff00002c2c7812 */ /* 0x000fe200078ec0ff */
[C---:B------:R-:W-:Y:S01]  /*5cf0*/  FMUL.FTZ R77, R65.reuse, R71 ;  /* 0x00000047414d7220 */ /* 0x040fe20000410000 */
[----:B------:R-:W-:Y:S01]  /*5d00*/  LOP3.LUT R198, R198, 0xffff0000, RZ, 0xc0, !PT ;  /* 0xffff0000c6c67812 */ /* 0x000fe200078ec0ff */
[-C--:B------:R-:W-:Y:S01]  /*5d10*/  FMUL.FTZ R65, R65, R69.reuse ;  /* 0x0000004541417220 */ /* 0x080fe20000410000 */
[----:B------:R-:W-:Y:S01]  /*5d20*/  LOP3.LUT R169, R169, 0xffff0000, RZ, 0xc0, !PT ;  /* 0xffff0000a9a97812 */ /* 0x000fe200078ec0ff */
[----:B------:R-:W-:Y:S02]  /*5d30*/  IMAD.U32 R168, R168, 0x10000, RZ ;  /* 0x00010000a8a87824 */ /* 0x000fe400078e00ff */
[C---:B------:R-:W-:Y:S01]  /*5d40*/  FFMA.FTZ R75, R46.reuse, R68, -R75 ;  /* 0x000000442e4b7223 */ /* 0x040fe2000001084b */
[----:B------:R-:W-:Y:S01]  /*5d50*/  FFMA.FTZ R70, R46, R70, R47 ;  /* 0x000000462e467223 */ /* 0x000fe2000001002f */
[----:B------:R-:W-:Y:S01]  /*5d60*/  FFMA.FTZ R77, R64, R69, -R77 ;  /* 0x00000045404d7223 */ /* 0x000fe2000001084d */
[----:B------:R-:W-:Y:S01]  /*5d70*/  FMUL.FTZ R46, R44, R197 ;  /* 0x000000c52c2e7220 */ /* 0x000fe20000410000 */
[----:B------:R-:W-:Y:S01]  /*5d80*/  FFMA.FTZ R64, R64, R71, R65 ;  /* 0x0000004740407223 */ /* 0x000fe20000010041 */
[C---:B------:R-:W-:Y:S01]  /*5d90*/  FMUL.FTZ R47, R67.reuse, R198 ;  /* 0x000000c6432f7220 */ /* 0x040fe20000410000 */
[-C--:B------:R-:W-:Y:S01]  /*5da0*/  FMUL.FTZ R44, R44, R168.reuse ;  /* 0x000000a82c2c7220 */ /* 0x080fe20000410000 */
[-C--:B------:R-:W-:Y:S01]  /*5db0*/  FMUL.FTZ R67, R67, R169.reuse ;  /* 0x000000a943437220 */ /* 0x080fe20000410000 */
[C---:B------:R-:W-:Y:S01]  /*5dc0*/  FFMA.FTZ R46, R45.reuse, R168, -R46 ;  /* 0x000000a82d2e7223 */ /* 0x040fe2000001082e */
[C---:B------:R-:W-:Y:S01]  /*5dd0*/  FFMA.FTZ R47, R66.reuse, R169, -R47 ;  /* 0x000000a9422f7223 */ /* 0x040fe2000001082f */
[----:B------:R-:W-:Y:S01]  /*5de0*/  FFMA.FTZ R45, R45, R197, R44 ;  /* 0x000000c52d2d7223 */ /* 0x000fe2000001002c */
[----:B------:R-:W-:Y:S01]  /*5df0*/  FFMA.FTZ R66, R66, R198, R67 ;  /* 0x000000c642427223 */ /* 0x000fe20000010043 */
[----:B------:R-:W-:-:S02]  /*5e00*/  F2FP.BF16.F32.PACK_AB R70, R70, R75 ;  /* 0x0000004b4646723e */ /* 0x000fc400000010ff */
[----:B------:R-:W-:Y:S02]  /*5e10*/  F2FP.BF16.F32.PACK_AB R64, R64, R77 ;  /* 0x0000004d4040723e */ /* 0x000fe400000010ff */
[----:B------:R-:W-:Y:S01]  /*5e20*/  F2FP.BF16.F32.PACK_AB R44, R45, R46 ;  /* 0x0000002e2d2c723e */ /* 0x000fe200000010ff */
[----:B------:R-:W-:Y:S01]  /*5e30*/  IMAD.MOV.U32 R45, RZ, RZ, R70 ;  /* 0x000000ffff2d7224 */ /* 0x000fe200078e0046 */
[----:B------:R-:W-:Y:S01]  /*5e40*/  F2FP.BF16.F32.PACK_AB R47, R66, R47 ;  /* 0x0000002f422f723e */ /* 0x000fe200000010ff */
[----:B------:R-:W-:-:S07]  /*5e50*/  IMAD.MOV.U32 R46, RZ, RZ, R64 ;  /* 0x000000ffff2e7224 */ /* 0x000fce00078e0040 */
.L_x_661:
[----:B------:R-:W-:Y:S05]  /*5e60*/  BSYNC B2 ;  /* 0x0000000000027941 */ /* 0x000fea0003800000 */
.L_x_660:
[----:B------:R-:W-:Y:S01]  /*5e70*/  ULDC.64 UR4, c[0x0][0x2e8] ;  /* 0x0000ba0000047ab9 */ /* 0x000fe20000000a00 */
[----:B------:R-:W-:Y:S01]  /*5e80*/  ULDC.64 UR6, c[0x0][0x208] ;  /* 0x0000820000067ab9 */ /* 0x000fe20000000a00 */
[----:B------:R-:W-:-:S04]  /*5e90*/  LEA R64, P3, R72, UR4, 0x1 ;  /* 0x0000000448407c11 */ /* 0x000fc8000f8608ff */
[----:B------:R-:W-:-:S05]  /*5ea0*/  LEA.HI.X R65, R72, UR5, R73, 0x1, P3 ;  /* 0x0000000548417c11 */ /* 0x000fca00098f0c49 */
[----:B--2---:R0:W-:Y:S04]  /*5eb0*/  STG.E.128 desc[UR6][R64.64], R44 ;  /* 0x0000002c40007986 */ /* 0x0041e8000c101d06 */
.L_x_655:
[----:B------:R-:W-:Y:S05]  /*5ec0*/  BSYNC B1 ;  /* 0x0000000000017941 */ /* 0x000fea0003800000 */
.L_x_654:
        /* <DEDUP_REMOVED lines=13> */
[----:B------:R-:W-:Y:S02]  /*5fa0*/  SHF.R.U32.HI R68, RZ, 0x10, R63 ;  /* 0x00000010ff447819 */ /* 0x000fe4000001163f */
[----:B------:R-:W-:Y:S02]  /*5fb0*/  SHF.R.U32.HI R71, RZ, 0x10, R61 ;  /* 0x00000010ff477819 */ /* 0x000fe4000001163d */
[----:B------:R-:W-:Y:S01]  /*5fc0*/  SHF.R.U64 R69, R62, 0x10, R63 ;  /* 0x000000103e457819 */ /* 0x000fe2000000123f */
[----:B--2---:R-:W-:Y:S01]  /*5fd0*/  IMAD.U32 R62, R47, 0x10000, RZ ;  /* 0x000100002f3e7824 */ /* 0x004fe200078e00ff */
[----:B------:R-:W-:Y:S02]  /*5fe0*/  PRMT R199, R199, 0x5410, R68 ;  /* 0x00005410c7c77816 */ /* 0x000fe40000000044 */
[----:B------:R-:W-:Y:S01]  /*5ff0*/  SHF.R.U64 R73, R60, 0x10, R61 ;  /* 0x000000103c497819 */ /* 0x000fe2000000123d */
[----:B------:R-:W-:Y:S01]  /*6000*/  IMAD.U32 R60, R46, 0x10000, RZ ;  /* 0x000100002e3c7824 */ /* 0x000fe200078e00ff */
[----:B------:R-:W-:Y:S01]  /*6010*/  PRMT R194, R194, 0x5410, R71 ;  /* 0x00005410c2c27816 */ /* 0x000fe20000000047 */
[----:B------:R-:W-:Y:S01]  /*6020*/  IMAD.U32 R71, R199, 0x10000, RZ ;  /* 0x00010000c7477824 */ /* 0x000fe200078e00ff */
[----:B------:R-:W-:-:S02]  /*6030*/  PRMT R196, R196, 0x5410, R69 ;  /* 0x00005410c4c47816 */ /* 0x000fc40000000045 */
[----:B------:R-:W-:Y:S01]  /*6040*/  LOP3.LUT R61, R46, 0xffff0000, RZ, 0xc0, !PT ;  /* 0xffff00002e3d7812 */ /* 0x000fe200078ec0ff */
[----:B------:R-:W-:Y:S01]  /*6050*/  IMAD.U32 R69, R194, 0x10000, RZ ;  /* 0x00010000c2457824 */ /* 0x000fe200078e00ff */
[----:B------:R-:W-:Y:S01]  /*6060*/  LOP3.LUT R63, R47, 0xffff0000, RZ, 0xc0, !PT ;  /* 0xffff00002f3f7812 */ /* 0x000fe200078ec0ff */
[----:B------:R-:W-:Y:S01]  /*6070*/  IMAD.U32 R46, R45, 0x10000, RZ ;  /* 0x000100002d2e7824 */ /* 0x000fe200078e00ff */
[----:B------:R-:W-:Y:S01]  /*6080*/  PRMT R192, R192, 0x5410, R73 ;  /* 0x00005410c0c07816 */ /* 0x000fe20000000049 */
[----:B------:R-:W-:Y:S01]  /*6090*/  FMUL.FTZ R75, R61, R71 ;  /* 0x000000473d4b7220 */ /* 0x000fe20000410000 */
[----:B------:R-:W-:Y:S01]  /*60a0*/  LOP3.LUT R47, R45, 0xffff0000, RZ, 0xc0, !PT ;  /* 0xffff00002d2f7812 */ /* 0x000fe200078ec0ff */
[-C--:B------:R-:W-:Y:S01]  /*60b0*/  FMUL.FTZ R61, R61, R69.reuse ;  /* 0x000000453d3d7220 */ /* 0x080fe20000410000 */
[----:B------:R-:W-:Y:S01]  /*60c0*/  LOP3.LUT R70, R196, 0xffff0000, RZ, 0xc0, !PT ;  /* 0xffff0000c4467812 */ /* 0x000fe200078ec0ff */
[----:B------:R-:W-:Y:S01]  /*60d0*/  IMAD.U32 R45, R44, 0x10000, RZ ;  /* 0x000100002c2d7824 */ /* 0x000fe200078e00ff */
[----:B------:R-:W-:Y:S01]  /*60e0*/  LOP3.LUT R68, R192, 0xffff0000, RZ, 0xc0, !PT ;  /* 0xffff0000c0447812 */ /* 0x000fe200078ec0ff */
[----:B------:R-:W-:Y:S01]  /*60f0*/  FFMA.FTZ R75, R60, R69, -R75 ;  /* 0x000000453c4b7223 */ /* 0x000fe2000001084b */
[----:B------:R-:W-:Y:S01]  /*6100*/  LOP3.LUT R199, R199, 0xffff0000, RZ, 0xc0, !PT ;  /* 0xffff0000c7c77812 */ /* 0x000fe200078ec0ff */
[C---:B------:R-:W-:Y:S01]  /*6110*/  FMUL.FTZ R73, R47.reuse, R70 ;  /* 0x000000462f497220 */ /* 0x040fe20000410000 */
[----:B------:R-:W-:Y:S01]  /*6120*/  LOP3.LUT R194, R194, 0xffff0000, RZ, 0xc0, !PT ;  /* 0xffff0000c2c27812 */ /* 0x000fe200078ec0ff */
[-C--:B------:R-:W-:Y:S01]  /*6130*/  FMUL.FTZ R47, R47, R68.reuse ;  /* 0x000000442f2f7220 */ /* 0x080fe20000410000 */
[----:B------:R-:W-:Y:S01]  /*6140*/  LOP3.LUT R44, R44, 0xffff0000, RZ, 0xc0, !PT ;  /* 0xffff00002c2c7812 */ /* 0x000fe200078ec0ff */
[----:B------:R-:W-:Y:S01]  /*6150*/  FFMA.FTZ R73, R46, R68, -R73 ;  /* 0x000000442e497223 */ /* 0x000fe20000010849 */
[----:B------:R-:W-:Y:S01]  /*6160*/  FFMA.FTZ R60, R60, R71, R61 ;  /* 0x000000473c3c7223 */ /* 0x000fe2000001003d */
[----:B------:R-:W-:-:S02]  /*6170*/  IMAD.U32 R196, R196, 0x10000, RZ ;  /* 0x00010000c4c47824 */ /* 0x000fc400078e00ff */
[CC--:B------:R-:W-:Y:S01]  /*6180*/  FMUL.FTZ R61, R63.reuse, R199.reuse ;  /* 0x000000c73f3d7220 */ /* 0x0c0fe20000410000 */
[----:B------:R-:W-:Y:S02]  /*6190*/  IMAD.U32 R192, R192, 0x10000, RZ ;  /* 0x00010000c0c07824 */ /* 0x000fe400078e00ff */
[----:B------:R-:W-:Y:S01]  /*61a0*/  FMUL.FTZ R68, R63, R194 ;  /* 0x000000c23f447220 */ /* 0x000fe20000410000 */
[----:B------:R-:W-:Y:S01]  /*61b0*/  FFMA.FTZ R70, R46, R70, R47 ;  /* 0x000000462e467223 */ /* 0x000fe2000001002f */
[C---:B------:R-:W-:Y:S01]  /*61c0*/  FMUL.FTZ R46, R44.reuse, R196 ;  /* 0x000000c42c2e7220 */ /* 0x040fe20000410000 */
[----:B------:R-:W-:Y:S01]  /*61d0*/  FMUL.FTZ R47, R44, R192 ;  /* 0x000000c02c2f7220 */ /* 0x000fe20000410000 */
[C---:B------:R-:W-:Y:S01]  /*61e0*/  FFMA.FTZ R61, R62.reuse, R194, -R61 ;  /* 0x000000c23e3d7223 */ /* 0x040fe2000001083d */
[----:B------:R-:W-:Y:S01]  /*61f0*/  FFMA.FTZ R68, R62, R199, R68 ;  /* 0x000000c73e447223 */ /* 0x000fe20000010044 */
[C---:B------:R-:W-:Y:S01]  /*6200*/  FFMA.FTZ R46, R45.reuse, R192, -R46 ;  /* 0x000000c02d2e7223 */ /* 0x040fe2000001082e */
[----:B------:R-:W-:Y:S01]  /*6210*/  FFMA.FTZ R47, R45, R196, R47 ;  /* 0x000000c42d2f7223 */ /* 0x000fe2000001002f */
[----:B------:R-:W-:-:S02]  /*6220*/  F2FP.BF16.F32.PACK_AB R60, R60, R75 ;  /* 0x0000004b3c3c723e */ /* 0x000fc400000010ff */
[----:B------:R-:W-:Y:S02]  /*6230*/  F2FP.BF16.F32.PACK_AB R61, R68, R61 ;  /* 0x0000003d443d723e */ /* 0x000fe400000010ff */
[----:B------:R-:W-:Y:S01]  /*6240*/  F2FP.BF16.F32.PACK_AB R44, R47, R46 ;  /* 0x0000002e2f2c723e */ /* 0x000fe200000010ff */
[----:B------:R-:W-:Y:S01]  /*6250*/  IMAD.MOV.U32 R46, RZ, RZ, R60 ;  /* 0x000000ffff2e7224 */ /* 0x000fe200078e003c */
[----:B------:R-:W-:Y:S01]  /*6260*/  F2FP.BF16.F32.PACK_AB R45, R70, R73 ;  /* 0x00000049462d723e */ /* 0x000fe200000010ff */
[----:B------:R-:W-:-:S07]  /*6270*/  IMAD.MOV.U32 R47, RZ, RZ, R61 ;  /* 0x000000ffff2f7224 */ /* 0x000fce00078e003d */
.L_x_667:
[----:B------:R-:W-:Y:S05]  /*6280*/  BSYNC B3 ;  /* 0x0000000000037941 */ /* 0x000fea0003800000 */
.L_x_666:
[----:B------:R-:W-:Y:S01]  /*6290*/  ULDC.64 UR4, c[0x0][0x2e8] ;  /* 0x0000ba0000047ab9 */ /* 0x000fe20000000a00 */
[----:B------:R-:W-:Y:S01]  /*62a0*/  ULDC.64 UR6, c[0x0][0x208] ;  /* 0x0000820000067ab9 */ /* 0x000fe20000000a00 */
[----:B------:R-:W-:-:S04]  /*62b0*/  LEA R60, P3, R66, UR4, 0x1 ;  /* 0x00000004423c7c11 */ /* 0x000fc8000f8608ff */
[----:B------:R-:W-:-:S05]  /*62c0*/  LEA.HI.X R61, R66, UR5, R67, 0x1, P3 ;  /* 0x00000005423d7c11 */ /* 0x000fca00098f0c43 */
[----:B--2---:R0:W-:Y:S04]  /*62d0*/  STG.E.128 desc[UR6][R60.64], R44 ;  /* 0x0000002c3c007986 */ /* 0x0041e8000c101d06 */
.L_x_665:
[----:B------:R-:W-:Y:S05]  /*62e0*/  BSYNC B2 ;  /* 0x0000000000027941 */ /* 0x000fea0003800000 */
.L_x_664:
        /* <DEDUP_REMOVED lines=20> */
[C---:B------:R-:W-:Y:S01]  /*6430*/  LOP3.LUT R62, R183.reuse, 0xffff0000, RZ, 0xc0, !PT ;  /* 0xffff0000b73e7812 */ /* 0x040fe200078ec0ff */
        /* <DEDUP_REMOVED lines=10> */
[-C--:B------:R-:W-:Y:S01]  /*64e0*/  FMUL.FTZ R57, R57, R61.reuse ;  /* 0x0000003d39397220 */ /* 0x080fe20000410000 */
[----:B------:R-:W-:Y:S01]  /*64f0*/  LOP3.LUT R189, R189, 0xffff0000, RZ, 0xc0, !PT ;  /* 0xffff0000bdbd7812 */ /* 0x000fe200078ec0ff */
[----:B------:R-:W-:Y:S01]  /*6500*/  IMAD.U32 R180, R180, 0x10000, RZ ;  /* 0x00010000b4b47824 */ /* 0x000fe200078e00ff */
[----:B------:R-:W-:Y:S01]  /*6510*/  LOP3.LUT R182, R182, 0xffff0000, RZ, 0xc0, !PT ;  /* 0xffff0000b6b67812 */ /* 0x000fe200078ec0ff */
[C---:B------:R-:W-:Y:S01]  /*6520*/  FFMA.FTZ R65, R46.reuse, R60, -R65 ;  /* 0x0000003c2e417223 */ /* 0x040fe20000010841 */
[----:B------:R-:W-:Y:S01]  /*6530*/  FFMA.FTZ R62, R46, R62, R47 ;  /* 0x0000003e2e3e7223 */ /* 0x000fe2000001002f */
[----:B------:R-:W-:Y:S01]  /*6540*/  FFMA.FTZ R67, R56, R61, -R67 ;  /* 0x0000003d38437223 */ /* 0x000fe20000010843 */
[----:B------:R-:W-:Y:S01]  /*6550*/  FMUL.FTZ R46, R44, R183 ;  /* 0x000000b72c2e7220 */ /* 0x000fe20000410000 */
[----:B------:R-:W-:Y:S01]  /*6560*/  FFMA.FTZ R56, R56, R63, R57 ;  /* 0x0000003f38387223 */ /* 0x000fe20000010039 */
[----:B------:R-:W-:Y:S01]  /*6570*/  FMUL.FTZ R44, R44, R180 ;  /* 0x000000b42c2c7220 */ /* 0x000fe20000410000 */
        /* <DEDUP_REMOVED lines=12> */
.L_x_669:
[----:B------:R-:W-:Y:S05]  /*6640*/  BSYNC B2 ;  /* 0x0000000000027941 */ /* 0x000fea0003800000 */
.L_x_668:
[----:B------:R-:W-:Y:S01]  /*6650*/  ULDC.64 UR4, c[0x0][0x2e8] ;  /* 0x0000ba0000047ab9 */ /* 0x000fe20000000a00 */
[----:B------:R-:W-:Y:S01]  /*6660*/  ULDC.64 UR6, c[0x0][0x208] ;  /* 0x0000820000067ab9 */ /* 0x000fe20000000a00 */
[----:B------:R-:W-:-:S04]  /*6670*/  LEA R56, P3, R64, UR4, 0x1 ;  /* 0x0000000440387c11 */ /* 0x000fc8000f8608ff */
[----:B------:R-:W-:-:S05]  /*6680*/  LEA.HI.X R57, R64, UR5, R69, 0x1, P3 ;  /* 0x0000000540397c11 */ /* 0x000fca00098f0c45 */
[----:B--2---:R0:W-:Y:S04]  /*6690*/  STG.E.128 desc[UR6][R56.64], R44 ;  /* 0x0000002c38007986 */ /* 0x0041e8000c101d06 */
.L_x_663:
[----:B------:R-:W-:Y:S05]  /*66a0*/  BSYNC B1 ;  /* 0x0000000000017941 */ /* 0x000fea0003800000 */
.L_x_662:
[----:B------:R-:W-:Y:S05]  /*66b0*/  @P5 BRA `(.L_x_670) ;  /* 0x00000054008c5947 */ /* 0x000fea0003800000 */
[----:B------:R-:W-:Y:S01]  /*66c0*/  IADD3 R136, P3, P4, R134, R136, R16 ;  /* 0x0000008886887210 */ /* 0x000fe20007c7e010 */
[----:B------:R-:W-:Y:S03]  /*66d0*/  BSSY B1, `(.L_x_671) ;  /* 0x000003e000017945 */ /* 0x000fe60003800000 */
[----:B0-----:R-:W-:Y:S01]  /*66e0*/  IADD3.X R57, R133, R92, R17, P3, P4 ;  /* 0x0000005c85397210 */ /* 0x001fe20001fe8411 */
[----:B------:R-:W-:Y:S08]  /*66f0*/  @P0 BRA `(.L_x_672) ;  /* 0x0000000000ec0947 */ /* 0x000ff00003800000 */
[----:B--234-:R0:W2:Y:S01]  /*6700*/  LDS.128 R44, [R5+0x23400] ;  /* 0x02340000052c7984 */ /* 0x01c0a20000000c00 */
[----:B------:R-:W-:Y:S01]  /*6710*/  ISETP.GE.AND P4, PT, R18, R84, PT ;  /* 0x000000541200720c */ /* 0x000fe20003f86270 */
[----:B------:R-:W-:Y:S01]  /*6720*/  BSSY B2, `(.L_x_673) ;  /* 0x0000032000027945 */ /* 0x000fe20003800000 */
[----:B------:R-:W-:-:S11]  /*6730*/  IADD3 R63, P3, R136, R100, RZ ;  /* 0x00000064883f7210 */ /* 0x000fd60007f7e0ff */
[----:B0-----:R-:W-:Y:S05]  /*6740*/  @P4 BRA `(.L_x_674) ;  /* 0x0000000000bc4947 */ /* 0x001fea0003800000 */
[----:B------:R-:W-:Y:S01]  /*6750*/  SHF.R.U64 R59, R52, 0x10, R53 ;  /* 0x00000010343b7819 */ /* 0x000fe20000001235 */
[----:B--2---:R-:W-:Y:S01]  /*6760*/  IMAD.U32 R52, R46, 0x10000, RZ ;  /* 0x000100002e347824 */ /* 0x004fe200078e00ff */
[--C-:B------:R-:W-:Y:S01]  /*6770*/  SHF.R.U64 R58, R54, 0x10, R55.reuse ;  /* 0x00000010363a7819 */ /* 0x100fe20000001237 */
[----:B------:R-:W-:Y:S01]  /*6780*/  IMAD.U32 R54, R47, 0x10000, RZ ;  /* 0x000100002f367824 */ /* 0x000fe200078e00ff */
[----:B------:R-:W-:Y:S02]  /*6790*/  SHF.R.U32.HI R56, RZ, 0x10, R55 ;  /* 0x00000010ff387819 */ /* 0x000fe40000011637 */
        /* <DEDUP_REMOVED lines=9> */
[C---:B------:R-:W-:Y:S01]  /*6830*/  LOP3.LUT R59, R193.reuse, 0xffff0000, RZ, 0xc0, !PT ;  /* 0xffff0000c13b7812 */ /* 0x040fe200078ec0ff */
[----:B------:R-:W-:Y:S01]  /*6840*/  IMAD.U32 R193, R193, 0x10000, RZ ;  /* 0x00010000c1c17824 */ /* 0x000fe200078e00ff */
[C---:B------:R-:W-:Y:S01]  /*6850*/  LOP3.LUT R56, R178.reuse, 0xffff0000, RZ, 0xc0, !PT ;  /* 0xffff0000b2387812 */ /* 0x040fe200078ec0ff */
[----:B------:R-:W-:Y:S01]  /*6860*/  IMAD.U32 R178, R178, 0x10000, RZ ;  /* 0x00010000b2b27824 */ /* 0x000fe200078e00ff */
[----:B------:R-:W-:Y:S01]  /*6870*/  LOP3.LUT R53, R46, 0xffff0000, RZ, 0xc0, !PT ;  /* 0xffff00002e357812 */ /* 0x000fe200078ec0ff */
[----:B------:R-:W-:Y:S01]  /*6880*/  FMUL.FTZ R61, R47, R59 ;  /* 0x0000003b2f3d7220 */ /* 0x000fe20000410000 */
[----:B------:R-:W-:-:S02]  /*6890*/  IMAD.U32 R46, R45, 0x10000, RZ ;  /* 0x000100002d2e7824 */ /* 0x000fc400078e00ff */
[----:B------:R-:W-:Y:S01]  /*68a0*/  FMUL.FTZ R62, R47, R56 ;  /* 0x000000382f3e7220 */ /* 0x000fe20000410000 */
[----:B------:R-:W-:Y:S01]  /*68b0*/  LOP3.LUT R195, R195, 0xffff0000, RZ, 0xc0, !PT ;  /* 0xffff0000c3c37812 */ /* 0x000fe200078ec0ff */
[C---:B------:R-:W-:Y:S01]  /*68c0*/  FMUL.FTZ R47, R53.reuse, R60 ;  /* 0x0000003c352f7220 */ /* 0x040fe20000410000 */
[-C--:B------:R-:W-:Y:S01]  /*68d0*/  FMUL.FTZ R53, R53, R58.reuse ;  /* 0x0000003a35357220 */ /* 0x080fe20000410000 */
[----:B------:R-:W-:Y:S01]  /*68e0*/  LOP3.LUT R191, R191, 0xffff0000, RZ, 0xc0, !PT ;  /* 0xffff0000bfbf7812 */ /* 0x000fe200078ec0ff */
[C---:B------:R-:W-:Y:S01]  /*68f0*/  IMAD.U32 R45, R44.reuse, 0x10000, RZ ;  /* 0x000100002c2d7824 */ /* 0x040fe200078e00ff */
[----:B------:R-:W-:Y:S01]  /*6900*/  LOP3.LUT R44, R44, 0xffff0000, RZ, 0xc0, !PT ;  /* 0xffff00002c2c7812 */ /* 0x000fe200078ec0ff */
[----:B------:R-:W-:Y:S01]  /*6910*/  FFMA.FTZ R47, R52, R58, -R47 ;  /* 0x0000003a342f7223 */ /* 0x000fe2000001082f */
[----:B------:R-:W-:Y:S01]  /*6920*/  FFMA.FTZ R61, R46, R56, -R61 ;  /* 0x000000382e3d7223 */ /* 0x000fe2000001083d */
[----:B------:R-:W-:Y:S01]  /*6930*/  FFMA.FTZ R52, R52, R60, R53 ;  /* 0x0000003c34347223 */ /* 0x000fe20000010035 */
[C---:B------:R-:W-:Y:S01]  /*6940*/  FMUL.FTZ R53, R55.reuse, R195 ;  /* 0x000000c337357220 */ /* 0x040fe20000410000 */
[----:B------:R-:W-:Y:S01]  /*6950*/  FMUL.FTZ R56, R55, R191 ;  /* 0x000000bf37387220 */ /* 0x000fe20000410000 */
[----:B------:R-:W-:Y:S01]  /*6960*/  FFMA.FTZ R62, R46, R59, R62 ;  /* 0x0000003b2e3e7223 */ /* 0x000fe2000001003e */
[C---:B------:R-:W-:Y:S01]  /*6970*/  FMUL.FTZ R46, R44.reuse, R193 ;  /* 0x000000c12c2e7220 */ /* 0x040fe20000410000 */
[-C--:B------:R-:W-:Y:S01]  /*6980*/  FMUL.FTZ R44, R44, R178.reuse ;  /* 0x000000b22c2c7220 */ /* 0x080fe20000410000 */
[C---:B------:R-:W-:Y:S01]  /*6990*/  FFMA.FTZ R53, R54.reuse, R191, -R53 ;  /* 0x000000bf36357223 */ /* 0x040fe20000010835 */
[----:B------:R-:W-:Y:S01]  /*69a0*/  FFMA.FTZ R56, R54, R195, R56 ;  /* 0x000000c336387223 */ /* 0x000fe20000010038 */
[C---:B------:R-:W-:Y:S01]  /*69b0*/  FFMA.FTZ R46, R45.reuse, R178, -R46 ;  /* 0x000000b22d2e7223 */ /* 0x040fe2000001082e */
[----:B------:R-:W-:Y:S01]  /*69c0*/  FFMA.FTZ R45, R45, R193, R44 ;  /* 0x000000c12d2d7223 */ /* 0x000fe2000001002c */
[----:B------:R-:W-:-:S02]  /*69d0*/  F2FP.BF16.F32.PACK_AB R61, R62, R61 ;  /* 0x0000003d3e3d723e */ /* 0x000fc400000010ff */
[----:B------:R-:W-:Y:S02]  /*69e0*/  F2FP.BF16.F32.PACK_AB R53, R56, R53 ;  /* 0x000000353835723e */ /* 0x000fe400000010ff */
[----:B------:R-:W-:Y:S02]  /*69f0*/  F2FP.BF16.F32.PACK_AB R52, R52, R47 ;  /* 0x0000002f3434723e */ /* 0x000fe400000010ff */
[----:B------:R-:W-:Y:S01]  /*6a00*/  F2FP.BF16.F32.PACK_AB R44, R45, R46 ;  /* 0x0000002e2d2c723e */ /* 0x000fe200000010ff */
[----:B------:R-:W-:Y:S02]  /*6a10*/  IMAD.MOV.U32 R47, RZ, RZ, R53 ;  /* 0x000000ffff2f7224 */ /* 0x000fe400078e0035 */
[----:B------:R-:W-:Y:S02]  /*6a20*/  IMAD.MOV.U32 R46, RZ, RZ, R52 ;  /* 0x000000ffff2e7224 */ /* 0x000fe400078e0034 */
[----:B------:R-:W-:-:S07]  /*6a30*/  IMAD.MOV.U32 R45, RZ, RZ, R61 ;  /* 0x000000ffff2d7224 */ /* 0x000fce00078e003d */
.L_x_674:
[----:B------:R-:W-:Y:S05]  /*6a40*/  BSYNC B2 ;  /* 0x0000000000027941 */ /* 0x000fea0003800000 */
.L_x_673:
[----:B------:R-:W-:Y:S01]  /*6a50*/  ULDC.64 UR4, c[0x0][0x2e8] ;  /* 0x0000ba0000047ab9 */ /* 0x000fe20000000a00 */
[----:B------:R-:W-:Y:S01]  /*6a60*/  IMAD.X R54, R57, 0x1, R14, P3 ;  /* 0x0000000139367824 */ /* 0x000fe200018e060e */
[----:B------:R-:W-:Y:S01]  /*6a70*/  LEA R52, P3, R63, UR4, 0x1 ;  /* 0x000000043f347c11 */ /* 0x000fe2000f8608ff */
[----:B------:R-:W-:-:S03]  /*6a80*/  ULDC.64 UR6, c[0x0][0x208] ;  /* 0x0000820000067ab9 */ /* 0x000fc60000000a00 */
[----:B------:R-:W-:-:S05]  /*6a90*/  LEA.HI.X R53, R63, UR5, R54, 0x1, P3 ;  /* 0x000000053f357c11 */ /* 0x000fca00098f0c36 */
[----:B--2---:R0:W-:Y:S04]  /*6aa0*/  STG.E.128 desc[UR6][R52.64], R44 ;  /* 0x0000002c34007986 */ /* 0x0041e8000c101d06 */
.L_x_672:
[----:B------:R-:W-:Y:S05]  /*6ab0*/  BSYNC B1 ;  /* 0x0000000000017941 */ /* 0x000fea0003800000 */
.L_x_671:
[----:B------:R-:W-:Y:S05]  /*6ac0*/  @P1 BRA `(.L_x_670) ;  /* 0x0000005000881947 */ /* 0x000fea0003800000 */
[----:B0-234-:R0:W2:Y:S01]  /*6ad0*/  LDS.128 R44, [R5+0x28c00] ;  /* 0x028c0000052c7984 */ /* 0x01d0a20000000c00 */
[----:B------:R-:W-:Y:S01]  /*6ae0*/  ISETP.GE.AND P4, PT, R220, R84, PT ;  /* 0x00000054dc00720c */ /* 0x000fe20003f86270 */
[----:B------:R-:W-:Y:S01]  /*6af0*/  BSSY B1, `(.L_x_675) ;  /* 0x0000031000017945 */ /* 0x000fe20003800000 */
[----:B------:R-:W-:-:S11]  /*6b00*/  IADD3 R56, P3, R136, R13, RZ ;  /* 0x0000000d88387210 */ /* 0x000fd60007f7e0ff */
        /* <DEDUP_REMOVED lines=47> */
.L_x_676:
[----:B------:R-:W-:Y:S05]  /*6e00*/  BSYNC B1 ;  /* 0x0000000000017941 */ /* 0x000fea0003800000 */
.L_x_675:
[----:B------:R-:W-:Y:S01]  /*6e10*/  ULDC.64 UR4, c[0x0][0x2e8] ;  /* 0x0000ba0000047ab9 */ /* 0x000fe20000000a00 */
[----:B------:R-:W-:Y:S01]  /*6e20*/  IMAD.X R57, R57, 0x1, R8, P3 ;  /* 0x0000000139397824 */ /* 0x000fe200018e0608 */
[----:B------:R-:W-:Y:S01]  /*6e30*/  LEA R48, P3, R56, UR4, 0x1 ;  /* 0x0000000438307c11 */ /* 0x000fe2000f8608ff */
[----:B------:R-:W-:-:S03]  /*6e40*/  ULDC.64 UR6, c[0x0][0x208] ;  /* 0x0000820000067ab9 */ /* 0x000fc60000000a00 */
[----:B------:R-:W-:-:S05]  /*6e50*/  LEA.HI.X R49, R56, UR5, R57, 0x1, P3 ;  /* 0x0000000538317c11 */ /* 0x000fca00098f0c39 */
[----:B--2---:R0:W-:Y:S01]  /*6e60*/  STG.E.128 desc[UR6][R48.64], R44 ;  /* 0x0000002c30007986 */ /* 0x0041e2000c101d06 */
[----:B------:R-:W-:Y:S05]  /*6e70*/  BRA `(.L_x_670) ;  /* 0x0000004c009c7947 */ /* 0x000fea0003800000 */
.L_x_614:
[C---:B------:R-:W-:Y:S01]  /*6e80*/  VIADD R44, R22.reuse, 0x20 ;  /* 0x00000020162c7836 */ /* 0x040fe20000000000 */
[----:B------:R-:W-:Y:S01]  /*6e90*/  ULDC.64 UR4, c[0x0][0x208] ;  /* 0x0000820000047ab9 */ /* 0x000fe20000000a00 */
[----:B------:R-:W-:-:S03]  /*6ea0*/  VIADD R52, R22, 0x80 ;  /* 0x0000008016347836 */ /* 0x000fc60000000000 */
[----:B------:R-:W-:Y:S01]  /*6eb0*/  ISETP.GE.AND P4, PT, R44, R4, PT ;  /* 0x000000042c00720c */ /* 0x000fe20003f86270 */
[----:B------:R-:W-:-:S03]  /*6ec0*/  VIADD R44, R22, 0x40 ;  /* 0x00000040162c7836 */ /* 0x000fc60000000000 */
[----:B------:R-:W-:-:S13]  /*6ed0*/  ISETP.GE.OR P4, PT, R16, R84, P4 ;  /* 0x000000541000720c */ /* 0x000fda0002786670 */
[----:B------:R-:W-:Y:S01]  /*6ee0*/  @!P4 IADD3 R50, P2, P3, R106, R96, R37 ;  /* 0x000000606a32c210 */ /* 0x000fe20007b5e025 */
[----:B------:R-:W1:Y:S03]  /*6ef0*/  @!P4 LDC.64 R60, c[0x0][0x3e8] ;  /* 0x0000fa00ff3ccb82 */ /* 0x000e660000000a00 */
[----:B0-----:R-:W-:Y:S02]  /*6f00*/  @!P4 IADD3.X R51, R27, R3, R40, P2, P3 ;  /* 0x000000031b33c210 */ /* 0x001fe400017e6428 */
[----:B------:R-:W-:-:S03]  /*6f10*/  @!P4 IADD3 R48, P2, P3, R112, R94, R31 ;  /* 0x0000005e7030c210 */ /* 0x000fc60007b5e01f */
[----:B------:R-:W0:Y:S01]  /*6f20*/  @!P4 LDC.64 R62, c[0x0][0x400] ;  /* 0x00010000ff3ecb82 */ /* 0x000e220000000a00 */
[----:B------:R-:W-:Y:S02]  /*6f30*/  @!P4 IADD3.X R49, R21, R0, R34, P2, P3 ;  /* 0x000000001531c210 */ /* 0x000fe400017e6422 */
[----:B------:R-:W-:-:S04]  /*6f40*/  ISETP.GE.AND P3, PT, R44, R4, PT ;  /* 0x000000042c00720c */ /* 0x000fc80003f66270 */
[----:B------:R-:W-:-:S13]  /*6f50*/  ISETP.GE.OR P3, PT, R16, R84, P3 ;  /* 0x000000541000720c */ /* 0x000fda0001f66670 */
[----:B------:R-:W-:Y:S01]  /*6f60*/  @!P3 IADD3 R46, P2, P5, R106, R36, R96 ;  /* 0x000000246a2eb210 */ /* 0x000fe20007d5e060 */
[----:B------:R-:W2:Y:S03]  /*6f70*/  @!P3 LDC.64 R68, c[0x0][0x3e8] ;  /* 0x0000fa00ff44bb82 */ /* 0x000ea60000000a00 */
[----:B------:R-:W-:Y:S02]  /*6f80*/  @!P3 IADD3.X R47, R27, R39, R3, P2, P5 ;  /* 0x000000271b2fb210 */ /* 0x000fe400017ea403 */
[----:B------:R-:W-:-:S03]  /*6f90*/  @!P3 IADD3 R44, P2, P5, R112, R30, R94 ;  /* 0x0000001e702cb210 */ /* 0x000fc60007d5e05e */
[----:B------:R-:W3:Y:S01]  /*6fa0*/  @!P3 LDC.64 R70, c[0x0][0x400] ;  /* 0x00010000ff46bb82 */ /* 0x000ee20000000a00 */
[----:B------:R-:W-:Y:S02]  /*6fb0*/  @!P3 IADD3.X R45, R21, R33, R0, P2, P5 ;  /* 0x00000021152db210 */ /* 0x000fe400017ea400 */
[----:B------:R-:W-:-:S04]  /*6fc0*/  ISETP.GE.AND P2, PT, R52, R4, PT ;  /* 0x000000043400720c */ /* 0x000fc80003f46270 */
[----:B------:R-:W-:-:S13]  /*6fd0*/  ISETP.GE.OR P2, PT, R16, R84, P2 ;  /* 0x000000541000720c */ /* 0x000fda0001746670 */
[----:B------:R-:W-:Y:S01]  /*6fe0*/  @!P2 IADD3 R74, P5, P6, R106, R35, R96 ;  /* 0x000000236a4aa210 */ /* 0x000fe20007ebe060 */
[----:B------:R-:W4:Y:S03]  /*6ff0*/  @!P2 LDC.64 R76, c[0x0][0x3e8] ;  /* 0x0000fa00ff4cab82 */ /* 0x000f260000000a00 */
[----:B------:R-:W-:Y:S02]  /*7000*/  @!P2 IADD3.X R75, R27, R38, R3, P5, P6 ;  /* 0x000000261b4ba210 */ /* 0x000fe40002fec403 */
[----:B------:R-:W-:-:S03]  /*7010*/  @!P2 IADD3 R72, P5, P6, R112, R29, R94 ;  /* 0x0000001d7048a210 */ /* 0x000fc60007ebe05e */
[----:B------:R-:W4:Y:S01]  /*7020*/  @!P2 LDC.64 R78, c[0x0][0x400] ;  /* 0x00010000ff4eab82 */ /* 0x000f220000000a00 */
[----:B------:R-:W-:Y:S02]  /*7030*/  @!P2 IADD3.X R73, R21, R32, R0, P5, P6 ;  /* 0x000000201549a210 */ /* 0x000fe40002fec400 */
[----:B------:R-:W-:-:S04]  /*7040*/  ISETP.GE.AND P5, PT, R22, R4, PT ;  /* 0x000000041600720c */ /* 0x000fc80003fa6270 */
[----:B------:R-:W-:-:S13]  /*7050*/  ISETP.GE.OR P5, PT, R16, R84, P5 ;  /* 0x000000541000720c */ /* 0x000fda0002fa6670 */
[----:B------:R-:W1:Y:S01]  /*7060*/  @!P5 LDC.64 R52, c[0x0][0x3e8] ;  /* 0x0000fa00ff34db82 */ /* 0x000e620000000a00 */
[----:B------:R-:W-:-:S05]  /*7070*/  @!P5 IADD3 R54, P6, R106, R96, RZ ;  /* 0x000000606a36d210 */ /* 0x000fca0007fde0ff */
[----:B------:R-:W-:Y:S01]  /*7080*/  @!P5 IMAD.X R55, R3, 0x1, R27, P6 ;  /* 0x000000010337d824 */ /* 0x000fe200030e061b */
[----:B-1----:R-:W-:-:S04]  /*7090*/  @!P5 LEA R52, P6, R54, R52, 0x1 ;  /* 0x000000343634d211 */ /* 0x002fc800078c08ff */
[----:B------:R-:W-:Y:S02]  /*70a0*/  @!P5 LEA.HI.X R53, R54, R53, R55, 0x1, P6 ;  /* 0x000000353635d211 */ /* 0x000fe400030f0c37 */
[----:B------:R-:W1:Y:S01]  /*70b0*/  @!P5 LDC.64 R54, c[0x0][0x400] ;  /* 0x00010000ff36db82 */ /* 0x000e620000000a00 */
[----:B------:R-:W-:-:S05]  /*70c0*/  @!P5 IADD3 R56, P6, R112, R94, RZ ;  /* 0x0000005e7038d210 */ /* 0x000fca0007fde0ff */
[----:B------:R-:W-:Y:S01]  /*70d0*/  @!P5 IMAD.X R57, R0, 0x1, R21, P6 ;  /* 0x000000010039d824 */ /* 0x000fe200030e0615 */
[----:B-1----:R-:W-:-:S04]  /*70e0*/  @!P5 LEA R54, P6, R56, R54, 0x1 ;  /* 0x000000363836d211 */ /* 0x002fc800078c08ff */
[----:B------:R-:W-:Y:S02]  /*70f0*/  @!P5 LEA.HI.X R55, R56, R55, R57, 0x1, P6 ;  /* 0x000000373837d211 */ /* 0x000fe400030f0c39 */
[----:B------:R-:W-:-:S04]  /*7100*/  @!P4 LEA R60, P6, R50, R60, 0x1 ;  /* 0x0000003c323cc211 */ /* 0x000fc800078c08ff */
[----:B------:R-:W-:Y:S02]  /*7110*/  @!P4 LEA.HI.X R61, R50, R61, R51, 0x1, P6 ;  /* 0x0000003d323dc211 */ /* 0x000fe400030f0c33 */
[----:B------:R-:W-:Y:S02]  /*7120*/  CS2R R50, SRZ ;  /* 0x0000000000327805 */ /* 0x000fe4000001ff00 */
[----:B0-----:R-:W-:-:S04]  /*7130*/  @!P4 LEA R62, P6, R48, R62, 0x1 ;  /* 0x0000003e303ec211 */ /* 0x001fc800078c08ff */
[----:B------:R-:W-:Y:S02]  /*7140*/  @!P4 LEA.HI.X R63, R48, R63, R49, 0x1, P6 ;  /* 0x0000003f303fc211 */ /* 0x000fe400030f0c31 */
[----:B------:R-:W-:Y:S02]  /*7150*/  CS2R R48, SRZ ;  /* 0x0000000000307805 */ /* 0x000fe4000001ff00 */
[----:B--2---:R-:W-:-:S04]  /*7160*/  @!P3 LEA R68, P6, R46, R68, 0x1 ;  /* 0x000000442e44b211 */ /* 0x004fc800078c08ff */
[----:B------:R-:W-:Y:S02]  /*7170*/  @!P3 LEA.HI.X R69, R46, R69, R47, 0x1, P6 ;  /* 0x000000452e45b211 */ /* 0x000fe400030f0c2f */
[----:B------:R-:W-:Y:S02]  /*7180*/  CS2R R46, SRZ ;  /* 0x00000000002e7805 */ /* 0x000fe4000001ff00 */
[C---:B---3--:R-:W-:Y:S01]  /*7190*/  @!P3 LEA R70, P6, R44.reuse, R70, 0x1 ;  /* 0x000000462c46b211 */ /* 0x048fe200078c08ff */
[----:B------:R0:W5:Y:S03]  /*71a0*/  @!P5 LDG.E.128 R48, desc[UR4][R54.64] ;  /* 0x000000043630d981 */ /* 0x000166000c1e1d00 */
[----:B------:R-:W-:Y:S02]  /*71b0*/  @!P3 LEA.HI.X R71, R44, R71, R45, 0x1, P6 ;  /* 0x000000472c47b211 */ /* 0x000fe400030f0c2d */
[----:B------:R-:W-:-:S02]  /*71c0*/  CS2R R44, SRZ ;  /* 0x00000000002c7805 */ /* 0x000fc4000001ff00 */
[----:B------:R-:W-:Y:S02]  /*71d0*/  CS2R R58, SRZ ;  /* 0x00000000003a7805 */ /* 0x000fe4000001ff00 */
[----:B------:R-:W-:Y:S02]  /*71e0*/  CS2R R56, SRZ ;  /* 0x0000000000387805 */ /* 0x000fe4000001ff00 */
[----:B------:R1:W5:Y:S01]  /*71f0*/  @!P5 LDG.E.128 R44, desc[UR4][R52.64] ;  /* 0x00000004342cd981 */ /* 0x000362000c1e1d00 */
[----:B0-----:R-:W-:Y:S02]  /*7200*/  CS2R R54, SRZ ;  /* 0x0000000000367805 */ /* 0x001fe4000001ff00 */
[----:B------:R-:W-:Y:S02]  /*7210*/  CS2R R66, SRZ ;  /* 0x0000000000427805 */ /* 0x000fe4000001ff00 */
[----:B------:R-:W-:Y:S01]  /*7220*/  CS2R R64, SRZ ;  /* 0x0000000000407805 */ /* 0x000fe2000001ff00 */
[----:B------:R0:W5:Y:S05]  /*7230*/  @!P4 LDG.E.128 R56, desc[UR4][R62.64] ;  /* 0x000000043e38c981 */ /* 0x00016a000c1e1d00 */
[----:B------:R-:W5:Y:S01]  /*7240*/  @!P3 LDG.E.128 R64, desc[UR4][R70.64] ;  /* 0x000000044640b981 */ /* 0x000f62000c1e1d00 */
[----:B-1----:R-:W-:-:S02]  /*7250*/  CS2R R52, SRZ ;  /* 0x0000000000347805 */ /* 0x002fc4000001ff00 */
[----:B0-----:R-:W-:-:S04]  /*7260*/  CS2R R62, SRZ ;  /* 0x00000000003e7805 */ /* 0x001fc8000001ff00 */
[----:B------:R0:W5:Y:S02]  /*7270*/  @!P4 LDG.E.128 R52, desc[UR4][R60.64] ;  /* 0x000000043c34c981 */ /* 0x000164000c1e1d00 */
[----:B0-----:R-:W-:-:S06]  /*7280*/  CS2R R60, SRZ ;  /* 0x00000000003c7805 */ /* 0x001fcc000001ff00 */
[----:B------:R0:W5:Y:S01]  /*7290*/  @!P3 LDG.E.128 R60, desc[UR4][R68.64] ;  /* 0x00000004443cb981 */ /* 0x000162000c1e1d00 */
[----:B----4-:R-:W-:Y:S01]  /*72a0*/  @!P2 LEA R76, P3, R74, R76, 0x1 ;  /* 0x0000004c4a4ca211 */ /* 0x010fe200078608ff */
[----:B------:R-:W-:-:S03]  /*72b0*/  VIADD R81, R22, 0x60 ;  /* 0x0000006016517836 */ /* 0x000fc60000000000 */
[----:B------:R-:W-:Y:S02]  /*72c0*/  @!P2 LEA.HI.X R77, R74, R77, R75, 0x1, P3 ;  /* 0x0000004d4a4da211 */ /* 0x000fe400018f0c4b */
[----:B------:R-:W-:-:S04]  /*72d0*/  @!P2 LEA R78, P3, R72, R78, 0x1 ;  /* 0x0000004e484ea211 */ /* 0x000fc800078608ff */
[----:B------:R-:W-:Y:S02]  /*72e0*/  @!P2 LEA.HI.X R79, R72, R79, R73, 0x1, P3 ;  /* 0x0000004f484fa211 */ /* 0x000fe400018f0c49 */
[----:B------:R-:W-:-:S04]  /*72f0*/  ISETP.GE.AND P3, PT, R81, R4, PT ;  /* 0x000000045100720c */ /* 0x000fc80003f66270 */
[----:B------:R-:W-:Y:S02]  /*7300*/  ISETP.GE.OR P3, PT, R16, R84, P3 ;  /* 0x000000541000720c */ /* 0x000fe40001f66670 */
[----:B------:R-:W-:Y:S02]  /*7310*/  CS2R R70, SRZ ;  /* 0x0000000000467805 */ /* 0x000fe4000001ff00 */
[----:B0-----:R-:W-:Y:S02]  /*7320*/  CS2R R68, SRZ ;  /* 0x0000000000447805 */ /* 0x001fe4000001ff00 */
[----:B------:R-:W-:Y:S02]  /*7330*/  CS2R R74, SRZ ;  /* 0x00000000004a7805 */ /* 0x000fe4000001ff00 */
[----:B------:R-:W-:Y:S01]  /*7340*/  CS2R R72, SRZ ;  /* 0x0000000000487805 */ /* 0x000fe2000001ff00 */
[----:B------:R-:W-:Y:S01]  /*7350*/  VIADD R80, R22, 0xa0 ;  /* 0x000000a016507836 */ /* 0x000fe20000000000 */
[----:B------:R-:W-:Y:S01]  /*7360*/  BSSY B1, `(.L_x_677) ;  /* 0x0000021000017945 */ /* 0x000fe20003800000 */
[----:B------:R0:W5:Y:S04]  /*7370*/  @!P2 LDG.E.128 R68, desc[UR4][R76.64] ;  /* 0x000000044c44a981 */ /* 0x000168000c1e1d00 */
[----:B------:R1:W5:Y:S01]  /*7380*/  @!P2 LDG.E.128 R72, desc[UR4][R78.64] ;  /* 0x000000044e48a981 */ /* 0x000362000c1e1d00 */
[----:B------:R-:W-:-:S02]  /*7390*/  ISETP.GE.AND P2, PT, R80, R4, PT ;  /* 0x000000045000720c */ /* 0x000fc40003f46270 */
[----:B------:R-:W-:Y:S02]  /*73a0*/  CS2R R82, SRZ ;  /* 0x0000000000527805 */ /* 0x000fe4000001ff00 */
[----:B------:R-:W-:Y:S02]  /*73b0*/  CS2R R80, SRZ ;  /* 0x0000000000507805 */ /* 0x000fe4000001ff00 */
[----:B------:R-:W-:Y:S02]  /*73c0*/  ISETP.GE.OR P2, PT, R16, R84, P2 ;  /* 0x000000541000720c */ /* 0x000fe40001746670 */
[----:B0-----:R-:W-:Y:S02]  /*73d0*/  CS2R R76, SRZ ;  /* 0x00000000004c7805 */ /* 0x001fe4000001ff00 */
[----:B-1----:R-:W-:Y:S01]  /*73e0*/  CS2R R78, SRZ ;  /* 0x00000000004e7805 */ /* 0x002fe2000001ff00 */
[----:B------:R-:W-:Y:S08]  /*73f0*/  @P3 BRA `(.L_x_678) ;  /* 0x00000000005c3947 */ /* 0x000ff00003800000 */
[----:B------:R-:W0:Y:S01]  /*7400*/  LDC.64 R80, c[0x0][0x3f8] ;  /* 0x0000fe00ff507b82 */ /* 0x000e220000000a00 */
[----:B------:R-:W-:Y:S01]  /*7410*/  IMAD.MOV.U32 R78, RZ, RZ, R96 ;  /* 0x000000ffff4e7224 */ /* 0x000fe200078e0060 */
[----:B------:R-:W-:Y:S01]  /*7420*/  ULDC.64 UR4, c[0x0][0x3e8] ;  /* 0x0000fa0000047ab9 */ /* 0x000fe20000000a00 */
[----:B------:R-:W-:Y:S01]  /*7430*/  IMAD.MOV.U32 R79, RZ, RZ, R3 ;  /* 0x000000ffff4f7224 */ /* 0x000fe200078e0003 */
[----:B------:R-:W-:Y:S01]  /*7440*/  ULDC.64 UR6, c[0x0][0x400] ;  /* 0x0001000000067ab9 */ /* 0x000fe20000000a00 */
[----:B------:R-:W-:Y:S01]  /*7450*/  IMAD.MOV.U32 R82, RZ, RZ, R94 ;  /* 0x000000ffff527224 */ /* 0x000fe200078e005e */
[----:B------:R-:W-:Y:S01]  /*7460*/  ULDC.64 UR8, c[0x0][0x208] ;  /* 0x0000820000087ab9 */ /* 0x000fe20000000a00 */
[----:B------:R-:W-:Y:S01]  /*7470*/  IMAD.MOV.U32 R83, RZ, RZ, R0 ;  /* 0x000000ffff537224 */ /* 0x000fe200078e0000 */
[----:B------:R-:W1:Y:S01]  /*7480*/  LDC.64 R76, c[0x0][0x408] ;  /* 0x00010200ff4c7b82 */ /* 0x000e620000000a00 */
[----:B0-----:R-:W-:-:S04]  /*7490*/  IMAD.WIDE.U32 R78, R80, 0x60, R78 ;  /* 0x00000060504e7825 */ /* 0x001fc800078e004e */
[----:B------:R-:W-:Y:S01]  /*74a0*/  IMAD R81, R81, 0x60, RZ ;  /* 0x0000006051517824 */ /* 0x000fe200078e02ff */
[----:B------:R-:W-:Y:S01]  /*74b0*/  IADD3 R80, P3, R106, R78, RZ ;  /* 0x0000004e6a507210 */ /* 0x000fe20007f7e0ff */
[----:B-1----:R-:W-:-:S03]  /*74c0*/  IMAD.WIDE.U32 R82, R76, 0x60, R82 ;  /* 0x000000604c527825 */ /* 0x002fc600078e0052 */
[----:B------:R-:W-:Y:S01]  /*74d0*/  IADD3.X R79, R27, R79, R81, P3, !PT ;  /* 0x0000004f1b4f7210 */ /* 0x000fe20001ffe451 */
[----:B------:R-:W-:Y:S01]  /*74e0*/  IMAD R77, R77, 0x60, RZ ;  /* 0x000000604d4d7824 */ /* 0x000fe200078e02ff */
[----:B------:R-:W-:-:S04]  /*74f0*/  IADD3 R78, P3, R112, R82, RZ ;  /* 0x00000052704e7210 */ /* 0x000fc80007f7e0ff */
[----:B------:R-:W-:Y:S02]  /*7500*/  IADD3.X R83, R21, R83, R77, P3, !PT ;  /* 0x0000005315537210 */ /* 0x000fe40001ffe44d */
[----:B------:R-:W-:-:S04]  /*7510*/  LEA R76, P3, R80, UR4, 0x1 ;  /* 0x00000004504c7c11 */ /* 0x000fc8000f8608ff */
[----:B------:R-:W-:Y:S02]  /*7520*/  LEA.HI.X R77, R80, UR5, R79, 0x1, P3 ;  /* 0x00000005504d7c11 */ /* 0x000fe400098f0c4f */
[----:B------:R-:W-:-:S04]  /*7530*/  LEA R80, P3, R78, UR6, 0x1 ;  /* 0x000000064e507c11 */ /* 0x000fc8000f8608ff */
[----:B------:R-:W-:Y:S02]  /*7540*/  LEA.HI.X R81, R78, UR7, R83, 0x1, P3 ;  /* 0x000000074e517c11 */ /* 0x000fe400098f0c53 */
[----:B------:R-:W5:Y:S04]  /*7550*/  LDG.E.128 R76, desc[UR8][R76.64] ;  /* 0x000000084c4c7981 */ /* 0x000f68000c1e1d00 */
[----:B------:R-:W5:Y:S03]  /*7560*/  LDG.E.128 R80, desc[UR8][R80.64] ;  /* 0x0000000850507981 */ /* 0x000f66000c1e1d00 */
.L_x_678:
[----:B------:R-:W-:Y:S05]  /*7570*/  BSYNC B1 ;  /* 0x0000000000017941 */ /* 0x000fea0003800000 */
.L_x_677:
[----:B------:R-:W-:Y:S01]  /*7580*/  BSSY B1, `(.L_x_679) ;  /* 0x000001c000017945 */ /* 0x000fe20003800000 */
[----:B------:R-:W-:Y:S02]  /*7590*/  ISETP.GE.AND P3, PT, R16, R84, PT ;  /* 0x000000541000720c */ /* 0x000fe40003f66270 */
[----:B------:R-:W-:Y:S02]  /*75a0*/  CS2R R86, SRZ ;  /* 0x0000000000567805 */ /* 0x000fe4000001ff00 */
[----:B------:R-:W-:Y:S02]  /*75b0*/  CS2R R84, SRZ ;  /* 0x0000000000547805 */ /* 0x000fe4000001ff00 */
[----:B------:R-:W-:Y:S02]  /*75c0*/  CS2R R90, SRZ ;  /* 0x00000000005a7805 */ /* 0x000fe4000001ff00 */
[----:B------:R-:W-:Y:S01]  /*75d0*/  CS2R R88, SRZ ;  /* 0x0000000000587805 */ /* 0x000fe2000001ff00 */
[----:B------:R-:W-:Y:S06]  /*75e0*/  @P2 BRA `(.L_x_680) ;  /* 0x0000000000542947 */ /* 0x000fec0003800000 */
[----:B------:R-:W0:Y:S01]  /*75f0*/  LDC.64 R86, c[0x0][0x3f8] ;  /* 0x0000fe00ff567b82 */ /* 0x000e220000000a00 */
[----:B------:R-:W-:Y:S01]  /*7600*/  IMAD.MOV.U32 R97, RZ, RZ, R3 ;  /* 0x000000ffff617224 */ /* 0x000fe200078e0003 */
[----:B------:R-:W-:Y:S01]  /*7610*/  ULDC.64 UR4, c[0x0][0x3e8] ;  /* 0x0000fa0000047ab9 */ /* 0x000fe20000000a00 */
[----:B------:R-:W-:Y:S01]  /*7620*/  IMAD.MOV.U32 R95, RZ, RZ, R0 ;  /* 0x000000ffff5f7224 */ /* 0x000fe200078e0000 */
[----:B------:R-:W-:Y:S01]  /*7630*/  ULDC.64 UR6, c[0x0][0x400] ;  /* 0x0001000000067ab9 */ /* 0x000fe20000000a00 */
[----:B------:R-:W-:-:S03]  /*7640*/  ULDC.64 UR8, c[0x0][0x208] ;  /* 0x0000820000087ab9 */ /* 0x000fc60000000a00 */
        /* <DEDUP_REMOVED lines=12> */
[----:B------:R-:W-:Y:S01]  /*7710*/  LEA.HI.X R89, R0, UR7, R95, 0x1, P2 ;  /* 0x0000000700597c11 */ /* 0x000fe200090f0c5f */
[----:B------:R-:W5:Y:S05]  /*7720*/  LDG.E.128 R84, desc[UR8][R84.64] ;  /* 0x0000000854547981 */ /* 0x000f6a000c1e1d00 */
[----:B------:R-:W5:Y:S03]  /*7730*/  LDG.E.128 R88, desc[UR8][R88.64] ;  /* 0x0000000858587981 */ /* 0x000f66000c1e1d00 */
.L_x_680:
[----:B------:R-:W-:Y:S05]  /*7740*/  BSYNC B1 ;  /* 0x0000000000017941 */ /* 0x000fea0003800000 */
.L_x_679:
[----:B-----5:R-:W-:Y:S01]  /*7750*/  IMAD.MOV.U32 R0, RZ, RZ, R78 ;  /* 0x000000ffff007224 */ /* 0x020fe200078e004e */
[----:B------:R-:W-:Y:S01]  /*7760*/  ISETP.NE.AND P2, PT, R224, 0x3, PT ;  /* 0x00000003e000780c */ /* 0x000fe20003f45270 */
[----:B------:R-:W-:Y:S02]  /*7770*/  IMAD.MOV.U32 R3, RZ, RZ, R79 ;  /* 0x000000ffff037224 */ /* 0x000fe400078e004f */
[----:B------:R-:W-:Y:S02]  /*7780*/  IMAD.MOV.U32 R93, RZ, RZ, R76 ;  /* 0x000000ffff5d7224 */ /* 0x000fe400078e004c */
[----:B------:R-:W-:-:S03]  /*7790*/  IMAD.MOV.U32 R94, RZ, RZ, R77 ;  /* 0x000000ffff5e7224 */ /* 0x000fc600078e004d */
[----:B------:R-:W-:Y:S01]  /*77a0*/  PRMT R175, R93, 0x5410, R3 ;  /* 0x000054105daf7816 */ /* 0x000fe20000000003 */
[----:B------:R-:W-:Y:S01]  /*77b0*/  IMAD.MOV.U32 R3, RZ, RZ, R83 ;  /* 0x000000ffff037224 */ /* 0x000fe200078e0053 */
[----:B------:R-:W-:Y:S01]  /*77c0*/  PRMT R176, R0, 0x5410, R94 ;  /* 0x0000541000b07816 */ /* 0x000fe2000000005e */
[----:B------:R-:W-:Y:S02]  /*77d0*/  IMAD.MOV.U32 R0, RZ, RZ, R82 ;  /* 0x000000ffff007224 */ /* 0x000fe400078e0052 */
[----:B------:R-:W-:Y:S02]  /*77e0*/  IMAD.MOV.U32 R93, RZ, RZ, R80 ;  /* 0x000000ffff5d7224 */ /* 0x000fe400078e0050 */
[----:B------:R-:W-:Y:S01]  /*77f0*/  IMAD.MOV.U32 R94, RZ, RZ, R81 ;  /* 0x000000ffff5e7224 */ /* 0x000fe200078e0051 */
[----:B------:R-:W-:Y:S01]  /*7800*/  PRMT R182, R0, 0x5410, R3 ;  /* 0x0000541000b67816 */ /* 0x000fe20000000003 */
[----:B------:R-:W-:Y:S02]  /*7810*/  IMAD.MOV.U32 R0, RZ, RZ, R86 ;  /* 0x000000ffff007224 */ /* 0x000fe400078e0056 */
[----:B------:R-:W-:Y:S01]  /*7820*/  IMAD.MOV.U32 R3, RZ, RZ, R87 ;  /* 0x000000ffff037224 */ /* 0x000fe200078e0057 */
[----:B------:R-:W-:Y:S01]  /*7830*/  PRMT R183, R93, 0x5410, R94 ;  /* 0x000054105db77816 */ /* 0x000fe2000000005e */
[----:B------:R-:W-:-:S02]  /*7840*/  IMAD.MOV.U32 R93, RZ, RZ, R84 ;  /* 0x000000ffff5d7224 */ /* 0x000fc400078e0054 */
[----:B------:R-:W-:Y:S01]  /*7850*/  IMAD.MOV.U32 R94, RZ, RZ, R85 ;  /* 0x000000ffff5e7224 */ /* 0x000fe200078e0055 */
[----:B------:R-:W-:Y:S01]  /*7860*/  PRMT R166, R0, 0x5410, R3 ;  /* 0x0000541000a67816 */ /* 0x000fe20000000003 */
        /* <DEDUP_REMOVED lines=9> */
[----:B------:R-:W-:Y:S01]  /*7900*/  IMAD.MOV.U32 R93, RZ, RZ, R44 ;  /* 0x000000ffff5d7224 */ /* 0x000fe200078e002c */
[----:B------:R-:W-:Y:S01]  /*7910*/  PRMT R179, R179, 0x5410, R0 ;  /* 0x00005410b3b37816 */ /* 0x000fe20000000000 */
[----:B------:R-:W-:Y:S01]  /*7920*/  IMAD.MOV.U32 R94, RZ, RZ, R45 ;  /* 0x000000ffff5e7224 */ /* 0x000fe200078e002d */
[----:B------:R-:W-:Y:S01]  /*7930*/  PRMT R181, R3, 0x7610, R181 ;  /* 0x0000761003b57816 */ /* 0x000fe200000000b5 */
[----:B------:R-:W-:Y:S02]  /*7940*/  IMAD.MOV.U32 R0, RZ, RZ, R50 ;  /* 0x000000ffff007224 */ /* 0x000fe400078e0032 */
[----:B------:R-:W-:Y:S01]  /*7950*/  IMAD.MOV.U32 R3, RZ, RZ, R51 ;  /* 0x000000ffff037224 */ /* 0x000fe200078e0033 */
[----:B------:R-:W-:Y:S01]  /*7960*/  PRMT R177, R94, 0x5410, R93 ;  /* 0x000054105eb17816 */ /* 0x000fe2000000005d */
        /* <DEDUP_REMOVED lines=35> */
[----:B------:R-:W-:-:S03]  /*7ba0*/  IMAD.MOV.U32 R3, RZ, RZ, R70 ;  /* 0x000000ffff037224 */ /* 0x000fc600078e0046 */
[----:B------:R-:W-:Y:S02]  /*7bb0*/  PRMT R186, R93, 0x7610, R186 ;  /* 0x000076105dba7816 */ /* 0x000fe400000000ba */
[----:B------:R-:W-:Y:S01]  /*7bc0*/  PRMT R170, R3, 0x5410, R0 ;  /* 0x0000541003aa7816 */ /* 0x000fe20000000000 */
[----:B------:R-:W-:Y:S02]  /*7bd0*/  IMAD.MOV.U32 R3, RZ, RZ, R68 ;  /* 0x000000ffff037224 */ /* 0x000fe400078e0044 */
[----:B------:R-:W-:-:S05]  /*7be0*/  IMAD.MOV.U32 R0, RZ, RZ, R69 ;  /* 0x000000ffff007224 */ /* 0x000fca00078e0045 */
[----:B------:R-:W-:Y:S01]  /*7bf0*/  PRMT R171, R3, 0x5410, R0 ;  /* 0x0000541003ab7816 */ /* 0x000fe20000000000 */
[----:B------:R-:W-:Y:S02]  /*7c00*/  IMAD.MOV.U32 R3, RZ, RZ, R74 ;  /* 0x000000ffff037224 */ /* 0x000fe400078e004a */
[----:B------:R-:W-:-:S05]  /*7c10*/  IMAD.MOV.U32 R0, RZ, RZ, R75 ;  /* 0x000000ffff007224 */ /* 0x000fca00078e004b */
[----:B------:R-:W-:Y:S01]  /*7c20*/  PRMT R172, R3, 0x5410, R0 ;  /* 0x0000541003ac7816 */ /* 0x000fe20000000000 */
[----:B------:R-:W-:Y:S02]  /*7c30*/  IMAD.MOV.U32 R3, RZ, RZ, R72 ;  /* 0x000000ffff037224 */ /* 0x000fe400078e0048 */
[----:B------:R-:W-:-:S05]  /*7c40*/  IMAD.MOV.U32 R0, RZ, RZ, R73 ;  /* 0x000000ffff007224 */ /* 0x000fca00078e0049 */
[----:B------:R-:W-:Y:S01]  /*7c50*/  PRMT R173, R3, 0x5410, R0 ;  /* 0x0000541003ad7816 */ /* 0x000fe20000000000 */
[----:B------:R-:W-:Y:S06]  /*7c60*/  @!P2 BRA `(.L_x_681) ;  /* 0x000000000004a947 */ /* 0x000fec0003800000 */
[----:B------:R-:W-:Y:S01]  /*7c70*/  BPT.TRAP 0x1 ;  /* 0x000000040000795c */ /* 0x000fe20000300000 */
.L_x_681:
[----:B------:R-:W-:Y:S01]  /*7c80*/  IMAD R3, R23, 0x8, R2 ;  /* 0x0000000817037824 */ /* 0x000fe200078e0202 */
[----:B------:R-:W-:Y:S01]  /*7c90*/  SHF.L.U32 R0, R223, 0x1f, RZ ;  /* 0x0000001fdf007819 */ /* 0x000fe200000006ff */
[----:B------:R-:W0:Y:S01]  /*7ca0*/  LDC R150, c[0x0][0x2f4] ;  /* 0x0000bd00ff967b82 */ /* 0x000e220000000800 */
[----:B------:R-:W-:Y:S01]  /*7cb0*/  BSSY B1, `(.L_x_682) ;  /* 0x0000005000017945 */ /* 0x000fe20003800000 */
[----:B------:R-:W-:Y:S01]  /*7cc0*/  IMAD.MOV.U32 R137, RZ, RZ, R92 ;  /* 0x000000ffff897224 */ /* 0x000fe200078e005c */
[----:B------:R-:W1:Y:S05]  /*7cd0*/  SYNCS.PHASECHK.TRANS64.TRYWAIT P4, [R3+URZ+0x34890], R0 ;  /* 0x03489000030075a7 */ /* 0x000e6a000808017f */
[----:B------:R-:W2:Y:S01]  /*7ce0*/  LDC.64 R138, c[0x0][0x300] ;  /* 0x0000c000ff8a7b82 */ /* 0x000ea20000000a00 */
[----:B-1----:R-:W-:Y:S05]  /*7cf0*/  @!P4 BRA `(.L_x_683) ;  /* 0x000001e8003cc947 */ /* 0x002fea0003800000 */
.L_x_978:
[----:B------:R-:W-:Y:S05]  /*7d00*/  BSYNC B1 ;  /* 0x0000000000017941 */ /* 0x000fea0003800000 */
.L_x_682:
[----:B------:R-:W-:Y:S01]  /*7d10*/  ISETP.GE.OR P4, PT, R22, R4, P0 ;  /* 0x000000041600720c */ /* 0x000fe20000786670 */
[----:B------:R-:W-:Y:S01]  /*7d20*/  BSSY B1, `(.L_x_684) ;  /* 0x0000095000017945 */ /* 0x000fe20003800000 */
[----:B0-----:R-:W-:-:S11]  /*7d30*/  IMAD.IADD R151, R150, 0x1, -R43 ;  /* 0x0000000196977824 */ /* 0x001fd600078e0a2b */
[----:B------:R-:W-:Y:S05]  /*7d40*/  @P4 BRA `(.L_x_685) ;  /* 0x0000000800484947 */ /* 0x000fea0003800000 */
[----:B------:R-:W3:Y:S01]  /*7d50*/  LDL R92, [R1+0x4] ;  /* 0x00000400015c7983 */ /* 0x000ee20000100800 */
[----:B------:R-:W-:Y:S01]  /*7d60*/  IMAD.SHL.U32 R94, R22, 0x40, RZ ;  /* 0x00000040165e7824 */ /* 0x000fe200078e00ff */
[----:B------:R-:W-:Y:S01]  /*7d70*/  BSSY B2, `(.L_x_686) ;  /* 0x000007c000027945 */ /* 0x000fe20003800000 */
[----:B------:R-:W0:Y:S03]  /*7d80*/  S2R R96, SR_TID.X ;  /* 0x0000000000607919 */ /* 0x000e260000002100 */
[----:B------:R-:W-:-:S04]  /*7d90*/  LOP3.LUT R94, R94, 0x1c0, RZ, 0xc0, !PT ;  /* 0x000001c05e5e7812 */ /* 0x000fc800078ec0ff */
[----:B------:R-:W-:Y:S01]  /*7da0*/  SHF.R.U32.HI R94, RZ, 0x3, R94 ;  /* 0x00000003ff5e7819 */ /* 0x000fe2000001165e */
[----:B0-----:R-:W-:-:S05]  /*7db0*/  VIADD R96, R96, 0xffffff80 ;  /* 0xffffff8060607836 */ /* 0x001fca0000000000 */
[----:B------:R-:W-:-:S04]  /*7dc0*/  SHF.R.S32.HI R95, RZ, 0x1f, R96 ;  /* 0x0000001fff5f7819 */ /* 0x000fc80000011460 */
[----:B------:R-:W-:Y:S01]  /*7dd0*/  LEA.HI R95, R95, R96, RZ, 0x6 ;  /* 0x000000605f5f7211 */ /* 0x000fe200078f30ff */
[----:B------:R-:W-:-:S04]  /*7de0*/  IMAD.SHL.U32 R96, R22, 0x40, RZ ;  /* 0x0000004016607824 */ /* 0x000fc800078e00ff */
[----:B------:R-:W-:-:S05]  /*7df0*/  IMAD.SHL.U32 R95, R95, 0x8, RZ ;  /* 0x000000085f5f7824 */ /* 0x000fca00078e00ff */
[----:B------:R-:W-:Y:S02]  /*7e00*/  LOP3.LUT R95, R95, 0xfffffe00, RZ, 0xc0, !PT ;  /* 0xfffffe005f5f7812 */ /* 0x000fe400078ec0ff */
[----:B---3--:R-:W-:-:S04]  /*7e10*/  LOP3.LUT P5, RZ, R92, 0x1, RZ, 0xc0, !PT ;  /* 0x000000015cff7812 */ /* 0x008fc800078ac0ff */
[----:B------:R-:W-:-:S04]  /*7e20*/  SEL R92, R43, R151, !P5 ;  /* 0x000000972b5c7207 */ /* 0x000fc80006800000 */
[----:B------:R-:W-:-:S04]  /*7e30*/  SHF.R.S32.HI R93, RZ, 0x1f, R92 ;  /* 0x0000001fff5d7819 */ /* 0x000fc8000001145c */
[----:B------:R-:W-:-:S04]  /*7e40*/  LEA.HI R92, R93, R92, RZ, 0x4 ;  /* 0x0000005c5d5c7211 */ /* 0x000fc800078f20ff */
[----:B------:R-:W-:-:S04]  /*7e50*/  LEA.HI.SX32 R92, R92, R10, 0x1c ;  /* 0x0000000a5c5c7211 */ /* 0x000fc800078fe2ff */
[----:B------:R-:W-:Y:S01]  /*7e60*/  SHF.R.S32.HI R93, RZ, 0x1f, R92 ;  /* 0x0000001fff5d7819 */ /* 0x000fe2000001145c */
[----:B------:R-:W-:-:S03]  /*7e70*/  IMAD.SHL.U32 R174, R92, 0x8, RZ ;  /* 0x000000085cae7824 */ /* 0x000fc600078e00ff */
[----:B------:R-:W-:Y:S02]  /*7e80*/  LEA.HI R92, R93, R92, RZ, 0x3 ;  /* 0x0000005c5d5c7211 */ /* 0x000fe400078f18ff */
[----:B------:R-:W-:Y:S02]  /*7e90*/  LOP3.LUT R93, R174, 0x38, RZ, 0xc0, !PT ;  /* 0x00000038ae5d7812 */ /* 0x000fe400078ec0ff */
[----:B------:R-:W-:Y:S02]  /*7ea0*/  SHF.R.S32.HI R92, RZ, 0x3, R92 ;  /* 0x00000003ff5c7819 */ /* 0x000fe4000001145c */
[----:B------:R-:W-:-:S03]  /*7eb0*/  LOP3.LUT R93, R93, 0x1c0, R96, 0xf8, !PT ;  /* 0x000001c05d5d7812 */ /* 0x000fc600078ef860 */
[----:B------:R-:W-:Y:S01]  /*7ec0*/  IMAD R92, R92, 0x2c00, R95 ;  /* 0x00002c005c5c7824 */ /* 0x000fe200078e025f */
[----:B------:R-:W-:-:S05]  /*7ed0*/  LOP3.LUT R93, R93, R94, RZ, 0x3c, !PT ;  /* 0x0000005e5d5d7212 */ /* 0x000fca00078e3cff */
[----:B------:R-:W-:-:S04]  /*7ee0*/  IMAD.IADD R92, R92, 0x1, R93 ;  /* 0x000000015c5c7824 */ /* 0x000fc800078e025d */
[C---:B------:R-:W-:Y:S02]  /*7ef0*/  IMAD R96, R23.reuse, 0x5800, R92 ;  /* 0x0000580017607824 */ /* 0x040fe400078e025c */
[----:B------:R-:W-:Y:S02]  /*7f00*/  IMAD R92, R23, 0x5800, R147 ;  /* 0x00005800175c7824 */ /* 0x000fe400078e0293 */
[--C-:B------:R-:W-:Y:S02]  /*7f10*/  IMAD R96, R96, 0x2, R2.reuse ;  /* 0x0000000260607824 */ /* 0x100fe400078e0202 */
[----:B------:R-:W-:-:S04]  /*7f20*/  IMAD R92, R92, 0x2, R2 ;  /* 0x000000025c5c7824 */ /* 0x000fc800078e0202 */
[----:B------:R-:W0:Y:S04]  /*7f30*/  LDS.128 R96, [R96+0x1e400] ;  /* 0x01e4000060607984 */ /* 0x000e280000000c00 */
[----:B------:R-:W3:Y:S01]  /*7f40*/  LDS.128 R92, [R92+0x1e400] ;  /* 0x01e400005c5c7984 */ /* 0x000ee20000000c00 */
[----:B------:R-:W-:Y:S05]  /*7f50*/  @P3 BRA `(.L_x_687) ;  /* 0x0000000400743947 */ /* 0x000fea0003800000 */
[--C-:B------:R-:W-:Y:S02]  /*7f60*/  SHF.R.U64 R44, R44, 0x10, R45.reuse ;  /* 0x000000102c2c7819 */ /* 0x100fe4000000122d */
[----:B------:R-:W-:Y:S02]  /*7f70*/  SHF.R.U32.HI R45, RZ, 0x10, R45 ;  /* 0x00000010ff2d7819 */ /* 0x000fe4000001162d */
[C---:B------:R-:W-:Y:S02]  /*7f80*/  PRMT R44, R177.reuse, 0x5432, R44 ;  /* 0x00005432b12c7816 */ /* 0x040fe4000000002c */
[----:B------:R-:W-:Y:S02]  /*7f90*/  PRMT R45, R177, 0x5410, R45 ;  /* 0x00005410b12d7816 */ /* 0x000fe4000000002d */
[----:B------:R-:W-:Y:S02]  /*7fa0*/  SHF.R.U64 R46, R46, 0x10, R47 ;  /* 0x000000102e2e7819 */ /* 0x000fe4000000122f */
[----:B------:R-:W-:-:S02]  /*7fb0*/  SHF.R.U32.HI R177, RZ, 0x10, R49 ;  /* 0x00000010ffb17819 */ /* 0x000fc40000011631 */
[----:B------:R-:W-:Y:S02]  /*7fc0*/  SHF.R.U64 R48, R48, 0x10, R49 ;  /* 0x0000001030307819 */ /* 0x000fe40000001231 */
[----:B------:R-:W-:Y:S02]  /*7fd0*/  SHF.R.U64 R49, R50, 0x10, R51 ;  /* 0x0000001032317819 */ /* 0x000fe40000001233 */
[----:B------:R-:W-:Y:S02]  /*7fe0*/  PRMT R50, R179, 0x5432, R46 ;  /* 0x00005432b3327816 */ /* 0x000fe4000000002e */
[----:B------:R-:W-:Y:S02]  /*7ff0*/  SHF.R.U32.HI R47, RZ, 0x10, R47 ;  /* 0x00000010ff2f7819 */ /* 0x000fe4000001162f */
[----:B------:R-:W-:Y:S01]  /*8000*/  PRMT R46, R180, 0x5410, R177 ;  /* 0x00005410b42e7816 */ /* 0x000fe200000000b1 */
[----:B------:R-:W-:Y:S01]  /*8010*/  IMAD.U32 R177, R45, 0x10000, RZ ;  /* 0x000100002db17824 */ /* 0x000fe200078e00ff */
[----:B------:R-:W-:-:S02]  /*8020*/  SHF.R.U32.HI R51, RZ, 0x10, R51 ;  /* 0x00000010ff337819 */ /* 0x000fc40000011633 */
[----:B------:R-:W-:Y:S01]  /*8030*/  PRMT R47, R181, 0x5410, R47 ;  /* 0x00005410b52f7816 */ /* 0x000fe2000000002f */
[----:B0-----:R-:W-:Y:S01]  /*8040*/  IMAD.U32 R181, R97, 0x10000, RZ ;  /* 0x0001000061b57824 */ /* 0x001fe200078e00ff */
[----:B------:R-:W-:Y:S01]  /*8050*/  PRMT R48, R178, 0x5432, R48 ;  /* 0x00005432b2307816 */ /* 0x000fe20000000030 */
[----:B------:R-:W-:Y:S01]  /*8060*/  IMAD.U32 R180, R46, 0x10000, RZ ;  /* 0x000100002eb47824 */ /* 0x000fe200078e00ff */
[----:B------:R-:W-:Y:S01]  /*8070*/  PRMT R49, R179, 0x5410, R49 ;  /* 0x00005410b3317816 */ /* 0x000fe20000000031 */
[----:B---3--:R-:W-:Y:S01]  /*8080*/  IMAD.U32 R179, R93, 0x10000, RZ ;  /* 0x000100005db37824 */ /* 0x008fe200078e00ff */
[----:B------:R-:W-:Y:S01]  /*8090*/  PRMT R51, R178, 0x5410, R51 ;  /* 0x00005410b2337816 */ /* 0x000fe20000000033 */
[-C--:B------:R-:W-:Y:S01]  /*80a0*/  FMUL.FTZ R178, R181, R180.reuse ;  /* 0x000000b4b5b27220 */ /* 0x080fe20000410000 */
[----:B------:R-:W-:Y:S02]  /*80b0*/  LOP3.LUT R46, R46, 0xffff0000, RZ, 0xc0, !PT ;  /* 0xffff00002e2e7812 */ /* 0x000fe400078ec0ff */
[----:B------:R-:W-:Y:S01]  /*80c0*/  LOP3.LUT R97, R97, 0xffff0000, RZ, 0xc0, !PT ;  /* 0xffff000061617812 */ /* 0x000fe200078ec0ff */
[-C--:B------:R-:W-:Y:S01]  /*80d0*/  FFMA.FTZ R178, R179, R177.reuse, -R178 ;  /* 0x000000b1b3b27223 */ /* 0x080fe200000108b2 */
[----:B------:R-:W-:Y:S01]  /*80e0*/  FMUL.FTZ R177, R181, R177 ;  /* 0x000000b1b5b17220 */ /* 0x000fe20000410000 */
[----:B------:R-:W-:Y:S01]  /*80f0*/  LOP3.LUT R93, R93, 0xffff0000, RZ, 0xc0, !PT ;  /* 0xffff00005d5d7812 */ /* 0x000fe200078ec0ff */
[C---:B------:R-:W-:Y:S01]  /*8100*/  IMAD.U32 R181, R99.reuse, 0x10000, RZ ;  /* 0x0001000063b57824 */ /* 0x040fe200078e00ff */
[----:B------:R-:W-:Y:S01]  /*8110*/  LOP3.LUT R99, R99, 0xffff0000, RZ, 0xc0, !PT ;  /* 0xffff000063637812 */ /* 0x000fe200078ec0ff */
[----:B------:R-:W-:Y:S01]  /*8120*/  FFMA.FTZ R177, R179, R180, R177 ;  /* 0x000000b4b3b17223 */ /* 0x000fe200000100b1 */
[----:B------:R-:W-:Y:S01]  /*8130*/  LOP3.LUT R179, R45, 0xffff0000, RZ, 0xc0, !PT ;  /* 0xffff00002db37812 */ /* 0x000fe200078ec0ff */
[----:B------:R-:W-:Y:S01]  /*8140*/  FMUL.FTZ R45, R97, R46 ;  /* 0x0000002e612d7220 */ /* 0x000fe20000410000 */
[C---:B------:R-:W-:Y:S01]  /*8150*/  IMAD.U32 R180, R51.reuse, 0x10000, RZ ;  /* 0x0001000033b47824 */ /* 0x040fe200078e00ff */
[----:B------:R-:W-:-:S02]  /*8160*/  LOP3.LUT R51, R51, 0xffff0000, RZ, 0xc0, !PT ;  /* 0xffff000033337812 */ /* 0x000fc400078ec0ff */
[-C--:B------:R-:W-:Y:S01]  /*8170*/  FMUL.FTZ R97, R97, R179.reuse ;  /* 0x000000b361617220 */ /* 0x080fe20000410000 */
[----:B------:R-:W-:Y:S01]  /*8180*/  FFMA.FTZ R45, R93, R179, -R45 ;  /* 0x000000b35d2d7223 */ /* 0x000fe2000001082d */
[----:B------:R-:W-:Y:S02]  /*8190*/  IMAD.U32 R179, R95, 0x10000, RZ ;  /* 0x000100005fb37824 */ /* 0x000fe400078e00ff */
[----:B------:R-:W-:Y:S01]  /*81a0*/  FFMA.FTZ R46, R93, R46, R97 ;  /* 0x0000002e5d2e7223 */ /* 0x000fe20000010061 */
[----:B------:R-:W-:Y:S02]  /*81b0*/  IMAD.U32 R97, R47, 0x10000, RZ ;  /* 0x000100002f617824 */ /* 0x000fe400078e00ff */
[----:B------:R-:W-:Y:S01]  /*81c0*/  FMUL.FTZ R93, R181, R180 ;  /* 0x000000b4b55d7220 */ /* 0x000fe20000410000 */
[----:B------:R-:W-:Y:S02]  /*81d0*/  F2FP.BF16.F32.PACK_AB R45, R45, R178 ;  /* 0x000000b22d2d723e */ /* 0x000fe400000010ff */
[----:B------:R-:W-:Y:S01]  /*81e0*/  F2FP.BF16.F32.PACK_AB R46, R46, R177 ;  /* 0x000000b12e2e723e */ /* 0x000fe200000010ff */
[-C--:B------:R-:W-:Y:S01]  /*81f0*/  FFMA.FTZ R93, R179, R97.reuse, -R93 ;  /* 0x00000061b35d7223 */ /* 0x080fe2000001085d */
[----:B------:R-:W-:-:S04]  /*8200*/  FMUL.FTZ R97, R181, R97 ;  /* 0x00000061b5617220 */ /* 0x000fc80000410000 */
[----:B------:R-:W-:Y:S01]  /*8210*/  FFMA.FTZ R97, R179, R180, R97 ;  /* 0x000000b4b3617223 */ /* 0x000fe20000010061 */
[----:B------:R-:W-:Y:S02]  /*8220*/  LOP3.LUT R179, R47, 0xffff0000, RZ, 0xc0, !PT ;  /* 0xffff00002fb37812 */ /* 0x000fe400078ec0ff */
[----:B------:R-:W-:Y:S01]  /*8230*/  LOP3.LUT R47, R95, 0xffff0000, RZ, 0xc0, !PT ;  /* 0xffff00005f2f7812 */ /* 0x000fe200078ec0ff */
[C---:B------:R-:W-:Y:S02]  /*8240*/  FMUL.FTZ R95, R99.reuse, R51 ;  /* 0x00000033635f7220 */ /* 0x040fe40000410000 */
[-C--:B------:R-:W-:Y:S02]  /*8250*/  FMUL.FTZ R99, R99, R179.reuse ;  /* 0x000000b363637220 */ /* 0x080fe40000410000 */
[C---:B------:R-:W-:Y:S02]  /*8260*/  FFMA.FTZ R95, R47.reuse, R179, -R95 ;  /* 0x000000b32f5f7223 */ /* 0x040fe4000001085f */
[----:B------:R-:W-:Y:S01]  /*8270*/  FFMA.FTZ R99, R47, R51, R99 ;  /* 0x000000332f637223 */ /* 0x000fe20000010063 */
[C---:B------:R-:W-:Y:S01]  /*8280*/  IMAD.U32 R51, R48.reuse, 0x10000, RZ ;  /* 0x0001000030337824 */ /* 0x040fe200078e00ff */
[----:B------:R-:W-:Y:S01]  /*8290*/  LOP3.LUT R48, R48, 0xffff0000, RZ, 0xc0, !PT ;  /* 0xffff000030307812 */ /* 0x000fe200078ec0ff */
[----:B------:R-:W-:Y:S01]  /*82a0*/  IMAD.U32 R47, R92, 0x10000, RZ ;  /* 0x000100005c2f7824 */ /* 0x000fe200078e00ff */
[----:B------:R-:W-:Y:S01]  /*82b0*/  F2FP.BF16.F32.PACK_AB R95, R95, R93 ;  /* 0x0000005d5f5f723e */ /* 0x000fe200000010ff */
[----:B------:R-:W-:Y:S01]  /*82c0*/  IMAD.U32 R93, R96, 0x10000, RZ ;  /* 0x00010000605d7824 */ /* 0x000fe200078e00ff */
[----:B------:R-:W-:Y:S01]  /*82d0*/  F2FP.BF16.F32.PACK_AB R99, R99, R97 ;  /* 0x000000616363723e */ /* 0x000fe200000010ff */
[C---:B------:R-:W-:Y:S01]  /*82e0*/  IMAD.U32 R97, R44.reuse, 0x10000, RZ ;  /* 0x000100002c617824 */ /* 0x040fe200078e00ff */
[----:B------:R-:W-:Y:S01]  /*82f0*/  LOP3.LUT R44, R44, 0xffff0000, RZ, 0xc0, !PT ;  /* 0xffff00002c2c7812 */ /* 0x000fe200078ec0ff */
[----:B------:R-:W-:-:S02]  /*8300*/  FMUL.FTZ R177, R93, R51 ;  /* 0x000000335db17220 */ /* 0x000fc40000410000 */
[-C--:B------:R-:W-:Y:S02]  /*8310*/  FMUL.FTZ R93, R93, R97.reuse ;  /* 0x000000615d5d7220 */ /* 0x080fe40000410000 */
[C---:B------:R-:W-:Y:S01]  /*8320*/  FFMA.FTZ R177, R47.reuse, R97, -R177 ;  /* 0x000000612fb17223 */ /* 0x040fe200000108b1 */
[----:B------:R-:W-:Y:S02]  /*8330*/  IMAD.U32 R97, R98, 0x10000, RZ ;  /* 0x0001000062617824 */ /* 0x000fe400078e00ff */
[----:B------:R-:W-:Y:S01]  /*8340*/  FFMA.FTZ R93, R47, R51, R93 ;  /* 0x000000332f5d7223 */ /* 0x000fe2000001005d */
[----:B------:R-:W-:Y:S02]  /*8350*/  LOP3.LUT R47, R96, 0xffff0000, RZ, 0xc0, !PT ;  /* 0xffff0000602f7812 */ /* 0x000fe400078ec0ff */
[----:B------:R-:W-:-:S03]  /*8360*/  LOP3.LUT R51, R92, 0xffff0000, RZ, 0xc0, !PT ;  /* 0xffff00005c337812 */ /* 0x000fc600078ec0ff */
[C---:B------:R-:W-:Y:S01]  /*8370*/  FMUL.FTZ R92, R47.reuse, R48 ;  /* 0x000000302f5c7220 */ /* 0x040fe20000410000 */
[----:B------:R-:W-:-:S03]  /*8380*/  FMUL.FTZ R47, R47, R44 ;  /* 0x0000002c2f2f7220 */ /* 0x000fc60000410000 */
[C---:B------:R-:W-:Y:S01]  /*8390*/  FFMA.FTZ R44, R51.reuse, R44, -R92 ;  /* 0x0000002c332c7223 */ /* 0x040fe2000001085c */
[----:B------:R-:W-:Y:S01]  /*83a0*/  FFMA.FTZ R47, R51, R48, R47 ;  /* 0x00000030332f7223 */ /* 0x000fe2000001002f */
[C---:B------:R-:W-:Y:S01]  /*83b0*/  IMAD.U32 R51, R49.reuse, 0x10000, RZ ;  /* 0x0001000031337824 */ /* 0x040fe200078e00ff */
[----:B------:R-:W-:Y:S01]  /*83c0*/  LOP3.LUT R49, R49, 0xffff0000, RZ, 0xc0, !PT ;  /* 0xffff000031317812 */ /* 0x000fe200078ec0ff */
[C---:B------:R-:W-:Y:S01]  /*83d0*/  IMAD.U32 R92, R50.reuse, 0x10000, RZ ;  /* 0x00010000325c7824 */ /* 0x040fe200078e00ff */
[----:B------:R-:W-:Y:S01]  /*83e0*/  LOP3.LUT R50, R50, 0xffff0000, RZ, 0xc0, !PT ;  /* 0xffff000032327812 */ /* 0x000fe200078ec0ff */
[C---:B------:R-:W-:Y:S01]  /*83f0*/  FMUL.FTZ R96, R97.reuse, R51 ;  /* 0x0000003361607220 */ /* 0x040fe20000410000 */
[----:B------:R-:W-:Y:S02]  /*8400*/  IMAD.U32 R48, R94, 0x10000, RZ ;  /* 0x000100005e307824 */ /* 0x000fe400078e00ff */
[-C--:B------:R-:W-:Y:S01]  /*8410*/  FMUL.FTZ R97, R97, R92.reuse ;  /* 0x0000005c61617220 */ /* 0x080fe20000410000 */
[----:B------:R-:W-:Y:S01]  /*8420*/  F2FP.BF16.F32.PACK_AB R44, R44, R177 ;  /* 0x000000b12c2c723e */ /* 0x000fe200000010ff */
[----:B------:R-:W-:-:S02]  /*8430*/  FFMA.FTZ R96, R48, R92, -R96 ;  /* 0x0000005c30607223 */ /* 0x000fc40000010860 */
[----:B------:R-:W-:Y:S01]  /*8440*/  FFMA.FTZ R97, R48, R51, R97 ;  /* 0x0000003330617223 */ /* 0x000fe20000010061 */
[----:B------:R-:W-:Y:S02]  /*8450*/  LOP3.LUT R48, R98, 0xffff0000, RZ, 0xc0, !PT ;  /* 0xffff000062307812 */ /* 0x000fe400078ec0ff */
[----:B------:R-:W-:Y:S02]  /*8460*/  LOP3.LUT R51, R94, 0xffff0000, RZ, 0xc0, !PT ;  /* 0xffff00005e337812 */ /* 0x000fe400078ec0ff */
[----:B------:R-:W-:Y:S01]  /*8470*/  F2FP.BF16.F32.PACK_AB R47, R47, R93 ;  /* 0x0000005d2f2f723e */ /* 0x000fe200000010ff */
[CC--:B------:R-:W-:Y:S01]  /*8480*/  FMUL.FTZ R92, R48.reuse, R49.reuse ;  /* 0x00000031305c7220 */ /* 0x0c0fe20000410000 */
[-C--:B------:R-:W-:Y:S01]  /*8490*/  FMUL.FTZ R48, R48, R50.reuse ;  /* 0x0000003230307220 */ /* 0x080fe20000410000 */
[----:B------:R-:W-:Y:S02]  /*84a0*/  IMAD.MOV.U32 R93, RZ, RZ, R45 ;  /* 0x000000ffff5d7224 */ /* 0x000fe400078e002d */
[C---:B------:R-:W-:Y:S01]  /*84b0*/  FFMA.FTZ R92, R51.reuse, R50, -R92 ;  /* 0x00000032335c7223 */ /* 0x040fe2000001085c */
[----:B------:R-:W-:-:S04]  /*84c0*/  FFMA.FTZ R48, R51, R49, R48 ;  /* 0x0000003133307223 */ /* 0x000fc80000010030 */
[----:B------:R-:W-:Y:S01]  /*84d0*/  F2FP.BF16.F32.PACK_AB R94, R92, R96 ;  /* 0x000000605c5e723e */ /* 0x000fe200000010ff */
[----:B------:R-:W-:Y:S01]  /*84e0*/  IMAD.MOV.U32 R92, RZ, RZ, R44 ;  /* 0x000000ffff5c7224 */ /* 0x000fe200078e002c */
[----:B------:R-:W-:Y:S01]  /*84f0*/  F2FP.BF16.F32.PACK_AB R48, R48, R97 ;  /* 0x000000613030723e */ /* 0x000fe200000010ff */
[----:B------:R-:W-:Y:S02]  /*8500*/  IMAD.MOV.U32 R96, RZ, RZ, R47 ;  /* 0x000000ffff607224 */ /* 0x000fe400078e002f */
[----:B------:R-:W-:Y:S02]  /*8510*/  IMAD.MOV.U32 R97, RZ, RZ, R46 ;  /* 0x000000ffff617224 */ /* 0x000fe400078e002e */
[----:B------:R-:W-:-:S07]  /*8520*/  IMAD.MOV.U32 R98, RZ, RZ, R48 ;  /* 0x000000ffff627224 */ /* 0x000fce00078e0030 */
.L_x_687:
[----:B------:R-:W-:Y:S05]  /*8530*/  BSYNC B2 ;  /* 0x0000000000027941 */ /* 0x000fea0003800000 */
.L_x_686:
[----:B------:R-:W-:Y:S01]  /*8540*/  SHF.R.S32.HI R44, RZ, 0x1f, R22 ;  /* 0x0000001fff2c7819 */ /* 0x000fe20000011416 */
[----:B------:R-:W-:Y:S01]  /*8550*/  ULDC.64 UR4, c[0x0][0x2e8] ;  /* 0x0000ba0000047ab9 */ /* 0x000fe20000000a00 */
[----:B------:R-:W-:Y:S01]  /*8560*/  ISETP.GE.AND P4, PT, R174, R150, PT ;  /* 0x00000096ae00720c */ /* 0x000fe20003f86270 */
[----:B------:R-:W-:Y:S02]  /*8570*/  ULDC.64 UR6, c[0x0][0x208] ;  /* 0x0000820000067ab9 */ /* 0x000fe40000000a00 */
[-C--:B--2---:R-:W-:Y:S02]  /*8580*/  IMAD R46, R44, R138.reuse, RZ ;  /* 0x0000008a2c2e7224 */ /* 0x084fe400078e02ff */
[----:B------:R-:W-:-:S04]  /*8590*/  IMAD.WIDE.U32 R44, R22, R138, R136 ;  /* 0x0000008a162c7225 */ /* 0x000fc800078e0088 */
[----:B------:R-:W-:-:S04]  /*85a0*/  IMAD R46, R22, R139, R46 ;  /* 0x0000008b162e7224 */ /* 0x000fc800078e022e */
[----:B------:R-:W-:Y:S01]  /*85b0*/  IMAD.IADD R45, R46, 0x1, R45 ;  /* 0x000000012e2d7824 */ /* 0x000fe200078e022d */
[--C-:B------:R-:W-:Y:S02]  /*85c0*/  @!P4 SHF.R.S32.HI R47, RZ, 0x1f, R174.reuse ;  /* 0x0000001fff2fc819 */ /* 0x100fe400000114ae */
[----:B------:R-:W-:-:S04]  /*85d0*/  @!P4 IADD3 R174, P5, P6, R100, R44, R174 ;  /* 0x0000002c64aec210 */ /* 0x000fc80007ebe0ae */
[----:B------:R-:W-:Y:S02]  /*85e0*/  @!P4 IADD3.X R47, R14, R45, R47, P5, P6 ;  /* 0x0000002d0e2fc210 */ /* 0x000fe40002fec42f */
[----:B------:R-:W-:-:S04]  /*85f0*/  IADD3 R46, P5, P6, R100, R44, R20 ;  /* 0x0000002c642e7210 */ /* 0x000fc80007ebe014 */
[----:B------:R-:W-:Y:S02]  /*8600*/  IADD3.X R45, R14, R45, R9, P5, P6 ;  /* 0x0000002d0e2d7210 */ /* 0x000fe40002fec409 */
[----:B------:R-:W-:-:S04]  /*8610*/  LEA R44, P5, R46, UR4, 0x1 ;  /* 0x000000042e2c7c11 */ /* 0x000fc8000f8a08ff */
[----:B------:R-:W-:Y:S02]  /*8620*/  LEA.HI.X R45, R46, UR5, R45, 0x1, P5 ;  /* 0x000000052e2d7c11 */ /* 0x000fe4000a8f0c2d */
[----:B------:R-:W-:-:S03]  /*8630*/  @!P4 LEA R46, P5, R174, UR4, 0x1 ;  /* 0x00000004ae2ecc11 */ /* 0x000fc6000f8a08ff */
[----:B---3--:R3:W-:Y:S01]  /*8640*/  STG.E.128 desc[UR6][R44.64], R92 ;  /* 0x0000005c2c007986 */ /* 0x0087e2000c101d06 */
[----:B------:R-:W-:-:S05]  /*8650*/  @!P4 LEA.HI.X R47, R174, UR5, R47, 0x1, P5 ;  /* 0x00000005ae2fcc11 */ /* 0x000fca000a8f0c2f */
[----:B0-----:R3:W-:Y:S04]  /*8660*/  @!P4 STG.E.128 desc[UR6][R46.64], R96 ;  /* 0x000000602e00c986 */ /* 0x0017e8000c101d06 */
.L_x_685:
[----:B------:R-:W-:Y:S05]  /*8670*/  BSYNC B1 ;  /* 0x0000000000017941 */ /* 0x000fea0003800000 */
.L_x_684:
[----:B---3--:R-:W-:Y:S01]  /*8680*/  VIADD R45, R22, 0x20 ;  /* 0x00000020162d7836 */ /* 0x008fe20000000000 */
[----:B------:R-:W-:Y:S04]  /*8690*/  BSSY B1, `(.L_x_688) ;  /* 0x0000091000017945 */ /* 0x000fe80003800000 */
[----:B------:R-:W-:-:S13]  /*86a0*/  ISETP.GE.OR P4, PT, R45, R4, P0 ;  /* 0x000000042d00720c */ /* 0x000fda0000786670 */
[----:B------:R-:W-:Y:S05]  /*86b0*/  @P4 BRA `(.L_x_689) ;  /* 0x0000000800384947 */ /* 0x000fea0003800000 */
[----:B------:R-:W3:Y:S04]  /*86c0*/  LDL R44, [R1+0x4] ;  /* 0x00000400012c7983 */ /* 0x000ee80000100800 */
[----:B------:R-:W4:Y:S01]  /*86d0*/  LDL R47, [R1+0x4c] ;  /* 0x00004c00012f7983 */ /* 0x000f220000100800 */
[----:B--2---:R-:W-:Y:S01]  /*86e0*/  IMAD.WIDE.U32 R92, R45, R138, R136 ;  /* 0x0000008a2d5c7225 */ /* 0x004fe200078e0088 */
[----:B------:R-:W-:Y:S03]  /*86f0*/  BSSY B2, `(.L_x_690) ;  /* 0x000007e000027945 */ /* 0x000fe60003800000 */
[----:B------:R-:W-:Y:S01]  /*8700*/  VIADD R46, R22, 0x20 ;  /* 0x00000020162e7836 */ /* 0x000fe20000000000 */
[----:B------:R-:W-:Y:S01]  /*8710*/  IADD3 R94, P4, P5, R100, R92, R20 ;  /* 0x0000005c645e7210 */ /* 0x000fe20007d9e014 */
[----:B------:R-:W-:-:S02]  /*8720*/  VIADD R48, R22, 0x20 ;  /* 0x0000002016307836 */ /* 0x000fc40000000000 */
[----:B------:R-:W-:Y:S02]  /*8730*/  IMAD.SHL.U32 R46, R46, 0x40, RZ ;  /* 0x000000402e2e7824 */ /* 0x000fe400078e00ff */
[----:B------:R-:W-:-:S03]  /*8740*/  IMAD.SHL.U32 R48, R48, 0x40, RZ ;  /* 0x0000004030307824 */ /* 0x000fc600078e00ff */
[----:B------:R-:W-:Y:S02]  /*8750*/  LOP3.LUT R46, R46, 0x1c0, RZ, 0xc0, !PT ;  /* 0x000001c02e2e7812 */ /* 0x000fe400078ec0ff */
[----:B------:R-:W-:Y:S02]  /*8760*/  LOP3.LUT R48, R48, 0x1c0, RZ, 0xc0, !PT ;  /* 0x000001c030307812 */ /* 0x000fe400078ec0ff */
[----:B------:R-:W-:Y:S02]  /*8770*/  SHF.R.U32.HI R46, RZ, 0x3, R46 ;  /* 0x00000003ff2e7819 */ /* 0x000fe4000001162e */
[----:B---3--:R-:W-:Y:S01]  /*8780*/  LOP3.LUT P6, RZ, R44, 0x1, RZ, 0xc0, !PT ;  /* 0x000000012cff7812 */ /* 0x008fe200078cc0ff */
[----:B------:R-:W-:-:S04]  /*8790*/  IMAD R44, R155, R138, RZ ;  /* 0x0000008a9b2c7224 */ /* 0x000fc800078e02ff */
[----:B------:R-:W-:Y:S01]  /*87a0*/  IMAD R45, R45, R139, R44 ;  /* 0x0000008b2d2d7224 */ /* 0x000fe200078e022c */
[----:B------:R-:W-:-:S03]  /*87b0*/  SEL R44, R43, R151, !P6 ;  /* 0x000000972b2c7207 */ /* 0x000fc60007000000 */
[----:B------:R-:W-:Y:S01]  /*87c0*/  IMAD.IADD R96, R93, 0x1, R45 ;  /* 0x000000015d607824 */ /* 0x000fe200078e022d */
[----:B------:R-:W-:-:S04]  /*87d0*/  SHF.R.S32.HI R45, RZ, 0x1f, R44 ;  /* 0x0000001fff2d7819 */ /* 0x000fc8000001142c */
[----:B------:R-:W-:Y:S02]  /*87e0*/  LEA.HI R45, R45, R44, RZ, 0x4 ;  /* 0x0000002c2d2d7211 */ /* 0x000fe400078f20ff */
[----:B------:R-:W-:Y:S02]  /*87f0*/  IADD3.X R95, R14, R96, R9, P4, P5 ;  /* 0x000000600e5f7210 */ /* 0x000fe400027ea409 */
[----:B------:R-:W-:-:S04]  /*8800*/  LEA.HI.SX32 R97, R45, R10, 0x1c ;  /* 0x0000000a2d617211 */ /* 0x000fc800078fe2ff */
[----:B------:R-:W-:-:S04]  /*8810*/  SHF.R.S32.HI R44, RZ, 0x1f, R97 ;  /* 0x0000001fff2c7819 */ /* 0x000fc80000011461 */
[----:B------:R-:W-:Y:S01]  /*8820*/  LEA.HI R45, R44, R97, RZ, 0x3 ;  /* 0x000000612c2d7211 */ /* 0x000fe200078f18ff */
[----:B------:R-:W-:-:S03]  /*8830*/  IMAD.SHL.U32 R97, R97, 0x8, RZ ;  /* 0x0000000861617824 */ /* 0x000fc600078e00ff */
[----:B------:R-:W-:Y:S02]  /*8840*/  SHF.R.S32.HI R45, RZ, 0x3, R45 ;  /* 0x00000003ff2d7819 */ /* 0x000fe4000001142d */
[----:B------:R-:W-:-:S03]  /*8850*/  LOP3.LUT R44, R48, 0x38, R97, 0xf8, !PT ;  /* 0x00000038302c7812 */ /* 0x000fc600078ef861 */
[----:B----4-:R-:W-:Y:S01]  /*8860*/  IMAD R45, R45, 0x2c00, R47 ;  /* 0x00002c002d2d7824 */ /* 0x010fe200078e022f */
[----:B------:R-:W-:Y:S01]  /*8870*/  LOP3.LUT R44, R44, R46, RZ, 0x3c, !PT ;  /* 0x0000002e2c2c7212 */ /* 0x000fe200078e3cff */
[----:B------:R-:W-:-:S04]  /*8880*/  IMAD R47, R23, 0x5800, R146 ;  /* 0x00005800172f7824 */ /* 0x000fc800078e0292 */
[----:B------:R-:W-:-:S04]  /*8890*/  IMAD.IADD R44, R45, 0x1, R44 ;  /* 0x000000012d2c7824 */ /* 0x000fc800078e022c */
[----:B------:R-:W-:Y:S02]  /*88a0*/  IMAD R45, R23, 0x5800, R44 ;  /* 0x00005800172d7824 */ /* 0x000fe400078e022c */
[--C-:B------:R-:W-:Y:S02]  /*88b0*/  IMAD R44, R47, 0x2, R2.reuse ;  /* 0x000000022f2c7824 */ /* 0x100fe400078e0202 */
[----:B------:R-:W-:-:S04]  /*88c0*/  IMAD R48, R45, 0x2, R2 ;  /* 0x000000022d307824 */ /* 0x000fc800078e0202 */
[----:B------:R-:W0:Y:S04]  /*88d0*/  LDS.128 R44, [R44+0x1e400] ;  /* 0x01e400002c2c7984 */ /* 0x000e280000000c00 */
[----:B------:R-:W2:Y:S01]  /*88e0*/  LDS.128 R48, [R48+0x1e400] ;  /* 0x01e4000030307984 */ /* 0x000ea20000000c00 */
[----:B------:R-:W-:Y:S05]  /*88f0*/  @P3 BRA `(.L_x_691) ;  /* 0x0000000400743947 */ /* 0x000fea0003800000 */
[----:B------:R-:W-:Y:S01]  /*8900*/  SHF.R.U64 R98, R52, 0x10, R53 ;  /* 0x0000001034627819 */ /* 0x000fe20000001235 */
[----:B--2---:R-:W-:Y:S01]  /*8910*/  IMAD.U32 R178, R49, 0x10000, RZ ;  /* 0x0001000031b27824 */ /* 0x004fe200078e00ff */
[--C-:B------:R-:W-:Y:S02]  /*8920*/  SHF.R.U64 R52, R54, 0x10, R55.reuse ;  /* 0x0000001036347819 */ /* 0x100fe40000001237 */
[----:B------:R-:W-:Y:S02]  /*8930*/  SHF.R.U32.HI R174, RZ, 0x10, R55 ;  /* 0x00000010ffae7819 */ /* 0x000fe40000011637 */
[----:B------:R-:W-:Y:S02]  /*8940*/  SHF.R.U32.HI R55, RZ, 0x10, R57 ;  /* 0x00000010ff377819 */ /* 0x000fe40000011639 */
[----:B------:R-:W-:Y:S01]  /*8950*/  SHF.R.U32.HI R99, RZ, 0x10, R53 ;  /* 0x00000010ff637819 */ /* 0x000fe20000011635 */
[----:B0-----:R-:W-:Y:S01]  /*8960*/  IMAD.U32 R53, R45, 0x10000, RZ ;  /* 0x000100002d357824 */ /* 0x001fe200078e00ff */
[----:B------:R-:W-:-:S02]  /*8970*/  PRMT R55, R191, 0x5410, R55 ;  /* 0x00005410bf377816 */ /* 0x000fc40000000037 */
[----:B------:R-:W-:Y:S02]  /*8980*/  PRMT R99, R188, 0x5410, R99 ;  /* 0x00005410bc637816 */ /* 0x000fe40000000063 */
[----:B------:R-:W-:Y:S01]  /*8990*/  LOP3.LUT R45, R45, 0xffff0000, RZ, 0xc0, !PT ;  /* 0xffff00002d2d7812 */ /* 0x000fe200078ec0ff */
[C---:B------:R-:W-:Y:S01]  /*89a0*/  IMAD.U32 R177, R55.reuse, 0x10000, RZ ;  /* 0x0001000037b17824 */ /* 0x040fe200078e00ff */
[----:B------:R-:W-:Y:S01]  /*89b0*/  LOP3.LUT R55, R55, 0xffff0000, RZ, 0xc0, !PT ;  /* 0xffff000037377812 */ /* 0x000fe200078ec0ff */
[C---:B------:R-:W-:Y:S01]  /*89c0*/  IMAD.U32 R54, R99.reuse, 0x10000, RZ ;  /* 0x0001000063367824 */ /* 0x040fe200078e00ff */
[----:B------:R-:W-:Y:S01]  /*89d0*/  LOP3.LUT R99, R99, 0xffff0000, RZ, 0xc0, !PT ;  /* 0xffff000063637812 */ /* 0x000fe200078ec0ff */
[-C--:B------:R-:W-:Y:S01]  /*89e0*/  FMUL.FTZ R179, R178, R177.reuse ;  /* 0x000000b1b2b37220 */ /* 0x080fe20000410000 */
[----:B------:R-:W-:Y:S01]  /*89f0*/  PRMT R174, R190, 0x5432, R174 ;  /* 0x00005432beae7816 */ /* 0x000fe200000000ae */
[-C--:B------:R-:W-:Y:S01]  /*8a00*/  FMUL.FTZ R178, R178, R54.reuse ;  /* 0x00000036b2b27220 */ /* 0x080fe20000410000 */
[----:B------:R-:W-:Y:S01]  /*8a10*/  PRMT R98, R191, 0x5432, R98 ;  /* 0x00005432bf627816 */ /* 0x000fe20000000062 */
[C---:B------:R-:W-:Y:S01]  /*8a20*/  FFMA.FTZ R54, R53.reuse, R54, -R179 ;  /* 0x0000003635367223 */ /* 0x040fe200000108b3 */
[----:B------:R-:W-:Y:S01]  /*8a30*/  SHF.R.U64 R58, R58, 0x10, R59 ;  /* 0x000000103a3a7819 */ /* 0x000fe2000000123b */
[----:B------:R-:W-:Y:S01]  /*8a40*/  FFMA.FTZ R53, R53, R177, R178 ;  /* 0x000000b135357223 */ /* 0x000fe200000100b2 */
[----:B------:R-:W-:Y:S01]  /*8a50*/  LOP3.LUT R177, R49, 0xffff0000, RZ, 0xc0, !PT ;  /* 0xffff000031b17812 */ /* 0x000fe200078ec0ff */
[----:B------:R-:W-:Y:S01]  /*8a60*/  IMAD.U32 R178, R51, 0x10000, RZ ;  /* 0x0001000033b27824 */ /* 0x000fe200078e00ff */
[----:B------:R-:W-:-:S02]  /*8a70*/  PRMT R58, R188, 0x5432, R58 ;  /* 0x00005432bc3a7816 */ /* 0x000fc4000000003a */
[----:B------:R-:W-:Y:S01]  /*8a80*/  PRMT R52, R189, 0x5432, R52 ;  /* 0x00005432bd347816 */ /* 0x000fe20000000034 */
[C---:B------:R-:W-:Y:S01]  /*8a90*/  FMUL.FTZ R49, R177.reuse, R55 ;  /* 0x00000037b1317220 */ /* 0x040fe20000410000 */
[----:B------:R-:W-:-:S03]  /*8aa0*/  FMUL.FTZ R177, R177, R99 ;  /* 0x00000063b1b17220 */ /* 0x000fc60000410000 */
[C---:B------:R-:W-:Y:S01]  /*8ab0*/  FFMA.FTZ R49, R45.reuse, R99, -R49 ;  /* 0x000000632d317223 */ /* 0x040fe20000010831 */
[----:B------:R-:W-:Y:S01]  /*8ac0*/  SHF.R.U32.HI R99, RZ, 0x10, R59 ;  /* 0x00000010ff637819 */ /* 0x000fe2000001163b */
[----:B------:R-:W-:Y:S01]  /*8ad0*/  FFMA.FTZ R45, R45, R55, R177 ;  /* 0x000000372d2d7223 */ /* 0x000fe200000100b1 */
[----:B------:R-:W-:Y:S01]  /*8ae0*/  SHF.R.U64 R55, R56, 0x10, R57 ;  /* 0x0000001038377819 */ /* 0x000fe20000001239 */
[C---:B------:R-:W-:Y:S01]  /*8af0*/  IMAD.U32 R57, R174.reuse, 0x10000, RZ ;  /* 0x00010000ae397824 */ /* 0x040fe200078e00ff */
[----:B------:R-:W-:Y:S01]  /*8b00*/  PRMT R99, R189, 0x5410, R99 ;  /* 0x00005410bd637816 */ /* 0x000fe20000000063 */
[C---:B------:R-:W-:Y:S01]  /*8b10*/  IMAD.U32 R56, R47.reuse, 0x10000, RZ ;  /* 0x000100002f387824 */ /* 0x040fe200078e00ff */
[----:B------:R-:W-:Y:S02]  /*8b20*/  LOP3.LUT R174, R174, 0xffff0000, RZ, 0xc0, !PT ;  /* 0xffff0000aeae7812 */ /* 0x000fe400078ec0ff */
[----:B------:R-:W-:Y:S01]  /*8b30*/  LOP3.LUT R47, R47, 0xffff0000, RZ, 0xc0, !PT ;  /* 0xffff00002f2f7812 */ /* 0x000fe200078ec0ff */
[C---:B------:R-:W-:Y:S01]  /*8b40*/  IMAD.U32 R177, R99.reuse, 0x10000, RZ ;  /* 0x0001000063b17824 */ /* 0x040fe200078e00ff */
[----:B------:R-:W-:-:S02]  /*8b50*/  LOP3.LUT R99, R99, 0xffff0000, RZ, 0xc0, !PT ;  /* 0xffff000063637812 */ /* 0x000fc400078ec0ff */
[----:B------:R-:W-:Y:S01]  /*8b60*/  PRMT R55, R190, 0x5410, R55 ;  /* 0x00005410be377816 */ /* 0x000fe20000000037 */
[C---:B------:R-:W-:Y:S01]  /*8b70*/  FMUL.FTZ R179, R178.reuse, R177 ;  /* 0x000000b1b2b37220 */ /* 0x040fe20000410000 */
[-C--:B------:R-:W-:Y:S01]  /*8b80*/  FMUL.FTZ R178, R178, R57.reuse ;  /* 0x00000039b2b27220 */ /* 0x080fe20000410000 */
[----:B------:R-:W-:Y:S02]  /*8b90*/  LOP3.LUT R59, R44, 0xffff0000, RZ, 0xc0, !PT ;  /* 0xffff00002c3b7812 */ /* 0x000fe400078ec0ff */
[C---:B------:R-:W-:Y:S01]  /*8ba0*/  FFMA.FTZ R57, R56.reuse, R57, -R179 ;  /* 0x0000003938397223 */ /* 0x040fe200000108b3 */
[----:B------:R-:W-:Y:S01]  /*8bb0*/  FFMA.FTZ R56, R56, R177, R178 ;  /* 0x000000b138387223 */ /* 0x000fe200000100b2 */
[----:B------:R-:W-:Y:S01]  /*8bc0*/  LOP3.LUT R177, R51, 0xffff0000, RZ, 0xc0, !PT ;  /* 0xffff000033b17812 */ /* 0x000fe200078ec0ff */
[C---:B------:R-:W-:Y:S01]  /*8bd0*/  IMAD.U32 R178, R98.reuse, 0x10000, RZ ;  /* 0x0001000062b27824 */ /* 0x040fe200078e00ff */
[----:B------:R-:W-:Y:S02]  /*8be0*/  LOP3.LUT R98, R98, 0xffff0000, RZ, 0xc0, !PT ;  /* 0xffff000062627812 */ /* 0x000fe400078ec0ff */
[----:B------:R-:W-:Y:S01]  /*8bf0*/  F2FP.BF16.F32.PACK_AB R49, R49, R54 ;  /* 0x000000363131723e */ /* 0x000fe200000010ff */
[C---:B------:R-:W-:Y:S01]  /*8c00*/  FMUL.FTZ R51, R177.reuse, R99 ;  /* 0x00000063b1337220 */ /* 0x040fe20000410000 */
[----:B------:R-:W-:Y:S01]  /*8c10*/  FMUL.FTZ R177, R177, R174 ;  /* 0x000000aeb1b17220 */ /* 0x000fe20000410000 */
[----:B------:R-:W-:-:S02]  /*8c20*/  F2FP.BF16.F32.PACK_AB R53, R45, R53 ;  /* 0x000000352d35723e */ /* 0x000fc400000010ff */
[C---:B------:R-:W-:Y:S01]  /*8c30*/  FFMA.FTZ R51, R47.reuse, R174, -R51 ;  /* 0x000000ae2f337223 */ /* 0x040fe20000010833 */
[----:B------:R-:W-:Y:S01]  /*8c40*/  FFMA.FTZ R47, R47, R99, R177 ;  /* 0x000000632f2f7223 */ /* 0x000fe200000100b1 */
[C---:B------:R-:W-:Y:S01]  /*8c50*/  IMAD.U32 R177, R48.reuse, 0x10000, RZ ;  /* 0x0001000030b17824 */ /* 0x040fe200078e00ff */
[----:B------:R-:W-:Y:S01]  /*8c60*/  LOP3.LUT R48, R48, 0xffff0000, RZ, 0xc0, !PT ;  /* 0xffff000030307812 */ /* 0x000fe200078ec0ff */
[C---:B------:R-:W-:Y:S01]  /*8c70*/  IMAD.U32 R174, R55.reuse, 0x10000, RZ ;  /* 0x0001000037ae7824 */ /* 0x040fe200078e00ff */
[----:B------:R-:W-:Y:S01]  /*8c80*/  LOP3.LUT R55, R55, 0xffff0000, RZ, 0xc0, !PT ;  /* 0xffff000037377812 */ /* 0x000fe200078ec0ff */
[----:B------:R-:W-:Y:S01]  /*8c90*/  IMAD.U32 R99, R44, 0x10000, RZ ;  /* 0x000100002c637824 */ /* 0x000fe200078e00ff */
[----:B------:R-:W-:Y:S01]  /*8ca0*/  F2FP.BF16.F32.PACK_AB R51, R51, R57 ;  /* 0x000000393333723e */ /* 0x000fe200000010ff */
[C---:B------:R-:W-:Y:S01]  /*8cb0*/  FMUL.FTZ R179, R177.reuse, R174 ;  /* 0x000000aeb1b37220 */ /* 0x040fe20000410000 */
[----:B------:R-:W-:Y:S01]  /*8cc0*/  FMUL.FTZ R177, R177, R178 ;  /* 0x000000b2b1b17220 */ /* 0x000fe20000410000 */
[CC--:B------:R-:W-:Y:S01]  /*8cd0*/  FMUL.FTZ R44, R48.reuse, R55.reuse ;  /* 0x00000037302c7220 */ /* 0x0c0fe20000410000 */
[----:B------:R-:W-:Y:S01]  /*8ce0*/  FMUL.FTZ R48, R48, R98 ;  /* 0x0000006230307220 */ /* 0x000fe20000410000 */
[C---:B------:R-:W-:Y:S01]  /*8cf0*/  FFMA.FTZ R179, R99.reuse, R178, -R179 ;  /* 0x000000b263b37223 */ /* 0x040fe200000108b3 */
[----:B------:R-:W-:Y:S01]  /*8d00*/  FFMA.FTZ R177, R99, R174, R177 ;  /* 0x000000ae63b17223 */ /* 0x000fe200000100b1 */
[C---:B------:R-:W-:Y:S01]  /*8d10*/  FFMA.FTZ R44, R59.reuse, R98, -R44 ;  /* 0x000000623b2c7223 */ /* 0x040fe2000001082c */
[----:B------:R-:W-:Y:S01]  /*8d20*/  FFMA.FTZ R48, R59, R55, R48 ;  /* 0x000000373b307223 */ /* 0x000fe20000010030 */
[C---:B------:R-:W-:Y:S01]  /*8d30*/  IMAD.U32 R174, R50.reuse, 0x10000, RZ ;  /* 0x0001000032ae7824 */ /* 0x040fe200078e00ff */
        /* <DEDUP_REMOVED lines=8> */
[----:B------:R-:W-:Y:S01]  /*8dc0*/  LOP3.LUT R46, R46, 0xffff0000, RZ, 0xc0, !PT ;  /* 0xffff00002e2e7812 */ /* 0x000fe200078ec0ff */
[----:B------:R-:W-:Y:S02]  /*8dd0*/  IMAD.MOV.U32 R45, RZ, RZ, R49 ;  /* 0x000000ffff2d7224 */ /* 0x000fe400078e0031 */
[C---:B------:R-:W-:Y:S01]  /*8de0*/  FFMA.FTZ R99, R55.reuse, R98, -R99 ;  /* 0x0000006237637223 */ /* 0x040fe20000010863 */
[----:B------:R-:W-:Y:S01]  /*8df0*/  FFMA.FTZ R174, R55, R59, R174 ;  /* 0x0000003b37ae7223 */ /* 0x000fe200000100ae */
[C---:B------:R-:W-:Y:S01]  /*8e00*/  FMUL.FTZ R55, R50.reuse, R58 ;  /* 0x0000003a32377220 */ /* 0x040fe20000410000 */
[----:B------:R-:W-:Y:S01]  /*8e10*/  FMUL.FTZ R50, R50, R52 ;  /* 0x0000003432327220 */ /* 0x000fe20000410000 */
[----:B------:R-:W-:Y:S01]  /*8e20*/  F2FP.BF16.F32.PACK_AB R56, R47, R56 ;  /* 0x000000382f38723e */ /* 0x000fe200000010ff */
[----:B------:R-:W-:Y:S02]  /*8e30*/  IMAD.MOV.U32 R47, RZ, RZ, R51 ;  /* 0x000000ffff2f7224 */ /* 0x000fe400078e0033 */
[C---:B------:R-:W-:Y:S01]  /*8e40*/  FFMA.FTZ R55, R46.reuse, R52, -R55 ;  /* 0x000000342e377223 */ /* 0x040fe20000010837 */
[----:B------:R-:W-:Y:S01]  /*8e50*/  FFMA.FTZ R50, R46, R58, R50 ;  /* 0x0000003a2e327223 */ /* 0x000fe20000010032 */
[----:B------:R-:W-:Y:S01]  /*8e60*/  F2FP.BF16.F32.PACK_AB R44, R44, R179 ;  /* 0x000000b32c2c723e */ /* 0x000fe200000010ff */
[----:B------:R-:W-:Y:S01]  /*8e70*/  IMAD.MOV.U32 R49, RZ, RZ, R53 ;  /* 0x000000ffff317224 */ /* 0x000fe200078e0035 */
[----:B------:R-:W-:Y:S01]  /*8e80*/  F2FP.BF16.F32.PACK_AB R48, R48, R177 ;  /* 0x000000b13030723e */ /* 0x000fe200000010ff */
[----:B------:R-:W-:Y:S01]  /*8e90*/  IMAD.MOV.U32 R51, RZ, RZ, R56 ;  /* 0x000000ffff337224 */ /* 0x000fe200078e0038 */
[----:B------:R-:W-:-:S02]  /*8ea0*/  F2FP.BF16.F32.PACK_AB R55, R55, R99 ;  /* 0x000000633737723e */ /* 0x000fc400000010ff */
[----:B------:R-:W-:-:S03]  /*8eb0*/  F2FP.BF16.F32.PACK_AB R50, R50, R174 ;  /* 0x000000ae3232723e */ /* 0x000fc600000010ff */
[----:B------:R-:W-:-:S07]  /*8ec0*/  IMAD.MOV.U32 R46, RZ, RZ, R55 ;  /* 0x000000ffff2e7224 */ /* 0x000fce00078e0037 */
.L_x_691:
[----:B------:R-:W-:Y:S05]  /*8ed0*/  BSYNC B2 ;  /* 0x0000000000027941 */ /* 0x000fea0003800000 */
.L_x_690:
[----:B------:R-:W-:Y:S01]  /*8ee0*/  ISETP.GE.AND P4, PT, R97, R150, PT ;  /* 0x000000966100720c */ /* 0x000fe20003f86270 */
[----:B------:R-:W-:Y:S01]  /*8ef0*/  ULDC.64 UR4, c[0x0][0x2e8] ;  /* 0x0000ba0000047ab9 */ /* 0x000fe20000000a00 */
[----:B------:R-:W-:-:S11]  /*8f00*/  ULDC.64 UR6, c[0x0][0x208] ;  /* 0x0000820000067ab9 */ /* 0x000fd60000000a00 */
[--C-:B------:R-:W-:Y:S02]  /*8f10*/  @!P4 SHF.R.S32.HI R55, RZ, 0x1f, R97.reuse ;  /* 0x0000001fff37c819 */ /* 0x100fe40000011461 */
[----:B------:R-:W-:-:S04]  /*8f20*/  @!P4 IADD3 R92, P5, P6, R100, R92, R97 ;  /* 0x0000005c645cc210 */ /* 0x000fc80007ebe061 */
[----:B------:R-:W-:Y:S02]  /*8f30*/  @!P4 IADD3.X R55, R14, R96, R55, P5, P6 ;  /* 0x000000600e37c210 */ /* 0x000fe40002fec437 */
[----:B------:R-:W-:-:S04]  /*8f40*/  LEA R52, P5, R94, UR4, 0x1 ;  /* 0x000000045e347c11 */ /* 0x000fc8000f8a08ff */
[----:B------:R-:W-:Y:S02]  /*8f50*/  LEA.HI.X R53, R94, UR5, R95, 0x1, P5 ;  /* 0x000000055e357c11 */ /* 0x000fe4000a8f0c5f */
[----:B------:R-:W-:-:S03]  /*8f60*/  @!P4 LEA R54, P5, R92, UR4, 0x1 ;  /* 0x000000045c36cc11 */ /* 0x000fc6000f8a08ff */
[----:B0-----:R0:W-:Y:S01]  /*8f70*/  STG.E.128 desc[UR6][R52.64], R44 ;  /* 0x0000002c34007986 */ /* 0x0011e2000c101d06 */
[----:B------:R-:W-:-:S05]  /*8f80*/  @!P4 LEA.HI.X R55, R92, UR5, R55, 0x1, P5 ;  /* 0x000000055c37cc11 */ /* 0x000fca000a8f0c37 */
[----:B--2---:R0:W-:Y:S04]  /*8f90*/  @!P4 STG.E.128 desc[UR6][R54.64], R48 ;  /* 0x000000303600c986 */ /* 0x0041e8000c101d06 */
.L_x_689:
[----:B------:R-:W-:Y:S05]  /*8fa0*/  BSYNC B1 ;  /* 0x0000000000017941 */ /* 0x000fea0003800000 */
.L_x_688:
[----:B0-----:R-:W-:Y:S01]  /*8fb0*/  VIADD R45, R22, 0x40 ;  /* 0x00000040162d7836 */ /* 0x001fe20000000000 */
        /* <DEDUP_REMOVED lines=24> */
[----:B------:R-:W-:Y:S01]  /*9140*/  SHF.R.S32.HI R44, RZ, 0x1f, R45 ;  /* 0x0000001fff2c7819 */ /* 0x000fe2000001142d */
[----:B------:R-:W-:-:S03]  /*9150*/  IMAD.SHL.U32 R57, R45, 0x8, RZ ;  /* 0x000000082d397824 */ /* 0x000fc600078e00ff */
[----:B------:R-:W-:-:S04]  /*9160*/  LEA.HI R44, R44, R45, RZ, 0x3 ;  /* 0x0000002d2c2c7211 */ /* 0x000fc800078f18ff */
[----:B------:R-:W-:Y:S02]  /*9170*/  SHF.R.S32.HI R45, RZ, 0x3, R44 ;  /* 0x00000003ff2d7819 */ /* 0x000fe4000001142c */
[----:B------:R-:W-:-:S03]  /*9180*/  LOP3.LUT R44, R48, 0x38, R57, 0xf8, !PT ;  /* 0x00000038302c7812 */ /* 0x000fc600078ef839 */
[----:B----4-:R-:W-:Y:S01]  /*9190*/  IMAD R45, R45, 0x2c00, R47 ;  /* 0x00002c002d2d7824 */ /* 0x010fe200078e022f */
[----:B------:R-:W-:-:S05]  /*91a0*/  LOP3.LUT R44, R44, R46, RZ, 0x3c, !PT ;  /* 0x0000002e2c2c7212 */ /* 0x000fca00078e3cff */
[----:B------:R-:W-:Y:S02]  /*91b0*/  IMAD.IADD R44, R45, 0x1, R44 ;  /* 0x000000012d2c7824 */ /* 0x000fe400078e022c */
[C---:B------:R-:W-:Y:S02]  /*91c0*/  IMAD R45, R23.reuse, 0x5800, R145 ;  /* 0x00005800172d7824 */ /* 0x040fe400078e0291 */
[----:B------:R-:W-:Y:S02]  /*91d0*/  IMAD R47, R23, 0x5800, R44 ;  /* 0x00005800172f7824 */ /* 0x000fe400078e022c */
[--C-:B------:R-:W-:Y:S02]  /*91e0*/  IMAD R45, R45, 0x2, R2.reuse ;  /* 0x000000022d2d7824 */ /* 0x100fe400078e0202 */
[----:B------:R-:W-:-:S04]  /*91f0*/  IMAD R48, R47, 0x2, R2 ;  /* 0x000000022f307824 */ /* 0x000fc800078e0202 */
[----:B------:R-:W0:Y:S04]  /*9200*/  LDS.128 R44, [R45+0x1e400] ;  /* 0x01e400002d2c7984 */ /* 0x000e280000000c00 */
[----:B------:R-:W2:Y:S01]  /*9210*/  LDS.128 R48, [R48+0x1e400] ;  /* 0x01e4000030307984 */ /* 0x000ea20000000c00 */
[----:B------:R-:W-:Y:S05]  /*9220*/  @P3 BRA `(.L_x_695) ;  /* 0x0000000400703947 */ /* 0x000fea0003800000 */
[----:B------:R-:W-:Y:S01]  /*9230*/  SHF.R.U32.HI R58, RZ, 0x10, R61 ;  /* 0x00000010ff3a7819 */ /* 0x000fe2000001163d */
[----:B--2---:R-:W-:Y:S01]  /*9240*/  IMAD.U32 R94, R49, 0x10000, RZ ;  /* 0x00010000315e7824 */ /* 0x004fe200078e00ff */
[----:B------:R-:W-:Y:S01]  /*9250*/  SHF.R.U32.HI R92, RZ, 0x10, R65 ;  /* 0x00000010ff5c7819 */ /* 0x000fe20000011641 */
[----:B------:R-:W-:Y:S01]  /*9260*/  IMAD.U32 R98, R51, 0x10000, RZ ;  /* 0x0001000033627824 */ /* 0x000fe200078e00ff */
[C---:B------:R-:W-:Y:S02]  /*9270*/  PRMT R58, R187.reuse, 0x5432, R58 ;  /* 0x00005432bb3a7816 */ /* 0x040fe4000000003a */
[----:B------:R-:W-:Y:S01]  /*9280*/  PRMT R187, R187, 0x5410, R92 ;  /* 0x00005410bbbb7816 */ /* 0x000fe2000000005c */
[----:B0-----:R-:W-:Y:S01]  /*9290*/  IMAD.U32 R92, R45, 0x10000, RZ ;  /* 0x000100002d5c7824 */ /* 0x001fe200078e00ff */
[----:B------:R-:W-:Y:S01]  /*92a0*/  LOP3.LUT R49, R49, 0xffff0000, RZ, 0xc0, !PT ;  /* 0xffff000031317812 */ /* 0x000fe200078ec0ff */
[C---:B------:R-:W-:Y:S01]  /*92b0*/  IMAD.U32 R93, R58.reuse, 0x10000, RZ ;  /* 0x000100003a5d7824 */ /* 0x040fe200078e00ff */
[----:B------:R-:W-:Y:S01]  /*92c0*/  LOP3.LUT R58, R58, 0xffff0000, RZ, 0xc0, !PT ;  /* 0xffff00003a3a7812 */ /* 0x000fe200078ec0ff */
[----:B------:R-:W-:Y:S01]  /*92d0*/  IMAD.U32 R59, R187, 0x10000, RZ ;  /* 0x00010000bb3b7824 */ /* 0x000fe200078e00ff */
[----:B------:R-:W-:-:S02]  /*92e0*/  LOP3.LUT R45, R45, 0xffff0000, RZ, 0xc0, !PT ;  /* 0xffff00002d2d7812 */ /* 0x000fc400078ec0ff */
[----:B------:R-:W-:Y:S01]  /*92f0*/  SHF.R.U64 R60, R60, 0x10, R61 ;  /* 0x000000103c3c7819 */ /* 0x000fe2000000123d */
[C---:B------:R-:W-:Y:S01]  /*9300*/  FMUL.FTZ R95, R94.reuse, R59 ;  /* 0x0000003b5e5f7220 */ /* 0x040fe20000410000 */
[-C--:B------:R-:W-:Y:S01]  /*9310*/  FMUL.FTZ R94, R94, R93.reuse ;  /* 0x0000005d5e5e7220 */ /* 0x080fe20000410000 */
[----:B------:R-:W-:Y:S02]  /*9320*/  LOP3.LUT R61, R51, 0xffff0000, RZ, 0xc0, !PT ;  /* 0xffff0000333d7812 */ /* 0x000fe400078ec0ff */
[C---:B------:R-:W-:Y:S01]  /*9330*/  FFMA.FTZ R93, R92.reuse, R93, -R95 ;  /* 0x0000005d5c5d7223 */ /* 0x040fe2000001085f */
[----:B------:R-:W-:Y:S01]  /*9340*/  FFMA.FTZ R92, R92, R59, R94 ;  /* 0x0000003b5c5c7223 */ /* 0x000fe2000001005e */
[----:B------:R-:W-:Y:S02]  /*9350*/  LOP3.LUT R59, R187, 0xffff0000, RZ, 0xc0, !PT ;  /* 0xffff0000bb3b7812 */ /* 0x000fe400078ec0ff */
[----:B------:R-:W-:Y:S02]  /*9360*/  SHF.R.U64 R64, R64, 0x10, R65 ;  /* 0x0000001040407819 */ /* 0x000fe40000001241 */
[----:B------:R-:W-:Y:S01]  /*9370*/  PRMT R60, R184, 0x5432, R60 ;  /* 0x00005432b83c7816 */ /* 0x000fe2000000003c */
[C---:B------:R-:W-:Y:S01]  /*9380*/  FMUL.FTZ R94, R49.reuse, R59 ;  /* 0x0000003b315e7220 */ /* 0x040fe20000410000 */
[----:B------:R-:W-:Y:S01]  /*9390*/  FMUL.FTZ R49, R49, R58 ;  /* 0x0000003a31317220 */ /* 0x000fe20000410000 */
[----:B------:R-:W-:-:S02]  /*93a0*/  PRMT R64, R185, 0x5432, R64 ;  /* 0x00005432b9407816 */ /* 0x000fc40000000040 */
[C---:B------:R-:W-:Y:S01]  /*93b0*/  FFMA.FTZ R58, R45.reuse, R58, -R94 ;  /* 0x0000003a2d3a7223 */ /* 0x040fe2000001085e */
[----:B------:R-:W-:Y:S01]  /*93c0*/  FFMA.FTZ R45, R45, R59, R49 ;  /* 0x0000003b2d2d7223 */ /* 0x000fe20000010031 */
[----:B------:R-:W-:Y:S01]  /*93d0*/  SHF.R.U32.HI R49, RZ, 0x10, R67 ;  /* 0x00000010ff317819 */ /* 0x000fe20000011643 */
[C---:B------:R-:W-:Y:S01]  /*93e0*/  IMAD.U32 R94, R47.reuse, 0x10000, RZ ;  /* 0x000100002f5e7824 */ /* 0x040fe200078e00ff */
[----:B------:R-:W-:Y:S02]  /*93f0*/  SHF.R.U32.HI R59, RZ, 0x10, R63 ;  /* 0x00000010ff3b7819 */ /* 0x000fe4000001163f */
[C---:B------:R-:W-:Y:S02]  /*9400*/  PRMT R49, R186.reuse, 0x5410, R49 ;  /* 0x00005410ba317816 */ /* 0x040fe40000000031 */
[----:B------:R-:W-:Y:S02]  /*9410*/  PRMT R59, R186, 0x5432, R59 ;  /* 0x00005432ba3b7816 */ /* 0x000fe4000000003b */
[----:B------:R-:W-:Y:S01]  /*9420*/  LOP3.LUT R47, R47, 0xffff0000, RZ, 0xc0, !PT ;  /* 0xffff00002f2f7812 */ /* 0x000fe200078ec0ff */
[C---:B------:R-:W-:Y:S01]  /*9430*/  IMAD.U32 R95, R49.reuse, 0x10000, RZ ;  /* 0x00010000315f7824 */ /* 0x040fe200078e00ff */
[----:B------:R-:W-:Y:S01]  /*9440*/  LOP3.LUT R49, R49, 0xffff0000, RZ, 0xc0, !PT ;  /* 0xffff000031317812 */ /* 0x000fe200078ec0ff */
[C---:B------:R-:W-:Y:S01]  /*9450*/  IMAD.U32 R96, R59.reuse, 0x10000, RZ ;  /* 0x000100003b607824 */ /* 0x040fe200078e00ff */
[----:B------:R-:W-:Y:S01]  /*9460*/  LOP3.LUT R59, R59, 0xffff0000, RZ, 0xc0, !PT ;  /* 0xffff00003b3b7812 */ /* 0x000fe200078ec0ff */
[----:B------:R-:W-:Y:S01]  /*9470*/  FMUL.FTZ R97, R98, R95 ;  /* 0x0000005f62617220 */ /* 0x000fe20000410000 */
[----:B------:R-:W-:Y:S01]  /*9480*/  SHF.R.U64 R63, R62, 0x10, R63 ;  /* 0x000000103e3f7819 */ /* 0x000fe2000000123f */
[C---:B------:R-:W-:Y:S01]  /*9490*/  FMUL.FTZ R51, R61.reuse, R49 ;  /* 0x000000313d337220 */ /* 0x040fe20000410000 */
[-C--:B------:R-:W-:Y:S01]  /*94a0*/  FMUL.FTZ R98, R98, R96.reuse ;  /* 0x0000006062627220 */ /* 0x080fe20000410000 */
[-C--:B------:R-:W-:Y:S01]  /*94b0*/  FMUL.FTZ R61, R61, R59.reuse ;  /* 0x0000003b3d3d7220 */ /* 0x080fe20000410000 */
[C---:B------:R-:W-:Y:S01]  /*94c0*/  FFMA.FTZ R97, R94.reuse, R96, -R97 ;  /* 0x000000605e617223 */ /* 0x040fe20000010861 */
[C---:B------:R-:W-:Y:S01]  /*94d0*/  FFMA.FTZ R51, R47.reuse, R59, -R51 ;  /* 0x0000003b2f337223 */ /* 0x040fe20000010833 */
[----:B------:R-:W-:Y:S01]  /*94e0*/  FFMA.FTZ R98, R94, R95, R98 ;  /* 0x0000005f5e627223 */ /* 0x000fe20000010062 */
[----:B------:R-:W-:Y:S01]  /*94f0*/  FFMA.FTZ R61, R47, R49, R61 ;  /* 0x000000312f3d7223 */ /* 0x000fe2000001003d */
[----:B------:R-:W-:Y:S01]  /*9500*/  IMAD.U32 R94, R48, 0x10000, RZ ;  /* 0x00010000305e7824 */ /* 0x000fe200078e00ff */
[----:B------:R-:W-:Y:S01]  /*9510*/  SHF.R.U64 R66, R66, 0x10, R67 ;  /* 0x0000001042427819 */ /* 0x000fe20000001243 */
[----:B------:R-:W-:Y:S01]  /*9520*/  IMAD.U32 R49, R64, 0x10000, RZ ;  /* 0x0001000040317824 */ /* 0x000fe200078e00ff */
[----:B------:R-:W-:Y:S01]  /*9530*/  LOP3.LUT R48, R48, 0xffff0000, RZ, 0xc0, !PT ;  /* 0xffff000030307812 */ /* 0x000fe200078ec0ff */
[C---:B------:R-:W-:Y:S01]  /*9540*/  IMAD.U32 R59, R60.reuse, 0x10000, RZ ;  /* 0x000100003c3b7824 */ /* 0x040fe200078e00ff */
[----:B------:R-:W-:Y:S01]  /*9550*/  LOP3.LUT R67, R60, 0xffff0000, RZ, 0xc0, !PT ;  /* 0xffff00003c437812 */ /* 0x000fe200078ec0ff */
[----:B------:R-:W-:Y:S01]  /*9560*/  FMUL.FTZ R65, R94, R49 ;  /* 0x000000315e417220 */ /* 0x000fe20000410000 */
[----:B------:R-:W-:-:S02]  /*9570*/  IMAD.U32 R47, R44, 0x10000, RZ ;  /* 0x000100002c2f7824 */ /* 0x000fc400078e00ff */
[----:B------:R-:W-:Y:S01]  /*9580*/  FMUL.FTZ R94, R94, R59 ;  /* 0x0000003b5e5e7220 */ /* 0x000fe20000410000 */
[----:B------:R-:W-:Y:S01]  /*9590*/  PRMT R184, R184, 0x5410, R63 ;  /* 0x00005410b8b87816 */ /* 0x000fe2000000003f */
[----:B------:R-:W-:Y:S01]  /*95a0*/  FMUL.FTZ R99, R48, R67 ;  /* 0x0000004330637220 */ /* 0x000fe20000410000 */
[----:B------:R-:W-:Y:S01]  /*95b0*/  PRMT R185, R185, 0x5410, R66 ;  /* 0x00005410b9b97816 */ /* 0x000fe20000000042 */
[C---:B------:R-:W-:Y:S01]  /*95c0*/  FFMA.FTZ R94, R47.reuse, R49, R94 ;  /* 0x000000312f5e7223 */ /* 0x040fe2000001005e */
[----:B------:R-:W-:Y:S01]  /*95d0*/  LOP3.LUT R49, R64, 0xffff0000, RZ, 0xc0, !PT ;  /* 0xffff000040317812 */ /* 0x000fe200078ec0ff */
[----:B------:R-:W-:Y:S01]  /*95e0*/  FFMA.FTZ R65, R47, R59, -R65 ;  /* 0x0000003b2f417223 */ /* 0x000fe20000010841 */
[----:B------:R-:W-:Y:S01]  /*95f0*/  LOP3.LUT R44, R44, 0xffff0000, RZ, 0xc0, !PT ;  /* 0xffff00002c2c7812 */ /* 0x000fe200078ec0ff */
[C---:B------:R-:W-:Y:S01]  /*9600*/  IMAD.U32 R47, R46.reuse, 0x10000, RZ ;  /* 0x000100002e2f7824 */ /* 0x040fe200078e00ff */
[----:B------:R-:W-:Y:S01]  /*9610*/  LOP3.LUT R59, R46, 0xffff0000, RZ, 0xc0, !PT ;  /* 0xffff00002e3b7812 */ /* 0x000fe200078ec0ff */
[----:B------:R-:W-:-:S02]  /*9620*/  IMAD.U32 R46, R50, 0x10000, RZ ;  /* 0x00010000322e7824 */ /* 0x000fc400078e00ff */
[----:B------:R-:W-:Y:S01]  /*9630*/  FMUL.FTZ R95, R48, R49 ;  /* 0x00000031305f7220 */ /* 0x000fe20000410000 */
[----:B------:R-:W-:Y:S01]  /*9640*/  IMAD.U32 R63, R184, 0x10000, RZ ;  /* 0x00010000b83f7824 */ /* 0x000fe200078e00ff */
[----:B------:R-:W-:Y:S01]  /*9650*/  LOP3.LUT R50, R50, 0xffff0000, RZ, 0xc0, !PT ;  /* 0xffff000032327812 */ /* 0x000fe200078ec0ff */
[C---:B------:R-:W-:Y:S01]  /*9660*/  IMAD.U32 R62, R185.reuse, 0x10000, RZ ;  /* 0x00010000b93e7824 */ /* 0x040fe200078e00ff */
[----:B------:R-:W-:Y:S01]  /*9670*/  LOP3.LUT R184, R184, 0xffff0000, RZ, 0xc0, !PT ;  /* 0xffff0000b8b87812 */ /* 0x000fe200078ec0ff */
[C---:B------:R-:W-:Y:S01]  /*9680*/  FFMA.FTZ R48, R44.reuse, R67, -R95 ;  /* 0x000000432c307223 */ /* 0x040fe2000001085f */
[----:B------:R-:W-:Y:S01]  /*9690*/  LOP3.LUT R60, R185, 0xffff0000, RZ, 0xc0, !PT ;  /* 0xffff0000b93c7812 */ /* 0x000fe200078ec0ff */
[----:B------:R-:W-:Y:S01]  /*96a0*/  FFMA.FTZ R49, R44, R49, R99 ;  /* 0x000000312c317223 */ /* 0x000fe20000010063 */
[C---:B------:R-:W-:Y:S01]  /*96b0*/  FMUL.FTZ R44, R46.reuse, R62 ;  /* 0x0000003e2e2c7220 */ /* 0x040fe20000410000 */
[-C--:B------:R-:W-:Y:S01]  /*96c0*/  FMUL.FTZ R67, R46, R63.reuse ;  /* 0x0000003f2e437220 */ /* 0x080fe20000410000 */
[C---:B------:R-:W-:Y:S01]  /*96d0*/  FMUL.FTZ R95, R50.reuse, R184 ;  /* 0x000000b8325f7220 */ /* 0x040fe20000410000 */
[----:B------:R-:W-:Y:S01]  /*96e0*/  FMUL.FTZ R46, R50, R60 ;  /* 0x0000003c322e7220 */ /* 0x000fe20000410000 */
[C---:B------:R-:W-:Y:S01]  /*96f0*/  FFMA.FTZ R63, R47.reuse, R63, -R44 ;  /* 0x0000003f2f3f7223 */ /* 0x040fe2000001082c */
[----:B------:R-:W-:Y:S01]  /*9700*/  FFMA.FTZ R47, R47, R62, R67 ;  /* 0x0000003e2f2f7223 */ /* 0x000fe20000010043 */
[----:B------:R-:W-:Y:S01]  /*9710*/  FFMA.FTZ R60, R59, R60, R95 ;  /* 0x0000003c3b3c7223 */ /* 0x000fe2000001005f */
[----:B------:R-:W-:Y:S01]  /*9720*/  F2FP.BF16.F32.PACK_AB R51, R51, R97 ;  /* 0x000000613333723e */ /* 0x000fe200000010ff */
[----:B------:R-:W-:Y:S01]  /*9730*/  FFMA.FTZ R46, R59, R184, -R46 ;  /* 0x000000b83b2e7223 */ /* 0x000fe2000001082e */
[----:B------:R-:W-:-:S02]  /*9740*/  F2FP.BF16.F32.PACK_AB R58, R58, R93 ;  /* 0x0000005d3a3a723e */ /* 0x000fc400000010ff */
[----:B------:R-:W-:Y:S02]  /*9750*/  F2FP.BF16.F32.PACK_AB R92, R45, R92 ;  /* 0x0000005c2d5c723e */ /* 0x000fe400000010ff */
[----:B------:R-:W-:Y:S01]  /*9760*/  F2FP.BF16.F32.PACK_AB R61, R61, R98 ;  /* 0x000000623d3d723e */ /* 0x000fe200000010ff */
[----:B------:R-:W-:Y:S01]  /*9770*/  IMAD.MOV.U32 R45, RZ, RZ, R58 ;  /* 0x000000ffff2d7224 */ /* 0x000fe200078e003a */
[----:B------:R-:W-:Y:S02]  /*9780*/  F2FP.BF16.F32.PACK_AB R44, R48, R65 ;  /* 0x00000041302c723e */ /* 0x000fe400000010ff */
[----:B------:R-:W-:Y:S01]  /*9790*/  F2FP.BF16.F32.PACK_AB R50, R60, R47 ;  /* 0x0000002f3c32723e */ /* 0x000fe200000010ff */
[----:B------:R-:W-:Y:S01]  /*97a0*/  IMAD.MOV.U32 R47, RZ, RZ, R51 ;  /* 0x000000ffff2f7224 */ /* 0x000fe200078e0033 */
[----:B------:R-:W-:Y:S01]  /*97b0*/  F2FP.BF16.F32.PACK_AB R48, R49, R94 ;  /* 0x0000005e3130723e */ /* 0x000fe200000010ff */
[----:B------:R-:W-:Y:S01]  /*97c0*/  IMAD.MOV.U32 R49, RZ, RZ, R92 ;  /* 0x000000ffff317224 */ /* 0x000fe200078e005c */
[----:B------:R-:W-:Y:S01]  /*97d0*/  F2FP.BF16.F32.PACK_AB R46, R46, R63 ;  /* 0x0000003f2e2e723e */ /* 0x000fe200000010ff */
[----:B------:R-:W-:-:S07]  /*97e0*/  IMAD.MOV.U32 R51, RZ, RZ, R61 ;  /* 0x000000ffff337224 */ /* 0x000fce00078e003d */
.L_x_695:
[----:B------:R-:W-:Y:S05]  /*97f0*/  BSYNC B2 ;  /* 0x0000000000027941 */ /* 0x000fea0003800000 */
.L_x_694:
        /* <DEDUP_REMOVED lines=12> */
.L_x_693:
[----:B------:R-:W-:Y:S05]  /*98c0*/  BSYNC B1 ;  /* 0x0000000000017941 */ /* 0x000fea0003800000 */
.L_x_692:
        /* <DEDUP_REMOVED lines=40> */
[--C-:B------:R-:W-:Y:S01]  /*9b50*/  SHF.R.U64 R58, R80, 0x10, R81.reuse ;  /* 0x00000010503a7819 */ /* 0x100fe20000001251 */
[----:B0-----:R-:W-:Y:S01]  /*9b60*/  IMAD.U32 R60, R45, 0x10000, RZ ;  /* 0x000100002d3c7824 */ /* 0x001fe200078e00ff */
[----:B------:R-:W-:Y:S01]  /*9b70*/  SHF.R.U32.HI R80, RZ, 0x10, R81 ;  /* 0x00000010ff507819 */ /* 0x000fe20000011651 */
[----:B------:R-:W-:Y:S01]  /*9b80*/  IMAD.U32 R66, R47, 0x10000, RZ ;  /* 0x000100002f427824 */ /* 0x000fe200078e00ff */
[--C-:B------:R-:W-:Y:S01]  /*9b90*/  SHF.R.U64 R56, R76, 0x10, R77.reuse ;  /* 0x000000104c387819 */ /* 0x100fe2000000124d */
[----:B--2---:R-:W-:Y:S01]  /*9ba0*/  IMAD.U32 R76, R49, 0x10000, RZ ;  /* 0x00010000314c7824 */ /* 0x004fe200078e00ff */
[----:B------:R-:W-:Y:S01]  /*9bb0*/  SHF.R.U32.HI R77, RZ, 0x10, R77 ;  /* 0x00000010ff4d7819 */ /* 0x000fe2000001164d */
[----:B------:R-:W-:Y:S01]  /*9bc0*/  IMAD.U32 R65, R46, 0x10000, RZ ;  /* 0x000100002e417824 */ /* 0x000fe200078e00ff */
[----:B------:R-:W-:Y:S02]  /*9bd0*/  PRMT R80, R183, 0x5432, R80 ;  /* 0x00005432b7507816 */ /* 0x000fe40000000050 */
[----:B------:R-:W-:-:S02]  /*9be0*/  SHF.R.U64 R61, R78, 0x10, R79 ;  /* 0x000000104e3d7819 */ /* 0x000fc4000000124f */
[----:B------:R-:W-:Y:S01]  /*9bf0*/  PRMT R77, R176, 0x5432, R77 ;  /* 0x00005432b04d7816 */ /* 0x000fe2000000004d */
[----:B------:R-:W-:Y:S01]  /*9c00*/  IMAD.U32 R81, R80, 0x10000, RZ ;  /* 0x0001000050517824 */ /* 0x000fe200078e00ff */
[--C-:B------:R-:W-:Y:S02]  /*9c10*/  SHF.R.U64 R63, R82, 0x10, R83.reuse ;  /* 0x00000010523f7819 */ /* 0x100fe40000001253 */
[----:B------:R-:W-:Y:S01]  /*9c20*/  SHF.R.U32.HI R83, RZ, 0x10, R83 ;  /* 0x00000010ff537819 */ /* 0x000fe20000011653 */
[----:B------:R-:W-:Y:S01]  /*9c30*/  FMUL.FTZ R93, R76, R81 ;  /* 0x000000514c5d7220 */ /* 0x000fe20000410000 */
[----:B------:R-:W-:Y:S01]  /*9c40*/  PRMT R176, R176, 0x5410, R61 ;  /* 0x00005410b0b07816 */ /* 0x000fe2000000003d */
[----:B------:R-:W-:Y:S01]  /*9c50*/  IMAD.U32 R61, R77, 0x10000, RZ ;  /* 0x000100004d3d7824 */ /* 0x000fe200078e00ff */
[----:B------:R-:W-:Y:S01]  /*9c60*/  SHF.R.U32.HI R78, RZ, 0x10, R79 ;  /* 0x00000010ff4e7819 */ /* 0x000fe2000001164f */
[----:B------:R-:W-:Y:S01]  /*9c70*/  IMAD.U32 R79, R51, 0x10000, RZ ;  /* 0x00010000334f7824 */ /* 0x000fe200078e00ff */
[----:B------:R-:W-:Y:S01]  /*9c80*/  PRMT R63, R182, 0x5410, R63 ;  /* 0x00005410b63f7816 */ /* 0x000fe2000000003f */
[----:B------:R-:W-:Y:S01]  /*9c90*/  FMUL.FTZ R95, R76, R61 ;  /* 0x0000003d4c5f7220 */ /* 0x000fe20000410000 */
[----:B------:R-:W-:-:S02]  /*9ca0*/  PRMT R182, R182, 0x5432, R83 ;  /* 0x00005432b6b67816 */ /* 0x000fc40000000053 */
[----:B------:R-:W-:Y:S01]  /*9cb0*/  PRMT R183, R183, 0x5410, R58 ;  /* 0x00005410b7b77816 */ /* 0x000fe2000000003a */
[C---:B------:R-:W-:Y:S01]  /*9cc0*/  FFMA.FTZ R58, R60.reuse, R61, -R93 ;  /* 0x0000003d3c3a7223 */ /* 0x040fe2000001085d */
[----:B------:R-:W-:Y:S01]  /*9cd0*/  LOP3.LUT R64, R49, 0xffff0000, RZ, 0xc0, !PT ;  /* 0xffff000031407812 */ /* 0x000fe200078ec0ff */
[----:B------:R-:W-:Y:S01]  /*9ce0*/  FFMA.FTZ R60, R60, R81, R95 ;  /* 0x000000513c3c7223 */ /* 0x000fe2000001005f */
[----:B------:R-:W-:Y:S01]  /*9cf0*/  PRMT R78, R175, 0x5432, R78 ;  /* 0x00005432af4e7816 */ /* 0x000fe2000000004e */
[----:B------:R-:W-:Y:S01]  /*9d00*/  IMAD.U32 R49, R48, 0x10000, RZ ;  /* 0x0001000030317824 */ /* 0x000fe200078e00ff */
[----:B------:R-:W-:Y:S01]  /*9d10*/  LOP3.LUT R83, R80, 0xffff0000, RZ, 0xc0, !PT ;  /* 0xffff000050537812 */ /* 0x000fe200078ec0ff */
[----:B------:R-:W-:Y:S01]  /*9d20*/  IMAD.U32 R80, R182, 0x10000, RZ ;  /* 0x00010000b6507824 */ /* 0x000fe200078e00ff */
[----:B------:R-:W-:Y:S01]  /*9d30*/  LOP3.LUT R61, R77, 0xffff0000, RZ, 0xc0, !PT ;  /* 0xffff00004d3d7812 */ /* 0x000fe200078ec0ff */
[----:B------:R-:W-:Y:S01]  /*9d40*/  IMAD.U32 R76, R78, 0x10000, RZ ;  /* 0x000100004e4c7824 */ /* 0x000fe200078e00ff */
[----:B------:R-:W-:Y:S01]  /*9d50*/  LOP3.LUT R62, R45, 0xffff0000, RZ, 0xc0, !PT ;  /* 0xffff00002d3e7812 */ /* 0x000fe200078ec0ff */
[C---:B------:R-:W-:Y:S01]  /*9d60*/  FMUL.FTZ R77, R64.reuse, R83 ;  /* 0x00000053404d7220 */ /* 0x040fe20000410000 */
[----:B------:R-:W-:Y:S01]  /*9d70*/  PRMT R56, R175, 0x5410, R56 ;  /* 0x00005410af387816 */ /* 0x000fe20000000038 */
[-C--:B------:R-:W-:Y:S01]  /*9d80*/  FMUL.FTZ R81, R64, R61.reuse ;  /* 0x0000003d40517220 */ /* 0x080fe20000410000 */
[C---:B------:R-:W-:Y:S01]  /*9d90*/  FMUL.FTZ R93, R79.reuse, R80 ;  /* 0x000000504f5d7220 */ /* 0x040fe20000410000 */
[C---:B------:R-:W-:Y:S01]  /*9da0*/  FFMA.FTZ R61, R62.reuse, R61, -R77 ;  /* 0x0000003d3e3d7223 */ /* 0x040fe2000001084d */
[-C--:B------:R-:W-:Y:S01]  /*9db0*/  FMUL.FTZ R79, R79, R76.reuse ;  /* 0x0000004c4f4f7220 */ /* 0x080fe20000410000 */
[----:B------:R-:W-:Y:S01]  /*9dc0*/  FFMA.FTZ R77, R62, R83, R81 ;  /* 0x000000533e4d7223 */ /* 0x000fe20000010051 */
[----:B------:R-:W-:Y:S01]  /*9dd0*/  FFMA.FTZ R62, R66, R76, -R93 ;  /* 0x0000004c423e7223 */ /* 0x000fe2000001085d */
[----:B------:R-:W-:-:S02]  /*9de0*/  IMAD.U32 R64, R56, 0x10000, RZ ;  /* 0x0001000038407824 */ /* 0x000fc400078e00ff */
[----:B------:R-:W-:Y:S01]  /*9df0*/  FFMA.FTZ R66, R66, R80, R79 ;  /* 0x0000005042427223 */ /* 0x000fe2000001004f */
[C---:B------:R-:W-:Y:S01]  /*9e00*/  IMAD.U32 R76, R183.reuse, 0x10000, RZ ;  /* 0x00010000b74c7824 */ /* 0x040fe200078e00ff */
[----:B------:R-:W-:Y:S01]  /*9e10*/  LOP3.LUT R48, R48, 0xffff0000, RZ, 0xc0, !PT ;  /* 0xffff000030307812 */ /* 0x000fe200078ec0ff */
[----:B------:R-:W-:Y:S01]  /*9e20*/  IMAD.U32 R45, R44, 0x10000, RZ ;  /* 0x000100002c2d7824 */ /* 0x000fe200078e00ff */
[----:B------:R-:W-:Y:S01]  /*9e30*/  LOP3.LUT R183, R183, 0xffff0000, RZ, 0xc0, !PT ;  /* 0xffff0000b7b77812 */ /* 0x000fe200078ec0ff */
[C---:B------:R-:W-:Y:S01]  /*9e40*/  FMUL.FTZ R81, R49.reuse, R64 ;  /* 0x0000004031517220 */ /* 0x040fe20000410000 */
[----:B------:R-:W-:Y:S01]  /*9e50*/  LOP3.LUT R79, R56, 0xffff0000, RZ, 0xc0, !PT ;  /* 0xffff0000384f7812 */ /* 0x000fe200078ec0ff */
[----:B------:R-:W-:Y:S01]  /*9e60*/  FMUL.FTZ R56, R49, R76 ;  /* 0x0000004c31387220 */ /* 0x000fe20000410000 */
[----:B------:R-:W-:Y:S01]  /*9e70*/  LOP3.LUT R51, R51, 0xffff0000, RZ, 0xc0, !PT ;  /* 0xffff000033337812 */ /* 0x000fe200078ec0ff */
[----:B------:R-:W-:Y:S01]  /*9e80*/  FMUL.FTZ R83, R48, R183 ;  /* 0x000000b730537220 */ /* 0x000fe20000410000 */
[----:B------:R-:W-:Y:S01]  /*9e90*/  LOP3.LUT R182, R182, 0xffff0000, RZ, 0xc0, !PT ;  /* 0xffff0000b6b67812 */ /* 0x000fe200078ec0ff */
[-C--:B------:R-:W-:Y:S01]  /*9ea0*/  FMUL.FTZ R93, R48, R79.reuse ;  /* 0x0000004f305d7220 */ /* 0x080fe20000410000 */
[----:B------:R-:W-:Y:S01]  /*9eb0*/  LOP3.LUT R78, R78, 0xffff0000, RZ, 0xc0, !PT ;  /* 0xffff00004e4e7812 */ /* 0x000fe200078ec0ff */
[C---:B------:R-:W-:Y:S01]  /*9ec0*/  FFMA.FTZ R49, R45.reuse, R64, -R56 ;  /* 0x000000402d317223 */ /* 0x040fe20000010838 */
[----:B------:R-:W-:Y:S01]  /*9ed0*/  LOP3.LUT R44, R44, 0xffff0000, RZ, 0xc0, !PT ;  /* 0xffff00002c2c7812 */ /* 0x000fe200078ec0ff */
[----:B------:R-:W-:Y:S01]  /*9ee0*/  FFMA.FTZ R81, R45, R76, R81 ;  /* 0x0000004c2d517223 */ /* 0x000fe20000010051 */
[----:B------:R-:W-:Y:S01]  /*9ef0*/  LOP3.LUT R67, R46, 0xffff0000, RZ, 0xc0, !PT ;  /* 0xffff00002e437812 */ /* 0x000fe200078ec0ff */
[C---:B------:R-:W-:Y:S01]  /*9f00*/  IMAD.U32 R46, R50.reuse, 0x10000, RZ ;  /* 0x00010000322e7824 */ /* 0x040fe200078e00ff */
[----:B------:R-:W-:Y:S01]  /*9f10*/  LOP3.LUT R47, R47, 0xffff0000, RZ, 0xc0, !PT ;  /* 0xffff00002f2f7812 */ /* 0x000fe200078ec0ff */
[----:B------:R-:W-:Y:S01]  /*9f20*/  IMAD.U32 R48, R63, 0x10000, RZ ;  /* 0x000100003f307824 */ /* 0x000fe200078e00ff */
[----:B------:R-:W-:Y:S01]  /*9f30*/  LOP3.LUT R50, R50, 0xffff0000, RZ, 0xc0, !PT ;  /* 0xffff000032327812 */ /* 0x000fe200078ec0ff */
[----:B------:R-:W-:Y:S01]  /*9f40*/  FMUL.FTZ R80, R51, R182 ;  /* 0x000000b633507220 */ /* 0x000fe20000410000 */
[C---:B------:R-:W-:Y:S01]  /*9f50*/  IMAD.U32 R45, R176.reuse, 0x10000, RZ ;  /* 0x00010000b02d7824 */ /* 0x040fe200078e00ff */
[----:B------:R-:W-:Y:S01]  /*9f60*/  LOP3.LUT R63, R63, 0xffff0000, RZ, 0xc0, !PT ;  /* 0xffff00003f3f7812 */ /* 0x000fe200078ec0ff */
[-C--:B------:R-:W-:Y:S01]  /*9f70*/  FMUL.FTZ R82, R51, R78.reuse ;  /* 0x0000004e33527220 */ /* 0x080fe20000410000 */
[----:B------:R-:W-:Y:S01]  /*9f80*/  LOP3.LUT R176, R176, 0xffff0000, RZ, 0xc0, !PT ;  /* 0xffff0000b0b07812 */ /* 0x000fe200078ec0ff */
[----:B------:R-:W-:Y:S01]  /*9f90*/  FFMA.FTZ R56, R44, R79, -R83 ;  /* 0x0000004f2c387223 */ /* 0x000fe20000010853 */
[C---:B------:R-:W-:Y:S01]  /*9fa0*/  FFMA.FTZ R51, R47.reuse, R78, -R80 ;  /* 0x0000004e2f337223 */ /* 0x040fe20000010850 */
[C---:B------:R-:W-:Y:S01]  /*9fb0*/  FMUL.FTZ R64, R46.reuse, R48 ;  /* 0x000000302e407220 */ /* 0x040fe20000410000 */
[----:B------:R-:W-:Y:S01]  /*9fc0*/  FMUL.FTZ R79, R46, R45 ;  /* 0x0000002d2e4f7220 */ /* 0x000fe20000410000 */
[----:B------:R-:W-:Y:S01]  /*9fd0*/  FFMA.FTZ R47, R47, R182, R82 ;  /* 0x000000b62f2f7223 */ /* 0x000fe20000010052 */
[C---:B------:R-:W-:Y:S01]  /*9fe0*/  FMUL.FTZ R46, R50.reuse, R63 ;  /* 0x0000003f322e7220 */ /* 0x040fe20000410000 */
[-C--:B------:R-:W-:Y:S01]  /*9ff0*/  FMUL.FTZ R50, R50, R176.reuse ;  /* 0x000000b032327220 */ /* 0x080fe20000410000 */
[----:B------:R-:W-:Y:S01]  /*a000*/  FFMA.FTZ R44, R44, R183, R93 ;  /* 0x000000b72c2c7223 */ /* 0x000fe2000001005d */
[----:B------:R-:W-:Y:S01]  /*a010*/  FFMA.FTZ R64, R65, R45, -R64 ;  /* 0x0000002d41407223 */ /* 0x000fe20000010840 */
[----:B------:R-:W-:Y:S01]  /*a020*/  FFMA.FTZ R45, R67, R176, -R46 ;  /* 0x000000b0432d7223 */ /* 0x000fe2000001082e */
[----:B------:R-:W-:Y:S01]  /*a030*/  F2FP.BF16.F32.PACK_AB R51, R51, R62 ;  /* 0x0000003e3333723e */ /* 0x000fe200000010ff */
[----:B------:R-:W-:Y:S01]  /*a040*/  FFMA.FTZ R79, R65, R48, R79 ;  /* 0x00000030414f7223 */ /* 0x000fe2000001004f */
[----:B------:R-:W-:Y:S01]  /*a050*/  F2FP.BF16.F32.PACK_AB R49, R56, R49 ;  /* 0x000000313831723e */ /* 0x000fe200000010ff */
[----:B------:R-:W-:Y:S01]  /*a060*/  FFMA.FTZ R50, R67, R63, R50 ;  /* 0x0000003f43327223 */ /* 0x000fe20000010032 */
[----:B------:R-:W-:-:S02]  /*a070*/  F2FP.BF16.F32.PACK_AB R58, R61, R58 ;  /* 0x0000003a3d3a723e */ /* 0x000fc400000010ff */
[----:B------:R-:W-:Y:S02]  /*a080*/  F2FP.BF16.F32.PACK_AB R60, R77, R60 ;  /* 0x0000003c4d3c723e */ /* 0x000fe400000010ff */
[----:B------:R-:W-:Y:S01]  /*a090*/  F2FP.BF16.F32.PACK_AB R66, R47, R66 ;  /* 0x000000422f42723e */ /* 0x000fe200000010ff */
[----:B------:R-:W-:Y:S01]  /*a0a0*/  IMAD.MOV.U32 R47, RZ, RZ, R51 ;  /* 0x000000ffff2f7224 */ /* 0x000fe200078e0033 */
[----:B------:R-:W-:Y:S01]  /*a0b0*/  F2FP.BF16.F32.PACK_AB R48, R44, R81 ;  /* 0x000000512c30723e */ /* 0x000fe200000010ff */
[----:B------:R-:W-:Y:S01]  /*a0c0*/  IMAD.MOV.U32 R44, RZ, RZ, R49 ;  /* 0x000000ffff2c7224 */ /* 0x000fe200078e0031 */
[----:B------:R-:W-:Y:S01]  /*a0d0*/  F2FP.BF16.F32.PACK_AB R46, R45, R64 ;  /* 0x000000402d2e723e */ /* 0x000fe200000010ff */
[----:B------:R-:W-:Y:S01]  /*a0e0*/  IMAD.MOV.U32 R45, RZ, RZ, R58 ;  /* 0x000000ffff2d7224 */ /* 0x000fe200078e003a */
[----:B------:R-:W-:Y:S01]  /*a0f0*/  F2FP.BF16.F32.PACK_AB R50, R50, R79 ;  /* 0x0000004f3232723e */ /* 0x000fe200000010ff */
[----:B------:R-:W-:Y:S02]  /*a100*/  IMAD.MOV.U32 R49, RZ, RZ, R60 ;  /* 0x000000ffff317224 */ /* 0x000fe400078e003c */
[----:B------:R-:W-:-:S07]  /*a110*/  IMAD.MOV.U32 R51, RZ, RZ, R66 ;  /* 0x000000ffff337224 */ /* 0x000fce00078e0042 */
.L_x_699:
[----:B------:R-:W-:Y:S05]  /*a120*/  BSYNC B2 ;  /* 0x0000000000027941 */ /* 0x000fea0003800000 */
.L_x_698:
        /* <DEDUP_REMOVED lines=12> */
.L_x_697:
[----:B------:R-:W-:Y:S05]  /*a1f0*/  BSYNC B1 ;  /* 0x0000000000017941 */ /* 0x000fea0003800000 */
.L_x_696:
        /* <DEDUP_REMOVED lines=9> */
[----:B------:R-:W-:-:S03]  /*a290*/  IADD3 R54, P4, P5, R100, R52, R20 ;  /* 0x0000003464367210 */ /* 0x000fc60007d9e014 */
[----:B------:R-:W-:-:S05]  /*a2a0*/  IMAD.SHL.U32 R47, R47, 0x40, RZ ;  /* 0x000000402f2f7824 */ /* 0x000fca00078e00ff */
[----:B------:R-:W-:Y:S02]  /*a2b0*/  LOP3.LUT R47, R47, 0x1c0, RZ, 0xc0, !PT ;  /* 0x000001c02f2f7812 */ /* 0x000fe400078ec0ff */
        /* <DEDUP_REMOVED lines=26> */
[----:B------:R-:W-:Y:S01]  /*a460*/  SHF.R.U32.HI R70, RZ, 0x10, R73 ;  /* 0x00000010ff467819 */ /* 0x000fe20000011649 */
[----:B0-----:R-:W-:Y:S01]  /*a470*/  IMAD.U32 R61, R45, 0x10000, RZ ;  /* 0x000100002d3d7824 */ /* 0x001fe200078e00ff */
[--C-:B------:R-:W-:Y:S01]  /*a480*/  SHF.R.U64 R78, R68, 0x10, R69.reuse ;  /* 0x00000010444e7819 */ /* 0x100fe20000001245 */
[----:B------:R-:W-:Y:S01]  /*a490*/  IMAD.U32 R67, R47, 0x10000, RZ ;  /* 0x000100002f437824 */ /* 0x000fe200078e00ff */
[----:B------:R-:W-:Y:S01]  /*a4a0*/  SHF.R.U32.HI R76, RZ, 0x10, R69 ;  /* 0x00000010ff4c7819 */ /* 0x000fe20000011645 */
[----:B------:R-:W-:Y:S01]  /*a4b0*/  IMAD.U32 R69, R51, 0x10000, RZ ;  /* 0x0001000033457824 */ /* 0x000fe200078e00ff */
[----:B------:R-:W-:Y:S01]  /*a4c0*/  PRMT R70, R173, 0x5432, R70 ;  /* 0x00005432ad467816 */ /* 0x000fe20000000046 */
[----:B------:R-:W-:Y:S01]  /*a4d0*/  IMAD.U32 R58, R48, 0x10000, RZ ;  /* 0x00010000303a7824 */ /* 0x000fe200078e00ff */
[----:B------:R-:W-:Y:S01]  /*a4e0*/  PRMT R65, R171, 0x5410, R78 ;  /* 0x00005410ab417816 */ /* 0x000fe2000000004e */
[----:B------:R-:W-:Y:S01]  /*a4f0*/  IMAD.U32 R56, R44, 0x10000, RZ ;  /* 0x000100002c387824 */ /* 0x000fe200078e00ff */
[----:B------:R-:W-:-:S02]  /*a500*/  SHF.R.U64 R62, R72, 0x10, R73 ;  /* 0x00000010483e7819 */ /* 0x000fc40000001249 */
[----:B------:R-:W-:Y:S02]  /*a510*/  PRMT R171, R171, 0x5432, R76 ;  /* 0x00005432abab7816 */ /* 0x000fe4000000004c */
[----:B------:R-:W-:Y:S01]  /*a520*/  SHF.R.U32.HI R77, RZ, 0x10, R71 ;  /* 0x00000010ff4d7819 */ /* 0x000fe20000011647 */
[----:B------:R-:W-:Y:S01]  /*a530*/  IMAD.U32 R71, R70, 0x10000, RZ ;  /* 0x0001000046477824 */ /* 0x000fe200078e00ff */
[--C-:B------:R-:W-:Y:S02]  /*a540*/  SHF.R.U64 R73, R74, 0x10, R75.reuse ;  /* 0x000000104a497819 */ /* 0x100fe4000000124b */
[----:B------:R-:W-:Y:S01]  /*a550*/  SHF.R.U32.HI R75, RZ, 0x10, R75 ;  /* 0x00000010ff4b7819 */ /* 0x000fe2000001164b */
[----:B------:R-:W-:Y:S01]  /*a560*/  FMUL.FTZ R72, R64, R71 ;  /* 0x0000004740487220 */ /* 0x000fe20000410000 */
[----:B------:R-:W-:Y:S01]  /*a570*/  LOP3.LUT R63, R51, 0xffff0000, RZ, 0xc0, !PT ;  /* 0xffff0000333f7812 */ /* 0x000fe200078ec0ff */
[----:B------:R-:W-:Y:S01]  /*a580*/  IMAD.U32 R51, R171, 0x10000, RZ ;  /* 0x00010000ab337824 */ /* 0x000fe200078e00ff */
[----:B------:R-:W-:-:S02]  /*a590*/  PRMT R173, R173, 0x5410, R62 ;  /* 0x00005410adad7816 */ /* 0x000fc4000000003e */
[----:B------:R-:W-:Y:S01]  /*a5a0*/  LOP3.LUT R68, R49, 0xffff0000, RZ, 0xc0, !PT ;  /* 0xffff000031447812 */ /* 0x000fe200078ec0ff */
[-C--:B------:R-:W-:Y:S01]  /*a5b0*/  FMUL.FTZ R64, R64, R51.reuse ;  /* 0x0000003340407220 */ /* 0x080fe20000410000 */
[----:B------:R-:W-:Y:S01]  /*a5c0*/  PRMT R62, R172, 0x5410, R73 ;  /* 0x00005410ac3e7816 */ /* 0x000fe20000000049 */
[C---:B------:R-:W-:Y:S01]  /*a5d0*/  FFMA.FTZ R51, R61.reuse, R51, -R72 ;  /* 0x000000333d337223 */ /* 0x040fe20000010848 */
[----:B------:R-:W-:Y:S01]  /*a5e0*/  PRMT R49, R170, 0x5410, R79 ;  /* 0x00005410aa317816 */ /* 0x000fe2000000004f */
[----:B------:R-:W-:Y:S01]  /*a5f0*/  FFMA.FTZ R61, R61, R71, R64 ;  /* 0x000000473d3d7223 */ /* 0x000fe20000010040 */
        /* <DEDUP_REMOVED lines=9> */
[-C--:B------:R-:W-:Y:S01]  /*a690*/  FMUL.FTZ R71, R68, R171.reuse ;  /* 0x000000ab44477220 */ /* 0x080fe20000410000 */
[C---:B------:R-:W-:Y:S01]  /*a6a0*/  FMUL.FTZ R68, R69.reuse, R72 ;  /* 0x0000004845447220 */ /* 0x040fe20000410000 */
[-C--:B------:R-:W-:Y:S01]  /*a6b0*/  FMUL.FTZ R69, R69, R70.reuse ;  /* 0x0000004645457220 */ /* 0x080fe20000410000 */
[----:B------:R-:W-:Y:S01]  /*a6c0*/  LOP3.LUT R170, R170, 0xffff0000, RZ, 0xc0, !PT ;  /* 0xffff0000aaaa7812 */ /* 0x000fe200078ec0ff */
[----:B------:R-:W-:Y:S01]  /*a6d0*/  FFMA.FTZ R64, R66, R171, -R75 ;  /* 0x000000ab42407223 */ /* 0x000fe2000001084b */
[C---:B------:R-:W-:Y:S01]  /*a6e0*/  FFMA.FTZ R68, R67.reuse, R70, -R68 ;  /* 0x0000004643447223 */ /* 0x040fe20000010844 */
[----:B------:R-:W-:Y:S01]  /*a6f0*/  FFMA.FTZ R72, R67, R72, R69 ;  /* 0x0000004843487223 */ /* 0x000fe20000010045 */
[----:B------:R-:W-:-:S02]  /*a700*/  IMAD.U32 R69, R173, 0x10000, RZ ;  /* 0x00010000ad457824 */ /* 0x000fc400078e00ff */
[----:B------:R-:W-:Y:S01]  /*a710*/  FFMA.FTZ R66, R66, R73, R71 ;  /* 0x0000004942427223 */ /* 0x000fe20000010047 */
[----:B------:R-:W-:Y:S02]  /*a720*/  IMAD.U32 R67, R65, 0x10000, RZ ;  /* 0x0001000041437824 */ /* 0x000fe400078e00ff */
[C---:B------:R-:W-:Y:S01]  /*a730*/  FMUL.FTZ R71, R63.reuse, R172 ;  /* 0x000000ac3f477220 */ /* 0x040fe20000410000 */
[-C--:B------:R-:W-:Y:S01]  /*a740*/  FMUL.FTZ R75, R63, R170.reuse ;  /* 0x000000aa3f4b7220 */ /* 0x080fe20000410000 */
[----:B------:R-:W-:Y:S01]  /*a750*/  LOP3.LUT R60, R47, 0xffff0000, RZ, 0xc0, !PT ;  /* 0xffff00002f3c7812 */ /* 0x000fe200078ec0ff */
        /* <DEDUP_REMOVED lines=8> */
[----:B------:R-:W-:Y:S01]  /*a7e0*/  FFMA.FTZ R63, R56, R67, -R63 ;  /* 0x00000043383f7223 */ /* 0x000fe2000001083f */
[----:B------:R-:W-:Y:S01]  /*a7f0*/  LOP3.LUT R47, R46, 0xffff0000, RZ, 0xc0, !PT ;  /* 0xffff00002e2f7812 */ /* 0x000fe200078ec0ff */
[----:B------:R-:W-:Y:S01]  /*a800*/  FFMA.FTZ R58, R56, R69, R58 ;  /* 0x00000045383a7223 */ /* 0x000fe2000001003a */
[----:B------:R-:W-:-:S02]  /*a810*/  IMAD.U32 R46, R50, 0x10000, RZ ;  /* 0x00010000322e7824 */ /* 0x000fc400078e00ff */
[C---:B------:R-:W-:Y:S01]  /*a820*/  FMUL.FTZ R71, R48.reuse, R173 ;  /* 0x000000ad30477220 */ /* 0x040fe20000410000 */
[-C--:B------:R-:W-:Y:S01]  /*a830*/  FMUL.FTZ R67, R48, R65.reuse ;  /* 0x0000004130437220 */ /* 0x080fe20000410000 */
[----:B------:R-:W-:Y:S01]  /*a840*/  IMAD.U32 R56, R62, 0x10000, RZ ;  /* 0x000100003e387824 */ /* 0x000fe200078e00ff */
[----:B------:R-:W-:Y:S01]  /*a850*/  LOP3.LUT R50, R50, 0xffff0000, RZ, 0xc0, !PT ;  /* 0xffff000032327812 */ /* 0x000fe200078ec0ff */
[C---:B------:R-:W-:Y:S01]  /*a860*/  IMAD.U32 R48, R49.reuse, 0x10000, RZ ;  /* 0x0001000031307824 */ /* 0x040fe200078e00ff */
[----:B------:R-:W-:Y:S01]  /*a870*/  LOP3.LUT R62, R62, 0xffff0000, RZ, 0xc0, !PT ;  /* 0xffff00003e3e7812 */ /* 0x000fe200078ec0ff */
[----:B------:R-:W-:Y:S01]  /*a880*/  FFMA.FTZ R75, R60, R172, R75 ;  /* 0x000000ac3c4b7223 */ /* 0x000fe2000001004b */
[----:B------:R-:W-:Y:S01]  /*a890*/  LOP3.LUT R49, R49, 0xffff0000, RZ, 0xc0, !PT ;  /* 0xffff000031317812 */ /* 0x000fe200078ec0ff */
[C---:B------:R-:W-:Y:S01]  /*a8a0*/  FFMA.FTZ R60, R44.reuse, R65, -R71 ;  /* 0x000000412c3c7223 */ /* 0x040fe20000010847 */
[----:B------:R-:W-:Y:S01]  /*a8b0*/  FFMA.FTZ R67, R44, R173, R67 ;  /* 0x000000ad2c437223 */ /* 0x000fe20000010043 */
[C---:B------:R-:W-:Y:S01]  /*a8c0*/  FMUL.FTZ R44, R46.reuse, R56 ;  /* 0x000000382e2c7220 */ /* 0x040fe20000410000 */
[----:B------:R-:W-:Y:S01]  /*a8d0*/  FMUL.FTZ R65, R46, R48 ;  /* 0x000000302e417220 */ /* 0x000fe20000410000 */
        /* <DEDUP_REMOVED lines=10> */
[----:B------:R-:W-:Y:S01]  /*a980*/  IMAD.MOV.U32 R44, RZ, RZ, R60 ;  /* 0x000000ffff2c7224 */ /* 0x000fe200078e003c */
[----:B------:R-:W-:Y:S01]  /*a990*/  F2FP.BF16.F32.PACK_AB R47, R73, R68 ;  /* 0x00000044492f723e */ /* 0x000fe200000010ff */
[----:B------:R-:W-:Y:S01]  /*a9a0*/  IMAD.MOV.U32 R49, RZ, RZ, R61 ;  /* 0x000000ffff317224 */ /* 0x000fe200078e003d */
[----:B------:R-:W-:Y:S02]  /*a9b0*/  F2FP.BF16.F32.PACK_AB R51, R75, R72 ;  /* 0x000000484b33723e */ /* 0x000fe400000010ff */
[----:B------:R-:W-:-:S02]  /*a9c0*/  F2FP.BF16.F32.PACK_AB R48, R67, R58 ;  /* 0x0000003a4330723e */ /* 0x000fc400000010ff */
[----:B------:R-:W-:-:S07]  /*a9d0*/  F2FP.BF16.F32.PACK_AB R50, R62, R65 ;  /* 0x000000413e32723e */ /* 0x000fce00000010ff */
.L_x_703:
[----:B------:R-:W-:Y:S05]  /*a9e0*/  BSYNC B2 ;  /* 0x0000000000027941 */ /* 0x000fea0003800000 */
.L_x_702:
        /* <DEDUP_REMOVED lines=12> */
.L_x_701:
[----:B------:R-:W-:Y:S05]  /*aab0*/  BSYNC B1 ;  /* 0x0000000000017941 */ /* 0x000fea0003800000 */
.L_x_700:
[----:B0-----:R-:W-:Y:S02]  /*aac0*/  VIADD R45, R22, 0xa0 ;  /* 0x000000a0162d7836 */ /* 0x001fe40000000000 */
[-C--:B--2---:R-:W-:Y:S02]  /*aad0*/  IMAD R44, R149, R138.reuse, RZ ;  /* 0x0000008a952c7224 */ /* 0x084fe400078e02ff */
[C---:B------:R-:W-:Y:S01]  /*aae0*/  IMAD.WIDE.U32 R136, R45.reuse, R138, R136 ;  /* 0x0000008a2d887225 */ /* 0x040fe200078e0088 */
[----:B------:R-:W-:-:S03]  /*aaf0*/  ISETP.GE.OR P4, PT, R45, R4, P0 ;  /* 0x000000042d00720c */ /* 0x000fc60000786670 */
[----:B------:R-:W-:-:S10]  /*ab00*/  IMAD R57, R45, R139, R44 ;  /* 0x0000008b2d397224 */ /* 0x000fd400078e022c */
[----:B------:R-:W-:Y:S05]  /*ab10*/  @P4 BRA `(.L_x_670) ;  /* 0x0000001000744947 */ /* 0x000fea0003800000 */
[----:B------:R-:W2:Y:S01]  /*ab20*/  LDL R45, [R1+0x4] ;  /* 0x00000400012d7983 */ /* 0x000ea20000100800 */
[----:B------:R-:W0:Y:S03]  /*ab30*/  LDC.64 R52, c[0x0][0x2e8] ;  /* 0x0000ba00ff347b82 */ /* 0x000e260000000a00 */
[----:B------:R-:W3:Y:S01]  /*ab40*/  LDL R46, [R1+0x58] ;  /* 0x00005800012e7983 */ /* 0x000ee20000100800 */
[----:B------:R-:W-:Y:S01]  /*ab50*/  IMAD.IADD R57, R137, 0x1, R57 ;  /* 0x0000000189397824 */ /* 0x000fe200078e0239 */
[----:B------:R-:W-:Y:S01]  /*ab60*/  IADD3 R44, P4, P5, R100, R136, R20 ;  /* 0x00000088642c7210 */ /* 0x000fe20007d9e014 */
[----:B------:R-:W-:Y:S01]  /*ab70*/  VIADD R47, R22, 0xa0 ;  /* 0x000000a0162f7836 */ /* 0x000fe20000000000 */
[----:B------:R-:W-:Y:S03]  /*ab80*/  BSSY B1, `(.L_x_704) ;  /* 0x0000074000017945 */ /* 0x000fe60003800000 */
[----:B------:R-:W-:-:S05]  /*ab90*/  IMAD.SHL.U32 R47, R47, 0x40, RZ ;  /* 0x000000402f2f7824 */ /* 0x000fca00078e00ff */
[----:B------:R-:W-:Y:S02]  /*aba0*/  LOP3.LUT R47, R47, 0x1c0, RZ, 0xc0, !PT ;  /* 0x000001c02f2f7812 */ /* 0x000fe400078ec0ff */
[----:B--2---:R-:W-:Y:S02]  /*abb0*/  LOP3.LUT P6, RZ, R45, 0x1, RZ, 0xc0, !PT ;  /* 0x000000012dff7812 */ /* 0x004fe400078cc0ff */
[----:B------:R-:W-:Y:S02]  /*abc0*/  IADD3.X R45, R14, R57, R9, P4, P5 ;  /* 0x000000390e2d7210 */ /* 0x000fe400027ea409 */
[C---:B0-----:R-:W-:Y:S02]  /*abd0*/  LEA R54, P4, R44.reuse, R52, 0x1 ;  /* 0x000000342c367211 */ /* 0x041fe400078808ff */
[----:B------:R-:W-:Y:S02]  /*abe0*/  SEL R151, R43, R151, !P6 ;  /* 0x000000972b977207 */ /* 0x000fe40007000000 */
[----:B------:R-:W-:-:S02]  /*abf0*/  LEA.HI.X R55, R44, R53, R45, 0x1, P4 ;  /* 0x000000352c377211 */ /* 0x000fc400020f0c2d */
[----:B------:R-:W-:-:S04]  /*ac00*/  SHF.R.S32.HI R44, RZ, 0x1f, R151 ;  /* 0x0000001fff2c7819 */ /* 0x000fc80000011497 */
[----:B------:R-:W-:-:S04]  /*ac10*/  LEA.HI R151, R44, R151, RZ, 0x4 ;  /* 0x000000972c977211 */ /* 0x000fc800078f20ff */
[----:B------:R-:W-:-:S04]  /*ac20*/  LEA.HI.SX32 R151, R151, R10, 0x1c ;  /* 0x0000000a97977211 */ /* 0x000fc800078fe2ff */
[----:B------:R-:W-:Y:S01]  /*ac30*/  SHF.R.S32.HI R44, RZ, 0x1f, R151 ;  /* 0x0000001fff2c7819 */ /* 0x000fe20000011497 */
[----:B------:R-:W-:-:S03]  /*ac40*/  IMAD.SHL.U32 R59, R151, 0x8, RZ ;  /* 0x00000008973b7824 */ /* 0x000fc600078e00ff */
[----:B------:R-:W-:Y:S02]  /*ac50*/  LEA.HI R44, R44, R151, RZ, 0x3 ;  /* 0x000000972c2c7211 */ /* 0x000fe400078f18ff */
[----:B------:R-:W-:Y:S02]  /*ac60*/  LOP3.LUT R45, R47, 0x38, R59, 0xf8, !PT ;  /* 0x000000382f2d7812 */ /* 0x000fe400078ef83b */
[----:B------:R-:W-:Y:S02]  /*ac70*/  SHF.R.S32.HI R44, RZ, 0x3, R44 ;  /* 0x00000003ff2c7819 */ /* 0x000fe4000001142c */
[----:B------:R-:W-:-:S03]  /*ac80*/  LOP3.LUT R45, R45, R164, RZ, 0x3c, !PT ;  /* 0x000000a42d2d7212 */ /* 0x000fc600078e3cff */
[----:B---3--:R-:W-:-:S04]  /*ac90*/  IMAD R44, R44, 0x2c00, R46 ;  /* 0x00002c002c2c7824 */ /* 0x008fc800078e022e */
        /* <DEDUP_REMOVED lines=18> */
[----:B------:R-:W-:-:S02]  /*adc0*/  PRMT R66, R167, 0x5410, R66 ;  /* 0x00005410a7427816 */ /* 0x000fc40000000042 */
[----:B------:R-:W-:Y:S01]  /*add0*/  SHF.R.U64 R67, R86, 0x10, R87 ;  /* 0x0000001056437819 */ /* 0x000fe20000001257 */
[----:B------:R-:W-:Y:S01]  /*ade0*/  IMAD.U32 R70, R69, 0x10000, RZ ;  /* 0x0001000045467824 */ /* 0x000fe200078e00ff */
[----:B------:R-:W-:Y:S02]  /*adf0*/  PRMT R167, R167, 0x5432, R84 ;  /* 0x00005432a7a77816 */ /* 0x000fe40000000054 */
[--C-:B------:R-:W-:Y:S01]  /*ae00*/  SHF.R.U64 R71, R90, 0x10, R91.reuse ;  /* 0x000000105a477819 */ /* 0x100fe2000000125b */
[----:B------:R-:W-:Y:S01]  /*ae10*/  FMUL.FTZ R73, R63, R70 ;  /* 0x000000463f497220 */ /* 0x000fe20000410000 */
[----:B------:R-:W-:Y:S02]  /*ae20*/  SHF.R.U32.HI R91, RZ, 0x10, R91 ;  /* 0x00000010ff5b7819 */ /* 0x000fe4000001165b */
[----:B------:R-:W-:Y:S01]  /*ae30*/  PRMT R68, R166, 0x5410, R67 ;  /* 0x00005410a6447816 */ /* 0x000fe20000000043 */
[----:B------:R-:W-:Y:S01]  /*ae40*/  IMAD.U32 R67, R167, 0x10000, RZ ;  /* 0x00010000a7437824 */ /* 0x000fe200078e00ff */
[----:B------:R-:W-:-:S02]  /*ae50*/  SHF.R.U32.HI R87, RZ, 0x10, R87 ;  /* 0x00000010ff577819 */ /* 0x000fc40000011657 */
[----:B------:R-:W-:Y:S01]  /*ae60*/  LOP3.LUT R64, R49, 0xffff0000, RZ, 0xc0, !PT ;  /* 0xffff000031407812 */ /* 0x000fe200078ec0ff */
[-C--:B------:R-:W-:Y:S01]  /*ae70*/  FMUL.FTZ R75, R63, R67.reuse ;  /* 0x000000433f4b7220 */ /* 0x080fe20000410000 */
[----:B------:R-:W-:Y:S01]  /*ae80*/  PRMT R71, R168, 0x5410, R71 ;  /* 0x00005410a8477816 */ /* 0x000fe20000000047 */
[C---:B------:R-:W-:Y:S01]  /*ae90*/  FFMA.FTZ R73, R58.reuse, R67, -R73 ;  /* 0x000000433a497223 */ /* 0x040fe20000010849 */
[----:B------:R-:W-:Y:S01]  /*aea0*/  LOP3.LUT R69, R69, 0xffff0000, RZ, 0xc0, !PT ;  /* 0xffff000045457812 */ /* 0x000fe200078ec0ff */
[----:B------:R-:W-:Y:S01]  /*aeb0*/  FFMA.FTZ R75, R58, R70, R75 ;  /* 0x000000463a4b7223 */ /* 0x000fe2000001004b */
[----:B------:R-:W-:Y:S02]  /*aec0*/  PRMT R168, R168, 0x5432, R91 ;  /* 0x00005432a8a87816 */ /* 0x000fe4000000005b */
[----:B------:R-:W-:Y:S01]  /*aed0*/  LOP3.LUT R60, R45, 0xffff0000, RZ, 0xc0, !PT ;  /* 0xffff00002d3c7812 */ /* 0x000fe200078ec0ff */
[----:B------:R-:W-:Y:S01]  /*aee0*/  FMUL.FTZ R67, R64, R69 ;  /* 0x0000004540437220 */ /* 0x000fe20000410000 */
[----:B------:R-:W-:Y:S01]  /*aef0*/  PRMT R166, R166, 0x5432, R87 ;  /* 0x00005432a6a67816 */ /* 0x000fe20000000057 */
[----:B------:R-:W-:Y:S01]  /*af00*/  IMAD.U32 R63, R168, 0x10000, RZ ;  /* 0x00010000a83f7824 */ /* 0x000fe200078e00ff */
[----:B------:R-:W-:-:S02]  /*af10*/  LOP3.LUT R167, R167, 0xffff0000, RZ, 0xc0, !PT ;  /* 0xffff0000a7a77812 */ /* 0x000fc400078ec0ff */
[----:B------:R-:W-:Y:S01]  /*af20*/  LOP3.LUT R62, R48, 0xffff0000, RZ, 0xc0, !PT ;  /* 0xffff0000303e7812 */ /* 0x000fe200078ec0ff */
[----:B------:R-:W-:Y:S01]  /*af30*/  IMAD.U32 R58, R166, 0x10000, RZ ;  /* 0x00010000a63a7824 */ /* 0x000fe200078e00ff */
[----:B------:R-:W-:Y:S01]  /*af40*/  PRMT R169, R169, 0x5410, R72 ;  /* 0x00005410a9a97816 */ /* 0x000fe20000000048 */
[----:B------:R-:W-:Y:S01]  /*af50*/  FFMA.FTZ R70, R60, R167, -R67 ;  /* 0x000000a73c467223 */ /* 0x000fe20000010843 */
[----:B------:R-:W-:Y:S02]  /*af60*/  IMAD.U32 R48, R47, 0x10000, RZ ;  /* 0x000100002f307824 */ /* 0x000fe400078e00ff */
[----:B------:R-:W-:Y:S01]  /*af70*/  FMUL.FTZ R67, R65, R63 ;  /* 0x0000003f41437220 */ /* 0x000fe20000410000 */
[----:B------:R-:W-:Y:S01]  /*af80*/  FMUL.FTZ R77, R64, R167 ;  /* 0x000000a7404d7220 */ /* 0x000fe20000410000 */
[----:B------:R-:W-:Y:S01]  /*af90*/  LOP3.LUT R51, R51, 0xffff0000, RZ, 0xc0, !PT ;  /* 0xffff000033337812 */ /* 0x000fe200078ec0ff */
[-C--:B------:R-:W-:Y:S01]  /*afa0*/  FMUL.FTZ R64, R65, R58.reuse ;  /* 0x0000003a41407220 */ /* 0x080fe20000410000 */
[----:B------:R-:W-:Y:S01]  /*afb0*/  LOP3.LUT R168, R168, 0xffff0000, RZ, 0xc0, !PT ;  /* 0xffff0000a8a87812 */ /* 0x000fe200078ec0ff */
[----:B------:R-:W-:Y:S01]  /*afc0*/  FFMA.FTZ R67, R48, R58, -R67 ;  /* 0x0000003a30437223 */ /* 0x000fe20000010843 */
[----:B------:R-:W-:Y:S01]  /*afd0*/  LOP3.LUT R166, R166, 0xffff0000, RZ, 0xc0, !PT ;  /* 0xffff0000a6a67812 */ /* 0x000fe200078ec0ff */
[----:B------:R-:W-:Y:S01]  /*afe0*/  IMAD.U32 R58, R169, 0x10000, RZ ;  /* 0x00010000a93a7824 */ /* 0x000fe200078e00ff */
[----:B------:R-:W-:Y:S01]  /*aff0*/  LOP3.LUT R49, R47, 0xffff0000, RZ, 0xc0, !PT ;  /* 0xffff00002f317812 */ /* 0x000fe200078ec0ff */
[----:B------:R-:W-:Y:S01]  /*b000*/  FFMA.FTZ R72, R60, R69, R77 ;  /* 0x000000453c487223 */ /* 0x000fe2000001004d */
[----:B------:R-:W-:Y:S01]  /*b010*/  FFMA.FTZ R65, R48, R63, R64 ;  /* 0x0000003f30417223 */ /* 0x000fe20000010040 */
[----:B------:R-:W-:Y:S01]  /*b020*/  FMUL.FTZ R60, R51, R168 ;  /* 0x000000a8333c7220 */ /* 0x000fe20000410000 */
[----:B------:R-:W-:-:S02]  /*b030*/  IMAD.U32 R48, R66, 0x10000, RZ ;  /* 0x0001000042307824 */ /* 0x000fc400078e00ff */
[----:B------:R-:W-:Y:S01]  /*b040*/  FMUL.FTZ R64, R51, R166 ;  /* 0x000000a633407220 */ /* 0x000fe20000410000 */
[----:B------:R-:W-:Y:S01]  /*b050*/  LOP3.LUT R169, R169, 0xffff0000, RZ, 0xc0, !PT ;  /* 0xffff0000a9a97812 */ /* 0x000fe200078ec0ff */
[----:B------:R-:W-:Y:S01]  /*b060*/  FMUL.FTZ R51, R61, R58 ;  /* 0x0000003a3d337220 */ /* 0x000fe20000410000 */
[----:B------:R-:W-:Y:S01]  /*b070*/  LOP3.LUT R66, R66, 0xffff0000, RZ, 0xc0, !PT ;  /* 0xffff000042427812 */ /* 0x000fe200078ec0ff */
[C---:B------:R-:W-:Y:S01]  /*b080*/  FFMA.FTZ R166, R49.reuse, R166, -R60 ;  /* 0x000000a631a67223 */ /* 0x040fe2000001083c */
[----:B------:R-:W-:Y:S01]  /*b090*/  FFMA.FTZ R168, R49, R168, R64 ;  /* 0x000000a831a87223 */ /* 0x000fe20000010040 */
[----:B------:R-:W-:Y:S01]  /*b0a0*/  LOP3.LUT R45, R44, 0xffff0000, RZ, 0xc0, !PT ;  /* 0xffff00002c2d7812 */ /* 0x000fe200078ec0ff */
[-C--:B------:R-:W-:Y:S01]  /*b0b0*/  FMUL.FTZ R64, R62, R169.reuse ;  /* 0x000000a93e407220 */ /* 0x080fe20000410000 */
[-C--:B------:R-:W-:Y:S01]  /*b0c0*/  FFMA.FTZ R60, R56, R48.reuse, -R51 ;  /* 0x00000030383c7223 */ /* 0x080fe20000010833 */
[----:B------:R-:W-:Y:S02]  /*b0d0*/  IMAD.U32 R47, R50, 0x10000, RZ ;  /* 0x00010000322f7824 */ /* 0x000fe400078e00ff */
[----:B------:R-:W-:Y:S01]  /*b0e0*/  FMUL.FTZ R61, R61, R48 ;  /* 0x000000303d3d7220 */ /* 0x000fe20000410000 */
[----:B------:R-:W-:Y:S01]  /*b0f0*/  FMUL.FTZ R62, R62, R66 ;  /* 0x000000423e3e7220 */ /* 0x000fe20000410000 */
[C---:B------:R-:W-:Y:S01]  /*b100*/  IMAD.U32 R51, R71.reuse, 0x10000, RZ ;  /* 0x0001000047337824 */ /* 0x040fe200078e00ff */
[----:B------:R-:W-:Y:S01]  /*b110*/  LOP3.LUT R50, R50, 0xffff0000, RZ, 0xc0, !PT ;  /* 0xffff000032327812 */ /* 0x000fe200078ec0ff */
[----:B------:R-:W-:Y:S01]  /*b120*/  IMAD.U32 R48, R68, 0x10000, RZ ;  /* 0x0001000044307824 */ /* 0x000fe200078e00ff */
[----:B------:R-:W-:Y:S01]  /*b130*/  LOP3.LUT R71, R71, 0xffff0000, RZ, 0xc0, !PT ;  /* 0xffff000047477812 */ /* 0x000fe200078ec0ff */
[----:B------:R-:W-:Y:S01]  /*b140*/  IMAD.U32 R44, R46, 0x10000, RZ ;  /* 0x000100002e2c7824 */ /* 0x000fe200078e00ff */
[----:B------:R-:W-:Y:S01]  /*b150*/  LOP3.LUT R49, R68, 0xffff0000, RZ, 0xc0, !PT ;  /* 0xffff000044317812 */ /* 0x000fe200078ec0ff */
[----:B------:R-:W-:Y:S01]  /*b160*/  FFMA.FTZ R61, R56, R58, R61 ;  /* 0x0000003a383d7223 */ /* 0x000fe2000001003d */
[C---:B------:R-:W-:Y:S01]  /*b170*/  FFMA.FTZ R63, R45.reuse, R66, -R64 ;  /* 0x000000422d3f7223 */ /* 0x040fe20000010840 */
[----:B------:R-:W-:Y:S01]  /*b180*/  FFMA.FTZ R62, R45, R169, R62 ;  /* 0x000000a92d3e7223 */ /* 0x000fe2000001003e */
[----:B------:R-:W-:Y:S01]  /*b190*/  LOP3.LUT R46, R46, 0xffff0000, RZ, 0xc0, !PT ;  /* 0xffff00002e2e7812 */ /* 0x000fe200078ec0ff */
[C---:B------:R-:W-:Y:S01]  /*b1a0*/  FMUL.FTZ R45, R47.reuse, R51 ;  /* 0x000000332f2d7220 */ /* 0x040fe20000410000 */
[-C--:B------:R-:W-:Y:S01]  /*b1b0*/  FMUL.FTZ R56, R47, R48.reuse ;  /* 0x000000302f387220 */ /* 0x080fe20000410000 */
        /* <DEDUP_REMOVED lines=11> */
[----:B------:R-:W-:Y:S01]  /*b270*/  IMAD.MOV.U32 R44, RZ, RZ, R63 ;  /* 0x000000ffff2c7224 */ /* 0x000fe200078e003f */
[----:B------:R-:W-:Y:S02]  /*b280*/  F2FP.BF16.F32.PACK_AB R49, R72, R75 ;  /* 0x0000004b4831723e */ /* 0x000fe400000010ff */
[----:B------:R-:W-:Y:S02]  /*b290*/  F2FP.BF16.F32.PACK_AB R51, R168, R65 ;  /* 0x00000041a833723e */ /* 0x000fe400000010ff */
[----:B------:R-:W-:-:S02]  /*b2a0*/  F2FP.BF16.F32.PACK_AB R48, R62, R61 ;  /* 0x0000003d3e30723e */ /* 0x000fc400000010ff */
[----:B------:R-:W-:-:S07]  /*b2b0*/  F2FP.BF16.F32.PACK_AB R50, R71, R56 ;  /* 0x000000384732723e */ /* 0x000fce00000010ff */
.L_x_705:
[----:B------:R-:W-:Y:S05]  /*b2c0*/  BSYNC B1 ;  /* 0x0000000000017941 */ /* 0x000fea0003800000 */
.L_x_704:
[----:B------:R-:W-:Y:S01]  /*b2d0*/  ISETP.GE.AND P3, PT, R59, R150, PT ;  /* 0x000000963b00720c */ /* 0x000fe20003f66270 */
[----:B------:R-:W-:Y:S02]  /*b2e0*/  ULDC.64 UR4, c[0x0][0x208] ;  /* 0x0000820000047ab9 */ /* 0x000fe40000000a00 */
[----:B0-----:R3:W-:Y:S10]  /*b2f0*/  STG.E.128 desc[UR4][R54.64], R44 ;  /* 0x0000002c36007986 */ /* 0x0017f4000c101d04 */
[----:B------:R-:W-:Y:S05]  /*b300*/  @P3 BRA `(.L_x_670) ;  /* 0x0000000800783947 */ /* 0x000fea0003800000 */
[--C-:B---3--:R-:W-:Y:S01]  /*b310*/  SHF.R.S32.HI R44, RZ, 0x1f, R59.reuse ;  /* 0x0000001fff2c7819 */ /* 0x108fe2000001143b */
[----:B------:R-:W-:Y:S01]  /*b320*/  ULDC.64 UR4, c[0x0][0x208] ;  /* 0x0000820000047ab9 */ /* 0x000fe20000000a00 */
[----:B------:R-:W-:-:S04]  /*b330*/  IADD3 R59, P3, P4, R100, R136, R59 ;  /* 0x00000088643b7210 */ /* 0x000fc80007c7e03b */
[----:B------:R-:W-:Y:S02]  /*b340*/  IADD3.X R44, R14, R57, R44, P3, P4 ;  /* 0x000000390e2c7210 */ /* 0x000fe40001fe842c */
[----:B------:R-:W-:-:S04]  /*b350*/  LEA R52, P3, R59, R52, 0x1 ;  /* 0x000000343b347211 */ /* 0x000fc800078608ff */
[----:B------:R-:W-:-:S05]  /*b360*/  LEA.HI.X R53, R59, R53, R44, 0x1, P3 ;  /* 0x000000353b357211 */ /* 0x000fca00018f0c2c */
[----:B--2---:R4:W-:Y:S01]  /*b370*/  STG.E.128 desc[UR4][R52.64], R48 ;  /* 0x0000003034007986 */ /* 0x0049e2000c101d04 */
[----:B------:R-:W-:Y:S05]  /*b380*/  BRA `(.L_x_670) ;  /* 0x0000000800587947 */ /* 0x000fea0003800000 */
.L_x_613:
[----:B------:R-:W-:-:S13]  /*b390*/  ISETP.NE.AND P2, PT, R224, 0x3, PT ;  /* 0x00000003e000780c */ /* 0x000fda0003f45270 */
[----:B------:R-:W-:Y:S05]  /*b3a0*/  @!P2 BRA `(.L_x_706) ;  /* 0x000000000004a947 */ /* 0x000fea0003800000 */
[----:B------:R-:W-:Y:S01]  /*b3b0*/  BPT.TRAP 0x1 ;  /* 0x000000040000795c */ /* 0x000fe20000300000 */
.L_x_706:
[----:B------:R-:W-:Y:S01]  /*b3c0*/  IMAD R3, R23, 0x8, R2 ;  /* 0x0000000817037824 */ /* 0x000fe200078e0202 */
[----:B------:R-:W-:Y:S01]  /*b3d0*/  SHF.L.U32 R0, R223, 0x1f, RZ ;  /* 0x0000001fdf007819 */ /* 0x000fe200000006ff */
[----:B------:R-:W-:Y:S01]  /*b3e0*/  IMAD R4, R24, -0xb0, R25 ;  /* 0xffffff5018047824 */ /* 0x000fe200078e0219 */
[----:B------:R-:W-:Y:S01]  /*b3f0*/  BSSY B1, `(.L_x_707) ;  /* 0x0000006000017945 */ /* 0x000fe20003800000 */
[----:B------:R-:W-:Y:S01]  /*b400*/  SHF.R.S32.HI R45, RZ, 0x1f, R24 ;  /* 0x0000001fff2d7819 */ /* 0x000fe20000011418 */
[----:B------:R-:W1:Y:S01]  /*b410*/  SYNCS.PHASECHK.TRANS64.TRYWAIT P3, [R3+URZ+0x34890], R0 ;  /* 0x03489000030075a7 */ /* 0x000e62000806017f */
[----:B------:R-:W-:Y:S01]  /*b420*/  IMAD R44, R41, R24, RZ ;  /* 0x00000018292c7224 */ /* 0x000fe200078e02ff */
[----:B------:R-:W-:Y:S01]  /*b430*/  VIMNMX R4, R4, 0xb0, PT ;  /* 0x000000b004047848 */ /* 0x000fe20003fe0100 */
[----:B-1----:R-:W-:Y:S06]  /*b440*/  @!P3 BRA `(.L_x_708) ;  /* 0x000001b0007cb947 */ /* 0x002fec0003800000 */
.L_x_979:
[----:B------:R-:W-:Y:S05]  /*b450*/  BSYNC B1 ;  /* 0x0000000000017941 */ /* 0x000fea0003800000 */
.L_x_707:
[----:B------:R-:W-:Y:S01]  /*b460*/  ISETP.GE.AND P3, PT, R22, R4, PT ;  /* 0x000000041600720c */ /* 0x000fe20003f66270 */
[----:B------:R-:W-:Y:S01]  /*b470*/  IMAD R45, R45, R156, R44 ;  /* 0x0000009c2d2d7224 */ /* 0x000fe200078e022c */
[----:B------:R-:W-:Y:S01]  /*b480*/  BSSY B1, `(.L_x_709) ;  /* 0x0000013000017945 */ /* 0x000fe20003800000 */
[----:B------:R-:W-:-:S04]  /*b490*/  IMAD.WIDE.U32 R52, R156, R24, RZ ;  /* 0x000000189c347225 */ /* 0x000fc800078e00ff */
[----:B------:R-:W-:-:S06]  /*b4a0*/  IMAD.IADD R62, R45, 0x1, R53 ;  /* 0x000000012d3e7824 */ /* 0x000fcc00078e0235 */
[----:B------:R-:W-:Y:S05]  /*b4b0*/  @P3 BRA `(.L_x_710) ;  /* 0x00000000003c3947 */ /* 0x000fea0003800000 */
[----:B------:R-:W2:Y:S01]  /*b4c0*/  @!P0 LDC.64 R54, c[0x0][0x2e8] ;  /* 0x0000ba00ff368b82 */ /* 0x000ea20000000a00 */
[----:B------:R-:W3:Y:S01]  /*b4d0*/  @!P0 LDS.128 R44, [R5+0x1e400] ;  /* 0x01e40000052c8984 */ /* 0x000ee20000000c00 */
[----:B------:R-:W-:Y:S01]  /*b4e0*/  @!P0 IADD3 R58, P3, R15, R52, RZ ;  /* 0x000000340f3a8210 */ /* 0x000fe20007f7e0ff */
[----:B------:R-:W-:Y:S02]  /*b4f0*/  ULDC.64 UR4, c[0x0][0x208] ;  /* 0x0000820000047ab9 */ /* 0x000fe40000000a00 */
[----:B0-----:R-:W0:Y:S02]  /*b500*/  @!P1 LDS.128 R48, [R5+0x23c00] ;  /* 0x023c000005309984 */ /* 0x001e240000000c00 */
[----:B------:R-:W-:Y:S01]  /*b510*/  @!P0 IMAD.X R59, R62, 0x1, R11, P3 ;  /* 0x000000013e3b8824 */ /* 0x000fe200018e060b */
[----:B------:R-:W4:Y:S01]  /*b520*/  @!P1 LDC.64 R56, c[0x0][0x2e8] ;  /* 0x0000ba00ff389b82 */ /* 0x000f220000000a00 */
[----:B--2---:R-:W-:-:S04]  /*b530*/  @!P0 LEA R54, P3, R58, R54, 0x1 ;  /* 0x000000363a368211 */ /* 0x004fc800078608ff */
[----:B------:R-:W-:Y:S02]  /*b540*/  @!P0 LEA.HI.X R55, R58, R55, R59, 0x1, P3 ;  /* 0x000000373a378211 */ /* 0x000fe400018f0c3b */
[----:B------:R-:W-:-:S05]  /*b550*/  @!P1 IADD3 R58, P3, R12, R52, RZ ;  /* 0x000000340c3a9210 */ /* 0x000fca0007f7e0ff */
[----:B------:R-:W-:Y:S01]  /*b560*/  @!P1 IMAD.X R59, R62, 0x1, R7, P3 ;  /* 0x000000013e3b9824 */ /* 0x000fe200018e0607 */
[----:B----4-:R-:W-:-:S04]  /*b570*/  @!P1 LEA R56, P3, R58, R56, 0x1 ;  /* 0x000000383a389211 */ /* 0x010fc800078608ff */
[----:B------:R-:W-:Y:S01]  /*b580*/  @!P1 LEA.HI.X R57, R58, R57, R59, 0x1, P3 ;  /* 0x000000393a399211 */ /* 0x000fe200018f0c3b */
[----:B---3--:R2:W-:Y:S04]  /*b590*/  @!P0 STG.E.128 desc[UR4][R54.64], R44 ;  /* 0x0000002c36008986 */ /* 0x0085e8000c101d04 */
[----:B0-----:R2:W-:Y:S04]  /*b5a0*/  @!P1 STG.E.128 desc[UR4][R56.64], R48 ;  /* 0x0000003038009986 */ /* 0x0015e8000c101d04 */
.L_x_710:
[----:B------:R-:W-:Y:S05]  /*b5b0*/  BSYNC B1 ;  /* 0x0000000000017941 */ /* 0x000fea0003800000 */
.L_x_709:
[----:B--2---:R-:W-:Y:S01]  /*b5c0*/  VIADD R44, R22, 0x20 ;  /* 0x00000020162c7836 */ /* 0x004fe20000000000 */
[----:B------:R-:W-:Y:S04]  /*b5d0*/  BSSY B1, `(.L_x_711) ;  /* 0x0000014000017945 */ /* 0x000fe80003800000 */
[----:B------:R-:W-:-:S13]  /*b5e0*/  ISETP.GE.AND P3, PT, R44, R4, PT ;  /* 0x000000042c00720c */ /* 0x000fda0003f66270 */
[----:B------:R-:W-:Y:S05]  /*b5f0*/  @P3 BRA `(.L_x_712) ;  /* 0x0000000000443947 */ /* 0x000fea0003800000 */
[----:B------:R-:W2:Y:S01]  /*b600*/  @!P0 LDC.64 R54, c[0x0][0x2e8] ;  /* 0x0000ba00ff368b82 */ /* 0x000ea20000000a00 */
[----:B------:R-:W3:Y:S01]  /*b610*/  @!P0 LDS.128 R44, [R5+0x1f400] ;  /* 0x01f40000052c8984 */ /* 0x000ee20000000c00 */
[----:B------:R-:W-:Y:S01]  /*b620*/  IADD3 R60, P3, R116, R52, RZ ;  /* 0x00000034743c7210 */ /* 0x000fe20007f7e0ff */
[----:B------:R-:W-:Y:S02]  /*b630*/  ULDC.64 UR4, c[0x0][0x208] ;  /* 0x0000820000047ab9 */ /* 0x000fe40000000a00 */
[----:B0-----:R-:W0:Y:S02]  /*b640*/  @!P1 LDS.128 R48, [R5+0x24c00] ;  /* 0x024c000005309984 */ /* 0x001e240000000c00 */
[----:B------:R-:W-:Y:S01]  /*b650*/  IMAD.X R64, R62, 0x1, R117, P3 ;  /* 0x000000013e407824 */ /* 0x000fe200018e0675 */
[----:B------:R-:W4:Y:S01]  /*b660*/  @!P1 LDC.64 R56, c[0x0][0x2e8] ;  /* 0x0000ba00ff389b82 */ /* 0x000f220000000a00 */
[----:B------:R-:W-:-:S05]  /*b670*/  @!P0 IADD3 R58, P3, R60, R15, RZ ;  /* 0x0000000f3c3a8210 */ /* 0x000fca0007f7e0ff */
[----:B------:R-:W-:Y:S01]  /*b680*/  @!P0 IMAD.X R59, R64, 0x1, R11, P3 ;  /* 0x00000001403b8824 */ /* 0x000fe200018e060b */
        /* <DEDUP_REMOVED lines=8> */
.L_x_712:
[----:B------:R-:W-:Y:S05]  /*b710*/  BSYNC B1 ;  /* 0x0000000000017941 */ /* 0x000fea0003800000 */
.L_x_711:
[----:B--2---:R-:W-:Y:S01]  /*b720*/  VIADD R44, R22, 0x40 ;  /* 0x00000040162c7836 */ /* 0x004fe20000000000 */
[----:B------:R-:W-:Y:S04]  /*b730*/  BSSY B1, `(.L_x_713) ;  /* 0x0000014000017945 */ /* 0x000fe80003800000 */
[----:B------:R-:W-:-:S13]  /*b740*/  ISETP.GE.AND P3, PT, R44, R4, PT ;  /* 0x000000042c00720c */ /* 0x000fda0003f66270 */
[----:B------:R-:W-:Y:S05]  /*b750*/  @P3 BRA `(.L_x_714) ;  /* 0x0000000000443947 */ /* 0x000fea0003800000 */
[----:B------:R-:W2:Y:S01]  /*b760*/  @!P0 LDC.64 R54, c[0x0][0x2e8] ;  /* 0x0000ba00ff368b82 */ /* 0x000ea20000000a00 */
[----:B------:R-:W3:Y:S01]  /*b770*/  @!P0 LDS.128 R44, [R5+0x20400] ;  /* 0x02040000052c8984 */ /* 0x000ee20000000c00 */
[----:B------:R-:W-:Y:S01]  /*b780*/  LEA R60, P3, R42, R52, 0x6 ;  /* 0x000000342a3c7211 */ /* 0x000fe200078630ff */
        /* <DEDUP_REMOVED lines=14> */
.L_x_714:
[----:B------:R-:W-:Y:S05]  /*b870*/  BSYNC B1 ;  /* 0x0000000000017941 */ /* 0x000fea0003800000 */
.L_x_713:
[----:B--2---:R-:W-:Y:S01]  /*b880*/  VIADD R44, R22, 0x60 ;  /* 0x00000060162c7836 */ /* 0x004fe20000000000 */
[----:B------:R-:W-:Y:S04]  /*b890*/  BSSY B1, `(.L_x_715) ;  /* 0x0000018000017945 */ /* 0x000fe80003800000 */
[----:B------:R-:W-:-:S13]  /*b8a0*/  ISETP.GE.AND P3, PT, R44, R4, PT ;  /* 0x000000042c00720c */ /* 0x000fda0003f66270 */
[----:B------:R-:W-:Y:S05]  /*b8b0*/  @P3 BRA `(.L_x_716) ;  /* 0x0000000000543947 */ /* 0x000fea0003800000 */
[----:B------:R-:W2:Y:S01]  /*b8c0*/  LDC.64 R58, c[0x0][0x300] ;  /* 0x0000c000ff3a7b82 */ /* 0x000ea20000000a00 */
[----:B------:R-:W3:Y:S01]  /*b8d0*/  @!P0 LDS.128 R44, [R5+0x21400] ;  /* 0x02140000052c8984 */ /* 0x000ee20000000c00 */
[----:B------:R-:W-:Y:S01]  /*b8e0*/  IMAD.MOV.U32 R60, RZ, RZ, R52 ;  /* 0x000000ffff3c7224 */ /* 0x000fe200078e0034 */
[----:B------:R-:W-:Y:S01]  /*b8f0*/  ULDC.64 UR4, c[0x0][0x208] ;  /* 0x0000820000047ab9 */ /* 0x000fe20000000a00 */
[----:B------:R-:W-:Y:S01]  /*b900*/  IMAD.MOV.U32 R61, RZ, RZ, R62 ;  /* 0x000000ffff3d7224 */ /* 0x000fe200078e003e */
[----:B0-----:R-:W0:Y:S03]  /*b910*/  @!P1 LDS.128 R48, [R5+0x26c00] ;  /* 0x026c000005309984 */ /* 0x001e260000000c00 */
[----:B------:R-:W4:Y:S08]  /*b920*/  @!P0 LDC.64 R54, c[0x0][0x2e8] ;  /* 0x0000ba00ff368b82 */ /* 0x000f300000000a00 */
[----:B------:R-:W5:Y:S01]  /*b930*/  @!P1 LDC.64 R56, c[0x0][0x2e8] ;  /* 0x0000ba00ff389b82 */ /* 0x000f620000000a00 */
[----:B--2---:R-:W-:-:S04]  /*b940*/  IMAD.WIDE.U32 R60, R58, 0x60, R60 ;  /* 0x000000603a3c7825 */ /* 0x004fc800078e003c */
[----:B------:R-:W-:Y:S01]  /*b950*/  IMAD R59, R59, 0x60, RZ ;  /* 0x000000603b3b7824 */ /* 0x000fe200078e02ff */
[----:B------:R-:W-:-:S03]  /*b960*/  @!P0 IADD3 R58, P3, R15, R60, RZ ;  /* 0x0000003c0f3a8210 */ /* 0x000fc60007f7e0ff */
[----:B------:R-:W-:-:S04]  /*b970*/  IMAD.IADD R64, R61, 0x1, R59 ;  /* 0x000000013d407824 */ /* 0x000fc800078e023b */
[----:B------:R-:W-:Y:S01]  /*b980*/  @!P0 IMAD.X R59, R64, 0x1, R11, P3 ;  /* 0x00000001403b8824 */ /* 0x000fe200018e060b */
[----:B----4-:R-:W-:-:S04]  /*b990*/  @!P0 LEA R54, P3, R58, R54, 0x1 ;  /* 0x000000363a368211 */ /* 0x010fc800078608ff */
[----:B------:R-:W-:Y:S02]  /*b9a0*/  @!P0 LEA.HI.X R55, R58, R55, R59, 0x1, P3 ;  /* 0x000000373a378211 */ /* 0x000fe400018f0c3b */
[----:B------:R-:W-:-:S03]  /*b9b0*/  @!P1 IADD3 R60, P3, R12, R60, RZ ;  /* 0x0000003c0c3c9210 */ /* 0x000fc60007f7e0ff */
[----:B---3--:R2:W-:Y:S02]  /*b9c0*/  @!P0 STG.E.128 desc[UR4][R54.64], R44 ;  /* 0x0000002c36008986 */ /* 0x0085e4000c101d04 */
[----:B------:R-:W-:Y:S01]  /*b9d0*/  @!P1 IMAD.X R58, R64, 0x1, R7, P3 ;  /* 0x00000001403a9824 */ /* 0x000fe200018e0607 */
[----:B-----5:R-:W-:-:S04]  /*b9e0*/  @!P1 LEA R56, P3, R60, R56, 0x1 ;  /* 0x000000383c389211 */ /* 0x020fc800078608ff */
[----:B------:R-:W-:-:S05]  /*b9f0*/  @!P1 LEA.HI.X R57, R60, R57, R58, 0x1, P3 ;  /* 0x000000393c399211 */ /* 0x000fca00018f0c3a */
[----:B0-----:R2:W-:Y:S04]  /*ba00*/  @!P1 STG.E.128 desc[UR4][R56.64], R48 ;  /* 0x0000003038009986 */ /* 0x0015e8000c101d04 */
.L_x_716:
[----:B------:R-:W-:Y:S05]  /*ba10*/  BSYNC B1 ;  /* 0x0000000000017941 */ /* 0x000fea0003800000 */
.L_x_715:
        /* <DEDUP_REMOVED lines=21> */
.L_x_718:
[----:B------:R-:W-:Y:S05]  /*bb70*/  BSYNC B1 ;  /* 0x0000000000017941 */ /* 0x000fea0003800000 */
.L_x_717:
[----:B--2---:R-:W-:-:S05]  /*bb80*/  VIADD R44, R22, 0xa0 ;  /* 0x000000a0162c7836 */ /* 0x004fca0000000000 */
[----:B------:R-:W-:-:S13]  /*bb90*/  ISETP.GE.AND P3, PT, R44, R4, PT ;  /* 0x000000042c00720c */ /* 0x000fda0003f66270 */
[----:B------:R-:W-:Y:S05]  /*bba0*/  @P3 BRA `(.L_x_670) ;  /* 0x0000000000503947 */ /* 0x000fea0003800000 */
[----:B------:R-:W2:Y:S01]  /*bbb0*/  LDC.64 R58, c[0x0][0x300] ;  /* 0x0000c000ff3a7b82 */ /* 0x000ea20000000a00 */
[----:B------:R-:W3:Y:S01]  /*bbc0*/  @!P0 LDS.128 R44, [R5+0x23400] ;  /* 0x02340000052c8984 */ /* 0x000ee20000000c00 */
[----:B------:R-:W-:Y:S01]  /*bbd0*/  IMAD.MOV.U32 R53, RZ, RZ, R62 ;  /* 0x000000ffff357224 */ /* 0x000fe200078e003e */
[----:B------:R-:W-:Y:S02]  /*bbe0*/  ULDC.64 UR4, c[0x0][0x208] ;  /* 0x0000820000047ab9 */ /* 0x000fe40000000a00 */
[----:B0-----:R-:W0:Y:S03]  /*bbf0*/  @!P1 LDS.128 R48, [R5+0x28c00] ;  /* 0x028c000005309984 */ /* 0x001e260000000c00 */
[----:B------:R-:W4:Y:S08]  /*bc00*/  @!P0 LDC.64 R54, c[0x0][0x2e8] ;  /* 0x0000ba00ff368b82 */ /* 0x000f300000000a00 */
[----:B------:R-:W5:Y:S01]  /*bc10*/  @!P1 LDC.64 R56, c[0x0][0x2e8] ;  /* 0x0000ba00ff389b82 */ /* 0x000f620000000a00 */
[----:B--2---:R-:W-:-:S04]  /*bc20*/  IMAD.WIDE.U32 R52, R58, 0xa0, R52 ;  /* 0x000000a03a347825 */ /* 0x004fc800078e0034 */
[----:B------:R-:W-:-:S04]  /*bc30*/  IMAD R59, R59, 0xa0, RZ ;  /* 0x000000a03b3b7824 */ /* 0x000fc800078e02ff */
[----:B------:R-:W-:Y:S01]  /*bc40*/  IMAD.IADD R60, R53, 0x1, R59 ;  /* 0x00000001353c7824 */ /* 0x000fe200078e023b */
[----:B------:R-:W-:-:S05]  /*bc50*/  @!P0 IADD3 R53, P3, R15, R52, RZ ;  /* 0x000000340f358210 */ /* 0x000fca0007f7e0ff */
        /* <DEDUP_REMOVED lines=9> */
.L_x_670:
[----:B------:R-:W-:Y:S05]  /*bcf0*/  BSYNC B0 ;  /* 0x0000000000007941 */ /* 0x000fea0003800000 */
.L_x_612:
[----:B0-234-:R-:W0:Y:S01]  /*bd00*/  S2R R44, SR_TID.X ;  /* 0x00000000002c7919 */ /* 0x01de220000002100 */
[----:B------:R-:W-:Y:S01]  /*bd10*/  @!PT LDS RZ, [RZ] ;  /* 0x00000000fffff984 */ /* 0x000fe20000000800 */
[----:B------:R-:W-:Y:S01]  /*bd20*/  @!PT LDS RZ, [RZ] ;  /* 0x00000000fffff984 */ /* 0x000fe20000000800 */
[----:B------:R-:W-:Y:S01]  /*bd30*/  @!PT LDS RZ, [RZ] ;  /* 0x00000000fffff984 */ /* 0x000fe20000000800 */
[----:B------:R-:W-:Y:S01]  /*bd40*/  @!PT LDS RZ, [RZ] ;  /* 0x00000000fffff984 */ /* 0x000fe20000000800 */
[----:B------:R2:W-:Y:S06]  /*bd50*/  MEMBAR.ALL.CTA ;  /* 0x0000000000007992 */ /* 0x0005ec0000008000 */
[----:B--2---:R-:W2:Y:S01]  /*bd60*/  FENCE.VIEW.ASYNC.S ;  /* 0x00000000000073c6 */ /* 0x004ea20000000000 */
[----:B------:R-:W-:Y:S05]  /*bd70*/  WARPSYNC.ALL ;  /* 0x0000000000007948 */ /* 0x000fea0003800000 */
[----:B------:R-:W-:Y:S01]  /*bd80*/  BSSY B0, `(.L_x_719) ;  /* 0x0000009000007945 */ /* 0x000fe20003800000 */
[----:B0-----:R-:W-:Y:S01]  /*bd90*/  LOP3.LUT R44, R44, 0x7f, RZ, 0xc0, !PT ;  /* 0x0000007f2c2c7812 */ /* 0x001fe200078ec0ff */
[----:B--2---:R0:W-:Y:S03]  /*bda0*/  BAR.SYNC.DEFER_BLOCKING R162, 0x80 ;  /* 0x000200a20000751d */ /* 0x0041e60000010000 */
[----:B------:R-:W-:-:S13]  /*bdb0*/  ISETP.NE.AND P3, PT, R44, RZ, PT ;  /* 0x000000ff2c00720c */ /* 0x000fda0003f65270 */
[----:B------:R-:W-:-:S05]  /*bdc0*/  @!P3 VIADD R44, R3, 0x348a0 ;  /* 0x000348a0032cb836 */ /* 0x000fca0000000000 */
[----:B------:R-:W-:-:S04]  /*bdd0*/  @!P3 PRMT R44, RZ, 0x654, R44 ;  /* 0x00000654ff2cb816 */ /* 0x000fc8000000002c */
[----:B------:R0:W-:Y:S01]  /*bde0*/  @!P3 SYNCS.ARRIVE.TRANS64.RED.A1T0 RZ, [R44+URZ], RZ ;  /* 0x000000ff2cffb9a7 */ /* 0x0001e2000810043f */
[----:B------:R-:W-:Y:S05]  /*bdf0*/  @!P2 BRA `(.L_x_720) ;  /* 0x000000000004a947 */ /* 0x000fea0003800000 */
[----:B------:R-:W-:Y:S01]  /*be00*/  BPT.TRAP 0x1 ;  /* 0x000000040000795c */ /* 0x000fe20000300000 */
.L_x_720:
[----:B------:R-:W-:Y:S05]  /*be10*/  BSYNC B0 ;  /* 0x0000000000007941 */ /* 0x000fea0003800000 */
.L_x_719:
[----:B------:R-:W2:Y:S01]  /*be20*/  SYNCS.PHASECHK.TRANS64.TRYWAIT P2, [R3+URZ+0x348b0], R0 ;  /* 0x0348b000030075a7 */ /* 0x000ea2000804017f */
[----:B------:R-:W-:Y:S01]  /*be30*/  ULDC UR60, c[0x0][0x2f4] ;  /* 0x0000bd00003c7ab9 */ /* 0x000fe20000000800 */
[----:B------:R-:W-:Y:S01]  /*be40*/  ULDC.64 UR38, c[0x0][0x328] ;  /* 0x0000ca0000267ab9 */ /* 0x000fe20000000a00 */
[----:B------:R-:W-:Y:S01]  /*be50*/  ULDC.64 UR36, c[0x0][0x318] ;  /* 0x0000c60000247ab9 */ /* 0x000fe20000000a00 */
[----:B------:R-:W-:Y:S04]  /*be60*/  BSSY B0, `(.L_x_721) ;  /* 0x0000002000007945 */ /* 0x000fe80003800000 */
[----:B--2---:R-:W-:Y:S05]  /*be70*/  @!P2 BRA `(.L_x_722) ;  /* 0x000001a80004a947 */ /* 0x004fea0003800000 */
.L_x_980:
[----:B------:R-:W-:Y:S05]  /*be80*/  BSYNC B0 ;  /* 0x0000000000007941 */ /* 0x000fea0003800000 */
.L_x_721:
[----:B------:R-:W-:Y:S01]  /*be90*/  ISETP.GE.AND P2, PT, R22, R4, PT ;  /* 0x000000041600720c */ /* 0x000fe20003f46270 */
[----:B------:R-:W-:Y:S01]  /*bea0*/  BSSY B0, `(.L_x_723) ;  /* 0x0000012000007945 */ /* 0x000fe20003800000 */
[----:B------:R-:W-:-:S11]  /*beb0*/  IMAD.WIDE R48, R24, 0xb0, R118 ;  /* 0x000000b018307825 */ /* 0x000fd600078e0276 */
[----:B------:R-:W-:Y:S05]  /*bec0*/  @P2 BRA `(.L_x_724) ;  /* 0x00000000003c2947 */ /* 0x000fea0003800000 */
[----:B------:R-:W-:Y:S01]  /*bed0*/  IMAD R47, R49, UR38, RZ ;  /* 0x00000026312f7c24 */ /* 0x000fe2000f8e02ff */
[----:B------:R-:W-:Y:S01]  /*bee0*/  ULDC.64 UR4, c[0x0][0x208] ;  /* 0x0000820000047ab9 */ /* 0x000fe20000000a00 */
[----:B0-----:R-:W-:Y:S02]  /*bef0*/  IMAD.MOV.U32 R44, RZ, RZ, R102 ;  /* 0x000000ffff2c7224 */ /* 0x001fe400078e0066 */
[----:B------:R-:W-:Y:S02]  /*bf00*/  IMAD.MOV.U32 R45, RZ, RZ, R6 ;  /* 0x000000ffff2d7224 */ /* 0x000fe400078e0006 */
[C---:B------:R-:W-:Y:S02]  /*bf10*/  IMAD R47, R48.reuse, UR39, R47 ;  /* 0x00000027302f7c24 */ /* 0x040fe4000f8e022f */
[----:B------:R-:W-:-:S04]  /*bf20*/  IMAD.WIDE.U32 R44, R48, UR38, R44 ;  /* 0x00000026302c7c25 */ /* 0x000fc8000f8e002c */
[----:B------:R-:W-:Y:S01]  /*bf30*/  IMAD.IADD R45, R45, 0x1, R47 ;  /* 0x000000012d2d7824 */ /* 0x000fe200078e022f */
[----:B------:R-:W-:-:S04]  /*bf40*/  LEA R50, P2, R44, UR36, 0x1 ;  /* 0x000000242c327c11 */ /* 0x000fc8000f8408ff */
[----:B------:R-:W-:Y:S02]  /*bf50*/  LEA.HI.X R51, R44, UR37, R45, 0x1, P2 ;  /* 0x000000252c337c11 */ /* 0x000fe400090f0c2d */
[----:B------:R-:W-:-:S13]  /*bf60*/  ISETP.GE.AND P2, PT, R16, UR60, PT ;  /* 0x0000003c10007c0c */ /* 0x000fda000bf46270 */
[----:B------:R-:W0:Y:S04]  /*bf70*/  @!P2 LDS.128 R44, [R5+0x400] ;  /* 0x00040000052ca984 */ /* 0x000e280000000c00 */
[----:B0-----:R-:W-:Y:S01]  /*bf80*/  @!P2 STG.E.128 desc[UR4][R50.64], R44 ;  /* 0x0000002c3200a986 */ /* 0x001fe2000c101d04 */
[----:B------:R-:W-:-:S13]  /*bf90*/  ISETP.GE.AND P2, PT, R221, UR60, PT ;  /* 0x0000003cdd007c0c */ /* 0x000fda000bf46270 */
[----:B------:R-:W0:Y:S04]  /*bfa0*/  @!P2 LDS.128 R44, [R5+0x5c00] ;  /* 0x005c0000052ca984 */ /* 0x000e280000000c00 */
[----:B0-----:R3:W-:Y:S02]  /*bfb0*/  @!P2 STG.E.128 desc[UR4][R50.64+0x80], R44 ;  /* 0x0000802c3200a986 */ /* 0x0017e4000c101d04 */
.L_x_724:
[----:B------:R-:W-:Y:S05]  /*bfc0*/  BSYNC B0 ;  /* 0x0000000000007941 */ /* 0x000fea0003800000 */
.L_x_723:
[----:B-12---:R-:W-:Y:S01]  /*bfd0*/  VIADD R0, R22, 0x20 ;  /* 0x0000002016007836 */ /* 0x006fe20000000000 */
[----:B------:R-:W-:Y:S04]  /*bfe0*/  BSSY B0, `(.L_x_725) ;  /* 0x0000014000007945 */ /* 0x000fe80003800000 */
[----:B------:R-:W-:-:S13]  /*bff0*/  ISETP.GE.AND P2, PT, R0, R4, PT ;  /* 0x000000040000720c */ /* 0x000fda0003f46270 */
[----:B------:R-:W-:Y:S05]  /*c000*/  @P2 BRA `(.L_x_726) ;  /* 0x0000000000442947 */ /* 0x000fea0003800000 */
[----:B---3--:R-:W-:Y:S01]  /*c010*/  IADD3 R47, P2, R48, 0x20, RZ ;  /* 0x00000020302f7810 */ /* 0x008fe20007f5e0ff */
[----:B0-----:R-:W-:Y:S01]  /*c020*/  IMAD.MOV.U32 R44, RZ, RZ, R102 ;  /* 0x000000ffff2c7224 */ /* 0x001fe200078e0066 */
[----:B------:R-:W-:Y:S01]  /*c030*/  ULDC.64 UR4, c[0x0][0x208] ;  /* 0x0000820000047ab9 */ /* 0x000fe20000000a00 */
[----:B------:R-:W-:Y:S02]  /*c040*/  IMAD.MOV.U32 R45, RZ, RZ, R6 ;  /* 0x000000ffff2d7224 */ /* 0x000fe400078e0006 */
[----:B------:R-:W-:Y:S02]  /*c050*/  IMAD.X R0, RZ, RZ, R49, P2 ;  /* 0x000000ffff007224 */ /* 0x000fe400010e0631 */
[----:B------:R-:W-:-:S04]  /*c060*/  IMAD.WIDE.U32 R44, R47, UR38, R44 ;  /* 0x000000262f2c7c25 */ /* 0x000fc8000f8e002c */
[----:B------:R-:W-:Y:S01]  /*c070*/  IMAD R0, R0, UR38, RZ ;  /* 0x0000002600007c24 */ /* 0x000fe2000f8e02ff */
[----:B------:R-:W-:-:S03]  /*c080*/  LEA R50, P2, R44, UR36, 0x1 ;  /* 0x000000242c327c11 */ /* 0x000fc6000f8408ff */
[----:B------:R-:W-:-:S04]  /*c090*/  IMAD R47, R47, UR39, R0 ;  /* 0x000000272f2f7c24 */ /* 0x000fc8000f8e0200 */
[----:B------:R-:W-:-:S05]  /*c0a0*/  IMAD.IADD R45, R45, 0x1, R47 ;  /* 0x000000012d2d7824 */ /* 0x000fca00078e022f */
[----:B------:R-:W-:Y:S02]  /*c0b0*/  LEA.HI.X R51, R44, UR37, R45, 0x1, P2 ;  /* 0x000000252c337c11 */ /* 0x000fe400090f0c2d */
[----:B------:R-:W-:-:S13]  /*c0c0*/  ISETP.GE.AND P2, PT, R16, UR60, PT ;  /* 0x0000003c10007c0c */ /* 0x000fda000bf46270 */
[----:B------:R-:W0:Y:S04]  /*c0d0*/  @!P2 LDS.128 R44, [R5+0x1400] ;  /* 0x00140000052ca984 */ /* 0x000e280000000c00 */
[----:B0-----:R-:W-:Y:S01]  /*c0e0*/  @!P2 STG.E.128 desc[UR4][R50.64], R44 ;  /* 0x0000002c3200a986 */ /* 0x001fe2000c101d04 */
[----:B------:R-:W-:-:S13]  /*c0f0*/  ISETP.GE.AND P2, PT, R221, UR60, PT ;  /* 0x0000003cdd007c0c */ /* 0x000fda000bf46270 */
[----:B------:R-:W0:Y:S04]  /*c100*/  @!P2 LDS.128 R44, [R5+0x6c00] ;  /* 0x006c0000052ca984 */ /* 0x000e280000000c00 */
[----:B0-----:R1:W-:Y:S02]  /*c110*/  @!P2 STG.E.128 desc[UR4][R50.64+0x80], R44 ;  /* 0x0000802c3200a986 */ /* 0x0013e4000c101d04 */
.L_x_726:
[----:B------:R-:W-:Y:S05]  /*c120*/  BSYNC B0 ;  /* 0x0000000000007941 */ /* 0x000fea0003800000 */
.L_x_725:
[----:B------:R-:W-:Y:S01]  /*c130*/  VIADD R0, R22, 0x40 ;  /* 0x0000004016007836 */ /* 0x000fe20000000000 */
[----:B------:R-:W-:Y:S04]  /*c140*/  BSSY B0, `(.L_x_727) ;  /* 0x0000014000007945 */ /* 0x000fe80003800000 */
[----:B------:R-:W-:-:S13]  /*c150*/  ISETP.GE.AND P2, PT, R0, R4, PT ;  /* 0x000000040000720c */ /* 0x000fda0003f46270 */
[----:B------:R-:W-:Y:S05]  /*c160*/  @P2 BRA `(.L_x_728) ;  /* 0x0000000000442947 */ /* 0x000fea0003800000 */
[----:B-1-3--:R-:W-:Y:S01]  /*c170*/  IADD3 R47, P2, R48, 0x40, RZ ;  /* 0x00000040302f7810 */ /* 0x00afe20007f5e0ff */
        /* <DEDUP_REMOVED lines=16> */
.L_x_728:
[----:B------:R-:W-:Y:S05]  /*c280*/  BSYNC B0 ;  /* 0x0000000000007941 */ /* 0x000fea0003800000 */
.L_x_727:
[----:B------:R-:W-:Y:S01]  /*c290*/  VIADD R0, R22, 0x60 ;  /* 0x0000006016007836 */ /* 0x000fe20000000000 */
[----:B------:R-:W-:Y:S04]  /*c2a0*/  BSSY B0, `(.L_x_729) ;  /* 0x0000014000007945 */ /* 0x000fe80003800000 */
[----:B------:R-:W-:-:S13]  /*c2b0*/  ISETP.GE.AND P2, PT, R0, R4, PT ;  /* 0x000000040000720c */ /* 0x000fda0003f46270 */
[----:B------:R-:W-:Y:S05]  /*c2c0*/  @P2 BRA `(.L_x_730) ;  /* 0x0000000000442947 */ /* 0x000fea0003800000 */
[----:B-123--:R-:W-:Y:S01]  /*c2d0*/  IADD3 R47, P2, R48, 0x60, RZ ;  /* 0x00000060302f7810 */ /* 0x00efe20007f5e0ff */
        /* <DEDUP_REMOVED lines=16> */
.L_x_730:
[----:B------:R-:W-:Y:S05]  /*c3e0*/  BSYNC B0 ;  /* 0x0000000000007941 */ /* 0x000fea0003800000 */
.L_x_729:
[----:B------:R-:W-:Y:S01]  /*c3f0*/  VIADD R0, R22, 0x80 ;  /* 0x0000008016007836 */ /* 0x000fe20000000000 */
[----:B------:R-:W-:Y:S04]  /*c400*/  BSSY B0, `(.L_x_731) ;  /* 0x0000014000007945 */ /* 0x000fe80003800000 */
[----:B------:R-:W-:-:S13]  /*c410*/  ISETP.GE.AND P2, PT, R0, R4, PT ;  /* 0x000000040000720c */ /* 0x000fda0003f46270 */
[----:B------:R-:W-:Y:S05]  /*c420*/  @P2 BRA `(.L_x_732) ;  /* 0x0000000000442947 */ /* 0x000fea0003800000 */
[----:B-1234-:R-:W-:Y:S01]  /*c430*/  IADD3 R47, P2, R48, 0x80, RZ ;  /* 0x00000080302f7810 */ /* 0x01efe20007f5e0ff */
        /* <DEDUP_REMOVED lines=16> */
.L_x_732:
[----:B------:R-:W-:Y:S05]  /*c540*/  BSYNC B0 ;  /* 0x0000000000007941 */ /* 0x000fea0003800000 */
.L_x_731:
[----:B------:R-:W-:Y:S01]  /*c550*/  VIADD R0, R22, 0xa0 ;  /* 0x000000a016007836 */ /* 0x000fe20000000000 */
[----:B------:R-:W-:Y:S04]  /*c560*/  BSSY B0, `(.L_x_733) ;  /* 0x0000014000007945 */ /* 0x000fe80003800000 */
[----:B------:R-:W-:-:S13]  /*c570*/  ISETP.GE.AND P2, PT, R0, R4, PT ;  /* 0x000000040000720c */ /* 0x000fda0003f46270 */
[----:B------:R-:W-:Y:S05]  /*c580*/  @P2 BRA `(.L_x_734) ;  /* 0x0000000000442947 */ /* 0x000fea0003800000 */
[----:B01234-:R-:W-:Y:S01]  /*c590*/  IADD3 R47, P2, R48, 0xa0, RZ ;  /* 0x000000a0302f7810 */ /* 0x01ffe20007f5e0ff */
[----:B------:R-:W-:Y:S01]  /*c5a0*/  IMAD.MOV.U32 R44, RZ, RZ, R102 ;  /* 0x000000ffff2c7224 */ /* 0x000fe200078e0066 */
[----:B------:R-:W-:Y:S01]  /*c5b0*/  ULDC.64 UR4, c[0x0][0x208] ;  /* 0x0000820000047ab9 */ /* 0x000fe20000000a00 */
[----:B------:R-:W-:Y:S02]  /*c5c0*/  IMAD.MOV.U32 R45, RZ, RZ, R6 ;  /* 0x000000ffff2d7224 */ /* 0x000fe400078e0006 */
[----:B------:R-:W-:Y:S02]  /*c5d0*/  IMAD.X R48, RZ, RZ, R49, P2 ;  /* 0x000000ffff307224 */ /* 0x000fe400010e0631 */
[----:B------:R-:W-:-:S04]  /*c5e0*/  IMAD.WIDE.U32 R44, R47, UR38, R44 ;  /* 0x000000262f2c7c25 */ /* 0x000fc8000f8e002c */
[----:B------:R-:W-:-:S04]  /*c5f0*/  IMAD R48, R48, UR38, RZ ;  /* 0x0000002630307c24 */ /* 0x000fc8000f8e02ff */
[----:B------:R-:W-:Y:S01]  /*c600*/  IMAD R47, R47, UR39, R48 ;  /* 0x000000272f2f7c24 */ /* 0x000fe2000f8e0230 */
[----:B------:R-:W-:-:S03]  /*c610*/  LEA R48, P2, R44, UR36, 0x1 ;  /* 0x000000242c307c11 */ /* 0x000fc6000f8408ff */
        /* <DEDUP_REMOVED lines=8> */
.L_x_734:
[----:B------:R-:W-:Y:S05]  /*c6a0*/  BSYNC B0 ;  /* 0x0000000000007941 */ /* 0x000fea0003800000 */
.L_x_733:
[----:B------:R-:W5:Y:S01]  /*c6b0*/  LDL R0, [R1+0x4] ;  /* 0x0000040001007983 */ /* 0x000f620000100800 */
[----:B------:R-:W-:Y:S02]  /*c6c0*/  VIADD R23, R23, 0x1 ;  /* 0x0000000117177836 */ /* 0x000fe40000000000 */
[----:B------:R-:W-:Y:S01]  /*c6d0*/  @!P3 VIADD R3, R3, 0x348c0 ;  /* 0x000348c00303b836 */ /* 0x000fe20000000000 */
[----:B------:R-:W-:Y:S01]  /*c6e0*/  @!PT LDS RZ, [RZ] ;  /* 0x00000000fffff984 */ /* 0x000fe20000000800 */
[----:B------:R-:W-:Y:S01]  /*c6f0*/  @!PT LDS RZ, [RZ] ;  /* 0x00000000fffff984 */ /* 0x000fe20000000800 */
[----:B------:R-:W-:Y:S01]  /*c700*/  @!PT LDS RZ, [RZ] ;  /* 0x00000000fffff984 */ /* 0x000fe20000000800 */
[----:B------:R-:W-:Y:S01]  /*c710*/  @!PT LDS RZ, [RZ] ;  /* 0x00000000fffff984 */ /* 0x000fe20000000800 */
[----:B------:R1:W-:Y:S06]  /*c720*/  MEMBAR.ALL.CTA ;  /* 0x0000000000007992 */ /* 0x0003ec0000008000 */
[----:B-1----:R-:W1:Y:S02]  /*c730*/  FENCE.VIEW.ASYNC.S ;  /* 0x00000000000073c6 */ /* 0x002e640000000000 */
[----:B-1----:R1:W-:Y:S01]  /*c740*/  BAR.SYNC.DEFER_BLOCKING R162, 0x80 ;  /* 0x000200a20000751d */ /* 0x0023e20000010000 */
[----:B------:R-:W-:-:S02]  /*c750*/  ISETP.NE.AND P2, PT, R23, 0x2, PT ;  /* 0x000000021700780c */ /* 0x000fc40003f45270 */
[----:B------:R-:W-:Y:S02]  /*c760*/  @!P3 PRMT R3, RZ, 0x654, R3 ;  /* 0x00000654ff03b816 */ /* 0x000fe40000000003 */
[----:B------:R-:W-:Y:S02]  /*c770*/  SEL R23, R23, RZ, P2 ;  /* 0x000000ff17177207 */ /* 0x000fe40001000000 */
[----:B------:R1:W-:Y:S01]  /*c780*/  @!P3 SYNCS.ARRIVE.TRANS64.RED.A1T0 RZ, [R3+URZ], RZ ;  /* 0x000000ff03ffb9a7 */ /* 0x0003e2000810043f */
[----:B-----5:R-:W-:Y:S02]  /*c790*/  LOP3.LUT P4, RZ, R0, 0x10, RZ, 0xc0, !PT ;  /* 0x0000001000ff7812 */ /* 0x020fe4000788c0ff */
[----:B------:R-:W-:-:S04]  /*c7a0*/  SEL R0, RZ, 0x1, P2 ;  /* 0x00000001ff007807 */ /* 0x000fc80001000000 */
[----:B------:R-:W-:-:S07]  /*c7b0*/  LOP3.LUT R223, R223, R0, RZ, 0x3c, !PT ;  /* 0x00000000dfdf7212 */ /* 0x000fce00078e3cff */
[----:B-1----:R-:W-:Y:S05]  /*c7c0*/  @P4 BRA `(.L_x_735) ;  /* 0xffffff6000a04947 */ /* 0x002fea000383ffff */
[----:B------:R-:W1:Y:S01]  /*c7d0*/  S2R R4, SR_TID.X ;  /* 0x0000000000047919 */ /* 0x000e620000002100 */
[----:B------:R-:W-:Y:S02]  /*c7e0*/  PLOP3.LUT P0, PT, PT, PT, PT, 0x8, 0x0 ;  /* 0x000000000000781c */ /* 0x000fe40003f0e170 */
[----:B-1----:R-:W-:-:S04]  /*c7f0*/  SHF.R.U32.HI R4, RZ, 0x7, R4 ;  /* 0x00000007ff047819 */ /* 0x002fc80000011604 */
[----:B------:R-:W-:-:S13]  /*c800*/  ISETP.NE.AND P4, PT, R4, 0x1, PT ;  /* 0x000000010400780c */ /* 0x000fda0003f85270 */
[----:B------:R-:W-:Y:S06]  /*c810*/  @!P4 BAR.ARV 0x9, 0x100 ;  /* 0x024400000000cb1d */ /* 0x000fec0000002000 */
.L_x_607:
[----:B------:R-:W-:Y:S01]  /*c820*/  ISETP.GE.AND P2, PT, R161, 0x1, PT ;  /* 0x00000001a100780c */ /* 0x000fe20003f46270 */
[----:B------:R-:W-:Y:S01]  /*c830*/  IMAD.MOV.U32 R3, RZ, RZ, RZ ;  /* 0x000000ffff037224 */ /* 0x000fe200078e00ff */
[----:B------:R-:W-:Y:S01]  /*c840*/  PLOP3.LUT P1, PT, PT, PT, PT, 0x80, 0x0 ;  /* 0x000000000000781c */ /* 0x000fe20003f2f070 */
[----:B------:R-:W-:Y:S01]  /*c850*/  IMAD.MOV.U32 R0, RZ, RZ, RZ ;  /* 0x000000ffff007224 */ /* 0x000fe200078e00ff */
[----:B------:R-:W-:Y:S01]  /*c860*/  CS2R R42, SRZ ;  /* 0x00000000002a7805 */ /* 0x000fe2000001ff00 */
[----:B------:R-:W-:Y:S01]  /*c870*/  IMAD.MOV.U32 R87, RZ, RZ, RZ ;  /* 0x000000ffff577224 */ /* 0x000fe200078e00ff */
[----:B------:R-:W-:Y:S01]  /*c880*/  CS2R R36, SRZ ;  /* 0x0000000000247805 */ /* 0x000fe2000001ff00 */
[----:B------:R-:W-:Y:S01]  /*c890*/  IMAD.MOV.U32 R39, RZ, RZ, RZ ;  /* 0x000000ffff277224 */ /* 0x000fe200078e00ff */
[----:B0-234-:R-:W-:Y:S02]  /*c8a0*/  CS2R R46, SRZ ;  /* 0x00000000002e7805 */ /* 0x01dfe4000001ff00 */
        /* <DEDUP_REMOVED lines=8> */
[----:B------:R-:W-:Y:S01]  /*c930*/  CS2R R56, SRZ ;  /* 0x0000000000387805 */ /* 0x000fe2000001ff00 */
[----:B------:R-:W-:Y:S01]  /*c940*/  IMAD.MOV.U32 R45, RZ, RZ, RZ ;  /* 0x000000ffff2d7224 */ /* 0x000fe200078e00ff */
[----:B------:R-:W-:Y:S01]  /*c950*/  CS2R R60, SRZ ;  /* 0x00000000003c7805 */ /* 0x000fe2000001ff00 */
[----:B------:R-:W-:Y:S01]  /*c960*/  IMAD.MOV.U32 R58, RZ, RZ, RZ ;  /* 0x000000ffff3a7224 */ /* 0x000fe200078e00ff */
        /* <DEDUP_REMOVED lines=13> */
[----:B------:R-:W-:Y:S01]  /*ca40*/  CS2R R94, SRZ ;  /* 0x00000000005e7805 */ /* 0x000fe2000001ff00 */
[----:B------:R-:W-:Y:S02]  /*ca50*/  IMAD.MOV.U32 R106, RZ, RZ, RZ ;  /* 0x000000ffff6a7224 */ /* 0x000fe400078e00ff */
[----:B------:R-:W-:-:S02]  /*ca60*/  IMAD.MOV.U32 R103, RZ, RZ, RZ ;  /* 0x000000ffff677224 */ /* 0x000fc400078e00ff */
[----:B------:R-:W-:Y:S02]  /*ca70*/  IMAD.MOV.U32 R10, RZ, RZ, RZ ;  /* 0x000000ffff0a7224 */ /* 0x000fe400078e00ff */
[----:B------:R-:W-:Y:S01]  /*ca80*/  IMAD.MOV.U32 R108, RZ, RZ, RZ ;  /* 0x000000ffff6c7224 */ /* 0x000fe200078e00ff */
[----:B------:R-:W-:Y:S06]  /*ca90*/  @P0 BRA `(.L_x_736) ;  /* 0x00000000000c0947 */ /* 0x000fec0003800000 */
[----:B------:R-:W0:Y:S01]  /*caa0*/  FENCE.VIEW.ASYNC.G ;  /* 0x00000000000073c6 */ /* 0x000e220000000100 */
[----:B------:R-:W-:Y:S05]  /*cab0*/  WARPSYNC.ALL ;  /* 0x0000000000007948 */ /* 0x000fea0003800000 */
[----:B0-----:R-:W-:Y:S06]  /*cac0*/  BAR.ARV 0xc, 0x180 ;  /* 0x0306000000007b1d */ /* 0x001fec0000002000 */
.L_x_736:
[----:B------:R-:W-:Y:S02]  /*cad0*/  IMAD.MOV.U32 R102, RZ, RZ, RZ ;  /* 0x000000ffff667224 */ /* 0x000fe400078e00ff */
[----:B------:R-:W-:Y:S01]  /*cae0*/  IMAD.MOV.U32 R11, RZ, RZ, RZ ;  /* 0x000000ffff0b7224 */ /* 0x000fe200078e00ff */
[----:B------:R-:W-:Y:S06]  /*caf0*/  @!P2 BRA `(.L_x_737) ;  /* 0x000001040080a947 */ /* 0x000fec0003800000 */
[----:B------:R-:W-:-:S03]  /*cb00*/  UMOV UR4, 0xffffffff ;  /* 0xffffffff00047882 */ /* 0x000fc60000000000 */
[----:B------:R-:W-:Y:S05]  /*cb10*/  BRA.DIV UR4, `(.L_x_738) ;  /* 0x0000019a04f07947 */ /* 0x000fea000b800000 */
[----:B------:R-:W0:Y:S02]  /*cb20*/  S2R R3, SR_TID.X ;  /* 0x0000000000037919 */ /* 0x000e240000002100 */
[----:B0-----:R-:W-:-:S05]  /*cb30*/  VIADD R3, R3, 0xffffff80 ;  /* 0xffffff8003037836 */ /* 0x001fca0000000000 */
[----:B------:R-:W-:-:S04]  /*cb40*/  SHF.R.S32.HI R0, RZ, 0x1f, R3 ;  /* 0x0000001fff007819 */ /* 0x000fc80000011403 */
[----:B------:R-:W-:-:S04]  /*cb50*/  LEA.HI R0, R0, R3, RZ, 0x7 ;  /* 0x0000000300007211 */ /* 0x000fc800078f38ff */
[----:B------:R-:W-:-:S06]  /*cb60*/  SHF.R.S32.HI R0, RZ, 0x7, R0 ;  /* 0x00000007ff007819 */ /* 0x000fcc0000011400 */
[----:B------:R-:W0:Y:S04]  /*cb70*/  SHFL.IDX PT, R0, R0, RZ, 0x1f ;  /* 0x00001fff00007589 */ /* 0x000e2800000e0000 */
[----:B0-----:R0:W-:Y:S02]  /*cb80*/  STL [R1], R0 ;  /* 0x0000000001007387 */ /* 0x0011e40000100800 */
.L_x_983:
[----:B------:R-:W0:Y:S04]  /*cb90*/  LDL R4, [R1] ;  /* 0x0000000001047983 */ /* 0x000e280000100800 */
[----:B------:R-:W2:Y:S01]  /*cba0*/  LDL R3, [R1+0x74] ;  /* 0x0000740001037983 */ /* 0x000ea20000100800 */
[----:B0-----:R-:W-:-:S04]  /*cbb0*/  LEA.HI R0, R4, R4, RZ, 0x1 ;  /* 0x0000000404007211 */ /* 0x001fc800078f08ff */
[----:B------:R-:W-:Y:S02]  /*cbc0*/  LOP3.LUT R0, R0, 0x1e, RZ, 0xc0, !PT ;  /* 0x0000001e00007812 */ /* 0x000fe400078ec0ff */
[----:B--2---:R-:W-:-:S03]  /*cbd0*/  LOP3.LUT P0, RZ, R3, 0x9f, RZ, 0xc0, !PT ;  /* 0x0000009f03ff7812 */ /* 0x004fc6000780c0ff */
[----:B------:R-:W-:-:S04]  /*cbe0*/  IMAD.IADD R0, R4, 0x1, -R0 ;  /* 0x0000000104007824 */ /* 0x000fc800078e0a00 */
[----:B------:R-:W-:-:S05]  /*cbf0*/  IMAD R0, R0, 0x2000, R3 ;  /* 0x0000200000007824 */ /* 0x000fca00078e0203 */
[----:B------:R-:W-:-:S04]  /*cc00*/  SHF.R.U32.HI R0, RZ, 0x4, R0 ;  /* 0x00000004ff007819 */ /* 0x000fc80000011600 */
[----:B------:R-:W-:Y:S01]  /*cc10*/  LOP3.LUT R28, R0, 0x3fff, RZ, 0xc0, !PT ;  /* 0x00003fff001c7812 */ /* 0x000fe200078ec0ff */
[----:B------:R-:W-:Y:S06]  /*cc20*/  @!P0 BRA `(.L_x_739) ;  /* 0x0000000000408947 */ /* 0x000fec0003800000 */
[----:B------:R-:W-:Y:S01]  /*cc30*/  MOV R0, 0x0 ;  /* 0x0000000000007802 */ /* 0x000fe20000000f00 */
[----:B------:R-:W-:Y:S01]  /*cc40*/  ULDC.64 UR4, c[0x4][0xa0] ;  /* 0x0100280000047ab9 */ /* 0x000fe20000000a00 */
[----:B------:R-:W-:Y:S01]  /*cc50*/  ULDC.64 UR6, c[0x4][0xa8] ;  /* 0x01002a0000067ab9 */ /* 0x000fe20000000a00 */
[----:B------:R-:W-:Y:S01]  /*cc60*/  IMAD.U32 R4, RZ, RZ, UR4 ;  /* 0x00000004ff047e24 */ /* 0x000fe2000f8e00ff */
[----:B-1----:R0:W1:Y:S01]  /*cc70*/  LDC.64 R14, c[0x4][R0] ;  /* 0x01000000000e7b82 */ /* 0x0020620000000a00 */
        /* <DEDUP_REMOVED lines=11> */
.L_x_739:
[----:B------:R-:W-:Y:S02]  /*cd30*/  ULDC UR4, c[0x0][0x3f4] ;  /* 0x0000fd0000047ab9 */ /* 0x000fe40000000800 */
[----:B------:R-:W-:-:S13]  /*cd40*/  ISETP.LT.AND P0, PT, RZ, UR4, PT ;  /* 0x00000004ff007c0c */ /* 0x000fda000bf01270 */
[----:B------:R-:W-:Y:S05]  /*cd50*/  @P0 BRA `(.L_x_740) ;  /* 0x0000000000400947 */ /* 0x000fea0003800000 */
[----:B------:R-:W2:Y:S02]  /*cd60*/  LDL R20, [R1+0x6c] ;  /* 0x00006c0001147983 */ /* 0x000ea40000100800 */
[----:B--2---:R-:W-:-:S04]  /*cd70*/  LEA.HI R0, R20, R20, RZ, 0x1 ;  /* 0x0000001414007211 */ /* 0x004fc800078f08ff */
[----:B------:R-:W-:-:S05]  /*cd80*/  LOP3.LUT R0, R0, 0xfffffffe, RZ, 0xc0, !PT ;  /* 0xfffffffe00007812 */ /* 0x000fca00078ec0ff */
[----:B------:R-:W-:-:S05]  /*cd90*/  IMAD.IADD R0, R20, 0x1, -R0 ;  /* 0x0000000114007824 */ /* 0x000fca00078e0a00 */
[----:B------:R-:W-:-:S04]  /*cda0*/  SHF.L.U32 R3, R0, 0x1f, RZ ;  /* 0x0000001f00037819 */ /* 0x000fc800000006ff */
[----:B------:R0:W2:Y:S03]  /*cdb0*/  SYNCS.PHASECHK.TRANS64.TRYWAIT P0, [R2+URZ+0x34800], R3 ;  /* 0x03480003020075a7 */ /* 0x0000a6000800017f */
[----:B--2---:R-:W-:Y:S05]  /*cdc0*/  @!P0 NANOSLEEP.SYNCS 0x989680 ;  /* 0x009896800000895d */ /* 0x004fea0003900000 */
[----:B------:R-:W2:Y:S01]  /*cdd0*/  @!P0 SYNCS.PHASECHK.TRANS64 P0, [R2+URZ+0x34800], R3 ;  /* 0x03480003020085a7 */ /* 0x000ea2000800007f */
[----:B------:R-:W-:Y:S04]  /*cde0*/  BSSY B0, `(.L_x_741) ;  /* 0x0000006000007945 */ /* 0x000fe80003800000 */
[----:B--2---:R-:W-:Y:S05]  /*cdf0*/  @P0 BRA `(.L_x_742) ;  /* 0x0000000000100947 */ /* 0x004fea0003800000 */
.L_x_743:
[----:B--2---:R2:W3:Y:S02]  /*ce00*/  SYNCS.PHASECHK.TRANS64.TRYWAIT P0, [R2+URZ+0x34800], R3 ;  /* 0x03480003020075a7 */ /* 0x0044e4000800017f */
[----:B---3--:R-:W-:Y:S05]  /*ce10*/  @!P0 NANOSLEEP.SYNCS 0x989680 ;  /* 0x009896800000895d */ /* 0x008fea0003900000 */
[----:B------:R-:W3:Y:S02]  /*ce20*/  @!P0 SYNCS.PHASECHK.TRANS64 P0, [R2+URZ+0x34800], R3 ;  /* 0x03480003020085a7 */ /* 0x000ee4000800007f */
[----:B---3--:R-:W-:Y:S05]  /*ce30*/  @!P0 BRA `(.L_x_743) ;  /* 0xfffffffc00f08947 */ /* 0x008fea000383ffff */
.L_x_742:
[----:B------:R-:W-:Y:S05]  /*ce40*/  BSYNC B0 ;  /* 0x0000000000007941 */ /* 0x000fea0003800000 */
.L_x_741:
[----:B------:R-:W-:Y:S05]  /*ce50*/  BRA `(.L_x_744) ;  /* 0x0000003c00207947 */ /* 0x000fea0003800000 */
.L_x_740:
[----:B------:R-:W2:Y:S01]  /*ce60*/  LDL R29, [R1+0x74] ;  /* 0x00007400011d7983 */ /* 0x000ea20000100800 */
[----:B-----5:R-:W-:Y:S01]  /*ce70*/  SHF.R.S32.HI R0, RZ, 0x1f, R148 ;  /* 0x0000001fff007819 */ /* 0x020fe20000011494 */
[----:B------:R-:W-:Y:S01]  /*ce80*/  ULDC.64 UR4, c[0x0][0x3f8] ;  /* 0x0000fe0000047ab9 */ /* 0x000fe20000000a00 */
[----:B------:R-:W-:Y:S01]  /*ce90*/  ULDC.64 UR6, c[0x0][0x408] ;  /* 0x0001020000067ab9 */ /* 0x000fe20000000a00 */
[----:B------:R-:W-:-:S04]  /*cea0*/  IMAD.WIDE.U32 R4, R148, UR4, RZ ;  /* 0x0000000494047c25 */ /* 0x000fc8000f8e00ff */
[C---:B------:R-:W-:Y:S02]  /*ceb0*/  IMAD R3, R0.reuse, UR4, RZ ;  /* 0x0000000400037c24 */ /* 0x040fe4000f8e02ff */
[----:B------:R-:W-:Y:S02]  /*cec0*/  IMAD R7, R0, UR6, RZ ;  /* 0x0000000600077c24 */ /* 0x000fe4000f8e02ff */
[C---:B------:R-:W-:Y:S01]  /*ced0*/  IMAD R3, R148.reuse, UR5, R3 ;  /* 0x0000000594037c24 */ /* 0x040fe2000f8e0203 */
[----:B------:R-:W-:Y:S01]  /*cee0*/  ULDC.64 UR4, c[0x0][0x3e8] ;  /* 0x0000fa0000047ab9 */ /* 0x000fe20000000a00 */
[----:B------:R-:W-:Y:S01]  /*cef0*/  IMAD R7, R148, UR7, R7 ;  /* 0x0000000794077c24 */ /* 0x000fe2000f8e0207 */
[----:B------:R-:W-:Y:S01]  /*cf00*/  LEA R24, P1, R4, UR4, 0x1 ;  /* 0x0000000404187c11 */ /* 0x000fe2000f8208ff */
[----:B------:R-:W-:Y:S01]  /*cf10*/  IMAD.WIDE.U32 R148, R148, UR6, RZ ;  /* 0x0000000694947c25 */ /* 0x000fe2000f8e00ff */
[----:B------:R-:W-:-:S03]  /*cf20*/  ULDC.64 UR6, c[0x0][0x400] ;  /* 0x0001000000067ab9 */ /* 0x000fc60000000a00 */
[----:B------:R-:W-:Y:S01]  /*cf30*/  IMAD.IADD R25, R3, 0x1, R5 ;  /* 0x0000000103197824 */ /* 0x000fe200078e0205 */
[----:B------:R-:W-:Y:S01]  /*cf40*/  LEA R26, P2, R148, UR6, 0x1 ;  /* 0x00000006941a7c11 */ /* 0x000fe2000f8408ff */
[----:B------:R-:W-:-:S03]  /*cf50*/  IMAD.IADD R27, R7, 0x1, R149 ;  /* 0x00000001071b7824 */ /* 0x000fc600078e0295 */
[----:B------:R-:W-:Y:S02]  /*cf60*/  LEA.HI.X R25, R4, UR5, R25, 0x1, P1 ;  /* 0x0000000504197c11 */ /* 0x000fe400088f0c19 */
[----:B------:R-:W-:Y:S02]  /*cf70*/  LEA.HI.X R27, R148, UR7, R27, 0x1, P2 ;  /* 0x00000007941b7c11 */ /* 0x000fe400090f0c1b */
[----:B--2---:R-:W-:-:S13]  /*cf80*/  LOP3.LUT P0, RZ, R29, 0x3ff, RZ, 0xc0, !PT ;  /* 0x000003ff1dff7812 */ /* 0x004fda000780c0ff */
[----:B------:R-:W-:Y:S05]  /*cf90*/  @!P0 BRA `(.L_x_745) ;  /* 0x0000000000408947 */ /* 0x000fea0003800000 */
        /* <DEDUP_REMOVED lines=16> */
.L_x_745:
[----:B------:R-:W2:Y:S01]  /*d0a0*/  LDL R20, [R1+0x3c] ;  /* 0x00003c0001147983 */ /* 0x000ea20000100800 */
[----:B------:R-:W-:Y:S01]  /*d0b0*/  ULDC.U8 UR4, c[0x0][0x410] ;  /* 0x0001040000047ab9 */ /* 0x000fe20000000000 */
[----:B------:R-:W-:Y:S01]  /*d0c0*/  BSSY B0, `(.L_x_746) ;  /* 0x0000399000007945 */ /* 0x000fe20003800000 */
[----:B------:R-:W-:Y:S01]  /*d0d0*/  ISETP.NE.AND P0, PT, RZ, UR4, PT ;  /* 0x00000004ff007c0c */ /* 0x000fe2000bf05270 */
[----:B------:R-:W-:Y:S02]  /*d0e0*/  IMAD R5, R125, 0x80, R22 ;  /* 0x000000807d057824 */ /* 0x000fe400078e0216 */
[----:B--2---:R-:W-:-:S10]  /*d0f0*/  IMAD R21, R20, 0x2, R29 ;  /* 0x0000000214157824 */ /* 0x004fd400078e021d */
[----:B------:R-:W-:Y:S05]  /*d100*/  @!P0 BRA `(.L_x_747) ;  /* 0x0000001800ac8947 */ /* 0x000fea0003800000 */
[----:B------:R-:W-:-:S03]  /*d110*/  UMOV UR4, 0xffffffff ;  /* 0xffffffff00047882 */ /* 0x000fc60000000000 */
[----:B------:R-:W-:Y:S05]  /*d120*/  BRA.DIV UR4, `(.L_x_748) ;  /* 0x0000019604ac7947 */ /* 0x000fea000b800000 */
[----:B------:R0:W2:Y:S04]  /*d130*/  SHFL.IDX PT, R0, R25, RZ, 0x181f ;  /* 0x00181fff19007589 */ /* 0x0000a800000e0000 */
[----:B------:R0:W3:Y:S04]  /*d140*/  SHFL.IDX PT, R3, R24, RZ, 0x181f ;  /* 0x00181fff18037589 */ /* 0x0000e800000e0000 */
[----:B------:R0:W4:Y:S04]  /*d150*/  SHFL.IDX PT, R4, R27, RZ, 0x181f ;  /* 0x00181fff1b047589 */ /* 0x00012800000e0000 */
[----:B-1----:R0:W1:Y:S02]  /*d160*/  SHFL.IDX PT, R14, R26, RZ, 0x181f ;  /* 0x00181fff1a0e7589 */ /* 0x00206400000e0000 */
.L_x_989:
[----:B------:R-:W5:Y:S01]  /*d170*/  LDL R7, [R1+0x6c] ;  /* 0x00006c0001077983 */ /* 0x000f620000100800 */
[----:B------:R-:W-:Y:S01]  /*d180*/  ULDC UR4, c[0x0][0x448] ;  /* 0x0001120000047ab9 */ /* 0x000fe20000000800 */
[----:B------:R-:W-:Y:S01]  /*d190*/  BSSY B1, `(.L_x_749) ;  /* 0x0000026000017945 */ /* 0x000fe20003800000 */
[----:B------:R-:W-:Y:S01]  /*d1a0*/  IMAD R160, R160, UR4, RZ ;  /* 0x00000004a0a07c24 */ /* 0x000fe2000f8e02ff */
[----:B------:R-:W-:Y:S02]  /*d1b0*/  CS2R R8, SRZ ;  /* 0x0000000000087805 */ /* 0x000fe4000001ff00 */
[----:B------:R-:W-:Y:S02]  /*d1c0*/  CS2R R10, SRZ ;  /* 0x00000000000a7805 */ /* 0x000fe4000001ff00 */
[----:B------:R-:W-:Y:S02]  /*d1d0*/  CS2R R12, SRZ ;  /* 0x00000000000c7805 */ /* 0x000fe4000001ff00 */
[----:B------:R-:W-:-:S02]  /*d1e0*/  ISETP.GE.AND P0, PT, R5, R160, PT ;  /* 0x000000a00500720c */ /* 0x000fc40003f06270 */
[----:B-----5:R-:W-:-:S04]  /*d1f0*/  LEA.HI R6, R7, R7, RZ, 0x1 ;  /* 0x0000000707067211 */ /* 0x020fc800078f08ff */
[----:B------:R-:W-:-:S05]  /*d200*/  LOP3.LUT R6, R6, 0xfffffffe, RZ, 0xc0, !PT ;  /* 0xfffffffe06067812 */ /* 0x000fca00078ec0ff */
[----:B------:R-:W-:Y:S01]  /*d210*/  IMAD.IADD R5, R7, 0x1, -R6 ;  /* 0x0000000107057824 */ /* 0x000fe200078e0a06 */
[----:B------:R-:W-:-:S04]  /*d220*/  CS2R R6, SRZ ;  /* 0x0000000000067805 */ /* 0x000fc8000001ff00 */
[----:B------:R-:W-:Y:S01]  /*d230*/  SHF.L.U32 R5, R5, 0x1f, RZ ;  /* 0x0000001f05057819 */ /* 0x000fe200000006ff */
[----:B------:R-:W-:Y:S06]  /*d240*/  @P0 BRA `(.L_x_750) ;  /* 0x0000000000680947 */ /* 0x000fec0003800000 */
[----:B------:R-:W-:Y:S01]  /*d250*/  ULDC UR4, c[0x0][0x3f4] ;  /* 0x0000fd0000047ab9 */ /* 0x000fe20000000800 */
[----:B------:R-:W-:Y:S01]  /*d260*/  IMAD.SHL.U32 R30, R220, 0x2, RZ ;  /* 0x00000002dc1e7824 */ /* 0x000fe200078e00ff */
[----:B------:R-:W-:Y:S02]  /*d270*/  ISETP.GE.AND P4, PT, R18, UR4, PT ;  /* 0x0000000412007c0c */ /* 0x000fe4000bf86270 */
[----:B------:R-:W-:Y:S02]  /*d280*/  CS2R R12, SRZ ;  /* 0x00000000000c7805 */ /* 0x000fe4000001ff00 */
[----:B------:R-:W-:Y:S02]  /*d290*/  ISETP.GE.AND P5, PT, R220, UR4, PT ;  /* 0x00000004dc007c0c */ /* 0x000fe4000bfa6270 */
[----:B------:R-:W-:Y:S01]  /*d2a0*/  SHF.R.S32.HI R9, RZ, 0x1f, R220 ;  /* 0x0000001fff097819 */ /* 0x000fe200000114dc */
[----:B------:R-:W-:Y:S01]  /*d2b0*/  ULDC.64 UR6, c[0x0][0x208] ;  /* 0x0000820000067ab9 */ /* 0x000fe20000000a00 */
[----:B------:R-:W-:-:S02]  /*d2c0*/  SHF.R.S32.HI R7, RZ, 0x1f, R18 ;  /* 0x0000001fff077819 */ /* 0x000fc40000011412 */
[----:B------:R-:W-:-:S03]  /*d2d0*/  SHF.L.U64.HI R9, R220, 0x1, R9 ;  /* 0x00000001dc097819 */ /* 0x000fc60000010209 */
[----:B------:R-:W-:-:S04]  /*d2e0*/  @!P4 IMAD.SHL.U32 R15, R18, 0x2, RZ ;  /* 0x00000002120fc824 */ /* 0x000fc800078e00ff */
[CC--:B0--3--:R-:W-:Y:S02]  /*d2f0*/  @!P5 IADD3 R26, P2, R3.reuse, R30.reuse, RZ ;  /* 0x0000001e031ad210 */ /* 0x0c9fe40007f5e0ff */
[----:B-1----:R-:W-:Y:S02]  /*d300*/  @!P5 IADD3 R30, P3, R14, R30, RZ ;  /* 0x0000001e0e1ed210 */ /* 0x002fe40007f7e0ff */
[-C--:B------:R-:W-:Y:S01]  /*d310*/  @!P4 IADD3 R24, P0, R3, R15.reuse, RZ ;  /* 0x0000000f0318c210 */ /* 0x080fe20007f1e0ff */
[--C-:B--2---:R-:W-:Y:S01]  /*d320*/  @!P5 IMAD.X R27, R0, 0x1, R9.reuse, P2 ;  /* 0x00000001001bd824 */ /* 0x104fe200010e0609 */
[----:B------:R-:W-:Y:S01]  /*d330*/  @!P4 IADD3 R14, P1, R14, R15, RZ ;  /* 0x0000000f0e0ec210 */ /* 0x000fe20007f3e0ff */
[----:B----4-:R-:W-:Y:S01]  /*d340*/  @!P5 IMAD.X R31, R4, 0x1, R9, P3 ;  /* 0x00000001041fd824 */ /* 0x010fe200018e0609 */
[----:B------:R-:W-:Y:S02]  /*d350*/  @!P4 SHF.L.U64.HI R3, R18, 0x1, R7 ;  /* 0x000000011203c819 */ /* 0x000fe40000010207 */
[----:B------:R-:W-:-:S02]  /*d360*/  CS2R R8, SRZ ;  /* 0x0000000000087805 */ /* 0x000fc4000001ff00 */
[----:B------:R-:W-:Y:S02]  /*d370*/  CS2R R10, SRZ ;  /* 0x00000000000a7805 */ /* 0x000fe4000001ff00 */
[----:B------:R-:W-:Y:S01]  /*d380*/  CS2R R6, SRZ ;  /* 0x0000000000067805 */ /* 0x000fe2000001ff00 */
[----:B------:R0:W5:Y:S01]  /*d390*/  @!P5 LD.E.64 R12, desc[UR6][R26.64] ;  /* 0x000000061a0cd980 */ /* 0x000162000c101b00 */
[--C-:B------:R-:W-:Y:S02]  /*d3a0*/  @!P4 IMAD.X R25, R0, 0x1, R3.reuse, P0 ;  /* 0x000000010019c824 */ /* 0x100fe400000e0603 */
[----:B------:R-:W-:Y:S01]  /*d3b0*/  @!P4 IMAD.X R15, R4, 0x1, R3, P1 ;  /* 0x00000001040fc824 */ /* 0x000fe200008e0603 */
[----:B------:R0:W5:Y:S04]  /*d3c0*/  @!P5 LD.E.64 R8, desc[UR6][R30.64] ;  /* 0x000000061e08d980 */ /* 0x000168000c101b00 */
[----:B------:R0:W5:Y:S04]  /*d3d0*/  @!P4 LD.E.64 R10, desc[UR6][R24.64] ;  /* 0x00000006180ac980 */ /* 0x000168000c101b00 */
[----:B------:R0:W5:Y:S02]  /*d3e0*/  @!P4 LD.E.64 R6, desc[UR6][R14.64] ;  /* 0x000000060e06c980 */ /* 0x000164000c101b00 */
.L_x_750:
[----:B------:R-:W-:Y:S05]  /*d3f0*/  BSYNC B1 ;  /* 0x0000000000017941 */ /* 0x000fea0003800000 */
.L_x_749:
[----:B------:R-:W4:Y:S01]  /*d400*/  SYNCS.PHASECHK.TRANS64.TRYWAIT P0, [R2+URZ+0x34800], R5 ;  /* 0x03480005020075a7 */ /* 0x000f22000800017f */
[----:B--2---:R-:W-:Y:S01]  /*d410*/  IMAD R0, R125, -0x80, R160 ;  /* 0xffffff807d007824 */ /* 0x004fe200078e02a0 */
[--C-:B0----5:R-:W-:Y:S01]  /*d420*/  SHF.R.U32.HI R30, RZ, 0x10, R11.reuse ;  /* 0x00000010ff1e7819 */ /* 0x121fe2000001160b */
[----:B---3--:R-:W-:Y:S01]  /*d430*/  IMAD.MOV.U32 R3, RZ, RZ, R10 ;  /* 0x000000ffff037224 */ /* 0x008fe200078e000a */
[--C-:B------:R-:W-:Y:S01]  /*d440*/  SHF.R.U64 R10, R10, 0x10, R11.reuse ;  /* 0x000000100a0a7819 */ /* 0x100fe2000000120b */
[----:B------:R-:W-:Y:S01]  /*d450*/  IMAD.MOV.U32 R15, RZ, RZ, R11 ;  /* 0x000000ffff0f7224 */ /* 0x000fe200078e000b */
[--C-:B------:R-:W-:Y:S01]  /*d460*/  SHF.R.U64 R29, R12, 0x10, R13.reuse ;  /* 0x000000100c1d7819 */ /* 0x100fe2000000120d */
[----:B------:R-:W-:Y:S01]  /*d470*/  IMAD.MOV.U32 R20, RZ, RZ, R12 ;  /* 0x000000ffff147224 */ /* 0x000fe200078e000c */
[--C-:B------:R-:W-:Y:S01]  /*d480*/  SHF.R.U32.HI R27, RZ, 0x10, R13.reuse ;  /* 0x00000010ff1b7819 */ /* 0x100fe2000001160d */
[----:B------:R-:W-:Y:S01]  /*d490*/  IMAD.MOV.U32 R24, RZ, RZ, R13 ;  /* 0x000000ffff187224 */ /* 0x000fe200078e000d */
[----:B------:R-:W-:Y:S01]  /*d4a0*/  VIMNMX R11, R0, 0x80, PT ;  /* 0x00000080000b7848 */ /* 0x000fe20003fe0100 */
[----:B------:R-:W-:Y:S01]  /*d4b0*/  BSSY B1, `(.L_x_751) ;  /* 0x000000f000017945 */ /* 0x000fe20003800000 */
[----:B------:R-:W-:Y:S01]  /*d4c0*/  IMAD.MOV.U32 R13, RZ, RZ, R6 ;  /* 0x000000ffff0d7224 */ /* 0x000fe200078e0006 */
[--C-:B------:R-:W-:Y:S01]  /*d4d0*/  SHF.R.U64 R26, R6, 0x10, R7.reuse ;  /* 0x00000010061a7819 */ /* 0x100fe20000001207 */
[--C-:B-1----:R-:W-:Y:S01]  /*d4e0*/  IMAD.MOV.U32 R14, RZ, RZ, R7.reuse ;  /* 0x000000ffff0e7224 */ /* 0x102fe200078e0007 */
[----:B------:R-:W-:Y:S01]  /*d4f0*/  SHF.R.U32.HI R25, RZ, 0x10, R7 ;  /* 0x00000010ff197819 */ /* 0x000fe20000011607 */
[--C-:B------:R-:W-:Y:S01]  /*d500*/  IMAD.MOV.U32 R6, RZ, RZ, R9.reuse ;  /* 0x000000ffff067224 */ /* 0x100fe200078e0009 */
[----:B------:R-:W-:Y:S01]  /*d510*/  SHF.R.U64 R7, R8, 0x10, R9 ;  /* 0x0000001008077819 */ /* 0x000fe20000001209 */
[----:B----4-:R-:W-:Y:S01]  /*d520*/  IMAD.MOV.U32 R4, RZ, RZ, R8 ;  /* 0x000000ffff047224 */ /* 0x010fe200078e0008 */
[----:B------:R-:W-:-:S02]  /*d530*/  PRMT R10, R3, 0x5410, R10 ;  /* 0x00005410030a7816 */ /* 0x000fc4000000000a */
[----:B------:R-:W-:Y:S02]  /*d540*/  ISETP.GE.AND P1, PT, R22, R11, PT ;  /* 0x0000000b1600720c */ /* 0x000fe40003f26270 */
[----:B------:R-:W-:Y:S02]  /*d550*/  SHF.R.U32.HI R9, RZ, 0x10, R9 ;  /* 0x00000010ff097819 */ /* 0x000fe40000011609 */
[----:B------:R-:W-:Y:S02]  /*d560*/  PRMT R12, R15, 0x5410, R30 ;  /* 0x000054100f0c7816 */ /* 0x000fe4000000001e */
[----:B------:R-:W-:Y:S02]  /*d570*/  PRMT R0, R20, 0x5410, R29 ;  /* 0x0000541014007816 */ /* 0x000fe4000000001d */
[----:B------:R-:W-:Y:S01]  /*d580*/  PRMT R3, R24, 0x5410, R27 ;  /* 0x0000541018037816 */ /* 0x000fe2000000001b */
[----:B------:R-:W-:Y:S06]  /*d590*/  @!P0 BRA `(.L_x_752) ;  /* 0x0000019400008947 */ /* 0x000fec0003800000 */
.L_x_990:
[----:B------:R-:W-:Y:S05]  /*d5a0*/  BSYNC B1 ;  /* 0x0000000000017941 */ /* 0x000fea0003800000 */
.L_x_751:
[----:B------:R-:W-:Y:S01]  /*d5b0*/  BSSY B1, `(.L_x_753) ;  /* 0x0000059000017945 */ /* 0x000fe20003800000 */
[----:B------:R-:W-:Y:S02]  /*d5c0*/  PRMT R13, R13, 0x5410, R26 ;  /* 0x000054100d0d7816 */ /* 0x000fe4000000001a */
[----:B------:R-:W-:Y:S02]  /*d5d0*/  PRMT R14, R14, 0x5410, R25 ;  /* 0x000054100e0e7816 */ /* 0x000fe40000000019 */
[----:B------:R-:W-:Y:S02]  /*d5e0*/  PRMT R8, R4, 0x5410, R7 ;  /* 0x0000541004087816 */ /* 0x000fe40000000007 */
[----:B------:R-:W-:Y:S01]  /*d5f0*/  PRMT R9, R6, 0x5410, R9 ;  /* 0x0000541006097816 */ /* 0x000fe20000000009 */
[----:B------:R-:W-:Y:S06]  /*d600*/  @P1 BRA `(.L_x_754) ;  /* 0x00000004004c1947 */ /* 0x000fec0003800000 */
[----:B0-----:R-:W0:Y:S01]  /*d610*/  LDC R5, c[0x0][0x3f4] ;  /* 0x0000fd00ff057b82 */ /* 0x001e220000000800 */
[----:B------:R-:W-:Y:S01]  /*d620*/  BSSY B2, `(.L_x_755) ;  /* 0x000002a000027945 */ /* 0x000fe20003800000 */
[-C--:B0-----:R-:W-:Y:S02]  /*d630*/  ISETP.GE.AND P0, PT, R18, R5.reuse, PT ;  /* 0x000000051200720c */ /* 0x081fe40003f06270 */
[----:B------:R-:W-:-:S11]  /*d640*/  ISETP.GE.AND P1, PT, R220, R5, PT ;  /* 0x00000005dc00720c */ /* 0x000fd60003f26270 */
[----:B------:R-:W-:Y:S05]  /*d650*/  @P0 BRA `(.L_x_756) ;  /* 0x0000000000980947 */ /* 0x000fea0003800000 */
[----:B------:R-:W0:Y:S01]  /*d660*/  LDS.128 R4, [R21] ;  /* 0x0000000015047984 */ /* 0x000e220000000c00 */
[C---:B------:R-:W-:Y:S01]  /*d670*/  IMAD.U32 R29, R13.reuse, 0x10000, RZ ;  /* 0x000100000d1d7824 */ /* 0x040fe200078e00ff */
[----:B------:R-:W-:Y:S01]  /*d680*/  LOP3.LUT R30, R13, 0xffff0000, RZ, 0xc0, !PT ;  /* 0xffff00000d1e7812 */ /* 0x000fe200078ec0ff */
[C---:B------:R-:W-:Y:S01]  /*d690*/  IMAD.U32 R26, R10.reuse, 0x10000, RZ ;  /* 0x000100000a1a7824 */ /* 0x040fe200078e00ff */
[----:B------:R-:W-:Y:S01]  /*d6a0*/  LOP3.LUT R27, R10, 0xffff0000, RZ, 0xc0, !PT ;  /* 0xffff00000a1b7812 */ /* 0x000fe200078ec0ff */
[C---:B0-----:R-:W-:Y:S01]  /*d6b0*/  IMAD.U32 R15, R4.reuse, 0x10000, RZ ;  /* 0x00010000040f7824 */ /* 0x041fe200078e00ff */
[----:B------:R-:W-:Y:S01]  /*d6c0*/  LOP3.LUT R4, R4, 0xffff0000, RZ, 0xc0, !PT ;  /* 0xffff000004047812 */ /* 0x000fe200078ec0ff */
[C---:B------:R-:W-:Y:S01]  /*d6d0*/  IMAD.U32 R20, R5.reuse, 0x10000, RZ ;  /* 0x0001000005147824 */ /* 0x040fe200078e00ff */
[----:B------:R-:W-:Y:S01]  /*d6e0*/  LOP3.LUT R5, R5, 0xffff0000, RZ, 0xc0, !PT ;  /* 0xffff000005057812 */ /* 0x000fe200078ec0ff */
[C---:B------:R-:W-:Y:S01]  /*d6f0*/  IMAD.U32 R24, R6.reuse, 0x10000, RZ ;  /* 0x0001000006187824 */ /* 0x040fe200078e00ff */
[----:B------:R-:W-:Y:S01]  /*d700*/  LOP3.LUT R6, R6, 0xffff0000, RZ, 0xc0, !PT ;  /* 0xffff000006067812 */ /* 0x000fe200078ec0ff */
[C---:B------:R-:W-:Y:S01]  /*d710*/  FMUL.FTZ R32, R4.reuse, R29 ;  /* 0x0000001d04207220 */ /* 0x040fe20000410000 */
[----:B------:R-:W-:Y:S01]  /*d720*/  FMUL.FTZ R4, R4, R26 ;  /* 0x0000001a04047220 */ /* 0x000fe20000410000 */
[----:B------:R-:W-:-:S02]  /*d730*/  IMAD.U32 R25, R7, 0x10000, RZ ;  /* 0x0001000007197824 */ /* 0x000fc400078e00ff */
[----:B------:R-:W-:Y:S01]  /*d740*/  FMUL.FTZ R31, R5, R30 ;  /* 0x0000001e051f7220 */ /* 0x000fe20000410000 */
[C---:B------:R-:W-:Y:S01]  /*d750*/  FFMA.FTZ R32, R15.reuse, R26, -R32 ;  /* 0x0000001a0f207223 */ /* 0x040fe20000010820 */
[----:B------:R-:W-:Y:S01]  /*d760*/  FFMA.FTZ R29, R15, R29, R4 ;  /* 0x0000001d0f1d7223 */ /* 0x000fe20000010004 */
[----:B------:R-:W-:Y:S01]  /*d770*/  LOP3.LUT R7, R7, 0xffff0000, RZ, 0xc0, !PT ;  /* 0xffff000007077812 */ /* 0x000fe200078ec0ff */
[-C--:B------:R-:W-:Y:S01]  /*d780*/  FMUL.FTZ R33, R5, R27.reuse ;  /* 0x0000001b05217220 */ /* 0x080fe20000410000 */
[C---:B------:R-:W-:Y:S01]  /*d790*/  LOP3.LUT R26, R14.reuse, 0xffff0000, RZ, 0xc0, !PT ;  /* 0xffff00000e1a7812 */ /* 0x040fe200078ec0ff */
[----:B------:R-:W-:Y:S01]  /*d7a0*/  IMAD.U32 R15, R14, 0x10000, RZ ;  /* 0x000100000e0f7824 */ /* 0x000fe200078e00ff */
[C---:B------:R-:W-:Y:S01]  /*d7b0*/  LOP3.LUT R4, R12.reuse, 0xffff0000, RZ, 0xc0, !PT ;  /* 0xffff00000c047812 */ /* 0x040fe200078ec0ff */
[----:B------:R-:W-:Y:S02]  /*d7c0*/  IMAD.U32 R5, R12, 0x10000, RZ ;  /* 0x000100000c057824 */ /* 0x000fe400078e00ff */
[C---:B------:R-:W-:Y:S01]  /*d7d0*/  FFMA.FTZ R31, R20.reuse, R27, -R31 ;  /* 0x0000001b141f7223 */ /* 0x040fe2000001081f */
[----:B------:R-:W-:Y:S01]  /*d7e0*/  FFMA.FTZ R20, R20, R30, R33 ;  /* 0x0000001e14147223 */ /* 0x000fe20000010021 */
[C---:B------:R-:W-:Y:S01]  /*d7f0*/  FMUL.FTZ R27, R6.reuse, R15 ;  /* 0x0000000f061b7220 */ /* 0x040fe20000410000 */
[-C--:B------:R-:W-:Y:S01]  /*d800*/  FMUL.FTZ R30, R6, R5.reuse ;  /* 0x00000005061e7220 */ /* 0x080fe20000410000 */
        /* <DEDUP_REMOVED lines=9> */
[----:B------:R-:W-:-:S05]  /*d8a0*/  F2FP.BF16.F32.PACK_AB R7, R26, R7 ;  /* 0x000000071a07723e */ /* 0x000fca00000010ff */
[----:B------:R0:W-:Y:S02]  /*d8b0*/  STS.128 [R21], R4 ;  /* 0x0000000415007388 */ /* 0x0001e40000000c00 */
.L_x_756:
[----:B------:R-:W-:Y:S05]  /*d8c0*/  BSYNC B2 ;  /* 0x0000000000027941 */ /* 0x000fea0003800000 */
.L_x_755:
[----:B------:R-:W-:Y:S05]  /*d8d0*/  @P1 BRA `(.L_x_754) ;  /* 0x0000000000981947 */ /* 0x000fea0003800000 */
[----:B0-----:R-:W0:Y:S01]  /*d8e0*/  LDS.128 R4, [R21+0x4000] ;  /* 0x0040000015047984 */ /* 0x001e220000000c00 */
        /* <DEDUP_REMOVED lines=36> */
[----:B------:R1:W-:Y:S02]  /*db30*/  STS.128 [R21+0x4000], R4 ;  /* 0x0040000415007388 */ /* 0x0003e40000000c00 */
.L_x_754:
[----:B------:R-:W-:Y:S05]  /*db40*/  BSYNC B1 ;  /* 0x0000000000017941 */ /* 0x000fea0003800000 */
.L_x_753:
[----:B01----:R-:W-:Y:S01]  /*db50*/  VIADD R4, R22, 0x20 ;  /* 0x0000002016047836 */ /* 0x003fe20000000000 */
[----:B------:R-:W-:Y:S04]  /*db60*/  BSSY B1, `(.L_x_757) ;  /* 0x0000056000017945 */ /* 0x000fe80003800000 */
[----:B------:R-:W-:-:S13]  /*db70*/  ISETP.GE.AND P0, PT, R4, R11, PT ;  /* 0x0000000b0400720c */ /* 0x000fda0003f06270 */
[----:B------:R-:W-:Y:S05]  /*db80*/  @P0 BRA `(.L_x_758) ;  /* 0x00000004004c0947 */ /* 0x000fea0003800000 */
[----:B------:R-:W0:Y:S01]  /*db90*/  LDC R5, c[0x0][0x3f4] ;  /* 0x0000fd00ff057b82 */ /* 0x000e220000000800 */
[----:B------:R-:W-:Y:S01]  /*dba0*/  BSSY B2, `(.L_x_759) ;  /* 0x000002a000027945 */ /* 0x000fe20003800000 */
[-C--:B0-----:R-:W-:Y:S02]  /*dbb0*/  ISETP.GE.AND P0, PT, R18, R5.reuse, PT ;  /* 0x000000051200720c */ /* 0x081fe40003f06270 */
[----:B------:R-:W-:-:S11]  /*dbc0*/  ISETP.GE.AND P1, PT, R220, R5, PT ;  /* 0x00000005dc00720c */ /* 0x000fd60003f26270 */
[----:B------:R-:W-:Y:S05]  /*dbd0*/  @P0 BRA `(.L_x_760) ;  /* 0x0000000000980947 */ /* 0x000fea0003800000 */
[----:B------:R-:W0:Y:S01]  /*dbe0*/  LDS.128 R4, [R21+0x1000] ;  /* 0x0010000015047984 */ /* 0x000e220000000c00 */
[C---:B------:R-:W-:Y:S01]  /*dbf0*/  IMAD.U32 R31, R13.reuse, 0x10000, RZ ;  /* 0x000100000d1f7824 */ /* 0x040fe200078e00ff */
[----:B------:R-:W-:Y:S01]  /*dc00*/  LOP3.LUT R34, R13, 0xffff0000, RZ, 0xc0, !PT ;  /* 0xffff00000d227812 */ /* 0x000fe200078ec0ff */
        /* <DEDUP_REMOVED lines=10> */
[-C--:B------:R-:W-:Y:S01]  /*dcb0*/  FMUL.FTZ R26, R31, R4.reuse ;  /* 0x000000041f1a7220 */ /* 0x080fe20000410000 */
[----:B------:R-:W-:Y:S01]  /*dcc0*/  FMUL.FTZ R30, R29, R4 ;  /* 0x000000041d1e7220 */ /* 0x000fe20000410000 */
[----:B------:R-:W-:Y:S01]  /*dcd0*/  FMUL.FTZ R27, R34, R5 ;  /* 0x00000005221b7220 */ /* 0x000fe20000410000 */
[----:B------:R-:W-:-:S02]  /*dce0*/  IMAD.U32 R25, R7, 0x10000, RZ ;  /* 0x0001000007197824 */ /* 0x000fc400078e00ff */
[-C--:B------:R-:W-:Y:S01]  /*dcf0*/  FFMA.FTZ R4, R29, R15.reuse, -R26 ;  /* 0x0000000f1d047223 */ /* 0x080fe2000001081a */
[----:B------:R-:W-:Y:S01]  /*dd00*/  FFMA.FTZ R15, R31, R15, R30 ;  /* 0x0000000f1f0f7223 */ /* 0x000fe2000001001e */
[C---:B------:R-:W-:Y:S01]  /*dd10*/  FMUL.FTZ R29, R32.reuse, R5 ;  /* 0x00000005201d7220 */ /* 0x040fe20000410000 */
[----:B------:R-:W-:Y:S01]  /*dd20*/  LOP3.LUT R7, R7, 0xffff0000, RZ, 0xc0, !PT ;  /* 0xffff000007077812 */ /* 0x000fe200078ec0ff */
[-C--:B------:R-:W-:Y:S01]  /*dd30*/  FFMA.FTZ R5, R32, R20.reuse, -R27 ;  /* 0x0000001420057223 */ /* 0x080fe2000001081b */
[C---:B------:R-:W-:Y:S01]  /*dd40*/  LOP3.LUT R31, R12.reuse, 0xffff0000, RZ, 0xc0, !PT ;  /* 0xffff00000c1f7812 */ /* 0x040fe200078ec0ff */
[----:B------:R-:W-:Y:S02]  /*dd50*/  IMAD.U32 R32, R12, 0x10000, RZ ;  /* 0x000100000c207824 */ /* 0x000fe400078e00ff */
[----:B------:R-:W-:Y:S01]  /*dd60*/  FFMA.FTZ R20, R34, R20, R29 ;  /* 0x0000001422147223 */ /* 0x000fe2000001001d */
[-C--:B------:R-:W-:Y:S01]  /*dd70*/  FMUL.FTZ R27, R36, R6.reuse ;  /* 0x00000006241b7220 */ /* 0x080fe20000410000 */
[-C--:B------:R-:W-:Y:S01]  /*dd80*/  FMUL.FTZ R26, R33, R7.reuse ;  /* 0x00000007211a7220 */ /* 0x080fe20000410000 */
[C---:B------:R-:W-:Y:S01]  /*dd90*/  FMUL.FTZ R29, R32.reuse, R6 ;  /* 0x00000006201d7220 */ /* 0x040fe20000410000 */
[C---:B------:R-:W-:Y:S01]  /*dda0*/  FMUL.FTZ R30, R31.reuse, R7 ;  /* 0x000000071f1e7220 */ /* 0x040fe20000410000 */
[-C--:B------:R-:W-:Y:S01]  /*ddb0*/  FFMA.FTZ R6, R32, R24.reuse, -R27 ;  /* 0x0000001820067223 */ /* 0x080fe2000001081b */
[-C--:B------:R-:W-:Y:S01]  /*ddc0*/  FFMA.FTZ R7, R31, R25.reuse, -R26 ;  /* 0x000000191f077223 */ /* 0x080fe2000001081a */
[----:B------:R-:W-:Y:S01]  /*ddd0*/  FFMA.FTZ R29, R36, R24, R29 ;  /* 0x00000018241d7223 */ /* 0x000fe2000001001d */
[----:B------:R-:W-:Y:S01]  /*dde0*/  FFMA.FTZ R30, R33, R25, R30 ;  /* 0x00000019211e7223 */ /* 0x000fe2000001001e */
[----:B------:R-:W-:-:S02]  /*ddf0*/  F2FP.BF16.F32.PACK_AB R4, R15, R4 ;  /* 0x000000040f04723e */ /* 0x000fc400000010ff */
[----:B------:R-:W-:Y:S02]  /*de00*/  F2FP.BF16.F32.PACK_AB R5, R20, R5 ;  /* 0x000000051405723e */ /* 0x000fe400000010ff */
[----:B------:R-:W-:Y:S02]  /*de10*/  F2FP.BF16.F32.PACK_AB R6, R29, R6 ;  /* 0x000000061d06723e */ /* 0x000fe400000010ff */
[----:B------:R-:W-:-:S05]  /*de20*/  F2FP.BF16.F32.PACK_AB R7, R30, R7 ;  /* 0x000000071e07723e */ /* 0x000fca00000010ff */
[----:B------:R0:W-:Y:S02]  /*de30*/  STS.128 [R21+0x1000], R4 ;  /* 0x0010000415007388 */ /* 0x0001e40000000c00 */
.L_x_760:
[----:B------:R-:W-:Y:S05]  /*de40*/  BSYNC B2 ;  /* 0x0000000000027941 */ /* 0x000fea0003800000 */
.L_x_759:
[----:B------:R-:W-:Y:S05]  /*de50*/  @P1 BRA `(.L_x_758) ;  /* 0x0000000000981947 */ /* 0x000fea0003800000 */
[----:B0-----:R-:W0:Y:S01]  /*de60*/  LDS.128 R4, [R21+0x5000] ;  /* 0x0050000015047984 */ /* 0x001e220000000c00 */
        /* <DEDUP_REMOVED lines=37> */
.L_x_758:
[----:B------:R-:W-:Y:S05]  /*e0c0*/  BSYNC B1 ;  /* 0x0000000000017941 */ /* 0x000fea0003800000 */
.L_x_757:
        /* <DEDUP_REMOVED lines=47> */
.L_x_764:
[----:B------:R-:W-:Y:S05]  /*e3c0*/  BSYNC B2 ;  /* 0x0000000000027941 */ /* 0x000fea0003800000 */
.L_x_763:
        /* <DEDUP_REMOVED lines=39> */
.L_x_762:
[----:B------:R-:W-:Y:S05]  /*e640*/  BSYNC B1 ;  /* 0x0000000000017941 */ /* 0x000fea0003800000 */
.L_x_761:
[----:B01----:R-:W-:-:S05]  /*e650*/  VIADD R4, R22, 0x60 ;  /* 0x0000006016047836 */ /* 0x003fca0000000000 */
        /* <DEDUP_REMOVED lines=22> */
[----:B------:R-:W-:Y:S01]  /*e7c0*/  FFMA.FTZ R4, R25, R11, -R20 ;  /* 0x0000000b19047223 */ /* 0x000fe20000010814 */
[----:B------:R-:W-:Y:S01]  /*e7d0*/  FMUL.FTZ R20, R27, R5 ;  /* 0x000000051b147220 */ /* 0x000fe20000410000 */
[----:B------:R-:W-:Y:S01]  /*e7e0*/  FFMA.FTZ R11, R29, R11, R24 ;  /* 0x0000000b1d0b7223 */ /* 0x000fe20000010018 */
[-C--:B------:R-:W-:Y:S01]  /*e7f0*/  FFMA.FTZ R5, R27, R15.reuse, -R26 ;  /* 0x0000000f1b057223 */ /* 0x080fe2000001081a */
[----:B------:R-:W-:Y:S01]  /*e800*/  LOP3.LUT R7, R7, 0xffff0000, RZ, 0xc0, !PT ;  /* 0xffff000007077812 */ /* 0x000fe200078ec0ff */
[C---:B------:R-:W-:Y:S01]  /*e810*/  IMAD.U32 R26, R14.reuse, 0x10000, RZ ;  /* 0x000100000e1a7824 */ /* 0x040fe200078e00ff */
[----:B------:R-:W-:Y:S01]  /*e820*/  LOP3.LUT R29, R14, 0xffff0000, RZ, 0xc0, !PT ;  /* 0xffff00000e1d7812 */ /* 0x000fe200078ec0ff */
[C---:B------:R-:W-:Y:S01]  /*e830*/  IMAD.U32 R24, R12.reuse, 0x10000, RZ ;  /* 0x000100000c187824 */ /* 0x040fe200078e00ff */
[----:B------:R-:W-:Y:S01]  /*e840*/  LOP3.LUT R27, R12, 0xffff0000, RZ, 0xc0, !PT ;  /* 0xffff00000c1b7812 */ /* 0x000fe200078ec0ff */
[----:B------:R-:W-:Y:S01]  /*e850*/  FFMA.FTZ R20, R31, R15, R20 ;  /* 0x0000000f1f147223 */ /* 0x000fe20000010014 */
[-C--:B------:R-:W-:Y:S01]  /*e860*/  FMUL.FTZ R15, R26, R6.reuse ;  /* 0x000000061a0f7220 */ /* 0x080fe20000410000 */
[C---:B------:R-:W-:Y:S01]  /*e870*/  FMUL.FTZ R25, R24.reuse, R6 ;  /* 0x0000000618197220 */ /* 0x040fe20000410000 */
[-C--:B------:R-:W-:Y:S01]  /*e880*/  FMUL.FTZ R12, R29, R7.reuse ;  /* 0x000000071d0c7220 */ /* 0x080fe20000410000 */
[C---:B------:R-:W-:Y:S01]  /*e890*/  FMUL.FTZ R14, R27.reuse, R7 ;  /* 0x000000071b0e7220 */ /* 0x040fe20000410000 */
[-C--:B------:R-:W-:Y:S01]  /*e8a0*/  FFMA.FTZ R6, R24, R10.reuse, -R15 ;  /* 0x0000000a18067223 */ /* 0x080fe2000001080f */
[----:B------:R-:W-:Y:S01]  /*e8b0*/  FFMA.FTZ R25, R26, R10, R25 ;  /* 0x0000000a1a197223 */ /* 0x000fe20000010019 */
[-C--:B------:R-:W-:Y:S01]  /*e8c0*/  FFMA.FTZ R7, R27, R13.reuse, -R12 ;  /* 0x0000000d1b077223 */ /* 0x080fe2000001080c */
[----:B------:R-:W-:Y:S01]  /*e8d0*/  FFMA.FTZ R14, R29, R13, R14 ;  /* 0x0000000d1d0e7223 */ /* 0x000fe2000001000e */
[----:B------:R-:W-:-:S02]  /*e8e0*/  F2FP.BF16.F32.PACK_AB R4, R11, R4 ;  /* 0x000000040b04723e */ /* 0x000fc400000010ff */
[----:B------:R-:W-:Y:S02]  /*e8f0*/  F2FP.BF16.F32.PACK_AB R5, R20, R5 ;  /* 0x000000051405723e */ /* 0x000fe400000010ff */
[----:B------:R-:W-:Y:S02]  /*e900*/  F2FP.BF16.F32.PACK_AB R6, R25, R6 ;  /* 0x000000061906723e */ /* 0x000fe400000010ff */
[----:B------:R-:W-:-:S05]  /*e910*/  F2FP.BF16.F32.PACK_AB R7, R14, R7 ;  /* 0x000000070e07723e */ /* 0x000fca00000010ff */
[----:B------:R0:W-:Y:S02]  /*e920*/  STS.128 [R21+0x3000], R4 ;  /* 0x0030000415007388 */ /* 0x0001e40000000c00 */
.L_x_767:
[----:B------:R-:W-:Y:S05]  /*e930*/  BSYNC B1 ;  /* 0x0000000000017941 */ /* 0x000fea0003800000 */
.L_x_766:
[----:B------:R-:W-:Y:S05]  /*e940*/  @P1 BRA `(.L_x_765) ;  /* 0x0000002000401947 */ /* 0x000fea0003800000 */
[----:B0-----:R-:W0:Y:S01]  /*e950*/  LDS.128 R4, [R21+0x7000] ;  /* 0x0070000015047984 */ /* 0x001e220000000c00 */
[----:B------:R-:W-:Y:S01]  /*e960*/  IMAD.U32 R14, R0, 0x10000, RZ ;  /* 0x00010000000e7824 */ /* 0x000fe200078e00ff */
[C---:B------:R-:W-:Y:S01]  /*e970*/  LOP3.LUT R27, R8.reuse, 0xffff0000, RZ, 0xc0, !PT ;  /* 0xffff0000081b7812 */ /* 0x040fe200078ec0ff */
[----:B------:R-:W-:Y:S01]  /*e980*/  IMAD.U32 R20, R8, 0x10000, RZ ;  /* 0x0001000008147824 */ /* 0x000fe200078e00ff */
[----:B------:R-:W-:Y:S02]  /*e990*/  LOP3.LUT R25, R0, 0xffff0000, RZ, 0xc0, !PT ;  /* 0xffff000000197812 */ /* 0x000fe400078ec0ff */
        /* <DEDUP_REMOVED lines=16> */
[----:B------:R-:W-:Y:S01]  /*eaa0*/  LOP3.LUT R14, R3, 0xffff0000, RZ, 0xc0, !PT ;  /* 0xffff0000030e7812 */ /* 0x000fe200078ec0ff */
[----:B------:R-:W-:Y:S02]  /*eab0*/  IMAD.U32 R20, R9, 0x10000, RZ ;  /* 0x0001000009147824 */ /* 0x000fe400078e00ff */
[----:B------:R-:W-:Y:S01]  /*eac0*/  FFMA.FTZ R10, R27, R11, R10 ;  /* 0x0000000b1b0a7223 */ /* 0x000fe2000001000a */
[----:B------:R-:W-:Y:S02]  /*ead0*/  IMAD.U32 R12, R3, 0x10000, RZ ;  /* 0x00010000030c7824 */ /* 0x000fe400078e00ff */
[-C--:B------:R-:W-:Y:S01]  /*eae0*/  FMUL.FTZ R11, R24, R7.reuse ;  /* 0x00000007180b7220 */ /* 0x080fe20000410000 */
[-C--:B------:R-:W-:Y:S01]  /*eaf0*/  FMUL.FTZ R3, R20, R6.reuse ;  /* 0x0000000614037220 */ /* 0x080fe20000410000 */
[----:B------:R-:W-:Y:S01]  /*eb00*/  FMUL.FTZ R13, R14, R7 ;  /* 0x000000070e0d7220 */ /* 0x000fe20000410000 */
[----:B------:R-:W-:Y:S01]  /*eb10*/  FMUL.FTZ R9, R12, R6 ;  /* 0x000000060c097220 */ /* 0x000fe20000410000 */
[----:B------:R-:W-:Y:S01]  /*eb20*/  FFMA.FTZ R7, R14, R8, -R11 ;  /* 0x000000080e077223 */ /* 0x000fe2000001080b */
[----:B------:R-:W-:Y:S01]  /*eb30*/  FFMA.FTZ R3, R12, R0, -R3 ;  /* 0x000000000c037223 */ /* 0x000fe20000010803 */
[----:B------:R-:W-:Y:S01]  /*eb40*/  FFMA.FTZ R8, R24, R8, R13 ;  /* 0x0000000818087223 */ /* 0x000fe2000001000d */
[----:B------:R-:W-:Y:S01]  /*eb50*/  FFMA.FTZ R6, R20, R0, R9 ;  /* 0x0000000014067223 */ /* 0x000fe20000010009 */
[----:B------:R-:W-:-:S02]  /*eb60*/  F2FP.BF16.F32.PACK_AB R4, R15, R4 ;  /* 0x000000040f04723e */ /* 0x000fc400000010ff */
[----:B------:R-:W-:Y:S02]  /*eb70*/  F2FP.BF16.F32.PACK_AB R5, R10, R5 ;  /* 0x000000050a05723e */ /* 0x000fe400000010ff */
[----:B------:R-:W-:Y:S02]  /*eb80*/  F2FP.BF16.F32.PACK_AB R6, R6, R3 ;  /* 0x000000030606723e */ /* 0x000fe400000010ff */
[----:B------:R-:W-:-:S05]  /*eb90*/  F2FP.BF16.F32.PACK_AB R7, R8, R7 ;  /* 0x000000070807723e */ /* 0x000fca00000010ff */
[----:B------:R1:W-:Y:S01]  /*eba0*/  STS.128 [R21+0x7000], R4 ;  /* 0x0070000415007388 */ /* 0x0003e20000000c00 */
[----:B------:R-:W-:Y:S05]  /*ebb0*/  BRA `(.L_x_765) ;  /* 0x0000001c00a47947 */ /* 0x000fea0003800000 */
.L_x_747:
[----:B------:R-:W-:-:S03]  /*ebc0*/  UMOV UR4, 0xffffffff ;  /* 0xffffffff00047882 */ /* 0x000fc60000000000 */
[----:B------:R-:W-:Y:S05]  /*ebd0*/  BRA.DIV UR4, `(.L_x_768) ;  /* 0x0000017e04847947 */ /* 0x000fea000b800000 */
[----:B------:R0:W2:Y:S04]  /*ebe0*/  SHFL.IDX PT, R0, R25, RZ, 0x181f ;  /* 0x00181fff19007589 */ /* 0x0000a800000e0000 */
[----:B------:R0:W3:Y:S04]  /*ebf0*/  SHFL.IDX PT, R3, R24, RZ, 0x181f ;  /* 0x00181fff18037589 */ /* 0x0000e800000e0000 */
[----:B------:R0:W4:Y:S04]  /*ec00*/  SHFL.IDX PT, R20, R27, RZ, 0x181f ;  /* 0x00181fff1b147589 */ /* 0x00012800000e0000 */
[----:B-1----:R0:W1:Y:S02]  /*ec10*/  SHFL.IDX PT, R14, R26, RZ, 0x181f ;  /* 0x00181fff1a0e7589 */ /* 0x00206400000e0000 */
.L_x_996:
[----:B------:R-:W5:Y:S01]  /*ec20*/  LDL R6, [R1+0x6c] ;  /* 0x00006c0001067983 */ /* 0x000f620000100800 */
[----:B------:R-:W-:Y:S01]  /*ec30*/  ULDC UR4, c[0x0][0x448] ;  /* 0x0001120000047ab9 */ /* 0x000fe20000000800 */
[----:B------:R-:W0:Y:S01]  /*ec40*/  LDC R13, c[0x0][0x3f4] ;  /* 0x0000fd00ff0d7b82 */ /* 0x000e220000000800 */
[----:B------:R-:W-:Y:S01]  /*ec50*/  IMAD R160, R160, UR4, RZ ;  /* 0x00000004a0a07c24 */ /* 0x000fe2000f8e02ff */
[----:B------:R-:W-:Y:S01]  /*ec60*/  BSSY B1, `(.L_x_769) ;  /* 0x0000018000017945 */ /* 0x000fe20003800000 */
[----:B------:R-:W-:Y:S02]  /*ec70*/  CS2R R8, SRZ ;  /* 0x0000000000087805 */ /* 0x000fe4000001ff00 */
[----:B------:R-:W-:Y:S02]  /*ec80*/  CS2R R10, SRZ ;  /* 0x00000000000a7805 */ /* 0x000fe4000001ff00 */
[----:B------:R-:W-:Y:S02]  /*ec90*/  ISETP.GE.AND P0, PT, R5, R160, PT ;  /* 0x000000a00500720c */ /* 0x000fe40003f06270 */
[----:B-----5:R-:W-:-:S04]  /*eca0*/  LEA.HI R4, R6, R6, RZ, 0x1 ;  /* 0x0000000606047211 */ /* 0x020fc800078f08ff */
[----:B------:R-:W-:-:S05]  /*ecb0*/  LOP3.LUT R4, R4, 0xfffffffe, RZ, 0xc0, !PT ;  /* 0xfffffffe04047812 */ /* 0x000fca00078ec0ff */
[----:B0-----:R-:W-:Y:S01]  /*ecc0*/  IMAD.IADD R27, R6, 0x1, -R4 ;  /* 0x00000001061b7824 */ /* 0x001fe200078e0a04 */
[----:B------:R-:W-:Y:S02]  /*ecd0*/  CS2R R6, SRZ ;  /* 0x0000000000067805 */ /* 0x000fe4000001ff00 */
[----:B------:R-:W-:Y:S02]  /*ece0*/  CS2R R4, SRZ ;  /* 0x0000000000047805 */ /* 0x000fe4000001ff00 */
[----:B------:R-:W-:Y:S01]  /*ecf0*/  SHF.L.U32 R27, R27, 0x1f, RZ ;  /* 0x0000001f1b1b7819 */ /* 0x000fe200000006ff */
[----:B------:R-:W-:Y:S06]  /*ed00*/  @P0 BRA `(.L_x_770) ;  /* 0x0000000000340947 */ /* 0x000fec0003800000 */
[----:B------:R-:W-:Y:S01]  /*ed10*/  ULDC UR4, c[0x0][0x3f4] ;  /* 0x0000fd0000047ab9 */ /* 0x000fe20000000800 */
[C---:B------:R-:W-:Y:S01]  /*ed20*/  IMAD.SHL.U32 R15, R16.reuse, 0x2, RZ ;  /* 0x00000002100f7824 */ /* 0x040fe200078e00ff */
[C---:B------:R-:W-:Y:S02]  /*ed30*/  ISETP.GE.AND P2, PT, R16.reuse, UR4, PT ;  /* 0x0000000410007c0c */ /* 0x040fe4000bf46270 */
[----:B------:R-:W-:Y:S02]  /*ed40*/  SHF.L.U64.HI R9, R16, 0x1, R17 ;  /* 0x0000000110097819 */ /* 0x000fe40000010211 */
[-C--:B---3--:R-:W-:Y:S02]  /*ed50*/  IADD3 R24, P0, R3, R15.reuse, RZ ;  /* 0x0000000f03187210 */ /* 0x088fe40007f1e0ff */
[----:B-1----:R-:W-:-:S03]  /*ed60*/  IADD3 R14, P1, R14, R15, RZ ;  /* 0x0000000f0e0e7210 */ /* 0x002fc60007f3e0ff */
[--C-:B--2---:R-:W-:Y:S02]  /*ed70*/  IMAD.X R25, R0, 0x1, R9.reuse, P0 ;  /* 0x0000000100197824 */ /* 0x104fe400000e0609 */
[----:B----4-:R-:W-:Y:S01]  /*ed80*/  IMAD.X R15, R20, 0x1, R9, P1 ;  /* 0x00000001140f7824 */ /* 0x010fe200008e0609 */
[----:B------:R-:W-:Y:S01]  /*ed90*/  CS2R R8, SRZ ;  /* 0x0000000000087805 */ /* 0x000fe2000001ff00 */
[----:B------:R-:W-:Y:S06]  /*eda0*/  @P2 BRA `(.L_x_770) ;  /* 0x00000000000c2947 */ /* 0x000fec0003800000 */
[----:B------:R-:W-:Y:S02]  /*edb0*/  ULDC.64 UR4, c[0x0][0x208] ;  /* 0x0000820000047ab9 */ /* 0x000fe40000000a00 */
[----:B------:R0:W5:Y:S04]  /*edc0*/  LD.E.128 R4, desc[UR4][R24.64] ;  /* 0x0000000418047980 */ /* 0x000168000c101d00 */
[----:B------:R0:W5:Y:S02]  /*edd0*/  LD.E.128 R8, desc[UR4][R14.64] ;  /* 0x000000040e087980 */ /* 0x000164000c101d00 */
.L_x_770:
[----:B------:R-:W-:Y:S05]  /*ede0*/  BSYNC B1 ;  /* 0x0000000000017941 */ /* 0x000fea0003800000 */
.L_x_769:
[----:B------:R-:W4:Y:S01]  /*edf0*/  SYNCS.PHASECHK.TRANS64.TRYWAIT P4, [R2+URZ+0x34800], R27 ;  /* 0x0348001b020075a7 */ /* 0x000f22000808017f */
[----:B--2---:R-:W-:Y:S01]  /*ee00*/  IMAD R0, R125, -0x80, R160 ;  /* 0xffffff807d007824 */ /* 0x004fe200078e02a0 */
[--C-:B-----5:R-:W-:Y:S01]  /*ee10*/  SHF.R.U64 R31, R6, 0x10, R7.reuse ;  /* 0x00000010061f7819 */ /* 0x120fe20000001207 */
[----:B---3--:R-:W-:Y:S01]  /*ee20*/  IMAD.MOV.U32 R3, RZ, RZ, R4 ;  /* 0x000000ffff037224 */ /* 0x008fe200078e0004 */
[--C-:B------:R-:W-:Y:S01]  /*ee30*/  SHF.R.U32.HI R29, RZ, 0x10, R7.reuse ;  /* 0x00000010ff1d7819 */ /* 0x100fe20000011607 */
[----:B01----:R-:W-:Y:S01]  /*ee40*/  IMAD.MOV.U32 R14, RZ, RZ, R7 ;  /* 0x000000ffff0e7224 */ /* 0x003fe200078e0007 */
[----:B------:R-:W-:Y:S01]  /*ee50*/  SHF.R.U64 R26, R4, 0x10, R5 ;  /* 0x00000010041a7819 */ /* 0x000fe20000001205 */
[----:B------:R-:W-:Y:S01]  /*ee60*/  IMAD.MOV.U32 R15, RZ, RZ, R8 ;  /* 0x000000ffff0f7224 */ /* 0x000fe200078e0008 */
[----:B------:R-:W-:Y:S01]  /*ee70*/  SHF.R.U64 R8, R8, 0x10, R9 ;  /* 0x0000001008087819 */ /* 0x000fe20000001209 */
[----:B------:R-:W-:Y:S01]  /*ee80*/  IMAD.MOV.U32 R24, RZ, RZ, R5 ;  /* 0x000000ffff187224 */ /* 0x000fe200078e0005 */
[--C-:B------:R-:W-:Y:S01]  /*ee90*/  SHF.R.U32.HI R7, RZ, 0x10, R9.reuse ;  /* 0x00000010ff077819 */ /* 0x100fe20000011609 */
[----:B----4-:R-:W-:Y:S01]  /*eea0*/  IMAD.MOV.U32 R20, RZ, RZ, R9 ;  /* 0x000000ffff147224 */ /* 0x010fe200078e0009 */
[----:B------:R-:W-:Y:S01]  /*eeb0*/  SHF.R.U32.HI R33, RZ, 0x10, R5 ;  /* 0x00000010ff217819 */ /* 0x000fe20000011605 */
[----:B------:R-:W-:Y:S01]  /*eec0*/  VIADD R34, R22, 0x20 ;  /* 0x0000002016227836 */ /* 0x000fe20000000000 */
[----:B------:R-:W-:Y:S01]  /*eed0*/  ISETP.GE.AND P0, PT, R16, R13, PT ;  /* 0x0000000d1000720c */ /* 0x000fe20003f06270 */
[----:B------:R-:W-:Y:S01]  /*eee0*/  VIADD R32, R22, 0x40 ;  /* 0x0000004016207836 */ /* 0x000fe20000000000 */
[----:B------:R-:W-:Y:S01]  /*eef0*/  VIMNMX R9, R0, 0x80, PT ;  /* 0x0000008000097848 */ /* 0x000fe20003fe0100 */
[----:B------:R-:W-:Y:S01]  /*ef00*/  IMAD.MOV.U32 R12, RZ, RZ, R6 ;  /* 0x000000ffff0c7224 */ /* 0x000fe200078e0006 */
[--C-:B------:R-:W-:Y:S01]  /*ef10*/  SHF.R.U64 R5, R10, 0x10, R11.reuse ;  /* 0x000000100a057819 */ /* 0x100fe2000000120b */
[----:B------:R-:W-:Y:S01]  /*ef20*/  IMAD.MOV.U32 R4, RZ, RZ, R10 ;  /* 0x000000ffff047224 */ /* 0x000fe200078e000a */
[--C-:B------:R-:W-:Y:S01]  /*ef30*/  SHF.R.U32.HI R6, RZ, 0x10, R11.reuse ;  /* 0x00000010ff067819 */ /* 0x100fe2000001160b */
[----:B------:R-:W-:Y:S01]  /*ef40*/  IMAD.MOV.U32 R25, RZ, RZ, R11 ;  /* 0x000000ffff197224 */ /* 0x000fe200078e000b */
[----:B------:R-:W-:Y:S01]  /*ef50*/  BSSY B1, `(.L_x_771) ;  /* 0x000000f000017945 */ /* 0x000fe20003800000 */
[----:B------:R-:W-:Y:S01]  /*ef60*/  VIADD R30, R22, 0x60 ;  /* 0x00000060161e7836 */ /* 0x000fe20000000000 */
[----:B------:R-:W-:-:S02]  /*ef70*/  PRMT R0, R3, 0x5410, R26 ;  /* 0x0000541003007816 */ /* 0x000fc4000000001a */
[-C--:B------:R-:W-:Y:S02]  /*ef80*/  ISETP.GE.OR P3, PT, R22, R9.reuse, P0 ;  /* 0x000000091600720c */ /* 0x080fe40000766670 */
[-C--:B------:R-:W-:Y:S02]  /*ef90*/  ISETP.GE.OR P2, PT, R34, R9.reuse, P0 ;  /* 0x000000092200720c */ /* 0x080fe40000746670 */
[-C--:B------:R-:W-:Y:S02]  /*efa0*/  ISETP.GE.OR P1, PT, R32, R9.reuse, P0 ;  /* 0x000000092000720c */ /* 0x080fe40000726670 */
[----:B------:R-:W-:Y:S02]  /*efb0*/  PRMT R3, R24, 0x5410, R33 ;  /* 0x0000541018037816 */ /* 0x000fe40000000021 */
[----:B------:R-:W-:Y:S02]  /*efc0*/  ISETP.GE.OR P0, PT, R30, R9, P0 ;  /* 0x000000091e00720c */ /* 0x000fe40000706670 */
[----:B------:R-:W-:-:S02]  /*efd0*/  PRMT R12, R12, 0x5410, R31 ;  /* 0x000054100c0c7816 */ /* 0x000fc4000000001f */
[----:B------:R-:W-:Y:S02]  /*efe0*/  PRMT R14, R14, 0x5410, R29 ;  /* 0x000054100e0e7816 */ /* 0x000fe4000000001d */
[----:B------:R-:W-:Y:S02]  /*eff0*/  PRMT R15, R15, 0x5410, R8 ;  /* 0x000054100f0f7816 */ /* 0x000fe40000000008 */
[----:B------:R-:W-:Y:S02]  /*f000*/  PRMT R20, R20, 0x5410, R7 ;  /* 0x0000541014147816 */ /* 0x000fe40000000007 */
[----:B------:R-:W-:Y:S02]  /*f010*/  PRMT R24, R4, 0x5410, R5 ;  /* 0x0000541004187816 */ /* 0x000fe40000000005 */
[----:B------:R-:W-:Y:S01]  /*f020*/  PRMT R25, R25, 0x5410, R6 ;  /* 0x0000541019197816 */ /* 0x000fe20000000006 */
[----:B------:R-:W-:Y:S06]  /*f030*/  @!P4 BRA `(.L_x_772) ;  /* 0x0000017800dcc947 */ /* 0x000fec0003800000 */
.L_x_997:
[----:B------:R-:W-:Y:S05]  /*f040*/  BSYNC B1 ;  /* 0x0000000000017941 */ /* 0x000fea0003800000 */
.L_x_771:
[----:B------:R-:W-:Y:S04]  /*f050*/  BSSY B1, `(.L_x_773) ;  /* 0x0000069000017945 */ /* 0x000fe80003800000 */
[----:B------:R-:W-:Y:S05]  /*f060*/  @P3 BRA `(.L_x_774) ;  /* 0x00000004009c3947 */ /* 0x000fea0003800000 */
[----:B------:R-:W1:Y:S01]  /*f070*/  S2R R5, SR_TID.X ;  /* 0x0000000000057919 */ /* 0x000e620000002100 */
[----:B------:R-:W-:Y:S01]  /*f080*/  IMAD.SHL.U32 R6, R22, 0x40, RZ ;  /* 0x0000004016067824 */ /* 0x000fe200078e00ff */
[C---:B------:R-:W-:Y:S01]  /*f090*/  LOP3.LUT R39, R15.reuse, 0xffff0000, RZ, 0xc0, !PT ;  /* 0xffff00000f277812 */ /* 0x040fe200078ec0ff */
[----:B------:R-:W-:Y:S01]  /*f0a0*/  IMAD.U32 R38, R15, 0x10000, RZ ;  /* 0x000100000f267824 */ /* 0x000fe200078e00ff */
[----:B------:R-:W2:Y:S01]  /*f0b0*/  S2R R8, SR_TID.X ;  /* 0x0000000000087919 */ /* 0x000ea20000002100 */
[C---:B------:R-:W-:Y:S01]  /*f0c0*/  IMAD.U32 R36, R0.reuse, 0x10000, RZ ;  /* 0x0001000000247824 */ /* 0x040fe200078e00ff */
[----:B------:R-:W-:Y:S01]  /*f0d0*/  LOP3.LUT R37, R0, 0xffff0000, RZ, 0xc0, !PT ;  /* 0xffff000000257812 */ /* 0x000fe200078ec0ff */
[----:B-1----:R-:W-:Y:S02]  /*f0e0*/  VIADD R5, R5, 0xffffff80 ;  /* 0xffffff8005057836 */ /* 0x002fe40000000000 */
[----:B--2---:R-:W-:-:S03]  /*f0f0*/  VIADD R8, R8, 0xffffff80 ;  /* 0xffffff8008087836 */ /* 0x004fc60000000000 */
[----:B------:R-:W-:-:S04]  /*f100*/  SHF.R.S32.HI R4, RZ, 0x1f, R5 ;  /* 0x0000001fff047819 */ /* 0x000fc80000011405 */
[----:B------:R-:W-:-:S04]  /*f110*/  LEA.HI R4, R4, R5, RZ, 0x3 ;  /* 0x0000000504047211 */ /* 0x000fc800078f18ff */
[----:B------:R-:W-:-:S05]  /*f120*/  LOP3.LUT R4, R4, 0xfffffff8, RZ, 0xc0, !PT ;  /* 0xfffffff804047812 */ /* 0x000fca00078ec0ff */
[----:B------:R-:W-:-:S05]  /*f130*/  IMAD.IADD R4, R5, 0x1, -R4 ;  /* 0x0000000105047824 */ /* 0x000fca00078e0a04 */
[----:B------:R-:W-:-:S04]  /*f140*/  LEA.HI R4, R13, R4, RZ, 0x1d ;  /* 0x000000040d047211 */ /* 0x000fc800078fe8ff */
[----:B------:R-:W-:Y:S01]  /*f150*/  SHF.R.S32.HI R7, RZ, 0x1f, R4 ;  /* 0x0000001fff077819 */ /* 0x000fe20000011404 */
[----:B------:R-:W-:-:S03]  /*f160*/  IMAD.SHL.U32 R5, R4, 0x8, RZ ;  /* 0x0000000804057824 */ /* 0x000fc600078e00ff */
[----:B------:R-:W-:Y:S02]  /*f170*/  LEA.HI R7, R7, R4, RZ, 0x3 ;  /* 0x0000000407077211 */ /* 0x000fe400078f18ff */
[----:B------:R-:W-:-:S03]  /*f180*/  LOP3.LUT R5, R5, 0x38, RZ, 0xc0, !PT ;  /* 0x0000003805057812 */ /* 0x000fc600078ec0ff */
[----:B------:R-:W-:Y:S01]  /*f190*/  IMAD.SHL.U32 R7, R7, 0x400, RZ ;  /* 0x0000040007077824 */ /* 0x000fe200078e00ff */
[----:B------:R-:W-:Y:S02]  /*f1a0*/  LOP3.LUT R5, R5, 0x1c0, R6, 0xf8, !PT ;  /* 0x000001c005057812 */ /* 0x000fe400078ef806 */
[----:B------:R-:W-:Y:S02]  /*f1b0*/  SHF.R.S32.HI R6, RZ, 0x1f, R8 ;  /* 0x0000001fff067819 */ /* 0x000fe40000011408 */
[----:B------:R-:W-:Y:S02]  /*f1c0*/  LOP3.LUT R7, R7, 0x7fffe000, RZ, 0xc0, !PT ;  /* 0x7fffe00007077812 */ /* 0x000fe400078ec0ff */
[----:B------:R-:W-:Y:S01]  /*f1d0*/  LEA.HI R6, R6, R8, RZ, 0x6 ;  /* 0x0000000806067211 */ /* 0x000fe200078f30ff */
[----:B------:R-:W-:-:S04]  /*f1e0*/  IMAD.SHL.U32 R8, R22, 0x40, RZ ;  /* 0x0000004016087824 */ /* 0x000fc800078e00ff */
[----:B------:R-:W-:Y:S01]  /*f1f0*/  IMAD.SHL.U32 R6, R6, 0x8, RZ ;  /* 0x0000000806067824 */ /* 0x000fe200078e00ff */
[----:B------:R-:W-:-:S04]  /*f200*/  LOP3.LUT R8, R8, 0x1c0, RZ, 0xc0, !PT ;  /* 0x000001c008087812 */ /* 0x000fc800078ec0ff */
[----:B------:R-:W-:Y:S02]  /*f210*/  SHF.R.U32.HI R8, RZ, 0x3, R8 ;  /* 0x00000003ff087819 */ /* 0x000fe40000011608 */
[----:B------:R-:W-:Y:S02]  /*f220*/  LOP3.LUT R6, R6, 0xfffffe00, RZ, 0xc0, !PT ;  /* 0xfffffe0006067812 */ /* 0x000fe400078ec0ff */
[----:B------:R-:W-:-:S04]  /*f230*/  LOP3.LUT R4, R5, R8, RZ, 0x3c, !PT ;  /* 0x0000000805047212 */ /* 0x000fc800078e3cff */
[----:B------:R-:W-:Y:S02]  /*f240*/  IADD3 R9, R4, R7, R6 ;  /* 0x0000000704097210 */ /* 0x000fe40007ffe006 */
[----:B------:R-:W0:Y:S03]  /*f250*/  LDS.128 R4, [R21] ;  /* 0x0000000015047984 */ /* 0x000e260000000c00 */
[----:B------:R-:W-:-:S05]  /*f260*/  IMAD R26, R9, 0x2, R2 ;  /* 0x00000002091a7824 */ /* 0x000fca00078e0202 */
[----:B------:R-:W1:Y:S01]  /*f270*/  LDS.128 R8, [R26+0x16400] ;  /* 0x016400001a087984 */ /* 0x000e620000000c00 */
[C---:B0-----:R-:W-:Y:S01]  /*f280*/  IMAD.U32 R27, R4.reuse, 0x10000, RZ ;  /* 0x00010000041b7824 */ /* 0x041fe200078e00ff */
[----:B------:R-:W-:Y:S01]  /*f290*/  LOP3.LUT R4, R4, 0xffff0000, RZ, 0xc0, !PT ;  /* 0xffff000004047812 */ /* 0x000fe200078ec0ff */
[C---:B------:R-:W-:Y:S01]  /*f2a0*/  IMAD.U32 R29, R5.reuse, 0x10000, RZ ;  /* 0x00010000051d7824 */ /* 0x040fe200078e00ff */
[----:B------:R-:W-:Y:S01]  /*f2b0*/  LOP3.LUT R5, R5, 0xffff0000, RZ, 0xc0, !PT ;  /* 0xffff000005057812 */ /* 0x000fe200078ec0ff */
[C---:B------:R-:W-:Y:S01]  /*f2c0*/  IMAD.U32 R30, R6.reuse, 0x10000, RZ ;  /* 0x00010000061e7824 */ /* 0x040fe200078e00ff */
[----:B------:R-:W-:Y:S01]  /*f2d0*/  LOP3.LUT R6, R6, 0xffff0000, RZ, 0xc0, !PT ;  /* 0xffff000006067812 */ /* 0x000fe200078ec0ff */
[C---:B------:R-:W-:Y:S01]  /*f2e0*/  IMAD.U32 R31, R7.reuse, 0x10000, RZ ;  /* 0x00010000071f7824 */ /* 0x040fe200078e00ff */
[----:B------:R-:W-:Y:S01]  /*f2f0*/  LOP3.LUT R7, R7, 0xffff0000, RZ, 0xc0, !PT ;  /* 0xffff000007077812 */ /* 0x000fe200078ec0ff */
[C---:B-1----:R-:W-:Y:S01]  /*f300*/  IMAD.U32 R32, R8.reuse, 0x10000, RZ ;  /* 0x0001000008207824 */ /* 0x042fe200078e00ff */
[----:B------:R-:W-:Y:S01]  /*f310*/  LOP3.LUT R8, R8, 0xffff0000, RZ, 0xc0, !PT ;  /* 0xffff000008087812 */ /* 0x000fe200078ec0ff */
[C---:B------:R-:W-:Y:S01]  /*f320*/  IMAD.U32 R33, R9.reuse, 0x10000, RZ ;  /* 0x0001000009217824 */ /* 0x040fe200078e00ff */
[----:B------:R-:W-:Y:S01]  /*f330*/  LOP3.LUT R9, R9, 0xffff0000, RZ, 0xc0, !PT ;  /* 0xffff000009097812 */ /* 0x000fe200078ec0ff */
[C---:B------:R-:W-:Y:S01]  /*f340*/  FMUL.FTZ R40, R32.reuse, R38 ;  /* 0x0000002620287220 */ /* 0x040fe20000410000 */
[----:B------:R-:W-:Y:S01]  /*f350*/  FMUL.FTZ R32, R32, R36 ;  /* 0x0000002420207220 */ /* 0x000fe20000410000 */
[----:B------:R-:W-:Y:S01]  /*f360*/  FMUL.FTZ R41, R8, R39 ;  /* 0x0000002708297220 */ /* 0x000fe20000410000 */
[----:B------:R-:W-:-:S02]  /*f370*/  IMAD.U32 R34, R10, 0x10000, RZ ;  /* 0x000100000a227824 */ /* 0x000fc400078e00ff */
[C---:B------:R-:W-:Y:S01]  /*f380*/  FFMA.FTZ R40, R27.reuse, R36, -R40 ;  /* 0x000000241b287223 */ /* 0x040fe20000010828 */
[----:B------:R-:W-:Y:S02]  /*f390*/  IMAD.U32 R36, R20, 0x10000, RZ ;  /* 0x0001000014247824 */ /* 0x000fe400078e00ff */
[----:B------:R-:W-:Y:S01]  /*f3a0*/  FFMA.FTZ R38, R27, R38, R32 ;  /* 0x000000261b267223 */ /* 0x000fe20000010020 */
[----:B------:R-:W-:Y:S02]  /*f3b0*/  IMAD.U32 R32, R3, 0x10000, RZ ;  /* 0x0001000003207824 */ /* 0x000fe400078e00ff */
[-C--:B------:R-:W-:Y:S01]  /*f3c0*/  FMUL.FTZ R27, R8, R37.reuse ;  /* 0x00000025081b7220 */ /* 0x080fe20000410000 */
[C---:B------:R-:W-:Y:S01]  /*f3d0*/  FMUL.FTZ R8, R33.reuse, R36 ;  /* 0x0000002421087220 */ /* 0x040fe20000410000 */
[----:B------:R-:W-:Y:S01]  /*f3e0*/  FFMA.FTZ R41, R4, R37, -R41 ;  /* 0x0000002504297223 */ /* 0x000fe20000010829 */
[----:B------:R-:W-:Y:S01]  /*f3f0*/  FMUL.FTZ R33, R33, R32 ;  /* 0x0000002021217220 */ /* 0x000fe20000410000 */
[----:B------:R-:W-:-:S02]  /*f400*/  IMAD.U32 R37, R24, 0x10000, RZ ;  /* 0x0001000018257824 */ /* 0x000fc400078e00ff */
[----:B------:R-:W-:Y:S01]  /*f410*/  FFMA.FTZ R39, R4, R39, R27 ;  /* 0x0000002704277223 */ /* 0x000fe2000001001b */
[----:B------:R-:W-:Y:S01]  /*f420*/  LOP3.LUT R10, R10, 0xffff0000, RZ, 0xc0, !PT ;  /* 0xffff00000a0a7812 */ /* 0x000fe200078ec0ff */
[C---:B------:R-:W-:Y:S01]  /*f430*/  FFMA.FTZ R36, R29.reuse, R36, R33 ;  /* 0x000000241d247223 */ /* 0x040fe20000010021 */
[----:B------:R-:W-:Y:S01]  /*f440*/  FFMA.FTZ R42, R29, R32, -R8 ;  /* 0x000000201d2a7223 */ /* 0x000fe20000010808 */
[----:B------:R-:W-:Y:S02]  /*f450*/  IMAD.U32 R27, R12, 0x10000, RZ ;  /* 0x000100000c1b7824 */ /* 0x000fe400078e00ff */
[----:B------:R-:W-:Y:S01]  /*f460*/  FMUL.FTZ R43, R34, R37 ;  /* 0x00000025222b7220 */ /* 0x000fe20000410000 */
[----:B------:R-:W-:Y:S01]  /*f470*/  LOP3.LUT R33, R24, 0xffff0000, RZ, 0xc0, !PT ;  /* 0xffff000018217812 */ /* 0x000fe200078ec0ff */
[----:B------:R-:W-:Y:S01]  /*f480*/  IMAD.U32 R35, R11, 0x10000, RZ ;  /* 0x000100000b237824 */ /* 0x000fe200078e00ff */
[----:B------:R-:W-:Y:S01]  /*f490*/  LOP3.LUT R29, R12, 0xffff0000, RZ, 0xc0, !PT ;  /* 0xffff00000c1d7812 */ /* 0x000fe200078ec0ff */
[----:B------:R-:W-:-:S02]  /*f4a0*/  IMAD.U32 R32, R25, 0x10000, RZ ;  /* 0x0001000019207824 */ /* 0x000fc400078e00ff */
[-C--:B------:R-:W-:Y:S01]  /*f4b0*/  FMUL.FTZ R45, R34, R27.reuse ;  /* 0x0000001b222d7220 */ /* 0x080fe20000410000 */
[----:B------:R-:W-:Y:S01]  /*f4c0*/  FFMA.FTZ R43, R30, R27, -R43 ;  /* 0x0000001b1e2b7223 */ /* 0x000fe2000001082b */
[----:B------:R-:W-:Y:S01]  /*f4d0*/  FMUL.FTZ R27, R10, R33 ;  /* 0x000000210a1b7220 */ /* 0x000fe20000410000 */
[----:B------:R-:W-:Y:S02]  /*f4e0*/  IMAD.U32 R4, R14, 0x10000, RZ ;  /* 0x000100000e047824 */ /* 0x000fe400078e00ff */
[-C--:B------:R-:W-:Y:S01]  /*f4f0*/  FMUL.FTZ R10, R10, R29.reuse ;  /* 0x0000001d0a0a7220 */ /* 0x080fe20000410000 */
[----:B------:R-:W-:Y:S01]  /*f500*/  FMUL.FTZ R8, R35, R32 ;  /* 0x0000002023087220 */ /* 0x000fe20000410000 */
[----:B------:R-:W-:Y:S01]  /*f510*/  FFMA.FTZ R34, R6, R29, -R27 ;  /* 0x0000001d06227223 */ /* 0x000fe2000001081b */
[----:B------:R-:W-:Y:S01]  /*f520*/  FFMA.FTZ R45, R30, R37, R45 ;  /* 0x000000251e2d7223 */ /* 0x000fe2000001002d */
[----:B------:R-:W-:Y:S01]  /*f530*/  FFMA.FTZ R44, R6, R33, R10 ;  /* 0x00000021062c7223 */ /* 0x000fe2000001000a */
[-C--:B------:R-:W-:Y:S01]  /*f540*/  FFMA.FTZ R29, R31, R4.reuse, -R8 ;  /* 0x000000041f1d7223 */ /* 0x080fe20000010808 */
[----:B------:R-:W-:Y:S01]  /*f550*/  LOP3.LUT R11, R11, 0xffff0000, RZ, 0xc0, !PT ;  /* 0xffff00000b0b7812 */ /* 0x000fe200078ec0ff */
[----:B------:R-:W-:Y:S01]  /*f560*/  FMUL.FTZ R30, R35, R4 ;  /* 0x00000004231e7220 */ /* 0x000fe20000410000 */
[----:B------:R-:W-:-:S02]  /*f570*/  LOP3.LUT R8, R20, 0xffff0000, RZ, 0xc0, !PT ;  /* 0xffff000014087812 */ /* 0x000fc400078ec0ff */
[----:B------:R-:W-:Y:S01]  /*f580*/  LOP3.LUT R10, R25, 0xffff0000, RZ, 0xc0, !PT ;  /* 0xffff0000190a7812 */ /* 0x000fe200078ec0ff */
[----:B------:R-:W-:Y:S01]  /*f590*/  FFMA.FTZ R31, R31, R32, R30 ;  /* 0x000000201f1f7223 */ /* 0x000fe2000001001e */
[----:B------:R-:W-:Y:S01]  /*f5a0*/  LOP3.LUT R4, R3, 0xffff0000, RZ, 0xc0, !PT ;  /* 0xffff000003047812 */ /* 0x000fe200078ec0ff */
[----:B------:R-:W-:Y:S01]  /*f5b0*/  FMUL.FTZ R30, R9, R8 ;  /* 0x00000008091e7220 */ /* 0x000fe20000410000 */
[----:B------:R-:W-:Y:S01]  /*f5c0*/  LOP3.LUT R6, R14, 0xffff0000, RZ, 0xc0, !PT ;  /* 0xffff00000e067812 */ /* 0x000fe200078ec0ff */
[----:B------:R-:W-:Y:S02]  /*f5d0*/  FMUL.FTZ R32, R11, R10 ;  /* 0x0000000a0b207220 */ /* 0x000fe40000410000 */
[-C--:B------:R-:W-:Y:S01]  /*f5e0*/  FMUL.FTZ R27, R9, R4.reuse ;  /* 0x00000004091b7220 */ /* 0x080fe20000410000 */
[----:B------:R-:W-:Y:S01]  /*f5f0*/  FFMA.FTZ R9, R5, R4, -R30 ;  /* 0x0000000405097223 */ /* 0x000fe2000001081e */
[-C--:B------:R-:W-:Y:S01]  /*f600*/  FMUL.FTZ R11, R11, R6.reuse ;  /* 0x000000060b0b7220 */ /* 0x080fe20000410000 */
[----:B------:R-:W-:Y:S01]  /*f610*/  FFMA.FTZ R32, R7, R6, -R32 ;  /* 0x0000000607207223 */ /* 0x000fe20000010820 */
[----:B------:R-:W-:Y:S01]  /*f620*/  FFMA.FTZ R27, R5, R8, R27 ;  /* 0x00000008051b7223 */ /* 0x000fe2000001001b */
[----:B------:R-:W-:Y:S01]  /*f630*/  F2FP.BF16.F32.PACK_AB R6, R34, R43 ;  /* 0x0000002b2206723e */ /* 0x000fe200000010ff */
[----:B------:R-:W-:Y:S01]  /*f640*/  FFMA.FTZ R30, R7, R10, R11 ;  /* 0x0000000a071e7223 */ /* 0x000fe2000001000b */
[----:B------:R-:W-:-:S02]  /*f650*/  F2FP.BF16.F32.PACK_AB R4, R41, R40 ;  /* 0x000000282904723e */ /* 0x000fc400000010ff */
[----:B------:R-:W-:Y:S02]  /*f660*/  F2FP.BF16.F32.PACK_AB R5, R9, R42 ;  /* 0x0000002a0905723e */ /* 0x000fe400000010ff */
[----:B------:R-:W-:Y:S02]  /*f670*/  F2FP.BF16.F32.PACK_AB R7, R32, R29 ;  /* 0x0000001d2007723e */ /* 0x000fe400000010ff */
[----:B------:R-:W-:Y:S02]  /*f680*/  F2FP.BF16.F32.PACK_AB R10, R44, R45 ;  /* 0x0000002d2c0a723e */ /* 0x000fe400000010ff */
[----:B------:R-:W-:Y:S01]  /*f690*/  F2FP.BF16.F32.PACK_AB R8, R39, R38 ;  /* 0x000000262708723e */ /* 0x000fe200000010ff */
[----:B------:R1:W-:Y:S01]  /*f6a0*/  STS.128 [R21], R4 ;  /* 0x0000000415007388 */ /* 0x0003e20000000c00 */
[----:B------:R-:W-:Y:S02]  /*f6b0*/  F2FP.BF16.F32.PACK_AB R9, R27, R36 ;  /* 0x000000241b09723e */ /* 0x000fe400000010ff */
[----:B------:R-:W-:-:S05]  /*f6c0*/  F2FP.BF16.F32.PACK_AB R11, R30, R31 ;  /* 0x0000001f1e0b723e */ /* 0x000fca00000010ff */
[----:B------:R1:W-:Y:S02]  /*f6d0*/  STS.128 [R26+0x16400], R8 ;  /* 0x016400081a007388 */ /* 0x0003e40000000c00 */
.L_x_774:
[----:B------:R-:W-:Y:S05]  /*f6e0*/  BSYNC B1 ;  /* 0x0000000000017941 */ /* 0x000fea0003800000 */
.L_x_773:
[----:B------:R-:W-:Y:S04]  /*f6f0*/  BSSY B1, `(.L_x_775) ;  /* 0x0000067000017945 */ /* 0x000fe80003800000 */
[----:B------:R-:W-:Y:S05]  /*f700*/  @P2 BRA `(.L_x_776) ;  /* 0x0000000400942947 */ /* 0x000fea0003800000 */
[----:B-1----:R-:W2:Y:S04]  /*f710*/  LDL R6, [R1+0x4c] ;  /* 0x00004c0001067983 */ /* 0x002ea80000100800 */
[----:B------:R-:W3:Y:S01]  /*f720*/  LDL R46, [R1+0x80] ;  /* 0x00008000012e7983 */ /* 0x000ee20000100800 */
[----:B------:R-:W1:Y:S01]  /*f730*/  S2R R5, SR_TID.X ;  /* 0x0000000000057919 */ /* 0x000e620000002100 */
[C---:B------:R-:W-:Y:S02]  /*f740*/  VIADD R8, R22.reuse, 0x20 ;  /* 0x0000002016087836 */ /* 0x040fe40000000000 */
[----:B------:R-:W-:Y:S02]  /*f750*/  VIADD R9, R22, 0x20 ;  /* 0x0000002016097836 */ /* 0x000fe40000000000 */
[----:B-1----:R-:W-:-:S05]  /*f760*/  VIADD R5, R5, 0xffffff80 ;  /* 0xffffff8005057836 */ /* 0x002fca0000000000 */
[----:B------:R-:W-:-:S04]  /*f770*/  SHF.R.S32.HI R4, RZ, 0x1f, R5 ;  /* 0x0000001fff047819 */ /* 0x000fc80000011405 */
[----:B------:R-:W-:-:S04]  /*f780*/  LEA.HI R4, R4, R5, RZ, 0x3 ;  /* 0x0000000504047211 */ /* 0x000fc800078f18ff */
[----:B------:R-:W-:-:S05]  /*f790*/  LOP3.LUT R4, R4, 0xfffffff8, RZ, 0xc0, !PT ;  /* 0xfffffff804047812 */ /* 0x000fca00078ec0ff */
[----:B------:R-:W-:-:S05]  /*f7a0*/  IMAD.IADD R4, R5, 0x1, -R4 ;  /* 0x0000000105047824 */ /* 0x000fca00078e0a04 */
[----:B------:R-:W-:Y:S01]  /*f7b0*/  LEA.HI R4, R13, R4, RZ, 0x1d ;  /* 0x000000040d047211 */ /* 0x000fe200078fe8ff */
[----:B------:R-:W-:Y:S02]  /*f7c0*/  IMAD.SHL.U32 R8, R8, 0x40, RZ ;  /* 0x0000004008087824 */ /* 0x000fe400078e00ff */
[----:B------:R-:W-:Y:S01]  /*f7d0*/  IMAD.SHL.U32 R9, R9, 0x40, RZ ;  /* 0x0000004009097824 */ /* 0x000fe200078e00ff */
[----:B------:R-:W-:Y:S01]  /*f7e0*/  SHF.R.S32.HI R7, RZ, 0x1f, R4 ;  /* 0x0000001fff077819 */ /* 0x000fe20000011404 */
[----:B------:R-:W-:Y:S01]  /*f7f0*/  IMAD.SHL.U32 R5, R4, 0x8, RZ ;  /* 0x0000000804057824 */ /* 0x000fe200078e00ff */
[----:B------:R-:W-:Y:S02]  /*f800*/  LOP3.LUT R8, R8, 0x1c0, RZ, 0xc0, !PT ;  /* 0x000001c008087812 */ /* 0x000fe400078ec0ff */
[----:B------:R-:W-:Y:S02]  /*f810*/  LEA.HI R7, R7, R4, RZ, 0x3 ;  /* 0x0000000407077211 */ /* 0x000fe400078f18ff */
[----:B------:R-:W-:-:S02]  /*f820*/  LOP3.LUT R9, R9, 0x1c0, RZ, 0xc0, !PT ;  /* 0x000001c009097812 */ /* 0x000fc400078ec0ff */
[----:B------:R-:W-:Y:S01]  /*f830*/  SHF.R.U32.HI R8, RZ, 0x3, R8 ;  /* 0x00000003ff087819 */ /* 0x000fe20000011608 */
[----:B------:R-:W-:Y:S01]  /*f840*/  IMAD.SHL.U32 R7, R7, 0x400, RZ ;  /* 0x0000040007077824 */ /* 0x000fe200078e00ff */
[----:B------:R-:W-:-:S04]  /*f850*/  LOP3.LUT R4, R9, 0x38, R5, 0xf8, !PT ;  /* 0x0000003809047812 */ /* 0x000fc800078ef805 */
[----:B------:R-:W-:Y:S02]  /*f860*/  LOP3.LUT R4, R4, R8, RZ, 0x3c, !PT ;  /* 0x0000000804047212 */ /* 0x000fe400078e3cff */
[----:B------:R-:W-:Y:S01]  /*f870*/  LOP3.LUT R7, R7, 0x7fffe000, RZ, 0xc0, !PT ;  /* 0x7fffe00007077812 */ /* 0x000fe200078ec0ff */
[C---:B------:R-:W-:Y:S02]  /*f880*/  IMAD.U32 R38, R15.reuse, 0x10000, RZ ;  /* 0x000100000f267824 */ /* 0x040fe400078e00ff */
[----:B------:R-:W-:Y:S01]  /*f890*/  IMAD.U32 R36, R0, 0x10000, RZ ;  /* 0x0001000000247824 */ /* 0x000fe200078e00ff */
[----:B------:R-:W-:Y:S01]  /*f8a0*/  LOP3.LUT R40, R15, 0xffff0000, RZ, 0xc0, !PT ;  /* 0xffff00000f287812 */ /* 0x000fe200078ec0ff */
[----:B------:R-:W-:Y:S02]  /*f8b0*/  IMAD.U32 R43, R20, 0x10000, RZ ;  /* 0x00010000142b7824 */ /* 0x000fe400078e00ff */
[----:B------:R-:W-:Y:S02]  /*f8c0*/  IMAD.U32 R41, R3, 0x10000, RZ ;  /* 0x0001000003297824 */ /* 0x000fe400078e00ff */
[C---:B------:R-:W-:Y:S01]  /*f8d0*/  IMAD.U32 R45, R24.reuse, 0x10000, RZ ;  /* 0x00010000182d7824 */ /* 0x040fe200078e00ff */
[----:B------:R-:W-:Y:S01]  /*f8e0*/  LOP3.LUT R42, R24, 0xffff0000, RZ, 0xc0, !PT ;  /* 0xffff0000182a7812 */ /* 0x000fe200078ec0ff */
[----:B------:R-:W-:Y:S01]  /*f8f0*/  IMAD.U32 R44, R25, 0x10000, RZ ;  /* 0x00010000192c7824 */ /* 0x000fe200078e00ff */
[----:B--2---:R-:W-:-:S02]  /*f900*/  IADD3 R9, R4, R7, R6 ;  /* 0x0000000704097210 */ /* 0x004fc40007ffe006 */
[----:B---3--:R-:W1:Y:S03]  /*f910*/  LDS.128 R4, [R46] ;  /* 0x000000002e047984 */ /* 0x008e660000000c00 */
[----:B------:R-:W-:-:S05]  /*f920*/  IMAD R21, R9, 0x2, R2 ;  /* 0x0000000209157824 */ /* 0x000fca00078e0202 */
[----:B------:R-:W2:Y:S01]  /*f930*/  LDS.128 R8, [R21+0x16400] ;  /* 0x0164000015087984 */ /* 0x000ea20000000c00 */
[----:B-1----:R-:W-:Y:S02]  /*f940*/  IMAD.U32 R26, R4, 0x10000, RZ ;  /* 0x00010000041a7824 */ /* 0x002fe400078e00ff */
[C---:B--2---:R-:W-:Y:S01]  /*f950*/  IMAD.U32 R31, R8.reuse, 0x10000, RZ ;  /* 0x00010000081f7824 */ /* 0x044fe200078e00ff */
[----:B------:R-:W-:-:S03]  /*f960*/  LOP3.LUT R8, R8, 0xffff0000, RZ, 0xc0, !PT ;  /* 0xffff000008087812 */ /* 0x000fc600078ec0ff */
[-C--:B------:R-:W-:Y:S01]  /*f970*/  FMUL.FTZ R35, R38, R31.reuse ;  /* 0x0000001f26237220 */ /* 0x080fe20000410000 */
[----:B------:R-:W-:-:S03]  /*f980*/  FMUL.FTZ R31, R36, R31 ;  /* 0x0000001f241f7220 */ /* 0x000fc60000410000 */
[----:B------:R-:W-:Y:S01]  /*f990*/  FFMA.FTZ R35, R36, R26, -R35 ;  /* 0x0000001a24237223 */ /* 0x000fe20000010823 */
[----:B------:R-:W-:Y:S01]  /*f9a0*/  LOP3.LUT R36, R0, 0xffff0000, RZ, 0xc0, !PT ;  /* 0xffff000000247812 */ /* 0x000fe200078ec0ff */
[-C--:B------:R-:W-:Y:S01]  /*f9b0*/  FMUL.FTZ R37, R40, R8.reuse ;  /* 0x0000000828257220 */ /* 0x080fe20000410000 */
[----:B------:R-:W-:Y:S01]  /*f9c0*/  LOP3.LUT R4, R4, 0xffff0000, RZ, 0xc0, !PT ;  /* 0xffff000004047812 */ /* 0x000fe200078ec0ff */
[----:B------:R-:W-:Y:S02]  /*f9d0*/  IMAD.U32 R32, R9, 0x10000, RZ ;  /* 0x0001000009207824 */ /* 0x000fe400078e00ff */
[----:B------:R-:W-:Y:S01]  /*f9e0*/  FMUL.FTZ R39, R36, R8 ;  /* 0x0000000824277220 */ /* 0x000fe20000410000 */
[----:B------:R-:W-:Y:S02]  /*f9f0*/  IMAD.U32 R33, R10, 0x10000, RZ ;  /* 0x000100000a217824 */ /* 0x000fe400078e00ff */
[----:B------:R-:W-:Y:S01]  /*fa00*/  FFMA.FTZ R8, R36, R4, -R37 ;  /* 0x0000000424087223 */ /* 0x000fe20000010825 */
[----:B------:R-:W-:Y:S01]  /*fa10*/  FFMA.FTZ R31, R38, R26, R31 ;  /* 0x0000001a261f7223 */ /* 0x000fe2000001001f */
[-C--:B------:R-:W-:Y:S01]  /*fa20*/  FMUL.FTZ R36, R43, R32.reuse ;  /* 0x000000202b247220 */ /* 0x080fe20000410000 */
[----:B0-----:R-:W-:Y:S01]  /*fa30*/  IMAD.U32 R27, R5, 0x10000, RZ ;  /* 0x00010000051b7824 */ /* 0x001fe200078e00ff */
[----:B------:R-:W-:Y:S01]  /*fa40*/  LOP3.LUT R10, R10, 0xffff0000, RZ, 0xc0, !PT ;  /* 0xffff00000a0a7812 */ /* 0x000fe200078ec0ff */
[----:B------:R-:W-:Y:S01]  /*fa50*/  FMUL.FTZ R32, R41, R32 ;  /* 0x0000002029207220 */ /* 0x000fe20000410000 */
[----:B------:R-:W-:Y:S01]  /*fa60*/  FFMA.FTZ R26, R40, R4, R39 ;  /* 0x00000004281a7223 */ /* 0x000fe20000010027 */
[----:B------:R-:W-:-:S02]  /*fa70*/  IMAD.U32 R37, R12, 0x10000, RZ ;  /* 0x000100000c257824 */ /* 0x000fc400078e00ff */
[----:B------:R-:W-:Y:S01]  /*fa80*/  FMUL.FTZ R4, R45, R33 ;  /* 0x000000212d047220 */ /* 0x000fe20000410000 */
[----:B------:R-:W-:Y:S01]  /*fa90*/  IMAD.U32 R29, R6, 0x10000, RZ ;  /* 0x00010000061d7824 */ /* 0x000fe200078e00ff */
[----:B------:R-:W-:Y:S01]  /*faa0*/  LOP3.LUT R40, R12, 0xffff0000, RZ, 0xc0, !PT ;  /* 0xffff00000c287812 */ /* 0x000fe200078ec0ff */
[-C--:B------:R-:W-:Y:S01]  /*fab0*/  FFMA.FTZ R36, R41, R27.reuse, -R36 ;  /* 0x0000001b29247223 */ /* 0x080fe20000010824 */
[----:B------:R-:W-:Y:S01]  /*fac0*/  LOP3.LUT R6, R6, 0xffff0000, RZ, 0xc0, !PT ;  /* 0xffff000006067812 */ /* 0x000fe200078ec0ff */
[----:B------:R-:W-:Y:S01]  /*fad0*/  FFMA.FTZ R32, R43, R27, R32 ;  /* 0x0000001b2b207223 */ /* 0x000fe20000010020 */
[----:B------:R-:W-:Y:S01]  /*fae0*/  FMUL.FTZ R38, R37, R33 ;  /* 0x0000002125267220 */ /* 0x000fe20000410000 */
[----:B------:R-:W-:Y:S02]  /*faf0*/  IMAD.U32 R34, R11, 0x10000, RZ ;  /* 0x000100000b227824 */ /* 0x000fe400078e00ff */
[----:B------:R-:W-:Y:S01]  /*fb00*/  FFMA.FTZ R27, R37, R29, -R4 ;  /* 0x0000001d251b7223 */ /* 0x000fe20000010804 */
[----:B------:R-:W-:Y:S01]  /*fb10*/  FMUL.FTZ R33, R42, R10 ;  /* 0x0000000a2a217220 */ /* 0x000fe20000410000 */
[----:B------:R-:W-:-:S02]  /*fb20*/  IMAD.U32 R4, R14, 0x10000, RZ ;  /* 0x000100000e047824 */ /* 0x000fc400078e00ff */
[----:B------:R-:W-:Y:S01]  /*fb30*/  FMUL.FTZ R37, R40, R10 ;  /* 0x0000000a28257220 */ /* 0x000fe20000410000 */
[----:B------:R-:W-:Y:S01]  /*fb40*/  FFMA.FTZ R10, R45, R29, R38 ;  /* 0x0000001d2d0a7223 */ /* 0x000fe20000010026 */
[----:B------:R-:W-:Y:S01]  /*fb50*/  IMAD.U32 R30, R7, 0x10000, RZ ;  /* 0x00010000071e7824 */ /* 0x000fe200078e00ff */
[----:B------:R-:W-:Y:S01]  /*fb60*/  LOP3.LUT R9, R9, 0xffff0000, RZ, 0xc0, !PT ;  /* 0xffff000009097812 */ /* 0x000fe200078ec0ff */
[----:B------:R-:W-:Y:S01]  /*fb70*/  FMUL.FTZ R29, R44, R34 ;  /* 0x000000222c1d7220 */ /* 0x000fe20000410000 */
[----:B------:R-:W-:Y:S01]  /*fb80*/  FFMA.FTZ R38, R40, R6, -R33 ;  /* 0x0000000628267223 */ /* 0x000fe20000010821 */
[----:B------:R-:W-:Y:S01]  /*fb90*/  LOP3.LUT R43, R20, 0xffff0000, RZ, 0xc0, !PT ;  /* 0xffff0000142b7812 */ /* 0x000fe200078ec0ff */
[----:B------:R-:W-:Y:S01]  /*fba0*/  FMUL.FTZ R33, R4, R34 ;  /* 0x0000002204217220 */ /* 0x000fe20000410000 */
[----:B------:R-:W-:Y:S02]  /*fbb0*/  LOP3.LUT R11, R11, 0xffff0000, RZ, 0xc0, !PT ;  /* 0xffff00000b0b7812 */ /* 0x000fe400078ec0ff */
[----:B------:R-:W-:-:S02]  /*fbc0*/  LOP3.LUT R39, R3, 0xffff0000, RZ, 0xc0, !PT ;  /* 0xffff000003277812 */ /* 0x000fc400078ec0ff */
[----:B------:R-:W-:Y:S02]  /*fbd0*/  LOP3.LUT R45, R25, 0xffff0000, RZ, 0xc0, !PT ;  /* 0xffff0000192d7812 */ /* 0x000fe400078ec0ff */
[----:B------:R-:W-:Y:S01]  /*fbe0*/  LOP3.LUT R41, R14, 0xffff0000, RZ, 0xc0, !PT ;  /* 0xffff00000e297812 */ /* 0x000fe200078ec0ff */
[----:B------:R-:W-:Y:S01]  /*fbf0*/  FFMA.FTZ R29, R4, R30, -R29 ;  /* 0x0000001e041d7223 */ /* 0x000fe2000001081d */
[----:B------:R-:W-:Y:S01]  /*fc00*/  LOP3.LUT R5, R5, 0xffff0000, RZ, 0xc0, !PT ;  /* 0xffff000005057812 */ /* 0x000fe200078ec0ff */
[----:B------:R-:W-:Y:S01]  /*fc10*/  FFMA.FTZ R37, R42, R6, R37 ;  /* 0x000000062a257223 */ /* 0x000fe20000010025 */
[----:B------:R-:W-:Y:S01]  /*fc20*/  LOP3.LUT R7, R7, 0xffff0000, RZ, 0xc0, !PT ;  /* 0xffff000007077812 */ /* 0x000fe200078ec0ff */
[----:B------:R-:W-:Y:S01]  /*fc30*/  FFMA.FTZ R33, R44, R30, R33 ;  /* 0x0000001e2c217223 */ /* 0x000fe20000010021 */
[-C--:B------:R-:W-:Y:S01]  /*fc40*/  FMUL.FTZ R4, R43, R9.reuse ;  /* 0x000000092b047220 */ /* 0x080fe20000410000 */
[----:B------:R-:W-:Y:S01]  /*fc50*/  FMUL.FTZ R6, R39, R9 ;  /* 0x0000000927067220 */ /* 0x000fe20000410000 */
[-C--:B------:R-:W-:Y:S01]  /*fc60*/  FMUL.FTZ R30, R45, R11.reuse ;  /* 0x0000000b2d1e7220 */ /* 0x080fe20000410000 */
[----:B------:R-:W-:Y:S01]  /*fc70*/  FMUL.FTZ R34, R41, R11 ;  /* 0x0000000b29227220 */ /* 0x000fe20000410000 */
[-C--:B------:R-:W-:Y:S01]  /*fc80*/  FFMA.FTZ R9, R39, R5.reuse, -R4 ;  /* 0x0000000527097223 */ /* 0x080fe20000010804 */
[----:B------:R-:W-:Y:S01]  /*fc90*/  FFMA.FTZ R11, R43, R5, R6 ;  /* 0x000000052b0b7223 */ /* 0x000fe20000010006 */
[-C--:B------:R-:W-:Y:S01]  /*fca0*/  FFMA.FTZ R30, R41, R7.reuse, -R30 ;  /* 0x00000007291e7223 */ /* 0x080fe2000001081e */
[----:B------:R-:W-:Y:S01]  /*fcb0*/  FFMA.FTZ R34, R45, R7, R34 ;  /* 0x000000072d227223 */ /* 0x000fe20000010022 */
        /* <DEDUP_REMOVED lines=8> */
[----:B------:R2:W-:Y:S04]  /*fd40*/  STS.128 [R46], R4 ;  /* 0x000000042e007388 */ /* 0x0005e80000000c00 */
[----:B------:R2:W-:Y:S02]  /*fd50*/  STS.128 [R21+0x16400], R8 ;  /* 0x0164000815007388 */ /* 0x0005e40000000c00 */
.L_x_776:
[----:B------:R-:W-:Y:S05]  /*fd60*/  BSYNC B1 ;  /* 0x0000000000017941 */ /* 0x000fea0003800000 */
.L_x_775:
[----:B------:R-:W-:Y:S04]  /*fd70*/  BSSY B1, `(.L_x_777) ;  /* 0x0000067000017945 */ /* 0x000fe80003800000 */
[----:B------:R-:W-:Y:S05]  /*fd80*/  @P1 BRA `(.L_x_778) ;  /* 0x0000000400941947 */ /* 0x000fea0003800000 */
[----:B-12---:R-:W2:Y:S04]  /*fd90*/  LDL R6, [R1+0x48] ;  /* 0x0000480001067983 */ /* 0x006ea80000100800 */
        /* <DEDUP_REMOVED lines=100> */
.L_x_778:
[----:B------:R-:W-:Y:S05]  /*103e0*/  BSYNC B1 ;  /* 0x0000000000017941 */ /* 0x000fea0003800000 */
.L_x_777:
[----:B------:R-:W-:Y:S05]  /*103f0*/  @P0 BRA `(.L_x_765) ;  /* 0x0000000400940947 */ /* 0x000fea0003800000 */
[----:B-123--:R-:W1:Y:S01]  /*10400*/  S2R R5, SR_TID.X ;  /* 0x0000000000057919 */ /* 0x00ee620000002100 */
[----:B------:R-:W2:Y:S01]  /*10410*/  LDL R42, [R1+0x78] ;  /* 0x00007800012a7983 */ /* 0x000ea20000100800 */
[----:B-1----:R-:W-:-:S05]  /*10420*/  VIADD R5, R5, 0xffffff80 ;  /* 0xffffff8005057836 */ /* 0x002fca0000000000 */
[----:B------:R-:W-:-:S04]  /*10430*/  SHF.R.S32.HI R4, RZ, 0x1f, R5 ;  /* 0x0000001fff047819 */ /* 0x000fc80000011405 */
[----:B------:R-:W-:-:S04]  /*10440*/  LEA.HI R4, R4, R5, RZ, 0x3 ;  /* 0x0000000504047211 */ /* 0x000fc800078f18ff */
[----:B------:R-:W-:-:S05]  /*10450*/  LOP3.LUT R4, R4, 0xfffffff8, RZ, 0xc0, !PT ;  /* 0xfffffff804047812 */ /* 0x000fca00078ec0ff */
[----:B------:R-:W-:Y:S02]  /*10460*/  IMAD.IADD R4, R5, 0x1, -R4 ;  /* 0x0000000105047824 */ /* 0x000fe400078e0a04 */
[----:B------:R-:W3:Y:S01]  /*10470*/  LDL R5, [R1+0x40] ;  /* 0x0000400001057983 */ /* 0x000ee20000100800 */
[C---:B------:R-:W-:Y:S02]  /*10480*/  VIADD R7, R22.reuse, 0x60 ;  /* 0x0000006016077836 */ /* 0x040fe40000000000 */
[----:B------:R-:W-:Y:S01]  /*10490*/  LEA.HI R13, R13, R4, RZ, 0x1d ;  /* 0x000000040d0d7211 */ /* 0x000fe200078fe8ff */
[----:B------:R-:W-:Y:S02]  /*104a0*/  VIADD R8, R22, 0x60 ;  /* 0x0000006016087836 */ /* 0x000fe40000000000 */
[----:B------:R-:W-:Y:S01]  /*104b0*/  IMAD.SHL.U32 R7, R7, 0x40, RZ ;  /* 0x0000004007077824 */ /* 0x000fe200078e00ff */
[----:B------:R-:W-:Y:S01]  /*104c0*/  SHF.R.S32.HI R6, RZ, 0x1f, R13 ;  /* 0x0000001fff067819 */ /* 0x000fe2000001140d */
[----:B------:R-:W-:-:S02]  /*104d0*/  IMAD.SHL.U32 R8, R8, 0x40, RZ ;  /* 0x0000004008087824 */ /* 0x000fc400078e00ff */
[----:B------:R-:W-:Y:S01]  /*104e0*/  IMAD.SHL.U32 R4, R13, 0x8, RZ ;  /* 0x000000080d047824 */ /* 0x000fe200078e00ff */
[----:B------:R-:W-:Y:S02]  /*104f0*/  LEA.HI R6, R6, R13, RZ, 0x3 ;  /* 0x0000000d06067211 */ /* 0x000fe400078f18ff */
[----:B------:R-:W-:Y:S02]  /*10500*/  LOP3.LUT R8, R8, 0x1c0, RZ, 0xc0, !PT ;  /* 0x000001c008087812 */ /* 0x000fe400078ec0ff */
[----:B------:R-:W-:Y:S01]  /*10510*/  LOP3.LUT R7, R7, 0x1c0, RZ, 0xc0, !PT ;  /* 0x000001c007077812 */ /* 0x000fe200078ec0ff */
[----:B------:R-:W-:Y:S01]  /*10520*/  IMAD.SHL.U32 R6, R6, 0x400, RZ ;  /* 0x0000040006067824 */ /* 0x000fe200078e00ff */
[----:B------:R-:W-:Y:S02]  /*10530*/  LOP3.LUT R4, R8, 0x38, R4, 0xf8, !PT ;  /* 0x0000003808047812 */ /* 0x000fe400078ef804 */
[----:B------:R-:W-:Y:S02]  /*10540*/  SHF.R.U32.HI R7, RZ, 0x3, R7 ;  /* 0x00000003ff077819 */ /* 0x000fe40000011607 */
[----:B------:R-:W-:-:S02]  /*10550*/  LOP3.LUT R9, R6, 0x7fffe000, RZ, 0xc0, !PT ;  /* 0x7fffe00006097812 */ /* 0x000fc400078ec0ff */
[----:B------:R-:W-:Y:S01]  /*10560*/  LOP3.LUT R4, R4, R7, RZ, 0x3c, !PT ;  /* 0x0000000704047212 */ /* 0x000fe200078e3cff */
[C---:B------:R-:W-:Y:S01]  /*10570*/  IMAD.U32 R37, R15.reuse, 0x10000, RZ ;  /* 0x000100000f257824 */ /* 0x040fe200078e00ff */
[----:B------:R-:W-:Y:S01]  /*10580*/  LOP3.LUT R38, R15, 0xffff0000, RZ, 0xc0, !PT ;  /* 0xffff00000f267812 */ /* 0x000fe200078ec0ff */
[C---:B------:R-:W-:Y:S01]  /*10590*/  IMAD.U32 R35, R0.reuse, 0x10000, RZ ;  /* 0x0001000000237824 */ /* 0x040fe200078e00ff */
[----:B------:R-:W-:Y:S01]  /*105a0*/  LOP3.LUT R0, R0, 0xffff0000, RZ, 0xc0, !PT ;  /* 0xffff000000007812 */ /* 0x000fe200078ec0ff */
[C---:B------:R-:W-:Y:S01]  /*105b0*/  IMAD.U32 R43, R24.reuse, 0x10000, RZ ;  /* 0x00010000182b7824 */ /* 0x040fe200078e00ff */
[----:B------:R-:W-:Y:S01]  /*105c0*/  LOP3.LUT R24, R24, 0xffff0000, RZ, 0xc0, !PT ;  /* 0xffff000018187812 */ /* 0x000fe200078ec0ff */
[----:B------:R-:W-:Y:S02]  /*105d0*/  IMAD.U32 R45, R25, 0x10000, RZ ;  /* 0x00010000192d7824 */ /* 0x000fe400078e00ff */
[----:B------:R-:W-:Y:S02]  /*105e0*/  IMAD.U32 R41, R14, 0x10000, RZ ;  /* 0x000100000e297824 */ /* 0x000fe400078e00ff */
[C---:B------:R-:W-:Y:S01]  /*105f0*/  IMAD.U32 R36, R3.reuse, 0x10000, RZ ;  /* 0x0001000003247824 */ /* 0x040fe200078e00ff */
[----:B------:R-:W-:Y:S01]  /*10600*/  LOP3.LUT R3, R3, 0xffff0000, RZ, 0xc0, !PT ;  /* 0xffff000003037812 */ /* 0x000fe200078ec0ff */
[----:B------:R-:W-:Y:S01]  /*10610*/  IMAD.U32 R40, R20, 0x10000, RZ ;  /* 0x0001000014287824 */ /* 0x000fe200078e00ff */
[----:B---3--:R-:W-:-:S02]  /*10620*/  IADD3 R9, R4, R9, R5 ;  /* 0x0000000904097210 */ /* 0x008fc40007ffe005 */
[----:B--2---:R-:W1:Y:S03]  /*10630*/  LDS.128 R4, [R42] ;  /* 0x000000002a047984 */ /* 0x004e660000000c00 */
[----:B------:R-:W-:-:S05]  /*10640*/  IMAD R13, R9, 0x2, R2 ;  /* 0x00000002090d7824 */ /* 0x000fca00078e0202 */
[----:B------:R-:W2:Y:S01]  /*10650*/  LDS.128 R8, [R13+0x16400] ;  /* 0x016400000d087984 */ /* 0x000ea20000000c00 */
[C---:B-1----:R-:W-:Y:S01]  /*10660*/  IMAD.U32 R21, R4.reuse, 0x10000, RZ ;  /* 0x0001000004157824 */ /* 0x042fe200078e00ff */
[----:B------:R-:W-:Y:S01]  /*10670*/  LOP3.LUT R4, R4, 0xffff0000, RZ, 0xc0, !PT ;  /* 0xffff000004047812 */ /* 0x000fe200078ec0ff */
[C---:B--2---:R-:W-:Y:S01]  /*10680*/  IMAD.U32 R30, R8.reuse, 0x10000, RZ ;  /* 0x00010000081e7824 */ /* 0x044fe200078e00ff */
[----:B------:R-:W-:-:S03]  /*10690*/  LOP3.LUT R8, R8, 0xffff0000, RZ, 0xc0, !PT ;  /* 0xffff000008087812 */ /* 0x000fc600078ec0ff */
[-C--:B------:R-:W-:Y:S01]  /*106a0*/  FMUL.FTZ R34, R37, R30.reuse ;  /* 0x0000001e25227220 */ /* 0x080fe20000410000 */
[C---:B------:R-:W-:Y:S01]  /*106b0*/  FMUL.FTZ R30, R35.reuse, R30 ;  /* 0x0000001e231e7220 */ /* 0x040fe20000410000 */
[-C--:B------:R-:W-:Y:S01]  /*106c0*/  FMUL.FTZ R15, R38, R8.reuse ;  /* 0x00000008260f7220 */ /* 0x080fe20000410000 */
[----:B------:R-:W-:Y:S02]  /*106d0*/  IMAD.U32 R32, R10, 0x10000, RZ ;  /* 0x000100000a207824 */ /* 0x000fe400078e00ff */
[-C--:B------:R-:W-:Y:S01]  /*106e0*/  FFMA.FTZ R34, R35, R21.reuse, -R34 ;  /* 0x0000001523227223 */ /* 0x080fe20000010822 */
[----:B------:R-:W-:Y:S01]  /*106f0*/  FFMA.FTZ R30, R37, R21, R30 ;  /* 0x00000015251e7223 */ /* 0x000fe2000001001e */
[----:B------:R-:W-:Y:S02]  /*10700*/  IMAD.U32 R37, R12, 0x10000, RZ ;  /* 0x000100000c257824 */ /* 0x000fe400078e00ff */
[C---:B------:R-:W-:Y:S01]  /*10710*/  FMUL.FTZ R21, R0.reuse, R8 ;  /* 0x0000000800157220 */ /* 0x040fe20000410000 */
[----:B------:R-:W-:Y:S01]  /*10720*/  FFMA.FTZ R15, R0, R4, -R15 ;  /* 0x00000004000f7223 */ /* 0x000fe2000001080f */
[----:B0-----:R-:W-:Y:S01]  /*10730*/  IMAD.U32 R27, R6, 0x10000, RZ ;  /* 0x00010000061b7824 */ /* 0x001fe200078e00ff */
[----:B------:R-:W-:Y:S01]  /*10740*/  LOP3.LUT R10, R10, 0xffff0000, RZ, 0xc0, !PT ;  /* 0xffff00000a0a7812 */ /* 0x000fe200078ec0ff */
[-C--:B------:R-:W-:Y:S01]  /*10750*/  FMUL.FTZ R0, R43, R32.reuse ;  /* 0x000000202b007220 */ /* 0x080fe20000410000 */
[----:B------:R-:W-:Y:S01]  /*10760*/  LOP3.LUT R12, R12, 0xffff0000, RZ, 0xc0, !PT ;  /* 0xffff00000c0c7812 */ /* 0x000fe200078ec0ff */
[----:B------:R-:W-:Y:S01]  /*10770*/  FMUL.FTZ R32, R37, R32 ;  /* 0x0000002025207220 */ /* 0x000fe20000410000 */
[----:B------:R-:W-:-:S02]  /*10780*/  IMAD.U32 R33, R11, 0x10000, RZ ;  /* 0x000100000b217824 */ /* 0x000fc400078e00ff */
[-C--:B------:R-:W-:Y:S01]  /*10790*/  FFMA.FTZ R8, R37, R27.reuse, -R0 ;  /* 0x0000001b25087223 */ /* 0x080fe20000010800 */
[----:B------:R-:W-:Y:S01]  /*107a0*/  LOP3.LUT R6, R6, 0xffff0000, RZ, 0xc0, !PT ;  /* 0xffff000006067812 */ /* 0x000fe200078ec0ff */
[-C--:B------:R-:W-:Y:S01]  /*107b0*/  FMUL.FTZ R37, R24, R10.reuse ;  /* 0x0000000a18257220 */ /* 0x080fe20000410000 */
[----:B------:R-:W-:Y:S01]  /*107c0*/  FMUL.FTZ R39, R12, R10 ;  /* 0x0000000a0c277220 */ /* 0x000fe20000410000 */
[----:B------:R-:W-:Y:S02]  /*107d0*/  IMAD.U32 R31, R9, 0x10000, RZ ;  /* 0x00010000091f7824 */ /* 0x000fe400078e00ff */
[----:B------:R-:W-:Y:S01]  /*107e0*/  FFMA.FTZ R21, R38, R4, R21 ;  /* 0x0000000426157223 */ /* 0x000fe20000010015 */
[----:B------:R-:W-:Y:S01]  /*107f0*/  FFMA.FTZ R10, R43, R27, R32 ;  /* 0x0000001b2b0a7223 */ /* 0x000fe20000010020 */
[----:B------:R-:W-:Y:S01]  /*10800*/  IMAD.U32 R29, R7, 0x10000, RZ ;  /* 0x00010000071d7824 */ /* 0x000fe200078e00ff */
[----:B------:R-:W-:Y:S01]  /*10810*/  LOP3.LUT R9, R9, 0xffff0000, RZ, 0xc0, !PT ;  /* 0xffff000009097812 */ /* 0x000fe200078ec0ff */
[-C--:B------:R-:W-:Y:S01]  /*10820*/  FMUL.FTZ R0, R45, R33.reuse ;  /* 0x000000212d007220 */ /* 0x080fe20000410000 */
[----:B------:R-:W-:Y:S01]  /*10830*/  FMUL.FTZ R4, R41, R33 ;  /* 0x0000002129047220 */ /* 0x000fe20000410000 */
[----:B------:R-:W-:-:S02]  /*10840*/  LOP3.LUT R27, R20, 0xffff0000, RZ, 0xc0, !PT ;  /* 0xffff0000141b7812 */ /* 0x000fc400078ec0ff */
[----:B------:R-:W-:Y:S02]  /*10850*/  LOP3.LUT R11, R11, 0xffff0000, RZ, 0xc0, !PT ;  /* 0xffff00000b0b7812 */ /* 0x000fe400078ec0ff */
[----:B------:R-:W-:Y:S01]  /*10860*/  LOP3.LUT R33, R25, 0xffff0000, RZ, 0xc0, !PT ;  /* 0xffff000019217812 */ /* 0x000fe200078ec0ff */
[C---:B------:R-:W-:Y:S01]  /*10870*/  IMAD.U32 R26, R5.reuse, 0x10000, RZ ;  /* 0x00010000051a7824 */ /* 0x040fe200078e00ff */
[----:B------:R-:W-:Y:S01]  /*10880*/  LOP3.LUT R25, R14, 0xffff0000, RZ, 0xc0, !PT ;  /* 0xffff00000e197812 */ /* 0x000fe200078ec0ff */
[-C--:B------:R-:W-:Y:S01]  /*10890*/  FFMA.FTZ R39, R24, R6.reuse, R39 ;  /* 0x0000000618277223 */ /* 0x080fe20000010027 */
[----:B------:R-:W-:Y:S01]  /*108a0*/  LOP3.LUT R5, R5, 0xffff0000, RZ, 0xc0, !PT ;  /* 0xffff000005057812 */ /* 0x000fe200078ec0ff */
[----:B------:R-:W-:Y:S01]  /*108b0*/  FFMA.FTZ R24, R41, R29, -R0 ;  /* 0x0000001d29187223 */ /* 0x000fe20000010800 */
[----:B------:R-:W-:Y:S01]  /*108c0*/  LOP3.LUT R7, R7, 0xffff0000, RZ, 0xc0, !PT ;  /* 0xffff000007077812 */ /* 0x000fe200078ec0ff */
[----:B------:R-:W-:Y:S01]  /*108d0*/  FFMA.FTZ R37, R12, R6, -R37 ;  /* 0x000000060c257223 */ /* 0x000fe20000010825 */
[----:B------:R-:W-:Y:S01]  /*108e0*/  FMUL.FTZ R0, R27, R9 ;  /* 0x000000091b007220 */ /* 0x000fe20000410000 */
[----:B------:R-:W-:Y:S01]  /*108f0*/  FMUL.FTZ R35, R40, R31 ;  /* 0x0000001f28237220 */ /* 0x000fe20000410000 */
[----:B------:R-:W-:Y:S01]  /*10900*/  FFMA.FTZ R29, R45, R29, R4 ;  /* 0x0000001d2d1d7223 */ /* 0x000fe20000010004 */
[----:B------:R-:W-:Y:S01]  /*10910*/  FMUL.FTZ R6, R33, R11 ;  /* 0x0000000b21067220 */ /* 0x000fe20000410000 */
[C---:B------:R-:W-:Y:S01]  /*10920*/  FMUL.FTZ R31, R36.reuse, R31 ;  /* 0x0000001f241f7220 */ /* 0x040fe20000410000 */
[----:B------:R-:W-:Y:S01]  /*10930*/  FMUL.FTZ R4, R3, R9 ;  /* 0x0000000903047220 */ /* 0x000fe20000410000 */
[----:B------:R-:W-:Y:S01]  /*10940*/  FMUL.FTZ R14, R25, R11 ;  /* 0x0000000b190e7220 */ /* 0x000fe20000410000 */
[----:B------:R-:W-:Y:S01]  /*10950*/  FFMA.FTZ R0, R3, R5, -R0 ;  /* 0x0000000503007223 */ /* 0x000fe20000010800 */
[-C--:B------:R-:W-:Y:S01]  /*10960*/  FFMA.FTZ R35, R36, R26.reuse, -R35 ;  /* 0x0000001a24237223 */ /* 0x080fe20000010823 */
[----:B------:R-:W-:Y:S01]  /*10970*/  FFMA.FTZ R3, R25, R7, -R6 ;  /* 0x0000000719037223 */ /* 0x000fe20000010806 */
[----:B------:R-:W-:Y:S01]  /*10980*/  FFMA.FTZ R31, R40, R26, R31 ;  /* 0x0000001a281f7223 */ /* 0x000fe2000001001f */
[----:B------:R-:W-:Y:S01]  /*10990*/  FFMA.FTZ R12, R27, R5, R4 ;  /* 0x000000051b0c7223 */ /* 0x000fe20000010004 */
        /* <DEDUP_REMOVED lines=11> */
.L_x_765:
[----:B------:R-:W-:Y:S05]  /*10a50*/  BSYNC B0 ;  /* 0x0000000000007941 */ /* 0x000fea0003800000 */
.L_x_746:
[----:B------:R-:W-:Y:S01]  /*10a60*/  @!PT LDS RZ, [RZ] ;  /* 0x00000000fffff984 */ /* 0x000fe20000000800 */
[----:B------:R-:W-:Y:S01]  /*10a70*/  @!PT LDS RZ, [RZ] ;  /* 0x00000000fffff984 */ /* 0x000fe20000000800 */
[----:B------:R-:W-:Y:S01]  /*10a80*/  @!PT LDS RZ, [RZ] ;  /* 0x00000000fffff984 */ /* 0x000fe20000000800 */
[----:B------:R-:W-:Y:S01]  /*10a90*/  @!PT LDS RZ, [RZ] ;  /* 0x00000000fffff984 */ /* 0x000fe20000000800 */
[----:B------:R5:W-:Y:S06]  /*10aa0*/  MEMBAR.ALL.CTA ;  /* 0x0000000000007992 */ /* 0x000bec0000008000 */
[----:B-----5:R-:W5:Y:S01]  /*10ab0*/  FENCE.VIEW.ASYNC.S ;  /* 0x00000000000073c6 */ /* 0x020f620000000000 */
[----:B------:R-:W-:Y:S05]  /*10ac0*/  WARPSYNC.ALL ;  /* 0x0000000000007948 */ /* 0x000fea0003800000 */
[----:B-----5:R-:W-:Y:S06]  /*10ad0*/  BAR.SYNC.DEFER_BLOCKING 0xd, 0x100 ;  /* 0x0344000000007b1d */ /* 0x020fec0000010000 */
.L_x_744:
[----:B------:R-:W-:-:S13]  /*10ae0*/  ISETP.NE.AND P0, PT, R224, 0x3, PT ;  /* 0x00000003e000780c */ /* 0x000fda0003f05270 */
[----:B------:R-:W-:Y:S05]  /*10af0*/  @!P0 BRA `(.L_x_779) ;  /* 0x0000000000048947 */ /* 0x000fea0003800000 */
[----:B------:R-:W-:Y:S01]  /*10b00*/  BPT.TRAP 0x1 ;  /* 0x000000040000795c */ /* 0x000fe20000300000 */
.L_x_779:
[----:B------:R-:W-:Y:S01]  /*10b10*/  IMAD R0, R222, 0x8, R2 ;  /* 0x00000008de007824 */ /* 0x000fe200078e0202 */
[----:B0-2---:R-:W-:-:S04]  /*10b20*/  SHF.L.U32 R3, R233, 0x1f, RZ ;  /* 0x0000001fe9037819 */ /* 0x005fc800000006ff */
[----:B------:R0:W2:Y:S01]  /*10b30*/  SYNCS.PHASECHK.TRANS64.TRYWAIT P2, [R0+URZ+0x34830], R3 ;  /* 0x03483003000075a7 */ /* 0x0000a2000804017f */
[----:B------:R-:W-:Y:S05]  /*10b40*/  @!P0 BRA `(.L_x_780) ;  /* 0x0000000000048947 */ /* 0x000fea0003800000 */
[----:B------:R-:W-:Y:S01]  /*10b50*/  BPT.TRAP 0x1 ;  /* 0x000000040000795c */ /* 0x000fe20000300000 */
.L_x_780:
[----:B-1-34-:R-:W1:Y:S01]  /*10b60*/  S2R R4, SR_TID.X ;  /* 0x0000000000047919 */ /* 0x01ae620000002100 */
[----:B------:R-:W-:Y:S01]  /*10b70*/  IMAD.MOV.U32 R87, RZ, RZ, RZ ;  /* 0x000000ffff577224 */ /* 0x000fe200078e00ff */
[----:B-1----:R-:W-:-:S04]  /*10b80*/  LOP3.LUT R4, R4, 0x7f, RZ, 0xc0, !PT ;  /* 0x0000007f04047812 */ /* 0x002fc800078ec0ff */
[----:B------:R-:W-:Y:S01]  /*10b90*/  ISETP.NE.AND P1, PT, R4, RZ, PT ;  /* 0x000000ff0400720c */ /* 0x000fe20003f25270 */
[----:B--2---:R-:W-:-:S12]  /*10ba0*/  @P2 BRA `(.L_x_781) ;  /* 0x0000000000082947 */ /* 0x004fd80003800000 */
[----:B------:R-:W1:Y:S02]  /*10bb0*/  SYNCS.PHASECHK.TRANS64.TRYWAIT P2, [R0+URZ+0x34830], R3 ;  /* 0x03483003000075a7 */ /* 0x000e64000804017f */
[----:B-1----:R-:W-:Y:S05]  /*10bc0*/  @!P2 BRA `(.L_x_782) ;  /* 0x00000160000ca947 */ /* 0x002fea0003800000 */
.L_x_781:
[----:B------:R-:W-:Y:S05]  /*10bd0*/  WARPSYNC.ALL ;  /* 0x0000000000007948 */ /* 0x000fea0003800000 */
[----:B01----:R-:W-:Y:S01]  /*10be0*/  VIADD R3, R2, 0x1e400 ;  /* 0x0001e40002037836 */ /* 0x003fe20000000000 */
[----:B------:R-:W-:Y:S01]  /*10bf0*/  R2UR UR56, R28 ;  /* 0x000000001c3872ca */ /* 0x000fe200000e0000 */
[----:B------:R-:W-:Y:S01]  /*10c00*/  IMAD.MOV.U32 R5, RZ, RZ, 0x40000040 ;  /* 0x40000040ff057424 */ /* 0x000fe200078e00ff */
[----:B------:R-:W-:Y:S01]  /*10c10*/  WARPGROUP.ARRIVE ;  /* 0x00000000000079c5 */ /* 0x000fe20000000000 */
[----:B------:R-:W-:Y:S01]  /*10c20*/  UMOV UR9, 0x40000040 ;  /* 0x4000004000097882 */ /* 0x000fe20000000000 */
[----:B------:R-:W-:Y:S01]  /*10c30*/  SHF.R.U32.HI R3, RZ, 0x4, R3 ;  /* 0x00000004ff037819 */ /* 0x000fe20000011603 */
[----:B------:R-:W-:Y:S01]  /*10c40*/  IMAD.MOV.U32 R15, RZ, RZ, 0x40000040 ;  /* 0x40000040ff0f7424 */ /* 0x000fe200078e00ff */
[----:B------:R-:W-:Y:S01]  /*10c50*/  R2UR UR11, R5 ;  /* 0x00000000050b72ca */ /* 0x000fe200000e0000 */
[----:B------:R-:W-:Y:S01]  /*10c60*/  IMAD.MOV.U32 R21, RZ, RZ, 0x40000040 ;  /* 0x40000040ff157424 */ /* 0x000fe200078e00ff */
[----:B------:R-:W-:Y:S01]  /*10c70*/  LOP3.LUT R3, R3, 0x3fff, RZ, 0xc0, !PT ;  /* 0x00003fff03037812 */ /* 0x000fe200078ec0ff */
[----:B------:R-:W-:Y:S01]  /*10c80*/  IMAD.MOV.U32 R25, RZ, RZ, 0x40000040 ;  /* 0x40000040ff197424 */ /* 0x000fe200078e00ff */
[----:B------:R-:W-:Y:S01]  /*10c90*/  R2UR UR15, R15 ;  /* 0x000000000f0f72ca */ /* 0x000fe200000e0000 */
[----:B------:R-:W-:Y:S01]  /*10ca0*/  IMAD.U32 R27, RZ, RZ, UR9 ;  /* 0x00000009ff1b7e24 */ /* 0x000fe2000f8e00ff */
[----:B------:R-:W-:Y:S01]  /*10cb0*/  LOP3.LUT R4, R3, 0x10000, RZ, 0xfc, !PT ;  /* 0x0001000003047812 */ /* 0x000fe200078efcff */
[----:B------:R-:W-:Y:S01]  /*10cc0*/  ULOP3.LUT UR56, UR56, 0x10000, URZ, 0xfc, !UPT ;  /* 0x0001000038387892 */ /* 0x000fe2000f8efc3f */
[----:B------:R-:W-:Y:S01]  /*10cd0*/  MOV R8, UR37 ;  /* 0x0000002500087c02 */ /* 0x000fe20008000f00 */
[----:B------:R-:W-:Y:S01]  /*10ce0*/  UMOV UR37, UR9 ;  /* 0x0000000900257c82 */ /* 0x000fe20008000000 */
[----:B------:R-:W-:Y:S01]  /*10cf0*/  MOV R9, UR36 ;  /* 0x0000002400097c02 */ /* 0x000fe20008000f00 */
[----:B------:R0:W-:Y:S01]  /*10d00*/  STL [R1+0x28], R4 ;  /* 0x0000280401007387 */ /* 0x0001e20000100800 */
[----:B------:R-:W-:Y:S01]  /*10d10*/  UMOV UR13, UR37 ;  /* 0x00000025000d7c82 */ /* 0x000fe20008000000 */
[----:B------:R-:W-:Y:S01]  /*10d20*/  R2UR UR23, R21 ;  /* 0x00000000151772ca */ /* 0x000fe200000e0000 */
[----:B------:R-:W-:Y:S01]  /*10d30*/  UMOV UR8, UR56 ;  /* 0x0000003800087c82 */ /* 0x000fe20008000000 */
[----:B------:R-:W-:Y:S01]  /*10d40*/  UMOV UR21, UR37 ;  /* 0x0000002500157c82 */ /* 0x000fe20008000000 */
[----:B------:R-:W-:Y:S01]  /*10d50*/  UMOV UR36, UR8 ;  /* 0x0000000800247c82 */ /* 0x000fe20008000000 */
[----:B------:R-:W-:Y:S01]  /*10d60*/  R2UR UR55, R25 ;  /* 0x00000000193772ca */ /* 0x000fe200000e0000 */
[----:B------:R-:W-:Y:S01]  /*10d70*/  UMOV UR12, UR36 ;  /* 0x00000024000c7c82 */ /* 0x000fe20008000000 */
[----:B------:R-:W-:Y:S01]  /*10d80*/  UMOV UR20, UR36 ;  /* 0x0000002400147c82 */ /* 0x000fe20008000000 */
[----:B------:R-:W-:Y:S01]  /*10d90*/  UMOV UR52, UR36 ;  /* 0x0000002400347c82 */ /* 0x000fe20008000000 */
[----:B0-----:R-:W-:Y:S01]  /*10da0*/  IMAD R4, R222, 0xb00, R4 ;  /* 0x00000b00de047824 */ /* 0x001fe200078e0204 */
[----:B------:R-:W-:Y:S01]  /*10db0*/  UMOV UR53, UR37 ;  /* 0x0000002500357c82 */ /* 0x000fe20008000000 */
[----:B------:R-:W-:Y:S01]  /*10dc0*/  R2UR UR35, R15 ;  /* 0x000000000f2372ca */ /* 0x000fe200000e0000 */
[----:B------:R-:W-:Y:S01]  /*10dd0*/  UMOV UR32, UR36 ;  /* 0x0000002400207c82 */ /* 0x000fe20008000000 */
[C---:B------:R-:W-:Y:S01]  /*10de0*/  VIADD R14, R4.reuse, 0x80 ;  /* 0x00000080040e7836 */ /* 0x040fe20000000000 */
[C---:B------:R-:W-:Y:S01]  /*10df0*/  R2UR UR10, R4.reuse ;  /* 0x00000000040a72ca */ /* 0x040fe200000e0000 */
[C---:B------:R-:W-:Y:S01]  /*10e00*/  VIADD R20, R4.reuse, 0x100 ;  /* 0x0000010004147836 */ /* 0x040fe20000000000 */
[----:B------:R-:W-:Y:S01]  /*10e10*/  UMOV UR33, UR37 ;  /* 0x0000002500217c82 */ /* 0x000fe20008000000 */
[----:B------:R-:W-:Y:S01]  /*10e20*/  VIADD R24, R4, 0x180 ;  /* 0x0000018004187836 */ /* 0x000fe20000000000 */
[----:B------:R-:W-:Y:S01]  /*10e30*/  R2UR UR14, R14 ;  /* 0x000000000e0e72ca */ /* 0x000fe200000e0000 */
[----:B------:R-:W-:Y:S01]  /*10e40*/  VIADD R14, R4, 0x200 ;  /* 0x00000200040e7836 */ /* 0x000fe20000000000 */
[----:B------:R-:W-:Y:S01]  /*10e50*/  R2UR UR22, R20 ;  /* 0x00000000141672ca */ /* 0x000fe200000e0000 */
[----:B------:R-:W-:Y:S01]  /*10e60*/  VIADD R20, R4, 0x280 ;  /* 0x0000028004147836 */ /* 0x000fe20000000000 */
[----:B------:R-:W-:Y:S01]  /*10e70*/  R2UR UR54, R24 ;  /* 0x00000000183672ca */ /* 0x000fe200000e0000 */
[----:B------:R-:W-:Y:S01]  /*10e80*/  UMOV UR28, UR36 ;  /* 0x00000024001c7c82 */ /* 0x000fe20008000000 */
[----:B------:R-:W-:Y:S01]  /*10e90*/  R2UR UR34, R14 ;  /* 0x000000000e2272ca */ /* 0x000fe200000e0000 */
[----:B------:R-:W-:Y:S01]  /*10ea0*/  UMOV UR29, UR37 ;  /* 0x00000025001d7c82 */ /* 0x000fe20008000000 */
[----:B------:R-:W-:Y:S01]  /*10eb0*/  R2UR UR30, R20 ;  /* 0x00000000141e72ca */ /* 0x000fe200000e0000 */
[----:B------:R-:W-:Y:S01]  /*10ec0*/  HGMMA.64x16x16.F32.BF16 R112, gdesc[UR8], RZ, !UPT, gsb0 ;  /* 0x00200000087079f0 */ /* 0x000fe2000c0018ff */
[----:B------:R-:W-:Y:S01]  /*10ed0*/  R2UR UR31, R21 ;  /* 0x00000000151f72ca */ /* 0x000fe200000e0000 */
[C---:B------:R-:W-:Y:S01]  /*10ee0*/  VIADD R24, R4.reuse, 0x300 ;  /* 0x0000030004187836 */ /* 0x040fe20000000000 */
[----:B------:R-:W-:Y:S01]  /*10ef0*/  R2UR UR47, R25 ;  /* 0x00000000192f72ca */ /* 0x000fe200000e0000 */
[----:B------:R-:W-:Y:S01]  /*10f00*/  UMOV UR44, UR36 ;  /* 0x00000024002c7c82 */ /* 0x000fe20008000000 */
[----:B------:R-:W-:Y:S01]  /*10f10*/  UMOV UR45, UR37 ;  /* 0x00000025002d7c82 */ /* 0x000fe20008000000 */
[----:B------:R-:W-:Y:S01]  /*10f20*/  VIADD R14, R4, 0x380 ;  /* 0x00000380040e7836 */ /* 0x000fe20000000000 */
[----:B------:R-:W-:Y:S01]  /*10f30*/  R2UR UR46, R24 ;  /* 0x00000000182e72ca */ /* 0x000fe200000e0000 */
[----:B------:R-:W-:Y:S01]  /*10f40*/  UMOV UR24, UR36 ;  /* 0x0000002400187c82 */ /* 0x000fe20008000000 */
[----:B------:R-:W-:Y:S01]  /*10f50*/  R2UR UR27, R15 ;  /* 0x000000000f1b72ca */ /* 0x000fe200000e0000 */
[----:B------:R-:W-:Y:S01]  /*10f60*/  UMOV UR25, UR37 ;  /* 0x0000002500197c82 */ /* 0x000fe20008000000 */
        /* <DEDUP_REMOVED lines=13> */
[----:B------:R-:W-:Y:S01]  /*11040*/  VIADD R24, R4, 0x82 ;  /* 0x0000008204187836 */ /* 0x000fe20000000000 */
[----:B------:R-:W-:Y:S01]  /*11050*/  UMOV UR40, UR36 ;  /* 0x0000002400287c82 */ /* 0x000fe20008000000 */
[----:B------:R-:W-:Y:S01]  /*11060*/  IMAD.U32 R26, RZ, RZ, UR8 ;  /* 0x00000008ff1a7e24 */ /* 0x000fe2000f8e00ff */
[----:B------:R-:W-:Y:S01]  /*11070*/  R2UR UR42, R20 ;  /* 0x00000000142a72ca */ /* 0x000fe200000e0000 */
[----:B------:R-:W-:Y:S01]  /*11080*/  IMAD.MOV.U32 R25, RZ, RZ, 0x40000040 ;  /* 0x40000040ff197424 */ /* 0x000fe200078e00ff */
[----:B------:R-:W-:Y:S01]  /*11090*/  R2UR UR10, R24 ;  /* 0x00000000180a72ca */ /* 0x000fe200000e0000 */
[----:B------:R-:W-:Y:S01]  /*110a0*/  UMOV UR41, UR37 ;  /* 0x0000002500297c82 */ /* 0x000fe20008000000 */
[----:B------:R-:W-:Y:S01]  /*110b0*/  STL.64 [R1+0x20], R26 ;  /* 0x0000201a01007387 */ /* 0x000fe20000100a00 */
[----:B------:R-:W-:Y:S01]  /*110c0*/  VIADD R14, R4, 0x2 ;  /* 0x00000002040e7836 */ /* 0x000fe20000000000 */
[----:B------:R-:W-:Y:S01]  /*110d0*/  R2UR UR11, R25 ;  /* 0x00000000190b72ca */ /* 0x000fe200000e0000 */
[----:B------:R-:W-:Y:S01]  /*110e0*/  IMAD.MOV.U32 R15, RZ, RZ, 0x40000040 ;  /* 0x40000040ff0f7424 */ /* 0x000fe200078e00ff */
[----:B------:R-:W-:Y:S01]  /*110f0*/  MOV R6, UR39 ;  /* 0x0000002700067c02 */ /* 0x000fe20008000f00 */
[----:B------:R-:W-:Y:S01]  /*11100*/  UIADD3 UR8, UR56, 0x2, URZ ;  /* 0x0000000238087890 */ /* 0x000fe2000fffe03f */
[----:B------:R-:W-:Y:S01]  /*11110*/  MOV R7, UR38 ;  /* 0x0000002600077c02 */ /* 0x000fe20008000f00 */
[----:B------:R-:W-:Y:S01]  /*11120*/  UMOV UR37, 0x40000040 ;  /* 0x4000004000257882 */ /* 0x000fe20000000000 */
[----:B------:R-:W-:Y:S01]  /*11130*/  R2UR UR38, R14 ;  /* 0x000000000e2672ca */ /* 0x000fe200000e0000 */
[C---:B------:R-:W-:Y:S01]  /*11140*/  VIADD R20, R4.reuse, 0x102 ;  /* 0x0000010204147836 */ /* 0x040fe20000000000 */
[----:B------:R-:W-:Y:S01]  /*11150*/  R2UR UR39, R15 ;  /* 0x000000000f2772ca */ /* 0x000fe200000e0000 */
[----:B------:R-:W-:Y:S01]  /*11160*/  IMAD.MOV.U32 R21, RZ, RZ, 0x40000040 ;  /* 0x40000040ff157424 */ /* 0x000fe200078e00ff */
[----:B------:R-:W-:Y:S01]  /*11170*/  UMOV UR36, UR8 ;  /* 0x0000000800247c82 */ /* 0x000fe20008000000 */
[----:B------:R-:W-:Y:S01]  /*11180*/  VIADD R14, R4, 0x182 ;  /* 0x00000182040e7836 */ /* 0x000fe20000000000 */
[----:B------:R-:W-:Y:S01]  /*11190*/  R2UR UR50, R20 ;  /* 0x00000000143272ca */ /* 0x000fe200000e0000 */
[----:B------:R-:W-:Y:S01]  /*111a0*/  IMAD.MOV.U32 R15, RZ, RZ, 0x40000040 ;  /* 0x40000040ff0f7424 */ /* 0x000fe200078e00ff */
[----:B------:R-:W-:Y:S01]  /*111b0*/  R2UR UR51, R21 ;  /* 0x00000000153372ca */ /* 0x000fe200000e0000 */
[----:B------:R-:W-:Y:S01]  /*111c0*/  VIADD R20, R4, 0x202 ;  /* 0x0000020204147836 */ /* 0x000fe20000000000 */
[----:B------:R-:W-:Y:S01]  /*111d0*/  P2R R11, PR, RZ, 0x2 ;  /* 0x00000002ff0b7803 */ /* 0x000fe20000000000 */
[----:B------:R-:W-:Y:S01]  /*111e0*/  IMAD.MOV.U32 R21, RZ, RZ, 0x40000040 ;  /* 0x40000040ff157424 */ /* 0x000fe200078e00ff */
[----:B------:R-:W-:Y:S01]  /*111f0*/  P2R R13, PR, RZ, 0x1 ;  /* 0x00000001ff0d7803 */ /* 0x000fe20000000000 */
[----:B------:R-:W-:-:S02]  /*11200*/  WARPGROUP.DEPBAR.LE gsb0, 0x0 ;  /* 0x00008000000079c5 */ /* 0x000fc40000010000 */
[----:B------:R-:W-:Y:S01]  /*11210*/  WARPGROUP.ARRIVE ;  /* 0x00000000000079c5 */ /* 0x000fe20000000000 */
[----:B------:R-:W-:Y:S01]  /*11220*/  VIADD R80, R4, 0x4 ;  /* 0x0000000404507836 */ /* 0x000fe20000000000 */
[----:B------:R-:W-:Y:S01]  /*11230*/  ULDC UR61, c[0x0][0x988] ;  /* 0x00026200003d7ab9 */ /* 0x000fe20000000800 */
[----:B------:R-:W-:Y:S02]  /*11240*/  IMAD.MOV.U32 R81, RZ, RZ, 0x40000040 ;  /* 0x40000040ff517424 */ /* 0x000fe400078e00ff */
[----:B------:R-:W-:Y:S01]  /*11250*/  IMAD.U32 R82, RZ, RZ, UR36 ;  /* 0x00000024ff527e24 */ /* 0x000fe2000f8e00ff */
[----:B------:R-:W-:Y:S01]  /*11260*/  HGMMA.64x16x16.F32.BF16 R104, gdesc[UR12], RZ, !UPT, gsb0 ;  /* 0x002000000c6879f0 */ /* 0x000fe2000c0018ff */
[----:B------:R-:W-:Y:S01]  /*11270*/  R2UR UR14, R14 ;  /* 0x000000000e0e72ca */ /* 0x000fe200000e0000 */
[----:B------:R-:W-:Y:S01]  /*11280*/  VIADD R14, R4, 0x282 ;  /* 0x00000282040e7836 */ /* 0x000fe20000000000 */
[----:B------:R-:W-:Y:S01]  /*11290*/  R2UR UR15, R15 ;  /* 0x000000000f0f72ca */ /* 0x000fe200000e0000 */
[----:B------:R-:W-:-:S02]  /*112a0*/  IMAD.MOV.U32 R15, RZ, RZ, 0x40000040 ;  /* 0x40000040ff0f7424 */ /* 0x000fc400078e00ff */
[----:B------:R-:W-:-:S05]  /*112b0*/  IMAD.U32 R83, RZ, RZ, UR37 ;  /* 0x00000025ff537e24 */ /* 0x000fca000f8e00ff */
[----:B------:R0:W-:Y:S01]  /*112c0*/  STL.64 [R1+0x18], R82 ;  /* 0x0000185201007387 */ /* 0x0001e20000100a00 */
[----:B------:R-:W-:Y:S02]  /*112d0*/  WARPGROUP.DEPBAR.LE gsb0, 0x0 ;  /* 0x00008000000079c5 */ /* 0x000fe40000010000 */
[----:B------:R-:W-:-:S06]  /*112e0*/  WARPGROUP.ARRIVE ;  /* 0x00000000000079c5 */ /* 0x000fcc0000000000 */
[----:B------:R-:W-:Y:S01]  /*112f0*/  HGMMA.64x16x16.F32.BF16 R96, gdesc[UR20], RZ, !UPT, gsb0 ;  /* 0x00200000146079f0 */ /* 0x000fe2000c0018ff */
[----:B------:R-:W-:Y:S01]  /*11300*/  R2UR UR22, R20 ;  /* 0x00000000141672ca */ /* 0x000fe200000e0000 */
[----:B------:R-:W-:Y:S01]  /*11310*/  VIADD R20, R4, 0x302 ;  /* 0x0000030204147836 */ /* 0x000fe20000000000 */
[----:B------:R-:W-:Y:S01]  /*11320*/  R2UR UR23, R21 ;  /* 0x00000000151772ca */ /* 0x000fe200000e0000 */
[----:B------:R-:W-:Y:S01]  /*11330*/  IMAD.MOV.U32 R21, RZ, RZ, 0x40000040 ;  /* 0x40000040ff157424 */ /* 0x000fe200078e00ff */
[----:B------:R-:W-:Y:S02]  /*11340*/  WARPGROUP.DEPBAR.LE gsb0, 0x0 ;  /* 0x00008000000079c5 */ /* 0x000fe40000010000 */
[----:B------:R-:W-:-:S06]  /*11350*/  WARPGROUP.ARRIVE ;  /* 0x00000000000079c5 */ /* 0x000fcc0000000000 */
[----:B------:R-:W-:Y:S01]  /*11360*/  HGMMA.64x16x16.F32.BF16 R88, gdesc[UR52], RZ, !UPT, gsb0 ;  /* 0x00200000345879f0 */ /* 0x000fe2000c0018ff */
[----:B------:R-:W-:Y:S01]  /*11370*/  R2UR UR54, R80 ;  /* 0x00000000503672ca */ /* 0x000fe200000e0000 */
[----:B------:R-:W-:Y:S01]  /*11380*/  UMOV UR53, 0x40000040 ;  /* 0x4000004000357882 */ /* 0x000fe20000000000 */
[----:B------:R-:W-:Y:S01]  /*11390*/  R2UR UR55, R81 ;  /* 0x00000000513772ca */ /* 0x000fe200000e0000 */
[----:B0-----:R-:W-:Y:S01]  /*113a0*/  IMAD.U32 R83, RZ, RZ, UR53 ;  /* 0x00000035ff537e24 */ /* 0x001fe2000f8e00ff */
        /* <DEDUP_REMOVED lines=33> */
[----:B------:R-:W-:Y:S01]  /*115c0*/  HGMMA.64x16x16.F32.BF16 R48, gdesc[UR24], RZ, !UPT, gsb0 ;  /* 0x00200000183079f0 */ /* 0x000fe2000c0018ff */
[----:B------:R-:W-:Y:S01]  /*115d0*/  R2UR UR26, R14 ;  /* 0x000000000e1a72ca */ /* 0x000fe200000e0000 */
[----:B------:R-:W-:Y:S01]  /*115e0*/  UMOV UR24, UR44 ;  /* 0x0000002c00187c82 */ /* 0x000fe20008000000 */
[----:B------:R-:W-:Y:S01]  /*115f0*/  R2UR UR27, R15 ;  /* 0x000000000f1b72ca */ /* 0x000fe200000e0000 */
[----:B------:R-:W-:Y:S01]  /*11600*/  UMOV UR25, UR45 ;  /* 0x0000002d00197c82 */ /* 0x000fe20008000000 */
[----:B------:R-:W-:Y:S02]  /*11610*/  VIADD R14, R4, 0x482 ;  /* 0x00000482040e7836 */ /* 0x000fe40000000000 */
[----:B------:R-:W-:Y:S01]  /*11620*/  IMAD.MOV.U32 R15, RZ, RZ, 0x40000040 ;  /* 0x40000040ff0f7424 */ /* 0x000fe200078e00ff */
[----:B------:R-:W-:Y:S02]  /*11630*/  WARPGROUP.DEPBAR.LE gsb0, 0x0 ;  /* 0x00008000000079c5 */ /* 0x000fe40000010000 */
[----:B------:R-:W-:-:S06]  /*11640*/  WARPGROUP.ARRIVE ;  /* 0x00000000000079c5 */ /* 0x000fcc0000000000 */
[----:B------:R-:W-:Y:S01]  /*11650*/  HGMMA.64x16x16.F32.BF16 R40, gdesc[UR16], RZ, !UPT, gsb0 ;  /* 0x00200000102879f0 */ /* 0x000fe2000c0018ff */
[----:B------:R-:W-:Y:S01]  /*11660*/  R2UR UR18, R20 ;  /* 0x00000000141272ca */ /* 0x000fe200000e0000 */
[----:B------:R-:W-:Y:S01]  /*11670*/  UMOV UR16, UR44 ;  /* 0x0000002c00107c82 */ /* 0x000fe20008000000 */
[----:B------:R-:W-:Y:S01]  /*11680*/  R2UR UR19, R21 ;  /* 0x00000000151372ca */ /* 0x000fe200000e0000 */
[----:B------:R-:W-:Y:S01]  /*11690*/  UMOV UR17, UR45 ;  /* 0x0000002d00117c82 */ /* 0x000fe20008000000 */
[----:B------:R-:W-:Y:S02]  /*116a0*/  VIADD R20, R4, 0x502 ;  /* 0x0000050204147836 */ /* 0x000fe40000000000 */
[----:B------:R-:W-:-:S03]  /*116b0*/  IMAD.MOV.U32 R21, RZ, RZ, 0x40000040 ;  /* 0x40000040ff157424 */ /* 0x000fc600078e00ff */
[----:B------:R-:W-:Y:S02]  /*116c0*/  R2UR UR46, R20 ;  /* 0x00000000142e72ca */ /* 0x000fe400000e0000 */
[----:B------:R-:W-:Y:S01]  /*116d0*/  R2UR UR47, R21 ;  /* 0x00000000152f72ca */ /* 0x000fe200000e0000 */
[----:B------:R-:W-:Y:S02]  /*116e0*/  WARPGROUP.DEPBAR.LE gsb0, 0x0 ;  /* 0x00008000000079c5 */ /* 0x000fe40000010000 */
[----:B------:R-:W-:-:S06]  /*116f0*/  WARPGROUP.ARRIVE ;  /* 0x00000000000079c5 */ /* 0x000fcc0000000000 */
[----:B------:R-:W-:Y:S01]  /*11700*/  HGMMA.64x16x16.F32.BF16 R32, gdesc[UR4], RZ, !UPT, gsb0 ;  /* 0x00200000042079f0 */ /* 0x000fe2000c0018ff */
[----:B------:R-:W-:-:S07]  /*11710*/  UIADD3 UR4, UR56, 0x4, URZ ;  /* 0x0000000438047890 */ /* 0x000fce000fffe03f */
[----:B------:R-:W-:Y:S02]  /*11720*/  UMOV UR52, UR4 ;  /* 0x0000000400347c82 */ /* 0x000fe40008000000 */
[----:B------:R-:W-:-:S05]  /*11730*/  IMAD.U32 R82, RZ, RZ, UR52 ;  /* 0x00000034ff527e24 */ /* 0x000fca000f8e00ff */
[----:B------:R0:W-:Y:S04]  /*11740*/  STL.64 [R1+0x10], R82 ;  /* 0x0000105201007387 */ /* 0x0001e80000100a00 */
[----:B------:R-:W2:Y:S01]  /*11750*/  LDL R3, [R1+0x88] ;  /* 0x0000880001037983 */ /* 0x000ea20000100800 */
        /* <DEDUP_REMOVED lines=11> */
[----:B------:R-:W-:Y:S01]  /*11810*/  HGMMA.64x16x16.F32.BF16 R112, gdesc[UR36], R112, gsb0 ;  /* 0x00200000247079f0 */ /* 0x000fe20008001870 */
[----:B------:R-:W-:Y:S01]  /*11820*/  R2UR UR39, R6 ;  /* 0x00000000062772ca */ /* 0x000fe200000e0000 */
[----:B------:R-:W-:Y:S01]  /*11830*/  VIADD R6, R4, 0x84 ;  /* 0x0000008404067836 */ /* 0x000fe20000000000 */
[----:B------:R-:W-:Y:S01]  /*11840*/  R2UR UR38, R7 ;  /* 0x00000000072672ca */ /* 0x000fe200000e0000 */
[----:B------:R-:W-:Y:S01]  /*11850*/  IMAD.MOV.U32 R7, RZ, RZ, 0x40000040 ;  /* 0x40000040ff077424 */ /* 0x000fe200078e00ff */
[----:B------:R-:W-:Y:S01]  /*11860*/  R2UR UR37, R8 ;  /* 0x00000000082572ca */ /* 0x000fe200000e0000 */
[----:B------:R-:W-:Y:S01]  /*11870*/  VIADD R8, R4, 0x104 ;  /* 0x0000010404087836 */ /* 0x000fe20000000000 */
[----:B------:R-:W-:Y:S01]  /*11880*/  R2UR UR6, R6 ;  /* 0x00000000060672ca */ /* 0x000fe200000e0000 */
[----:B------:R-:W-:Y:S01]  /*11890*/  VIADD R6, R4, 0x184 ;  /* 0x0000018404067836 */ /* 0x000fe20000000000 */
[----:B------:R-:W-:Y:S01]  /*118a0*/  R2UR UR7, R7 ;  /* 0x00000000070772ca */ /* 0x000fe200000e0000 */
[----:B------:R-:W-:Y:S01]  /*118b0*/  IMAD.MOV.U32 R7, RZ, RZ, 0x40000040 ;  /* 0x40000040ff077424 */ /* 0x000fe200078e00ff */
[----:B------:R-:W-:Y:S01]  /*118c0*/  R2UR UR36, R9 ;  /* 0x00000000092472ca */ /* 0x000fe200000e0000 */
[----:B------:R-:W-:Y:S01]  /*118d0*/  IMAD.MOV.U32 R9, RZ, RZ, 0x40000040 ;  /* 0x40000040ff097424 */ /* 0x000fe200078e00ff */
[----:B------:R-:W-:-:S02]  /*118e0*/  WARPGROUP.DEPBAR.LE gsb0, 0x0 ;  /* 0x00008000000079c5 */ /* 0x000fc40000010000 */
[----:B------:R-:W-:-:S06]  /*118f0*/  WARPGROUP.ARRIVE ;  /* 0x00000000000079c5 */ /* 0x000fcc0000000000 */
[----:B------:R-:W-:Y:S01]  /*11900*/  HGMMA.64x16x16.F32.BF16 R104, gdesc[UR8], R104, gsb0 ;  /* 0x00200000086879f0 */ /* 0x000fe20008001868 */
[----:B------:R-:W-:Y:S01]  /*11910*/  R2UR UR10, R8 ;  /* 0x00000000080a72ca */ /* 0x000fe200000e0000 */
[----:B------:R-:W-:Y:S01]  /*11920*/  VIADD R8, R4, 0x204 ;  /* 0x0000020404087836 */ /* 0x000fe20000000000 */
[----:B------:R-:W-:Y:S01]  /*11930*/  R2UR UR11, R9 ;  /* 0x00000000090b72ca */ /* 0x000fe200000e0000 */
[----:B------:R-:W-:Y:S01]  /*11940*/  IMAD.MOV.U32 R9, RZ, RZ, 0x40000040 ;  /* 0x40000040ff097424 */ /* 0x000fe200078e00ff */
[----:B------:R-:W-:Y:S02]  /*11950*/  WARPGROUP.DEPBAR.LE gsb0, 0x0 ;  /* 0x00008000000079c5 */ /* 0x000fe40000010000 */
[----:B------:R-:W-:-:S06]  /*11960*/  WARPGROUP.ARRIVE ;  /* 0x00000000000079c5 */ /* 0x000fcc0000000000 */
[----:B------:R-:W-:Y:S01]  /*11970*/  HGMMA.64x16x16.F32.BF16 R96, gdesc[UR48], R96, gsb0 ;  /* 0x00200000306079f0 */ /* 0x000fe20008001860 */
[----:B------:R-:W-:Y:S01]  /*11980*/  UMOV UR49, 0x40000040 ;  /* 0x4000004000317882 */ /* 0x000fe20000000000 */
[C---:B------:R-:W-:Y:S02]  /*11990*/  VIADD R20, R4.reuse, 0x806 ;  /* 0x0000080604147836 */ /* 0x040fe40000000000 */
[----:B------:R-:W-:Y:S02]  /*119a0*/  IMAD.MOV.U32 R21, RZ, RZ, 0x40000040 ;  /* 0x40000040ff157424 */ /* 0x000fe400078e00ff */
[----:B------:R-:W-:Y:S02]  /*119b0*/  VIADD R80, R4, 0x886 ;  /* 0x0000088604507836 */ /* 0x000fe40000000000 */
[----:B------:R-:W-:Y:S02]  /*119c0*/  IMAD.MOV.U32 R81, RZ, RZ, 0x40000040 ;  /* 0x40000040ff517424 */ /* 0x000fe400078e00ff */
[----:B0-----:R-:W-:Y:S01]  /*119d0*/  IMAD.U32 R83, RZ, RZ, UR49 ;  /* 0x00000031ff537e24 */ /* 0x001fe2000f8e00ff */
        /* <DEDUP_REMOVED lines=16> */
[----:B------:R-:W-:Y:S03]  /*11ae0*/  HGMMA.64x16x16.F32.BF16 R64, gdesc[UR32], R64, gsb0 ;  /* 0x00200000204079f0 */ /* 0x000fe60008001840 */
        /* <DEDUP_REMOVED lines=13> */
[----:B------:R-:W-:-:S03]  /*11bc0*/  IMAD.MOV.U32 R9, RZ, RZ, 0x40000040 ;  /* 0x40000040ff097424 */ /* 0x000fc600078e00ff */
        /* <DEDUP_REMOVED lines=32> */
[----:B------:R-:W-:Y:S01]  /*11dd0*/  R2UR UR42, R14 ;  /* 0x000000000e2a72ca */ /* 0x000fe200000e0000 */
[----:B------:R-:W-:Y:S01]  /*11de0*/  VIADD R14, R4, 0x406 ;  /* 0x00000406040e7836 */ /* 0x000fe20000000000 */
[----:B------:R-:W-:Y:S01]  /*11df0*/  R2UR UR43, R15 ;  /* 0x000000000f2b72ca */ /* 0x000fe200000e0000 */
[----:B------:R-:W-:-:S02]  /*11e00*/  WARPGROUP.DEPBAR.LE gsb0, 0x0 ;  /* 0x00008000000079c5 */ /* 0x000fc40000010000 */
[----:B------:R-:W-:-:S06]  /*11e10*/  WARPGROUP.ARRIVE ;  /* 0x00000000000079c5 */ /* 0x000fcc0000000000 */
[----:B------:R-:W-:Y:S01]  /*11e20*/  HGMMA.64x16x16.F32.BF16 R24, gdesc[UR44], R24, gsb0 ;  /* 0x002000002c1879f0 */ /* 0x000fe20008001818 */
[----:B------:R-:W-:Y:S01]  /*11e30*/  R2UR UR46, R6 ;  /* 0x00000000062e72ca */ /* 0x000fe200000e0000 */
[----:B------:R-:W-:Y:S01]  /*11e40*/  UMOV UR44, UR40 ;  /* 0x00000028002c7c82 */ /* 0x000fe20008000000 */
[----:B------:R-:W-:Y:S01]  /*11e50*/  R2UR UR47, R7 ;  /* 0x00000000072f72ca */ /* 0x000fe200000e0000 */
[----:B------:R-:W-:Y:S01]  /*11e60*/  UMOV UR45, UR41 ;  /* 0x00000029002d7c82 */ /* 0x000fe20008000000 */
[----:B------:R-:W-:Y:S02]  /*11e70*/  VIADD R6, R4, 0x6 ;  /* 0x0000000604067836 */ /* 0x000fe40000000000 */
[----:B------:R-:W-:-:S03]  /*11e80*/  IMAD.MOV.U32 R7, RZ, RZ, 0x40000040 ;  /* 0x40000040ff077424 */ /* 0x000fc600078e00ff */
        /* <DEDUP_REMOVED lines=10> */
[----:B------:R-:W-:Y:S01]  /*11f30*/  UIADD3 UR4, UR56, 0x6, URZ ;  /* 0x0000000638047890 */ /* 0x000fe2000fffe03f */
[----:B------:R-:W-:Y:S01]  /*11f40*/  R2UR UR6, R6 ;  /* 0x00000000060672ca */ /* 0x000fe200000e0000 */
[----:B------:R-:W-:Y:S01]  /*11f50*/  VIADD R6, R4, 0x186 ;  /* 0x0000018604067836 */ /* 0x000fe20000000000 */
[----:B------:R-:W-:Y:S01]  /*11f60*/  R2UR UR7, R7 ;  /* 0x00000000070772ca */ /* 0x000fe200000e0000 */
[----:B------:R-:W-:-:S03]  /*11f70*/  IMAD.MOV.U32 R7, RZ, RZ, 0x40000040 ;  /* 0x40000040ff077424 */ /* 0x000fc600078e00ff */
[----:B------:R-:W-:Y:S01]  /*11f80*/  UMOV UR48, UR4 ;  /* 0x0000000400307c82 */ /* 0x000fe20008000000 */
[----:B------:R-:W-:Y:S02]  /*11f90*/  IMAD.MOV.U32 R15, RZ, RZ, 0x40000040 ;  /* 0x40000040ff0f7424 */ /* 0x000fe400078e00ff */
[----:B------:R-:W-:Y:S01]  /*11fa0*/  IMAD.U32 R82, RZ, RZ, UR48 ;  /* 0x00000030ff527e24 */ /* 0x000fe2000f8e00ff */
        /* <DEDUP_REMOVED lines=47> */
[----:B------:R-:W-:Y:S01]  /*122a0*/  UMOV UR5, UR45 ;  /* 0x0000002d00057c82 */ /* 0x000fe20008000000 */
[----:B------:R-:W-:Y:S02]  /*122b0*/  WARPGROUP.DEPBAR.LE gsb0, 0x0 ;  /* 0x00008000000079c5 */ /* 0x000fe40000010000 */
[----:B------:R-:W-:-:S06]  /*122c0*/  WARPGROUP.ARRIVE ;  /* 0x00000000000079c5 */ /* 0x000fcc0000000000 */
[----:B------:R-:W-:Y:S01]  /*122d0*/  HGMMA.64x16x16.F32.BF16 R104, gdesc[UR4], R104, gsb0 ;  /* 0x00200000046879f0 */ /* 0x000fe20008001868 */
        /* <DEDUP_REMOVED lines=17> */
[----:B------:R-:W-:Y:S01]  /*123f0*/  IMAD.MOV.U32 R7, RZ, RZ, 0x40000040 ;  /* 0x40000040ff077424 */ /* 0x000fe200078e00ff */
[----:B------:R-:W-:Y:S02]  /*12400*/  WARPGROUP.DEPBAR.LE gsb0, 0x0 ;  /* 0x00008000000079c5 */ /* 0x000fe40000010000 */
[----:B------:R-:W-:-:S06]  /*12410*/  WARPGROUP.ARRIVE ;  /* 0x00000000000079c5 */ /* 0x000fcc0000000000 */
[----:B------:R-:W-:Y:S01]  /*12420*/  HGMMA.64x16x16.F32.BF16 R64, gdesc[UR20], R64, gsb0 ;  /* 0x00200000144079f0 */ /* 0x000fe20008001840 */
[----:B------:R-:W-:Y:S02]  /*12430*/  R2UR UR42, R6 ;  /* 0x00000000062a72ca */ /* 0x000fe400000e0000 */
[----:B------:R-:W-:Y:S01]  /*12440*/  R2UR UR43, R7 ;  /* 0x00000000072b72ca */ /* 0x000fe200000e0000 */
[----:B------:R-:W-:Y:S01]  /*12450*/  UMOV UR40, UR44 ;  /* 0x0000002c00287c82 */ /* 0x000fe20008000000 */
[----:B------:R-:W-:Y:S01]  /*12460*/  UMOV UR41, UR45 ;  /* 0x0000002d00297c82 */ /* 0x000fe20008000000 */
[----:B------:R-:W-:Y:S02]  /*12470*/  WARPGROUP.DEPBAR.LE gsb0, 0x0 ;  /* 0x00008000000079c5 */ /* 0x000fe40000010000 */
[----:B------:R-:W-:-:S08]  /*12480*/  WARPGROUP.ARRIVE ;  /* 0x00000000000079c5 */ /* 0x000fd00000000000 */
[----:B------:R-:W-:Y:S01]  /*12490*/  HGMMA.64x16x16.F32.BF16 R56, gdesc[UR40], R56, gsb0 ;  /* 0x00200000283879f0 */ /* 0x000fe20008001838 */
[----:B------:R-:W-:Y:S01]  /*124a0*/  IMAD.MOV.U32 R9, RZ, RZ, 0x40000040 ;  /* 0x40000040ff097424 */ /* 0x000fe200078e00ff */
[----:B------:R-:W-:-:S04]  /*124b0*/  R2UR UR26, R8 ;  /* 0x00000000081a72ca */ /* 0x000fc800000e0000 */
[----:B------:R-:W-:Y:S01]  /*124c0*/  R2UR UR27, R9 ;  /* 0x00000000091b72ca */ /* 0x000fe200000e0000 */
[----:B------:R-:W-:Y:S01]  /*124d0*/  UMOV UR24, UR44 ;  /* 0x0000002c00187c82 */ /* 0x000fe20008000000 */
[----:B------:R-:W-:Y:S01]  /*124e0*/  UMOV UR25, UR45 ;  /* 0x0000002d00197c82 */ /* 0x000fe20008000000 */
[----:B------:R-:W-:Y:S02]  /*124f0*/  WARPGROUP.DEPBAR.LE gsb0, 0x0 ;  /* 0x00008000000079c5 */ /* 0x000fe40000010000 */
[----:B------:R-:W-:-:S08]  /*12500*/  WARPGROUP.ARRIVE ;  /* 0x00000000000079c5 */ /* 0x000fd00000000000 */
        /* <DEDUP_REMOVED lines=8> */
[----:B------:R-:W-:Y:S02]  /*12590*/  VIADD R6, R4, 0x486 ;  /* 0x0000048604067836 */ /* 0x000fe40000000000 */
[----:B------:R-:W-:-:S03]  /*125a0*/  IMAD.MOV.U32 R7, RZ, RZ, 0x40000040 ;  /* 0x40000040ff077424 */ /* 0x000fc600078e00ff */
        /* <DEDUP_REMOVED lines=20> */
[----:B------:R-:W-:Y:S01]  /*126f0*/  UIADD3 UR8, UR56, 0x400, URZ ;  /* 0x0000040038087890 */ /* 0x000fe2000fffe03f */
[----:B------:R-:W-:-:S06]  /*12700*/  UMOV UR45, 0x40000040 ;  /* 0x40000040002d7882 */ /* 0x000fcc0000000000 */
[----:B------:R-:W-:Y:S01]  /*12710*/  UMOV UR44, UR8 ;  /* 0x00000008002c7c82 */ /* 0x000fe20008000000 */
[----:B------:R-:W-:Y:S02]  /*12720*/  WARPGROUP.DEPBAR.LE gsb0, 0x0 ;  /* 0x00008000000079c5 */ /* 0x000fe40000010000 */
[----:B------:R-:W-:-:S06]  /*12730*/  WARPGROUP.ARRIVE ;  /* 0x00000000000079c5 */ /* 0x000fcc0000000000 */
[----:B------:R-:W-:Y:S01]  /*12740*/  HGMMA.64x16x16.F32.BF16 R112, gdesc[UR44], R112, gsb0 ;  /* 0x002000002c7079f0 */ /* 0x000fe20008001870 */
[----:B------:R-:W-:Y:S02]  /*12750*/  VIADD R6, R4, 0x600 ;  /* 0x0000060004067836 */ /* 0x000fe40000000000 */
[----:B------:R-:W-:-:S03]  /*12760*/  IMAD.MOV.U32 R7, RZ, RZ, 0x40000040 ;  /* 0x40000040ff077424 */ /* 0x000fc600078e00ff */
[----:B------:R-:W-:Y:S02]  /*12770*/  R2UR UR10, R6 ;  /* 0x00000000060a72ca */ /* 0x000fe400000e0000 */
[----:B------:R-:W-:Y:S01]  /*12780*/  R2UR UR11, R7 ;  /* 0x00000000070b72ca */ /* 0x000fe200000e0000 */
[----:B------:R-:W-:Y:S01]  /*12790*/  UMOV UR40, UR44 ;  /* 0x0000002c00287c82 */ /* 0x000fe20008000000 */
[----:B------:R-:W-:Y:S01]  /*127a0*/  UMOV UR41, UR45 ;  /* 0x0000002d00297c82 */ /* 0x000fe20008000000 */
[----:B------:R-:W-:Y:S01]  /*127b0*/  UMOV UR8, UR40 ;  /* 0x0000002800087c82 */ /* 0x000fe20008000000 */
        /* <DEDUP_REMOVED lines=192> */
[----:B------:R-:W-:Y:S01]  /*133c0*/  UMOV UR5, 0x40000040 ;  /* 0x4000004000057882 */ /* 0x000fe20000000000 */
        /* <DEDUP_REMOVED lines=61> */
[----:B------:R-:W-:Y:S02]  /*137a0*/  WARPGROUP.DEPBAR.LE gsb0, 0x0 ;  /* 0x00008000000079c5 */ /* 0x000fe40000010000 */
[----:B------:R-:W-:-:S10]  /*137b0*/  WARPGROUP.ARRIVE ;  /* 0x00000000000079c5 */ /* 0x000fd40000000000 */
[----:B------:R-:W-:Y:S01]  /*137c0*/  HGMMA.64x16x16.F32.BF16 R48, gdesc[UR4], R48, gsb0 ;  /* 0x00200000043079f0 */ /* 0x000fe20008001830 */
[C---:B------:R-:W-:Y:S01]  /*137d0*/  VIADD R6, R4.reuse, 0x984 ;  /* 0x0000098404067836 */ /* 0x040fe20000000000 */
[----:B------:R-:W-:Y:S01]  /*137e0*/  UMOV UR8, UR4 ;  /* 0x0000000400087c82 */ /* 0x000fe20008000000 */
[----:B------:R-:W-:Y:S01]  /*137f0*/  IMAD.MOV.U32 R7, RZ, RZ, 0x40000040 ;  /* 0x40000040ff077424 */ /* 0x000fe200078e00ff */
[----:B------:R-:W-:Y:S01]  /*13800*/  UMOV UR9, UR5 ;  /* 0x0000000500097c82 */ /* 0x000fe20008000000 */
[----:B------:R-:W-:Y:S01]  /*13810*/  VIADD R8, R4, 0xa04 ;  /* 0x00000a0404087836 */ /* 0x000fe20000000000 */
[----:B------:R-:W-:Y:S01]  /*13820*/  R2UR UR10, R6 ;  /* 0x00000000060a72ca */ /* 0x000fe200000e0000 */
[----:B------:R-:W-:Y:S01]  /*13830*/  IMAD.MOV.U32 R9, RZ, RZ, 0x40000040 ;  /* 0x40000040ff097424 */ /* 0x000fe200078e00ff */
[----:B------:R-:W-:Y:S01]  /*13840*/  R2UR UR11, R7 ;  /* 0x00000000070b72ca */ /* 0x000fe200000e0000 */
[----:B------:R-:W-:Y:S01]  /*13850*/  UMOV UR12, UR4 ;  /* 0x00000004000c7c82 */ /* 0x000fe20008000000 */
[----:B------:R-:W-:Y:S01]  /*13860*/  UMOV UR13, UR5 ;  /* 0x00000005000d7c82 */ /* 0x000fe20008000000 */
[----:B------:R-:W-:Y:S01]  /*13870*/  UMOV UR16, UR4 ;  /* 0x0000000400107c82 */ /* 0x000fe20008000000 */
[----:B------:R-:W-:Y:S01]  /*13880*/  UMOV UR17, UR5 ;  /* 0x0000000500117c82 */ /* 0x000fe20008000000 */
[----:B------:R-:W-:Y:S01]  /*13890*/  UIADD3 UR20, UR56, 0x406, URZ ;  /* 0x0000040638147890 */ /* 0x000fe2000fffe03f */
[----:B------:R-:W-:Y:S01]  /*138a0*/  UMOV UR21, 0x40000040 ;  /* 0x4000004000157882 */ /* 0x000fe20000000000 */
[----:B------:R0:W-:Y:S01]  /*138b0*/  STL.64 [R1+0x8], R82 ;  /* 0x0000085201007387 */ /* 0x0001e20000100a00 */
[----:B------:R-:W-:Y:S01]  /*138c0*/  ULDC UR6, c[0x0][0x988] ;  /* 0x0002620000067ab9 */ /* 0x000fe20000000800 */
[----:B------:R-:W-:-:S02]  /*138d0*/  WARPGROUP.DEPBAR.LE gsb0, 0x0 ;  /* 0x00008000000079c5 */ /* 0x000fc40000010000 */
[----:B------:R-:W-:-:S06]  /*138e0*/  WARPGROUP.ARRIVE ;  /* 0x00000000000079c5 */ /* 0x000fcc0000000000 */
[----:B------:R-:W-:Y:S01]  /*138f0*/  HGMMA.64x16x16.F32.BF16 R40, gdesc[UR8], R40, gsb0 ;  /* 0x00200000082879f0 */ /* 0x000fe20008001828 */
[----:B------:R-:W-:Y:S02]  /*13900*/  R2UR UR14, R8 ;  /* 0x00000000080e72ca */ /* 0x000fe400000e0000 */
[----:B------:R-:W-:Y:S01]  /*13910*/  R2UR UR15, R9 ;  /* 0x00000000090f72ca */ /* 0x000fe200000e0000 */
[----:B------:R-:W-:Y:S01]  /*13920*/  VIADD R6, R4, 0xa84 ;  /* 0x00000a8404067836 */ /* 0x000fe20000000000 */
[----:B------:R-:W-:Y:S02]  /*13930*/  WARPGROUP.DEPBAR.LE gsb0, 0x0 ;  /* 0x00008000000079c5 */ /* 0x000fe40000010000 */
[----:B------:R-:W-:-:S09]  /*13940*/  WARPGROUP.ARRIVE ;  /* 0x00000000000079c5 */ /* 0x000fd20000000000 */
[----:B------:R-:W-:Y:S01]  /*13950*/  HGMMA.64x16x16.F32.BF16 R32, gdesc[UR12], R32, gsb0 ;  /* 0x002000000c2079f0 */ /* 0x000fe20008001820 */
[----:B------:R-:W-:Y:S01]  /*13960*/  IMAD.MOV.U32 R7, RZ, RZ, 0x40000040 ;  /* 0x40000040ff077424 */ /* 0x000fe200078e00ff */
[----:B------:R-:W-:-:S04]  /*13970*/  R2UR UR18, R6 ;  /* 0x00000000061272ca */ /* 0x000fc800000e0000 */
[----:B------:R-:W-:Y:S01]  /*13980*/  R2UR UR19, R7 ;  /* 0x00000000071372ca */ /* 0x000fe200000e0000 */
[----:B------:R-:W-:Y:S02]  /*13990*/  WARPGROUP.DEPBAR.LE gsb0, 0x0 ;  /* 0x00008000000079c5 */ /* 0x000fe40000010000 */
[----:B------:R-:W-:-:S10]  /*139a0*/  WARPGROUP.ARRIVE ;  /* 0x00000000000079c5 */ /* 0x000fd40000000000 */
        /* <DEDUP_REMOVED lines=52> */
[----:B------:R-:W-:Y:S01]  /*13cf0*/  UMOV UR12, UR20 ;  /* 0x00000014000c7c82 */ /* 0x000fe20008000000 */
[----:B------:R-:W-:Y:S01]  /*13d00*/  UMOV UR13, UR21 ;  /* 0x00000015000d7c82 */ /* 0x000fe20008000000 */
[----:B--2---:R-:W-:-:S04]  /*13d10*/  IMAD.IADD R6, R3, 0x1, R161 ;  /* 0x0000000103067824 */ /* 0x004fc800078e02a1 */
[----:B------:R-:W-:-:S05]  /*13d20*/  IMAD R3, R163, -0xb0, R6 ;  /* 0xffffff50a3037824 */ /* 0x000fca00078e0206 */
[C---:B------:R-:W-:Y:S02]  /*13d30*/  ISETP.GT.AND P2, PT, R3.reuse, RZ, PT ;  /* 0x000000ff0300720c */ /* 0x040fe40003f44270 */
[----:B------:R-:W-:Y:S01]  /*13d40*/  ISETP.GT.AND P3, PT, R3, 0x1, PT ;  /* 0x000000010300780c */ /* 0x000fe20003f64270 */
[----:B------:R-:W-:Y:S02]  /*13d50*/  WARPGROUP.DEPBAR.LE gsb0, 0x0 ;  /* 0x00008000000079c5 */ /* 0x000fe40000010000 */
[----:B------:R-:W-:-:S06]  /*13d60*/  WARPGROUP.ARRIVE ;  /* 0x00000000000079c5 */ /* 0x000fcc0000000000 */
[----:B------:R-:W-:Y:S01]  /*13d70*/  HGMMA.64x16x16.F32.BF16 R48, gdesc[UR12], R48, gsb0 ;  /* 0x002000000c3079f0 */ /* 0x000fe20008001830 */
[----:B------:R-:W-:Y:S02]  /*13d80*/  FSEL R114, R114, -INF , P2 ;  /* 0xff80000072727808 */ /* 0x000fe40001000000 */
[----:B------:R-:W-:Y:S02]  /*13d90*/  FSEL R112, R112, -INF , P2 ;  /* 0xff80000070707808 */ /* 0x000fe40001000000 */
[----:B------:R-:W-:Y:S02]  /*13da0*/  FSEL R115, R115, -INF , P3 ;  /* 0xff80000073737808 */ /* 0x000fe40001800000 */
[----:B------:R-:W-:Y:S02]  /*13db0*/  FSEL R113, R113, -INF , P3 ;  /* 0xff80000071717808 */ /* 0x000fe40001800000 */
[C---:B------:R-:W-:Y:S02]  /*13dc0*/  ISETP.GT.AND P2, PT, R3.reuse, 0x10, PT ;  /* 0x000000100300780c */ /* 0x040fe40003f44270 */
[----:B------:R-:W-:-:S02]  /*13dd0*/  ISETP.GT.AND P3, PT, R3, 0x11, PT ;  /* 0x000000110300780c */ /* 0x000fc40003f64270 */
        /* <DEDUP_REMOVED lines=12> */
[----:B------:R-:W-:Y:S01]  /*13ea0*/  FSEL R126, R88, -INF , P2 ;  /* 0xff800000587e7808 */ /* 0x000fe20001000000 */
[----:B------:R-:W-:Y:S01]  /*13eb0*/  VIADD R88, R4, 0x986 ;  /* 0x0000098604587836 */ /* 0x000fe20000000000 */
[----:B------:R-:W-:Y:S01]  /*13ec0*/  FSEL R128, R89, -INF , P3 ;  /* 0xff80000059807808 */ /* 0x000fe20001800000 */
        /* <DEDUP_REMOVED lines=8> */
[C---:B------:R-:W-:Y:S02]  /*13f50*/  ISETP.GT.AND P4, PT, R3.reuse, 0x8, PT ;  /* 0x000000080300780c */ /* 0x040fe40003f84270 */
[----:B------:R-:W-:Y:S02]  /*13f60*/  ISETP.GT.AND P5, PT, R3, 0x9, PT ;  /* 0x000000090300780c */ /* 0x000fe40003fa4270 */
[----:B------:R-:W-:Y:S02]  /*13f70*/  FSEL R116, R116, -INF , P4 ;  /* 0xff80000074747808 */ /* 0x000fe40002000000 */
[----:B------:R-:W-:Y:S02]  /*13f80*/  FMNMX.FTZ R5, R112, R113, !PT ;  /* 0x0000007170057209 */ /* 0x000fe40007810000 */
[----:B0-----:R-:W-:Y:S02]  /*13f90*/  FSEL R82, R117, -INF , P5 ;  /* 0xff80000075527808 */ /* 0x001fe40002800000 */
[----:B------:R-:W-:-:S04]  /*13fa0*/  FMNMX.FTZ R5, R116, R5, !PT ;  /* 0x0000000574057209 */ /* 0x000fc80007810000 */
[----:B------:R-:W-:Y:S02]  /*13fb0*/  FMNMX.FTZ R5, R82, R5, !PT ;  /* 0x0000000552057209 */ /* 0x000fe40007810000 */
[----:B------:R-:W-:Y:S02]  /*13fc0*/  FSEL R118, R118, -INF , P4 ;  /* 0xff80000076767808 */ /* 0x000fe40002000000 */
[----:B------:R-:W-:Y:S02]  /*13fd0*/  ISETP.GT.AND P4, PT, R3, 0x18, PT ;  /* 0x000000180300780c */ /* 0x000fe40003f84270 */
[----:B------:R-:W-:Y:S02]  /*13fe0*/  FMNMX.FTZ R5, R104, R5, !PT ;  /* 0x0000000568057209 */ /* 0x000fe40007810000 */
[----:B------:R-:W-:Y:S02]  /*13ff0*/  FSEL R6, R119, -INF , P5 ;  /* 0xff80000077067808 */ /* 0x000fe40002800000 */
[----:B------:R-:W-:-:S02]  /*14000*/  ISETP.GT.AND P5, PT, R3, 0x19, PT ;  /* 0x000000190300780c */ /* 0x000fc40003fa4270 */
[----:B------:R-:W-:Y:S02]  /*14010*/  FSEL R108, R108, -INF , P4 ;  /* 0xff8000006c6c7808 */ /* 0x000fe40002000000 */
[----:B------:R-:W-:Y:S02]  /*14020*/  FMNMX.FTZ R5, R84, R5, !PT ;  /* 0x0000000554057209 */ /* 0x000fe40007810000 */
[----:B------:R-:W-:Y:S02]  /*14030*/  FSEL R86, R109, -INF , P5 ;  /* 0xff8000006d567808 */ /* 0x000fe40002800000 */
[----:B------:R-:W-:Y:S01]  /*14040*/  FMNMX.FTZ R5, R108, R5, !PT ;  /* 0x000000056c057209 */ /* 0x000fe20007810000 */
[----:B------:R-:W-:Y:S02]  /*14050*/  VIADD R80, R4, 0xa06 ;  /* 0x00000a0604507836 */ /* 0x000fe40000000000 */
[----:B------:R-:W-:Y:S01]  /*14060*/  IMAD.MOV.U32 R81, RZ, RZ, 0x40000040 ;  /* 0x40000040ff517424 */ /* 0x000fe200078e00ff */
[----:B------:R-:W-:-:S02]  /*14070*/  FMNMX.FTZ R5, R86, R5, !PT ;  /* 0x0000000556057209 */ /* 0x000fc40007810000 */
[----:B------:R-:W-:Y:S02]  /*14080*/  FSEL R110, R110, -INF , P4 ;  /* 0xff8000006e6e7808 */ /* 0x000fe40002000000 */
[----:B------:R-:W-:Y:S02]  /*14090*/  ISETP.GT.AND P4, PT, R3, 0x28, PT ;  /* 0x000000280300780c */ /* 0x000fe40003f84270 */
[----:B------:R-:W-:Y:S02]  /*140a0*/  FMNMX.FTZ R5, R120, R5, !PT ;  /* 0x0000000578057209 */ /* 0x000fe40007810000 */
[----:B------:R-:W-:Y:S02]  /*140b0*/  R2UR UR22, R80 ;  /* 0x00000000501672ca */ /* 0x000fe400000e0000 */
[----:B------:R-:W-:Y:S02]  /*140c0*/  R2UR UR23, R81 ;  /* 0x00000000511772ca */ /* 0x000fe400000e0000 */
[----:B------:R-:W-:-:S02]  /*140d0*/  FSEL R10, R111, -INF , P5 ;  /* 0xff8000006f0a7808 */ /* 0x000fc40002800000 */
[----:B------:R-:W-:Y:S02]  /*140e0*/  ISETP.GT.AND P5, PT, R3, 0x29, PT ;  /* 0x000000290300780c */ /* 0x000fe40003fa4270 */
[----:B------:R-:W-:Y:S02]  /*140f0*/  FSEL R100, R100, -INF , P4 ;  /* 0xff80000064647808 */ /* 0x000fe40002000000 */
[----:B------:R-:W-:Y:S01]  /*14100*/  FMNMX.FTZ R5, R122, R5, !PT ;  /* 0x000000057a057209 */ /* 0x000fe20007810000 */
[----:B------:R-:W-:Y:S02]  /*14110*/  WARPGROUP.DEPBAR.LE gsb0, 0x0 ;  /* 0x00008000000079c5 */ /* 0x000fe40000010000 */
[----:B------:R-:W-:Y:S01]  /*14120*/  WARPGROUP.ARRIVE ;  /* 0x00000000000079c5 */ /* 0x000fe20000000000 */
[----:B------:R-:W-:Y:S02]  /*14130*/  FSEL R124, R101, -INF , P5 ;  /* 0xff800000657c7808 */ /* 0x000fe40002800000 */
[----:B------:R-:W-:-:S03]  /*14140*/  FMNMX.FTZ R5, R100, R5, !PT ;  /* 0x0000000564057209 */ /* 0x000fc60007810000 */
[----:B------:R-:W-:Y:S01]  /*14150*/  HGMMA.64x16x16.F32.BF16 R32, gdesc[UR20], R32, gsb0 ;  /* 0x00200000142079f0 */ /* 0x000fe20008001820 */
        /* <DEDUP_REMOVED lines=9> */
[----:B------:R-:W-:Y:S02]  /*141f0*/  FSEL R130, R93, -INF , P5 ;  /* 0xff8000005d827808 */ /* 0x000fe40002800000 */
[----:B------:R-:W-:Y:S02]  /*14200*/  ISETP.GT.AND P2, PT, R3, 0x40, PT ;  /* 0x000000400300780c */ /* 0x000fe40003f44270 */
        /* <DEDUP_REMOVED lines=28> */
[----:B------:R-:W-:Y:S01]  /*143d0*/  FMNMX.FTZ R7, R138, R5, !PT ;  /* 0x000000058a077209 */ /* 0x000fe20007810000 */
[----:B------:R-:W-:Y:S01]  /*143e0*/  VIADD R4, R4, 0xa86 ;  /* 0x00000a8604047836 */ /* 0x000fe20000000000 */
[----:B------:R-:W-:Y:S01]  /*143f0*/  FSEL R68, R71, -INF , P5 ;  /* 0xff80000047447808 */ /* 0x000fe20002800000 */
[----:B------:R-:W-:Y:S01]  /*14400*/  IMAD.MOV.U32 R5, RZ, RZ, 0x40000040 ;  /* 0x40000040ff057424 */ /* 0x000fe200078e00ff */
[----:B------:R-:W-:-:S02]  /*14410*/  FSEL R142, R69, -INF , P5 ;  /* 0xff800000458e7808 */ /* 0x000fc40002800000 */
[----:B------:R-:W-:Y:S02]  /*14420*/  ISETP.GT.AND P5, PT, R3, 0x60, PT ;  /* 0x000000600300780c */ /* 0x000fe40003fa4270 */
[----:B------:R-:W-:Y:S02]  /*14430*/  FMNMX.FTZ R7, R140, R7, !PT ;  /* 0x000000078c077209 */ /* 0x000fe40007810000 */
[----:B------:R-:W-:Y:S02]  /*14440*/  FSEL R70, R70, -INF , P4 ;  /* 0xff80000046467808 */ /* 0x000fe40002000000 */
[----:B------:R-:W-:Y:S02]  /*14450*/  R2UR UR22, R4 ;  /* 0x00000000041672ca */ /* 0x000fe400000e0000 */
[----:B------:R-:W-:Y:S02]  /*14460*/  R2UR UR23, R5 ;  /* 0x00000000051772ca */ /* 0x000fe400000e0000 */
[----:B------:R-:W-:-:S02]  /*14470*/  ISETP.GT.AND P4, PT, R3, 0x61, PT ;  /* 0x000000610300780c */ /* 0x000fc40003f84270 */
[----:B------:R-:W-:Y:S02]  /*14480*/  FSEL R146, R56, -INF , P5 ;  /* 0xff80000038927808 */ /* 0x000fe40002800000 */
[----:B------:R-:W-:Y:S02]  /*14490*/  FMNMX.FTZ R7, R142, R7, !PT ;  /* 0x000000078e077209 */ /* 0x000fe40007810000 */
[----:B------:R-:W-:Y:S01]  /*144a0*/  FSEL R64, R67, -INF , P3 ;  /* 0xff80000043407808 */ /* 0x000fe20001800000 */
[----:B------:R-:W-:Y:S02]  /*144b0*/  WARPGROUP.DEPBAR.LE gsb0, 0x0 ;  /* 0x00008000000079c5 */ /* 0x000fe40000010000 */
[----:B------:R-:W-:Y:S02]  /*144c0*/  ISETP.GT.AND P3, PT, R3, 0x68, PT ;  /* 0x000000680300780c */ /* 0x000fe40003f64270 */
[----:B------:R-:W-:Y:S02]  /*144d0*/  FSEL R144, R57, -INF , P4 ;  /* 0xff80000039907808 */ /* 0x000fe40002000000 */
[----:B------:R-:W-:Y:S01]  /*144e0*/  FMNMX.FTZ R7, R146, R7, !PT ;  /* 0x0000000792077209 */ /* 0x000fe20007810000 */
[----:B------:R-:W-:Y:S01]  /*144f0*/  WARPGROUP.ARRIVE ;  /* 0x00000000000079c5 */ /* 0x000fe20000000000 */
[----:B------:R-:W-:-:S02]  /*14500*/  FSEL R66, R66, -INF , P2 ;  /* 0xff80000042427808 */ /* 0x000fc40001000000 */
[C---:B------:R-:W-:Y:S02]  /*14510*/  ISETP.GT.AND P2, PT, R3.reuse, 0x69, PT ;  /* 0x000000690300780c */ /* 0x040fe40003f44270 */
[----:B------:R-:W-:Y:S01]  /*14520*/  FSEL R152, R60, -INF , P3 ;  /* 0xff8000003c987808 */ /* 0x000fe20001800000 */
[----:B------:R-:W-:Y:S01]  /*14530*/  HGMMA.64x16x16.F32.BF16 R24, gdesc[UR20], R24, gsb0 ;  /* 0x00200000141879f0 */ /* 0x000fe20008001818 */
[----:B------:R-:W-:Y:S02]  /*14540*/  FMNMX.FTZ R7, R144, R7, !PT ;  /* 0x0000000790077209 */ /* 0x000fe40007810000 */
[----:B------:R-:W-:Y:S02]  /*14550*/  FSEL R58, R58, -INF , P5 ;  /* 0xff8000003a3a7808 */ /* 0x000fe40002800000 */
[----:B------:R-:W-:Y:S02]  /*14560*/  ISETP.GT.AND P5, PT, R3, 0x70, PT ;  /* 0x000000700300780c */ /* 0x000fe40003fa4270 */
[----:B------:R-:W-:-:S02]  /*14570*/  FSEL R154, R61, -INF , P2 ;  /* 0xff8000003d9a7808 */ /* 0x000fc40001000000 */
[----:B------:R-:W-:Y:S02]  /*14580*/  FMNMX.FTZ R7, R152, R7, !PT ;  /* 0x0000000798077209 */ /* 0x000fe40007810000 */
[----:B------:R-:W-:Y:S02]  /*14590*/  FSEL R4, R59, -INF , P4 ;  /* 0xff8000003b047808 */ /* 0x000fe40002000000 */
[----:B------:R-:W-:Y:S02]  /*145a0*/  ISETP.GT.AND P4, PT, R3, 0x71, PT ;  /* 0x000000710300780c */ /* 0x000fe40003f84270 */
[----:B-----5:R-:W-:Y:S02]  /*145b0*/  FSEL R148, R48, -INF , P5 ;  /* 0xff80000030947808 */ /* 0x020fe40002800000 */
[----:B------:R-:W-:Y:S02]  /*145c0*/  FMNMX.FTZ R7, R154, R7, !PT ;  /* 0x000000079a077209 */ /* 0x000fe40007810000 */
[----:B------:R-:W-:-:S02]  /*145d0*/  FSEL R62, R62, -INF , P3 ;  /* 0xff8000003e3e7808 */ /* 0x000fc40001800000 */
[----:B------:R-:W-:Y:S02]  /*145e0*/  ISETP.GT.AND P3, PT, R3, 0x78, PT ;  /* 0x000000780300780c */ /* 0x000fe40003f64270 */
[----:B------:R-:W-:Y:S02]  /*145f0*/  FSEL R60, R49, -INF , P4 ;  /* 0xff800000313c7808 */ /* 0x000fe40002000000 */
[----:B------:R-:W-:Y:S02]  /*14600*/  FMNMX.FTZ R7, R148, R7, !PT ;  /* 0x0000000794077209 */ /* 0x000fe40007810000 */
[----:B------:R-:W-:Y:S02]  /*14610*/  FSEL R48, R63, -INF , P2 ;  /* 0xff8000003f307808 */ /* 0x000fe40001000000 */
[----:B------:R-:W-:Y:S02]  /*14620*/  ISETP.GT.AND P2, PT, R3, 0x79, PT ;  /* 0x000000790300780c */ /* 0x000fe40003f44270 */
        /* <DEDUP_REMOVED lines=8> */
[----:B------:R-:W-:Y:S02]  /*146b0*/  FSEL R156, R40, -INF , P5 ;  /* 0xff800000289c7808 */ /* 0x000fe40002800000 */
[----:B------:R-:W-:Y:S02]  /*146c0*/  FMNMX.FTZ R7, R150, R7, !PT ;  /* 0x0000000796077209 */ /* 0x000fe40007810000 */
[----:B------:R-:W-:Y:S02]  /*146d0*/  FSEL R54, R54, -INF , P3 ;  /* 0xff80000036367808 */ /* 0x000fe40001800000 */
        /* <DEDUP_REMOVED lines=22> */
[----:B------:R-:W-:Y:S02]  /*14840*/  FMNMX.FTZ R7, R172, R7, !PT ;  /* 0x00000007ac077209 */ /* 0x000fe40007810000 */
[----:B------:R-:W-:Y:S01]  /*14850*/  ISETP.GT.AND P3, PT, R3, 0xa0, PT ;  /* 0x000000a00300780c */ /* 0x000fe20003f64270 */
[----:B------:R-:W-:Y:S02]  /*14860*/  WARPGROUP.DEPBAR.LE gsb0, 0x0 ;  /* 0x00008000000079c5 */ /* 0x000fe40000010000 */
        /* <DEDUP_REMOVED lines=12> */
[----:B------:R-:W-:-:S04]  /*14930*/  FSEL R36, R29, -INF , P6 ;  /* 0xff8000001d247808 */ /* 0x000fc80003000000 */
[----:B------:R-:W-:-:S05]  /*14940*/  FMNMX.FTZ R5, R36, R7, !PT ;  /* 0x0000000724057209 */ /* 0x000fca0007810000 */
[----:B------:R-:W0:Y:S02]  /*14950*/  SHFL.BFLY PT, R24, R5, 0x2, 0x1f ;  /* 0x0c401f0005187f89 */ /* 0x000e2400000e0000 */
[----:B0-----:R-:W-:-:S05]  /*14960*/  FMNMX.FTZ R15, R5, R24, !PT ;  /* 0x00000018050f7209 */ /* 0x001fca0007810000 */
[----:B------:R-:W0:Y:S01]  /*14970*/  SHFL.BFLY PT, R24, R15, 0x1, 0x1f ;  /* 0x0c201f000f187f89 */ /* 0x000e2200000e0000 */
[----:B------:R-:W-:Y:S01]  /*14980*/  IMAD.U32 R9, RZ, RZ, UR6 ;  /* 0x00000006ff097e24 */ /* 0x000fe2000f8e00ff */
[----:B------:R-:W-:Y:S02]  /*14990*/  P2R R21, PR, RZ, 0x1 ;  /* 0x00000001ff157803 */ /* 0x000fe40000000000 */
[----:B0-----:R-:W-:-:S04]  /*149a0*/  FMNMX.FTZ R7, R15, R24, !PT ;  /* 0x000000180f077209 */ /* 0x001fc80007810000 */
[C---:B------:R-:W-:Y:S01]  /*149b0*/  FSETP.NEU.FTZ.AND P0, PT, R7.reuse, -INF , PT ;  /* 0xff8000000700780b */ /* 0x040fe20003f1d000 */
[----:B------:R-:W-:-:S05]  /*149c0*/  FMUL.FTZ R41, R7, R9 ;  /* 0x0000000907297220 */ /* 0x000fca0000410000 */
[----:B------:R-:W-:Y:S02]  /*149d0*/  FSEL R41, R41, RZ, P0 ;  /* 0x000000ff29297208 */ /* 0x000fe40000000000 */
[----:B------:R-:W-:Y:S02]  /*149e0*/  ISETP.NE.AND P0, PT, R21, RZ, PT ;  /* 0x000000ff1500720c */ /* 0x000fe40003f05270 */
        /* <DEDUP_REMOVED lines=10> */
[----:B------:R-:W-:Y:S02]  /*14a90*/  P2R R33, PR, RZ, 0x2 ;  /* 0x00000002ff217803 */ /* 0x000fe40000000000 */
[----:B------:R-:W-:Y:S02]  /*14aa0*/  FMNMX.FTZ R29, R14, R29, !PT ;  /* 0x0000001d0e1d7209 */ /* 0x000fe40007810000 */
[----:B------:R-:W-:Y:S02]  /*14ab0*/  ISETP.GT.AND P1, PT, R3, 0x90, PT ;  /* 0x000000900300780c */ /* 0x000fe40003f24270 */
[----:B------:R-:W-:Y:S02]  /*14ac0*/  FMNMX.FTZ R29, R90, R29, !PT ;  /* 0x0000001d5a1d7209 */ /* 0x000fe40007810000 */
[----:B------:R-:W-:-:S02]  /*14ad0*/  FSEL R34, R34, -INF , P1 ;  /* 0xff80000022227808 */ /* 0x000fc40000800000 */
[----:B------:R-:W-:Y:S02]  /*14ae0*/  ISETP.NE.AND P1, PT, R33, RZ, PT ;  /* 0x000000ff2100720c */ /* 0x000fe40003f25270 */
[----:B------:R-:W-:-:S04]  /*14af0*/  FMNMX.FTZ R33, R20, R29, !PT ;  /* 0x0000001d14217209 */ /* 0x000fc80007810000 */
[----:B------:R-:W-:-:S04]  /*14b00*/  FMNMX.FTZ R33, R94, R33, !PT ;  /* 0x000000215e217209 */ /* 0x000fc80007810000 */
[----:B------:R-:W-:-:S04]  /*14b10*/  FMNMX.FTZ R33, R96, R33, !PT ;  /* 0x0000002160217209 */ /* 0x000fc80007810000 */
[----:B------:R-:W-:Y:S02]  /*14b20*/  FMNMX.FTZ R33, R74, R33, !PT ;  /* 0x000000214a217209 */ /* 0x000fe40007810000 */
[----:B------:R-:W-:Y:S02]  /*14b30*/  FSEL R24, R35, -INF , P1 ;  /* 0xff80000023187808 */ /* 0x000fe40000800000 */
        /* <DEDUP_REMOVED lines=23> */
[----:B------:R-:W-:Y:S02]  /*14cb0*/  FMNMX.FTZ R47, R38, R47, !PT ;  /* 0x0000002f262f7209 */ /* 0x000fe40007810000 */
[----:B------:R-:W-:Y:S02]  /*14cc0*/  FSEL R26, R26, -INF , P3 ;  /* 0xff8000001a1a7808 */ /* 0x000fe40001800000 */
[----:B------:R-:W-:Y:S01]  /*14cd0*/  FMNMX.FTZ R47, R28, R47, !PT ;  /* 0x0000002f1c2f7209 */ /* 0x000fe20007810000 */
[----:B------:R-:W-:Y:S01]  /*14ce0*/  FFMA.FTZ R5, R82, R9, -R41 ;  /* 0x0000000952057223 */ /* 0x000fe20000010829 */
[----:B------:R-:W-:Y:S02]  /*14cf0*/  FSEL R82, R27, -INF , P4 ;  /* 0xff8000001b527808 */ /* 0x000fe40002000000 */
[----:B------:R-:W-:Y:S02]  /*14d00*/  FMNMX.FTZ R47, R26, R47, !PT ;  /* 0x0000002f1a2f7209 */ /* 0x000fe40007810000 */
[----:B------:R-:W-:-:S02]  /*14d10*/  FSEL R30, R30, -INF , P5 ;  /* 0xff8000001e1e7808 */ /* 0x000fc40002800000 */
[----:B------:R-:W-:Y:S01]  /*14d20*/  FMNMX.FTZ R47, R82, R47, !PT ;  /* 0x0000002f522f7209 */ /* 0x000fe20007810000 */
[----:B------:R-:W-:Y:S01]  /*14d30*/  FFMA.FTZ R27, R60, R9, -R41 ;  /* 0x000000093c1b7223 */ /* 0x000fe20000010829 */
[----:B------:R-:W-:Y:S02]  /*14d40*/  FSEL R60, R31, -INF , P6 ;  /* 0xff8000001f3c7808 */ /* 0x000fe40003000000 */
[----:B------:R-:W-:-:S04]  /*14d50*/  FMNMX.FTZ R47, R30, R47, !PT ;  /* 0x0000002f1e2f7209 */ /* 0x000fc80007810000 */
[----:B------:R-:W-:Y:S01]  /*14d60*/  FMNMX.FTZ R51, R60, R47, !PT ;  /* 0x0000002f3c337209 */ /* 0x000fe20007810000 */
[----:B------:R-:W-:-:S04]  /*14d70*/  FFMA.FTZ R206, R56, R9, -R41 ;  /* 0x0000000938ce7223 */ /* 0x000fc80000010829 */
[----:B------:R-:W0:Y:S01]  /*14d80*/  SHFL.BFLY PT, R56, R51, 0x2, 0x1f ;  /* 0x0c401f0033387f89 */ /* 0x000e2200000e0000 */
[-CC-:B------:R-:W-:Y:S01]  /*14d90*/  FFMA.FTZ R176, R112, R9.reuse, -R41.reuse ;  /* 0x0000000970b07223 */ /* 0x180fe20000010829 */
[----:B------:R-:W-:Y:S01]  /*14da0*/  FFMA.FTZ R3, R113, R9, -R41 ;  /* 0x0000000971037223 */ /* 0x000fe20000010829 */
[----:B0-----:R-:W-:-:S05]  /*14db0*/  FMNMX.FTZ R56, R51, R56, !PT ;  /* 0x0000003833387209 */ /* 0x001fca0007810000 */
[----:B------:R-:W0:Y:S01]  /*14dc0*/  SHFL.BFLY PT, R55, R56, 0x1, 0x1f ;  /* 0x0c201f0038377f89 */ /* 0x000e2200000e0000 */
[-CC-:B------:R-:W-:Y:S01]  /*14dd0*/  FFMA.FTZ R178, R116, R9.reuse, -R41.reuse ;  /* 0x0000000974b27223 */ /* 0x180fe20000010829 */
[----:B------:R-:W-:Y:S01]  /*14de0*/  MUFU.EX2 R176, R176 ;  /* 0x000000b000b07308 */ /* 0x000fe20000000800 */
[-CC-:B------:R-:W-:Y:S01]  /*14df0*/  FFMA.FTZ R190, R92, R9.reuse, -R41.reuse ;  /* 0x000000095cbe7223 */ /* 0x180fe20000010829 */
[----:B------:R-:W-:-:S06]  /*14e00*/  FFMA.FTZ R180, R104, R9, -R41 ;  /* 0x0000000968b47223 */ /* 0x000fcc0000010829 */
[----:B------:R-:W1:Y:S01]  /*14e10*/  MUFU.EX2 R3, R3 ;  /* 0x0000000300037308 */ /* 0x000e620000000800 */
[----:B------:R-:W-:Y:S01]  /*14e20*/  ISETP.NE.AND P1, PT, R11, RZ, PT ;  /* 0x000000ff0b00720c */ /* 0x000fe20003f25270 */
[----:B------:R-:W-:-:S06]  /*14e30*/  FFMA.FTZ R11, R84, R9, -R41 ;  /* 0x00000009540b7223 */ /* 0x000fcc0000010829 */
[----:B------:R-:W2:Y:S01]  /*14e40*/  MUFU.EX2 R178, R178 ;  /* 0x000000b200b27308 */ /* 0x000ea20000000800 */
[----:B0-----:R-:W-:-:S07]  /*14e50*/  FMNMX.FTZ R92, R56, R55, !PT ;  /* 0x00000037385c7209 */ /* 0x001fce0007810000 */
[----:B------:R-:W0:Y:S01]  /*14e60*/  MUFU.EX2 R5, R5 ;  /* 0x0000000500057308 */ /* 0x000e220000000800 */
[C---:B------:R-:W-:Y:S01]  /*14e70*/  FSETP.NEU.FTZ.AND P2, PT, R92.reuse, -INF , PT ;  /* 0xff8000005c00780b */ /* 0x040fe20003f5d000 */
[-C--:B------:R-:W-:Y:S01]  /*14e80*/  FMUL.FTZ R57, R92, R9.reuse ;  /* 0x000000095c397220 */ /* 0x080fe20000410000 */
[----:B------:R-:W-:-:S05]  /*14e90*/  FFMA.FTZ R182, R108, R9, -R41 ;  /* 0x000000096cb67223 */ /* 0x000fca0000010829 */
[----:B------:R-:W3:Y:S01]  /*14ea0*/  MUFU.EX2 R180, R180 ;  /* 0x000000b400b47308 */ /* 0x000ee20000000800 */
[----:B------:R-:W-:Y:S01]  /*14eb0*/  FSEL R57, R57, RZ, P2 ;  /* 0x000000ff39397208 */ /* 0x000fe20001000000 */
[----:B-1----:R-:W-:Y:S01]  /*14ec0*/  FADD.FTZ R59, R176, R3 ;  /* 0x00000003b03b7221 */ /* 0x002fe20000010000 */
[----:B------:R-:W-:Y:S01]  /*14ed0*/  ISETP.NE.AND P0, PT, R13, RZ, PT ;  /* 0x000000ff0d00720c */ /* 0x000fe20003f05270 */
[----:B------:R-:W-:-:S04]  /*14ee0*/  FFMA.FTZ R13, R86, R9, -R41 ;  /* 0x00000009560d7223 */ /* 0x000fc80000010829 */
[----:B------:R-:W1:Y:S01]  /*14ef0*/  MUFU.EX2 R11, R11 ;  /* 0x0000000b000b7308 */ /* 0x000e620000000800 */
[-C--:B------:R-:W-:Y:S01]  /*14f00*/  FFMA.FTZ R196, R80, R9.reuse, -R41 ;  /* 0x0000000950c47223 */ /* 0x080fe20000010829 */
[-C--:B------:R-:W-:Y:S01]  /*14f10*/  FFMA.FTZ R197, R66, R9.reuse, -R57 ;  /* 0x0000000942c57223 */ /* 0x080fe20000010839 */
[-CC-:B------:R-:W-:Y:S01]  /*14f20*/  FFMA.FTZ R184, R120, R9.reuse, -R41.reuse ;  /* 0x0000000978b87223 */ /* 0x180fe20000010829 */
[-CC-:B------:R-:W-:Y:S01]  /*14f30*/  FFMA.FTZ R15, R122, R9.reuse, -R41.reuse ;  /* 0x000000097a0f7223 */ /* 0x180fe20000010829 */
[-CC-:B------:R-:W-:Y:S01]  /*14f40*/  FFMA.FTZ R186, R100, R9.reuse, -R41.reuse ;  /* 0x0000000964ba7223 */ /* 0x180fe20000010829 */
[-CC-:B------:R-:W-:Y:S01]  /*14f50*/  FFMA.FTZ R124, R124, R9.reuse, -R41.reuse ;  /* 0x000000097c7c7223 */ /* 0x180fe20000010829 */
[-CC-:B------:R-:W-:Y:S01]  /*14f60*/  FFMA.FTZ R188, R126, R9.reuse, -R41.reuse ;  /* 0x000000097ebc7223 */ /* 0x180fe20000010829 */
[----:B------:R-:W4:Y:S01]  /*14f70*/  MUFU.EX2 R182, R182 ;  /* 0x000000b600b67308 */ /* 0x000f220000000800 */
        /* <DEDUP_REMOVED lines=26> */
[----:B--2---:R-:W-:Y:S01]  /*15120*/  FADD.FTZ R66, R178, R59 ;  /* 0x0000003bb2427221 */ /* 0x004fe20000010000 */
[-C--:B------:R-:W-:Y:S01]  /*15130*/  FFMA.FTZ R41, R36, R9.reuse, -R41 ;  /* 0x0000000924297223 */ /* 0x080fe20000010829 */
[-CC-:B------:R-:W-:Y:S01]  /*15140*/  FFMA.FTZ R177, R114, R9.reuse, -R57.reuse ;  /* 0x0000000972b17223 */ /* 0x180fe20000010839 */
[-CC-:B------:R-:W-:Y:S01]  /*15150*/  FFMA.FTZ R36, R115, R9.reuse, -R57.reuse ;  /* 0x0000000973247223 */ /* 0x180fe20000010839 */
[----:B------:R-:W2:Y:S01]  /*15160*/  MUFU.EX2 R13, R13 ;  /* 0x0000000d000d7308 */ /* 0x000ea20000000800 */
[----:B0-----:R-:W-:Y:S01]  /*15170*/  FADD.FTZ R59, R5, R66 ;  /* 0x00000042053b7221 */ /* 0x001fe20000010000 */
[-CC-:B------:R-:W-:Y:S01]  /*15180*/  FFMA.FTZ R179, R118, R9.reuse, -R57.reuse ;  /* 0x0000000976b37223 */ /* 0x180fe20000010839 */
[----:B------:R-:W-:-:S02]  /*15190*/  FFMA.FTZ R6, R6, R9, -R57 ;  /* 0x0000000906067223 */ /* 0x000fc40000010839 */
[----:B---3--:R-:W-:-:S03]  /*151a0*/  FADD.FTZ R66, R180, R59 ;  /* 0x0000003bb4427221 */ /* 0x008fc60000010000 */
[----:B------:R-:W0:Y:S01]  /*151b0*/  MUFU.EX2 R184, R184 ;  /* 0x000000b800b87308 */ /* 0x000e220000000800 */
[----:B-1----:R-:W-:Y:S01]  /*151c0*/  FADD.FTZ R59, R11, R66 ;  /* 0x000000420b3b7221 */ /* 0x002fe20000010000 */
[----:B------:R-:W-:-:S06]  /*151d0*/  FFMA.FTZ R181, R106, R9, -R57 ;  /* 0x000000096ab57223 */ /* 0x000fcc0000010839 */
[----:B------:R-:W-:Y:S01]  /*151e0*/  MUFU.EX2 R177, R177 ;  /* 0x000000b100b17308 */ /* 0x000fe20000000800 */
[----:B------:R-:W-:-:S07]  /*151f0*/  FFMA.FTZ R66, R68, R9, -R57 ;  /* 0x0000000944427223 */ /* 0x000fce0000010839 */
[----:B------:R-:W1:Y:S01]  /*15200*/  MUFU.EX2 R36, R36 ;  /* 0x0000002400247308 */ /* 0x000e620000000800 */
[----:B----4-:R-:W-:-:S07]  /*15210*/  FADD.FTZ R68, R182, R59 ;  /* 0x0000003bb6447221 */ /* 0x010fce0000010000 */
[----:B------:R-:W3:Y:S01]  /*15220*/  MUFU.EX2 R15, R15 ;  /* 0x0000000f000f7308 */ /* 0x000ee20000000800 */
[----:B------:R-:W-:-:S07]  /*15230*/  FFMA.FTZ R8, R8, R9, -R57 ;  /* 0x0000000908087223 */ /* 0x000fce0000010839 */
[----:B------:R-:W4:Y:S01]  /*15240*/  MUFU.EX2 R179, R179 ;  /* 0x000000b300b37308 */ /* 0x000f220000000800 */
[----:B--2---:R-:W-:-:S07]  /*15250*/  FADD.FTZ R59, R13, R68 ;  /* 0x000000440d3b7221 */ /* 0x004fce0000010000 */
[----:B------:R-:W2:Y:S01]  /*15260*/  MUFU.EX2 R186, R186 ;  /* 0x000000ba00ba7308 */ /* 0x000ea20000000800 */
[----:B------:R-:W-:-:S07]  /*15270*/  FFMA.FTZ R183, R110, R9, -R57 ;  /* 0x000000096eb77223 */ /* 0x000fce0000010839 */
[----:B------:R-:W2:Y:S01]  /*15280*/  MUFU.EX2 R6, R6 ;  /* 0x0000000600067308 */ /* 0x000ea20000000800 */
[----:B------:R-:W-:Y:S01]  /*15290*/  FFMA.FTZ R201, R58, R9, -R57 ;  /* 0x000000093ac97223 */ /* 0x000fe20000010839 */
[----:B0-----:R-:W-:-:S06]  /*152a0*/  FADD.FTZ R68, R184, R59 ;  /* 0x0000003bb8447221 */ /* 0x001fcc0000010000 */
[----:B------:R-:W0:Y:S01]  /*152b0*/  MUFU.EX2 R21, R124 ;  /* 0x0000007c00157308 */ /* 0x000e220000000800 */
[----:B-1----:R-:W-:Y:S01]  /*152c0*/  FADD.FTZ R58, R177, R36 ;  /* 0x00000024b13a7221 */ /* 0x002fe20000010000 */
[----:B------:R-:W-:-:S06]  /*152d0*/  FFMA.FTZ R10, R10, R9, -R57 ;  /* 0x000000090a0a7223 */ /* 0x000fcc0000010839 */
[----:B------:R-:W1:Y:S01]  /*152e0*/  MUFU.EX2 R181, R181 ;  /* 0x000000b500b57308 */ /* 0x000e620000000800 */
[----:B---3--:R-:W-:Y:S01]  /*152f0*/  FADD.FTZ R61, R15, R68 ;  /* 0x000000440f3d7221 */ /* 0x008fe20000010000 */
[----:B----4-:R-:W-:-:S06]  /*15300*/  FADD.FTZ R59, R179, R58 ;  /* 0x0000003ab33b7221 */ /* 0x010fcc0000010000 */
[----:B------:R-:W3:Y:S01]  /*15310*/  MUFU.EX2 R188, R188 ;  /* 0x000000bc00bc7308 */ /* 0x000ee20000000800 */
[----:B------:R-:W-:-:S07]  /*15320*/  FFMA.FTZ R185, R98, R9, -R57 ;  /* 0x0000000962b97223 */ /* 0x000fce0000010839 */
[----:B------:R-:W4:Y:S01]  /*15330*/  MUFU.EX2 R8, R8 ;  /* 0x0000000800087308 */ /* 0x000f220000000800 */
[----:B--2---:R-:W-:Y:S01]  /*15340*/  FADD.FTZ R68, R186, R61 ;  /* 0x0000003dba447221 */ /* 0x004fe20000010000 */
[----:B------:R-:W-:-:S06]  /*15350*/  FADD.FTZ R58, R6, R59 ;  /* 0x0000003b063a7221 */ /* 0x000fcc0000010000 */
[----:B------:R-:W2:Y:S01]  /*15360*/  MUFU.EX2 R25, R128 ;  /* 0x0000008000197308 */ /* 0x000ea20000000800 */
[----:B------:R-:W-:-:S07]  /*15370*/  FFMA.FTZ R12, R12, R9, -R57 ;  /* 0x000000090c0c7223 */ /* 0x000fce0000010839 */
[----:B------:R-:W2:Y:S01]  /*15380*/  MUFU.EX2 R183, R183 ;  /* 0x000000b700b77308 */ /* 0x000ea20000000800 */
[----:B0-----:R-:W-:Y:S01]  /*15390*/  FADD.FTZ R61, R21, R68 ;  /* 0x00000044153d7221 */ /* 0x001fe20000010000 */
[----:B-1----:R-:W-:-:S06]  /*153a0*/  FADD.FTZ R59, R181, R58 ;  /* 0x0000003ab53b7221 */ /* 0x002fcc0000010000 */
[----:B------:R-:W0:Y:S01]  /*153b0*/  MUFU.EX2 R190, R190 ;  /* 0x000000be00be7308 */ /* 0x000e220000000800 */
[----:B------:R-:W-:-:S07]  /*153c0*/  FFMA.FTZ R187, R102, R9, -R57 ;  /* 0x0000000966bb7223 */ /* 0x000fce0000010839 */
[----:B------:R-:W1:Y:S01]  /*153d0*/  MUFU.EX2 R10, R10 ;  /* 0x0000000a000a7308 */ /* 0x000e620000000800 */
[----:B------:R-:W-:Y:S01]  /*153e0*/  FFMA.FTZ R203, R62, R9, -R57 ;  /* 0x000000093ecb7223 */ /* 0x000fe20000010839 */
[----:B---3--:R-:W-:-:S06]  /*153f0*/  FADD.FTZ R62, R188, R61 ;  /* 0x0000003dbc3e7221 */ /* 0x008fcc0000010000 */
[----:B------:R-:W3:Y:S01]  /*15400*/  MUFU.EX2 R29, R130 ;  /* 0x00000082001d7308 */ /* 0x000ee20000000800 */
[----:B----4-:R-:W-:Y:S01]  /*15410*/  FADD.FTZ R58, R8, R59 ;  /* 0x0000003b083a7221 */ /* 0x010fe20000010000 */
[----:B------:R-:W-:-:S06]  /*15420*/  FFMA.FTZ R14, R14, R9, -R57 ;  /* 0x000000090e0e7223 */ /* 0x000fcc0000010839 */
        /* <DEDUP_REMOVED lines=11> */
[----:B---3--:R-:W-:Y:S01]  /*154e0*/  FADD.FTZ R61, R29, R62 ;  /* 0x0000003e1d3d7221 */ /* 0x008fe20000010000 */
[----:B----4-:R-:W-:-:S06]  /*154f0*/  FADD.FTZ R59, R185, R58 ;  /* 0x0000003ab93b7221 */ /* 0x010fcc0000010000 */
[----:B------:R-:W3:Y:S01]  /*15500*/  MUFU.EX2 R194, R194 ;  /* 0x000000c200c27308 */ /* 0x000ee20000000800 */
[----:B------:R-:W-:-:S07]  /*15510*/  FFMA.FTZ R191, R94, R9, -R57 ;  /* 0x000000095ebf7223 */ /* 0x000fce0000010839 */
[----:B------:R-:W4:Y:S01]  /*15520*/  MUFU.EX2 R14, R14 ;  /* 0x0000000e000e7308 */ /* 0x000f220000000800 */
[----:B------:R-:W-:Y:S01]  /*15530*/  FFMA.FTZ R205, R50, R9, -R57 ;  /* 0x0000000932cd7223 */ /* 0x000fe20000010839 */
[----:B--2---:R-:W-:-:S06]  /*15540*/  FADD.FTZ R58, R192, R61 ;  /* 0x0000003dc03a7221 */ /* 0x004fcc0000010000 */
[----:B------:R-:W2:Y:S01]  /*15550*/  MUFU.EX2 R35, R136 ;  /* 0x0000008800237308 */ /* 0x000ea20000000800 */
[----:B------:R-:W-:Y:S01]  /*15560*/  FADD.FTZ R50, R12, R59 ;  /* 0x0000003b0c327221 */ /* 0x000fe20000010000 */
[----:B------:R-:W-:-:S06]  /*15570*/  FFMA.FTZ R56, R96, R9, -R57 ;  /* 0x0000000960387223 */ /* 0x000fcc0000010839 */
[----:B------:R-:W2:Y:S01]  /*15580*/  MUFU.EX2 R189, R189 ;  /* 0x000000bd00bd7308 */ /* 0x000ea20000000800 */
[----:B0-----:R-:W-:Y:S01]  /*15590*/  FADD.FTZ R61, R33, R58 ;  /* 0x0000003a213d7221 */ /* 0x001fe20000010000 */
[----:B-1----:R-:W-:-:S06]  /*155a0*/  FADD.FTZ R59, R187, R50 ;  /* 0x00000032bb3b7221 */ /* 0x002fcc0000010000 */
[----:B------:R-:W0:Y:S01]  /*155b0*/  MUFU.EX2 R196, R196 ;  /* 0x000000c400c47308 */ /* 0x000e220000000800 */
[----:B------:R-:W-:-:S07]  /*155c0*/  FFMA.FTZ R193, R74, R9, -R57 ;  /* 0x000000094ac17223 */ /* 0x000fce0000010839 */
[----:B------:R-:W1:Y:S01]  /*155d0*/  MUFU.EX2 R20, R20 ;  /* 0x0000001400147308 */ /* 0x000e620000000800 */
[----:B------:R-:W-:Y:S02]  /*155e0*/  @!P1 VIADD R0, R0, 0x34840 ;  /* 0x0003484000009836 */ /* 0x000fe40000000000 */
[----:B---3--:R-:W-:-:S05]  /*155f0*/  FADD.FTZ R62, R194, R61 ;  /* 0x0000003dc23e7221 */ /* 0x008fca0000010000 */
[----:B------:R-:W3:Y:S01]  /*15600*/  MUFU.EX2 R37, R138 ;  /* 0x0000008a00257308 */ /* 0x000ee20000000800 */
[----:B----4-:R-:W-:Y:S01]  /*15610*/  FADD.FTZ R58, R14, R59 ;  /* 0x0000003b0e3a7221 */ /* 0x010fe20000010000 */
[----:B------:R-:W-:-:S06]  /*15620*/  FFMA.FTZ R72, R72, R9, -R57 ;  /* 0x0000000948487223 */ /* 0x000fcc0000010839 */
[----:B------:R-:W4:Y:S01]  /*15630*/  MUFU.EX2 R191, R191 ;  /* 0x000000bf00bf7308 */ /* 0x000f220000000800 */
[----:B------:R-:W-:Y:S01]  /*15640*/  @!P1 PRMT R50, RZ, 0x654, R0 ;  /* 0x00000654ff329816 */ /* 0x000fe20000000000 */
[----:B--2---:R-:W-:-:S06]  /*15650*/  FADD.FTZ R61, R35, R62 ;  /* 0x0000003e233d7221 */ /* 0x004fcc0000010000 */
[----:B------:R-:W2:Y:S01]  /*15660*/  MUFU.EX2 R198, R198 ;  /* 0x000000c600c67308 */ /* 0x000ea20000000800 */
[----:B------:R-:W-:Y:S01]  /*15670*/  FADD.FTZ R59, R189, R58 ;  /* 0x0000003abd3b7221 */ /* 0x000fe20000010000 */
[-CC-:B------:R-:W-:Y:S01]  /*15680*/  FFMA.FTZ R195, R78, R9.reuse, -R57.reuse ;  /* 0x000000094ec37223 */ /* 0x180fe20000010839 */
[----:B------:R-:W-:Y:S01]  /*15690*/  FFMA.FTZ R207, R54, R9, -R57 ;  /* 0x0000000936cf7223 */ /* 0x000fe20000010839 */
[----:B------:R1:W-:Y:S04]  /*156a0*/  @!P1 SYNCS.ARRIVE.TRANS64.RED.A1T0 RZ, [R50+URZ], RZ ;  /* 0x000000ff32ff99a7 */ /* 0x0003e8000810043f */
[----:B------:R-:W2:Y:S01]  /*156b0*/  MUFU.EX2 R56, R56 ;  /* 0x0000003800387308 */ /* 0x000ea20000000800 */
[----:B0-----:R-:W-:-:S07]  /*156c0*/  FADD.FTZ R54, R196, R61 ;  /* 0x0000003dc4367221 */ /* 0x001fce0000010000 */
[----:B------:R-:W0:Y:S01]  /*156d0*/  MUFU.EX2 R39, R142 ;  /* 0x0000008e00277308 */ /* 0x000e220000000800 */
[----:B-1----:R-:W-:Y:S01]  /*156e0*/  FADD.FTZ R50, R20, R59 ;  /* 0x0000003b14327221 */ /* 0x002fe20000010000 */
[----:B------:R-:W-:-:S06]  /*156f0*/  FFMA.FTZ R74, R76, R9, -R57 ;  /* 0x000000094c4a7223 */ /* 0x000fcc0000010839 */
[----:B------:R-:W1:Y:S01]  /*15700*/  MUFU.EX2 R193, R193 ;  /* 0x000000c100c17308 */ /* 0x000e620000000800 */
[----:B---3--:R-:W-:Y:S01]  /*15710*/  FADD.FTZ R61, R37, R54 ;  /* 0x00000036253d7221 */ /* 0x008fe20000010000 */
[----:B----4-:R-:W-:-:S06]  /*15720*/  FADD.FTZ R59, R191, R50 ;  /* 0x00000032bf3b7221 */ /* 0x010fcc0000010000 */
[----:B------:R-:W3:Y:S08]  /*15730*/  MUFU.EX2 R200, R200 ;  /* 0x000000c800c87308 */ /* 0x000ef00000000800 */
        /* <DEDUP_REMOVED lines=12> */
[-C--:B------:R-:W-:Y:S01]  /*15800*/  FFMA.FTZ R211, R46, R9.reuse, -R57 ;  /* 0x000000092ed37223 */ /* 0x080fe20000010839 */
[----:B---3--:R-:W-:Y:S01]  /*15810*/  FADD.FTZ R46, R200, R61 ;  /* 0x0000003dc82e7221 */ /* 0x008fe20000010000 */
[----:B------:R-:W-:-:S05]  /*15820*/  FFMA.FTZ R42, R24, R9, -R57 ;  /* 0x00000009182a7223 */ /* 0x000fca0000010839 */
[----:B------:R-:W3:Y:S01]  /*15830*/  MUFU.EX2 R197, R197 ;  /* 0x000000c500c57308 */ /* 0x000ee20000000800 */
[----:B----4-:R-:W-:Y:S01]  /*15840*/  FADD.FTZ R24, R72, R59 ;  /* 0x0000003b48187221 */ /* 0x010fe20000010000 */
[----:B--2---:R-:W-:-:S06]  /*15850*/  FADD.FTZ R46, R43, R46 ;  /* 0x0000002e2b2e7221 */ /* 0x004fcc0000010000 */
[----:B------:R-:W2:Y:S01]  /*15860*/  MUFU.EX2 R64, R64 ;  /* 0x0000004000407308 */ /* 0x000ea20000000800 */
[----:B------:R-:W-:Y:S01]  /*15870*/  FADD.FTZ R59, R195, R24 ;  /* 0x00000018c33b7221 */ /* 0x000fe20000010000 */
[----:B0-----:R-:W-:-:S06]  /*15880*/  FADD.FTZ R61, R45, R46 ;  /* 0x0000002e2d3d7221 */ /* 0x001fcc0000010000 */
[----:B------:R-:W0:Y:S01]  /*15890*/  MUFU.EX2 R199, R199 ;  /* 0x000000c700c77308 */ /* 0x000e220000000800 */
[----:B-1----:R-:W-:Y:S01]  /*158a0*/  FADD.FTZ R46, R74, R59 ;  /* 0x0000003b4a2e7221 */ /* 0x002fe20000010000 */
[----:B------:R-:W-:-:S06]  /*158b0*/  FFMA.FTZ R4, R4, R9, -R57 ;  /* 0x0000000904047223 */ /* 0x000fcc0000010839 */
[----:B------:R-:W1:Y:S01]  /*158c0*/  MUFU.EX2 R66, R66 ;  /* 0x0000004200427308 */ /* 0x000e620000000800 */
[----:B---3--:R-:W-:Y:S01]  /*158d0*/  FADD.FTZ R59, R197, R46 ;  /* 0x0000002ec53b7221 */ /* 0x008fe20000010000 */
[----:B------:R-:W-:-:S06]  /*158e0*/  FFMA.FTZ R48, R48, R9, -R57 ;  /* 0x0000000930307223 */ /* 0x000fcc0000010839 */
[----:B------:R-:W3:Y:S01]  /*158f0*/  MUFU.EX2 R201, R201 ;  /* 0x000000c900c97308 */ /* 0x000ee20000000800 */
[----:B--2---:R-:W-:Y:S01]  /*15900*/  FADD.FTZ R46, R64, R59 ;  /* 0x0000003b402e7221 */ /* 0x004fe20000010000 */
[----:B------:R-:W-:Y:S01]  /*15910*/  FFMA.FTZ R44, R44, R9, -R57 ;  /* 0x000000092c2c7223 */ /* 0x000fe20000010839 */
[----:B------:R-:W-:-:S05]  /*15920*/  F2FP.BF16.F32.PACK_AB R176, R3, R176 ;  /* 0x000000b003b0723e */ /* 0x000fca00000010ff */
[----:B------:R-:W2:Y:S01]  /*15930*/  MUFU.EX2 R4, R4 ;  /* 0x0000000400047308 */ /* 0x000ea20000000800 */
[----:B0-----:R-:W-:-:S07]  /*15940*/  FADD.FTZ R3, R199, R46 ;  /* 0x0000002ec7037221 */ /* 0x001fce0000010000 */
[----:B------:R-:W0:Y:S01]  /*15950*/  MUFU.EX2 R203, R203 ;  /* 0x000000cb00cb7308 */ /* 0x000e220000000800 */
[----:B------:R-:W-:-:S07]  /*15960*/  FFMA.FTZ R52, R52, R9, -R57 ;  /* 0x0000000934347223 */ /* 0x000fce0000010839 */
[----:B------:R-:W4:Y:S08]  /*15970*/  MUFU.EX2 R80, R80 ;  /* 0x0000005000507308 */ /* 0x000f300000000800 */
[----:B------:R-:W4:Y:S08]  /*15980*/  MUFU.EX2 R48, R48 ;  /* 0x0000003000307308 */ /* 0x000f300000000800 */
[----:B------:R1:W-:Y:S02]  /*15990*/  MUFU.EX2 R24, R44 ;  /* 0x0000002c00187308 */ /* 0x0003e40000000800 */
[----:B-1----:R-:W-:-:S06]  /*159a0*/  FADD.FTZ R44, R66, R3 ;  /* 0x00000003422c7221 */ /* 0x002fcc0000010000 */
[----:B------:R-:W1:Y:S01]  /*159b0*/  MUFU.EX2 R204, R204 ;  /* 0x000000cc00cc7308 */ /* 0x000e620000000800 */
[----:B---3--:R-:W-:-:S07]  /*159c0*/  FADD.FTZ R3, R201, R44 ;  /* 0x0000002cc9037221 */ /* 0x008fce0000010000 */
[----:B------:R-:W3:Y:S01]  /*159d0*/  MUFU.EX2 R205, R205 ;  /* 0x000000cd00cd7308 */ /* 0x000ee20000000800 */
[----:B--2---:R-:W-:Y:S01]  /*159e0*/  FADD.FTZ R44, R4, R3 ;  /* 0x00000003042c7221 */ /* 0x004fe20000010000 */
[----:B------:R-:W-:-:S06]  /*159f0*/  FFMA.FTZ R40, R40, R9, -R57 ;  /* 0x0000000928287223 */ /* 0x000fcc0000010839 */
[----:B------:R-:W2:Y:S01]  /*15a00*/  MUFU.EX2 R27, R27 ;  /* 0x0000001b001b7308 */ /* 0x000ea20000000800 */
[----:B0-----:R-:W-:-:S07]  /*15a10*/  FADD.FTZ R3, R203, R44 ;  /* 0x0000002ccb037221 */ /* 0x001fce0000010000 */
[----:B------:R-:W0:Y:S01]  /*15a20*/  MUFU.EX2 R0, R52 ;  /* 0x0000003400007308 */ /* 0x000e220000000800 */
[----:B----4-:R-:W-:Y:S01]  /*15a30*/  FADD.FTZ R61, R80, R61 ;  /* 0x0000003d503d7221 */ /* 0x010fe20000010000 */
[----:B------:R-:W-:-:S06]  /*15a40*/  FADD.FTZ R44, R48, R3 ;  /* 0x00000003302c7221 */ /* 0x000fcc0000010000 */
[----:B------:R-:W4:Y:S08]  /*15a50*/  MUFU.EX2 R206, R206 ;  /* 0x000000ce00ce7308 */ /* 0x000f300000000800 */
[----:B------:R-:W4:Y:S01]  /*15a60*/  MUFU.EX2 R207, R207 ;  /* 0x000000cf00cf7308 */ /* 0x000f220000000800 */
[----:B-1----:R-:W-:Y:S01]  /*15a70*/  FADD.FTZ R50, R204, R61 ;  /* 0x0000003dcc327221 */ /* 0x002fe20000010000 */
[----:B---3--:R-:W-:-:S06]  /*15a80*/  FADD.FTZ R3, R205, R44 ;  /* 0x0000002ccd037221 */ /* 0x008fcc0000010000 */
[----:B------:R-:W1:Y:S08]  /*15a90*/  MUFU.EX2 R31, R31 ;  /* 0x0000001f001f7308 */ /* 0x000e700000000800 */
[----:B------:R-:W-:Y:S01]  /*15aa0*/  MUFU.EX2 R40, R40 ;  /* 0x0000002800287308 */ /* 0x000fe20000000800 */
[----:B--2---:R-:W-:Y:S01]  /*15ab0*/  FADD.FTZ R59, R27, R50 ;  /* 0x000000321b3b7221 */ /* 0x004fe20000010000 */
[----:B0-----:R-:W-:-:S06]  /*15ac0*/  FADD.FTZ R44, R0, R3 ;  /* 0x00000003002c7221 */ /* 0x001fcc0000010000 */
[----:B------:R-:W0:Y:S01]  /*15ad0*/  MUFU.EX2 R208, R208 ;  /* 0x000000d000d07308 */ /* 0x000e220000000800 */
[----:B------:R-:W-:-:S07]  /*15ae0*/  FFMA.FTZ R32, R32, R9, -R57 ;  /* 0x0000000920207223 */ /* 0x000fce0000010839 */
[----:B------:R-:W-:Y:S01]  /*15af0*/  MUFU.EX2 R209, R209 ;  /* 0x000000d100d17308 */ /* 0x000fe20000000800 */
[----:B----4-:R-:W-:Y:S01]  /*15b00*/  FADD.FTZ R46, R206, R59 ;  /* 0x0000003bce2e7221 */ /* 0x010fe20000010000 */
[----:B------:R-:W-:-:S06]  /*15b10*/  FADD.FTZ R3, R207, R44 ;  /* 0x0000002ccf037221 */ /* 0x000fcc0000010000 */
[----:B------:R-:W2:Y:S01]  /*15b20*/  MUFU.EX2 R47, R47 ;  /* 0x0000002f002f7308 */ /* 0x000ea20000000800 */
[----:B------:R-:W-:Y:S01]  /*15b30*/  FFMA.FTZ R34, R34, R9, -R57 ;  /* 0x0000000922227223 */ /* 0x000fe20000010839 */
[----:B------:R-:W-:Y:S01]  /*15b40*/  F2FP.BF16.F32.PACK_AB R178, R5, R178 ;  /* 0x000000b205b2723e */ /* 0x000fe200000010ff */
[----:B-1----:R-:W-:-:S05]  /*15b50*/  FADD.FTZ R5, R31, R46 ;  /* 0x0000002e1f057221 */ /* 0x002fca0000010000 */
[----:B------:R-:W1:Y:S08]  /*15b60*/  MUFU.EX2 R210, R210 ;  /* 0x000000d200d27308 */ /* 0x000e700000000800 */
[----:B------:R-:W3:Y:S01]  /*15b70*/  MUFU.EX2 R211, R211 ;  /* 0x000000d300d37308 */ /* 0x000ee20000000800 */
[----:B0-----:R-:W-:Y:S01]  /*15b80*/  FADD.FTZ R46, R208, R5 ;  /* 0x00000005d02e7221 */ /* 0x001fe20000010000 */
[----:B------:R-:W-:-:S06]  /*15b90*/  FFMA.FTZ R38, R38, R9, -R57 ;  /* 0x0000000926267223 */ /* 0x000fcc0000010839 */
[----:B------:R-:W0:Y:S08]  /*15ba0*/  MUFU.EX2 R49, R49 ;  /* 0x0000003100317308 */ /* 0x000e300000000800 */
[----:B------:R-:W4:Y:S08]  /*15bb0*/  MUFU.EX2 R32, R32 ;  /* 0x0000002000207308 */ /* 0x000f300000000800 */
[----:B------:R1:W-:Y:S01]  /*15bc0*/  MUFU.EX2 R213, R42 ;  /* 0x0000002a00d57308 */ /* 0x0003e20000000800 */
[----:B--2---:R-:W-:Y:S01]  /*15bd0*/  FADD.FTZ R5, R47, R46 ;  /* 0x0000002e2f057221 */ /* 0x004fe20000010000 */
[----:B-1----:R-:W-:-:S06]  /*15be0*/  FADD.FTZ R42, R40, R3 ;  /* 0x00000003282a7221 */ /* 0x002fcc0000010000 */
[----:B------:R-:W1:Y:S01]  /*15bf0*/  MUFU.EX2 R212, R212 ;  /* 0x000000d400d47308 */ /* 0x000e620000000800 */
[----:B------:R-:W-:-:S07]  /*15c00*/  FADD.FTZ R3, R209, R42 ;  /* 0x0000002ad1037221 */ /* 0x000fce0000010000 */
[----:B------:R-:W2:Y:S01]  /*15c10*/  MUFU.EX2 R34, R34 ;  /* 0x0000002200227308 */ /* 0x000ea20000000800 */
[----:B------:R-:W-:Y:S01]  /*15c20*/  FADD.FTZ R42, R24, R3 ;  /* 0x00000003182a7221 */ /* 0x000fe20000010000 */
[----:B------:R-:W-:Y:S01]  /*15c30*/  FFMA.FTZ R28, R28, R9, -R57 ;  /* 0x000000091c1c7223 */ /* 0x000fe20000010839 */
[----:B------:R-:W-:-:S05]  /*15c40*/  FADD.FTZ R46, R210, R5 ;  /* 0x00000005d22e7221 */ /* 0x000fca0000010000 */
[----:B------:R-:W2:Y:S01]  /*15c50*/  MUFU.EX2 R51, R51 ;  /* 0x0000003300337308 */ /* 0x000ea20000000800 */
[----:B---3--:R-:W-:Y:S01]  /*15c60*/  FADD.FTZ R3, R211, R42 ;  /* 0x0000002ad3037221 */ /* 0x008fe20000010000 */
[----:B------:R-:W-:Y:S01]  /*15c70*/  FFMA.FTZ R26, R26, R9, -R57 ;  /* 0x000000091a1a7223 */ /* 0x000fe20000010839 */
[----:B0-----:R-:W-:-:S05]  /*15c80*/  FADD.FTZ R5, R49, R46 ;  /* 0x0000002e31057221 */ /* 0x001fca0000010000 */
[----:B------:R-:W0:Y:S01]  /*15c90*/  MUFU.EX2 R214, R214 ;  /* 0x000000d600d67308 */ /* 0x000e220000000800 */
[----:B----4-:R-:W-:-:S07]  /*15ca0*/  FADD.FTZ R3, R32, R3 ;  /* 0x0000000320037221 */ /* 0x010fce0000010000 */
[----:B------:R-:W3:Y:S01]  /*15cb0*/  MUFU.EX2 R38, R38 ;  /* 0x0000002600267308 */ /* 0x000ee20000000800 */
[----:B------:R-:W-:Y:S01]  /*15cc0*/  FFMA.FTZ R82, R82, R9, -R57 ;  /* 0x0000000952527223 */ /* 0x000fe20000010839 */
[----:B------:R-:W-:Y:S01]  /*15cd0*/  F2FP.BF16.F32.PACK_AB R179, R6, R179 ;  /* 0x000000b306b3723e */ /* 0x000fe200000010ff */
[----:B-1----:R-:W-:-:S05]  /*15ce0*/  FADD.FTZ R46, R212, R5 ;  /* 0x00000005d42e7221 */ /* 0x002fca0000010000 */
[----:B------:R-:W1:Y:S01]  /*15cf0*/  MUFU.EX2 R53, R53 ;  /* 0x0000003500357308 */ /* 0x000e620000000800 */
[----:B--2---:R-:W-:Y:S01]  /*15d00*/  FADD.FTZ R6, R34, R3 ;  /* 0x0000000322067221 */ /* 0x004fe20000010000 */
[----:B------:R-:W-:-:S06]  /*15d10*/  FFMA.FTZ R30, R30, R9, -R57 ;  /* 0x000000091e1e7223 */ /* 0x000fcc0000010839 */
[----:B------:R-:W2:Y:S01]  /*15d20*/  MUFU.EX2 R215, R28 ;  /* 0x0000001c00d77308 */ /* 0x000ea20000000800 */
[----:B------:R-:W-:Y:S01]  /*15d30*/  FADD.FTZ R5, R51, R46 ;  /* 0x0000002e33057221 */ /* 0x000fe20000010000 */
[----:B------:R-:W-:-:S06]  /*15d40*/  FADD.FTZ R3, R213, R6 ;  /* 0x00000006d5037221 */ /* 0x000fcc0000010000 */
[----:B------:R-:W4:Y:S01]  /*15d50*/  MUFU.EX2 R216, R216 ;  /* 0x000000d800d87308 */ /* 0x000f220000000800 */
[----:B------:R-:W-:-:S07]  /*15d60*/  FFMA.FTZ R57, R60, R9, -R57 ;  /* 0x000000093c397223 */ /* 0x000fce0000010839 */
[----:B------:R-:W4:Y:S01]  /*15d70*/  MUFU.EX2 R26, R26 ;  /* 0x0000001a001a7308 */ /* 0x000f220000000800 */
[----:B0-----:R-:W-:Y:S01]  /*15d80*/  FADD.FTZ R44, R214, R5 ;  /* 0x00000005d62c7221 */ /* 0x001fe20000010000 */
[----:B---3--:R-:W-:-:S06]  /*15d90*/  FADD.FTZ R6, R38, R3 ;  /* 0x0000000326067221 */ /* 0x008fcc0000010000 */
[----:B------:R-:W0:Y:S08]  /*15da0*/  MUFU.EX2 R55, R174 ;  /* 0x000000ae00377308 */ /* 0x000e300000000800 */
[----:B------:R-:W3:Y:S01]  /*15db0*/  MUFU.EX2 R217, R82 ;  /* 0x0000005200d97308 */ /* 0x000ee20000000800 */
[----:B-1----:R-:W-:Y:S01]  /*15dc0*/  FADD.FTZ R5, R53, R44 ;  /* 0x0000002c35057221 */ /* 0x002fe20000010000 */
[----:B--2---:R-:W-:-:S06]  /*15dd0*/  FADD.FTZ R3, R215, R6 ;  /* 0x00000006d7037221 */ /* 0x004fcc0000010000 */
[----:B------:R-:W1:Y:S01]  /*15de0*/  MUFU.EX2 R218, R218 ;  /* 0x000000da00da7308 */ /* 0x000e620000000800 */
[----:B------:R-:W-:-:S07]  /*15df0*/  ISETP.GE.AND P2, PT, R161, 0xb1, PT ;  /* 0x000000b1a100780c */ /* 0x000fce0003f46270 */
[----:B------:R-:W2:Y:S01]  /*15e00*/  MUFU.EX2 R30, R30 ;  /* 0x0000001e001e7308 */ /* 0x000ea20000000800 */
[----:B----4-:R-:W-:Y:S01]  /*15e10*/  FADD.FTZ R44, R216, R5 ;  /* 0x00000005d82c7221 */ /* 0x010fe20000010000 */
[----:B------:R-:W-:-:S06]  /*15e20*/  FADD.FTZ R6, R26, R3 ;  /* 0x000000031a067221 */ /* 0x000fcc0000010000 */
[----:B------:R-:W4:Y:S08]  /*15e30*/  MUFU.EX2 R41, R41 ;  /* 0x0000002900297308 */ /* 0x000f300000000800 */
[----:B------:R-:W4:Y:S01]  /*15e40*/  MUFU.EX2 R57, R57 ;  /* 0x0000003900397308 */ /* 0x000f220000000800 */
[----:B0-----:R-:W-:Y:S01]  /*15e50*/  FADD.FTZ R5, R55, R44 ;  /* 0x0000002c37057221 */ /* 0x001fe20000010000 */
[----:B---3--:R-:W-:Y:S01]  /*15e60*/  FADD.FTZ R3, R217, R6 ;  /* 0x00000006d9037221 */ /* 0x008fe20000010000 */
[----:B------:R-:W-:-:S02]  /*15e70*/  F2FP.BF16.F32.PACK_AB R205, R0, R205 ;  /* 0x000000cd00cd723e */ /* 0x000fc400000010ff */
[----:B-1----:R-:W-:Y:S01]  /*15e80*/  FADD.FTZ R226, R218, R5 ;  /* 0x00000005dae27221 */ /* 0x002fe20000010000 */
[----:B--2---:R-:W-:Y:S01]  /*15e90*/  FADD.FTZ R0, R30, R3 ;  /* 0x000000031e007221 */ /* 0x004fe20000010000 */
[----:B------:R-:W-:Y:S02]  /*15ea0*/  IMAD.U32 R236, RZ, RZ, UR44 ;  /* 0x0000002cffec7e24 */ /* 0x000fe4000f8e00ff */
[----:B------:R-:W-:Y:S02]  /*15eb0*/  IMAD.U32 R237, RZ, RZ, UR45 ;  /* 0x0000002dffed7e24 */ /* 0x000fe4000f8e00ff */
[----:B------:R-:W-:Y:S02]  /*15ec0*/  IMAD.U32 R234, RZ, RZ, UR40 ;  /* 0x00000028ffea7e24 */ /* 0x000fe4000f8e00ff */
[----:B------:R-:W-:Y:S01]  /*15ed0*/  IMAD.U32 R235, RZ, RZ, UR41 ;  /* 0x00000029ffeb7e24 */ /* 0x000fe2000f8e00ff */
[----:B------:R-:W-:Y:S01]  /*15ee0*/  F2FP.BF16.F32.PACK_AB R188, R25, R188 ;  /* 0x000000bc19bc723e */ /* 0x000fe200000010ff */
[----:B----4-:R-:W-:Y:S01]  /*15ef0*/  FADD.FTZ R226, R41, R226 ;  /* 0x000000e229e27221 */ /* 0x010fe20000010000 */
[----:B------:R-:W-:Y:S01]  /*15f00*/  F2FP.BF16.F32.PACK_AB R190, R29, R190 ;  /* 0x000000be1dbe723e */ /* 0x000fe200000010ff */
[----:B------:R-:W-:Y:S01]  /*15f10*/  FADD.FTZ R225, R57, R0 ;  /* 0x0000000039e17221 */ /* 0x000fe20000010000 */
[----:B------:R-:W-:Y:S01]  /*15f20*/  F2FP.BF16.F32.PACK_AB R192, R33, R192 ;  /* 0x000000c021c0723e */ /* 0x000fe200000010ff */
[--C-:B------:R-:W-:Y:S01]  /*15f30*/  IMAD.MOV.U32 R86, RZ, RZ, R87.reuse ;  /* 0x000000ffff567224 */ /* 0x100fe200078e0057 */
        /* <DEDUP_REMOVED lines=73> */
[----:B------:R-:W-:-:S02]  /*163d0*/  IMAD.MOV.U32 R49, RZ, RZ, R87 ;  /* 0x000000ffff317224 */ /* 0x000fc400078e0057 */
[--C-:B------:R-:W-:Y:S02]  /*163e0*/  IMAD.MOV.U32 R48, RZ, RZ, R87.reuse ;  /* 0x000000ffff307224 */ /* 0x100fe400078e0057 */
[--C-:B------:R-:W-:Y:S02]  /*163f0*/  IMAD.MOV.U32 R47, RZ, RZ, R87.reuse ;  /* 0x000000ffff2f7224 */ /* 0x100fe400078e0057 */
[--C-:B------:R-:W-:Y:S02]  /*16400*/  IMAD.MOV.U32 R46, RZ, RZ, R87.reuse ;  /* 0x000000ffff2e7224 */ /* 0x100fe400078e0057 */
[--C-:B------:R-:W-:Y:S02]  /*16410*/  IMAD.MOV.U32 R45, RZ, RZ, R87.reuse ;  /* 0x000000ffff2d7224 */ /* 0x100fe400078e0057 */
[--C-:B------:R-:W-:Y:S02]  /*16420*/  IMAD.MOV.U32 R44, RZ, RZ, R87.reuse ;  /* 0x000000ffff2c7224 */ /* 0x100fe400078e0057 */
        /* <DEDUP_REMOVED lines=19> */
[----:B------:R-:W-:Y:S01]  /*16560*/  IMAD.MOV.U32 R24, RZ, RZ, R87 ;  /* 0x000000ffff187224 */ /* 0x000fe200078e0057 */
[----:B------:R-:W-:Y:S06]  /*16570*/  @!P2 BRA `(.L_x_783) ;  /* 0x0000005c00d8a947 */ /* 0x000fec0003800000 */
[----:B------:R-:W-:Y:S01]  /*16580*/  VIADD R0, R163, 0xfffffffe ;  /* 0xfffffffea3007836 */ /* 0x000fe20000000000 */
[----:B------:R-:W-:Y:S01]  /*16590*/  CS2R R86, SRZ ;  /* 0x0000000000567805 */ /* 0x000fe2000001ff00 */
[----:B------:R-:W-:Y:S01]  /*165a0*/  IMAD.MOV.U32 R3, RZ, RZ, R92 ;  /* 0x000000ffff037224 */ /* 0x000fe200078e005c */
        /* <DEDUP_REMOVED lines=33> */
[----:B------:R-:W-:-:S07]  /*167c0*/  CS2R R24, SRZ ;  /* 0x0000000000187805 */ /* 0x000fce000001ff00 */
.L_x_793:
[----:B------:R-:W2:Y:S01]  /*167d0*/  LDL R7, [R1] ;  /* 0x0000000001077983 */ /* 0x000ea20000100800 */
[----:B------:R-:W-:Y:S01]  /*167e0*/  VIADD R222, R6, 0x1 ;  /* 0x0000000106de7836 */ /* 0x000fe20000000000 */
[----:B------:R-:W-:Y:S05]  /*167f0*/  YIELD ;  /* 0x0000000000007946 */ /* 0x000fea0003800000 */
[----:B------:R-:W-:-:S04]  /*16800*/  ISETP.NE.AND P3, PT, R222, 0x2, PT ;  /* 0x00000002de00780c */ /* 0x000fc80003f65270 */
[----:B------:R-:W-:Y:S02]  /*16810*/  SEL R8, RZ, 0x1, P3 ;  /* 0x00000001ff087807 */ /* 0x000fe40001800000 */
[----:B------:R-:W-:Y:S02]  /*16820*/  SEL R222, R222, RZ, P3 ;  /* 0x000000ffdede7207 */ /* 0x000fe40001800000 */
[----:B------:R-:W-:Y:S02]  /*16830*/  LOP3.LUT R233, R5, R8, RZ, 0x3c, !PT ;  /* 0x0000000805e97212 */ /* 0x000fe400078e3cff */
[----:B--2---:R-:W-:-:S13]  /*16840*/  ISETP.NE.AND P2, PT, R7, RZ, PT ;  /* 0x000000ff0700720c */ /* 0x004fda0003f45270 */
[----:B------:R-:W-:Y:S05]  /*16850*/  @P2 BRA `(.L_x_784) ;  /* 0x0000000000302947 */ /* 0x000fea0003800000 */
[----:B------:R-:W-:Y:S05]  /*16860*/  @!P0 BRA `(.L_x_785) ;  /* 0x0000000000048947 */ /* 0x000fea0003800000 */
[----:B------:R-:W-:Y:S01]  /*16870*/  BPT.TRAP 0x1 ;  /* 0x000000040000795c */ /* 0x000fe20000300000 */
.L_x_785:
[----:B------:R-:W-:Y:S01]  /*16880*/  IMAD R7, R222, 0x8, R2 ;  /* 0x00000008de077824 */ /* 0x000fe200078e0202 */
[----:B------:R-:W-:-:S04]  /*16890*/  SHF.L.U32 R8, R233, 0x1f, RZ ;  /* 0x0000001fe9087819 */ /* 0x000fc800000006ff */
[----:B------:R0:W1:Y:S01]  /*168a0*/  SYNCS.PHASECHK.TRANS64.TRYWAIT P3, [R7+URZ+0x34830], R8 ;  /* 0x03483008070075a7 */ /* 0x000062000806017f */
[----:B------:R-:W-:Y:S05]  /*168b0*/  @!P0 BRA `(.L_x_786) ;  /* 0x0000000000048947 */ /* 0x000fea0003800000 */
[----:B------:R-:W-:Y:S01]  /*168c0*/  BPT.TRAP 0x1 ;  /* 0x000000040000795c */ /* 0x000fe20000300000 */
.L_x_786:
[----:B------:R-:W-:Y:S04]  /*168d0*/  BSSY B0, `(.L_x_784) ;  /* 0x0000004000007945 */ /* 0x000fe80003800000 */
[----:B-1----:R-:W-:Y:S05]  /*168e0*/  @P3 BRA `(.L_x_787) ;  /* 0x0000000000083947 */ /* 0x002fea0003800000 */
[----:B------:R-:W1:Y:S02]  /*168f0*/  SYNCS.PHASECHK.TRANS64.TRYWAIT P3, [R7+URZ+0x34830], R8 ;  /* 0x03483008070075a7 */ /* 0x000e64000806017f */
[----:B-1----:R-:W-:Y:S05]  /*16900*/  @!P3 BRA `(.L_x_788) ;  /* 0x0000010000d0b947 */ /* 0x002fea0003800000 */
.L_x_787:
[----:B------:R-:W-:Y:S05]  /*16910*/  BSYNC B0 ;  /* 0x0000000000007941 */ /* 0x000fea0003800000 */
.L_x_784:
[----:B01----:R-:W2:Y:S04]  /*16920*/  LDL R8, [R1+0x28] ;  /* 0x0000280001087983 */ /* 0x003ea80000100800 */
[----:B------:R-:W3:Y:S01]  /*16930*/  LDL.64 R20, [R1+0x20] ;  /* 0x0000200001147983 */ /* 0x000ee20000100a00 */
[----:B------:R-:W0:Y:S01]  /*16940*/  S2R R7, SR_TID.X ;  /* 0x0000000000077919 */ /* 0x000e220000002100 */
[----:B------:R-:W-:Y:S05]  /*16950*/  WARPSYNC.ALL ;  /* 0x0000000000007948 */ /* 0x000fea0003800000 */
[----:B------:R-:W-:Y:S01]  /*16960*/  IMAD.MOV.U32 R11, RZ, RZ, 0x40000040 ;  /* 0x40000040ff0b7424 */ /* 0x000fe200078e00ff */
[----:B0-----:R-:W-:-:S05]  /*16970*/  SHF.R.U32.HI R7, RZ, 0x7, R7 ;  /* 0x00000007ff077819 */ /* 0x001fca0000011607 */
[----:B------:R-:W-:-:S05]  /*16980*/  VIADD R7, R7, 0x8 ;  /* 0x0000000807077836 */ /* 0x000fca0000000000 */
[----:B------:R0:W-:Y:S01]  /*16990*/  BAR.SYNC.DEFER_BLOCKING R7, 0x100 ;  /* 0x000400070000751d */ /* 0x0001e20000010000 */
[----:B------:R-:W-:-:S05]  /*169a0*/  R2UR UR35, R11 ;  /* 0x000000000b2372ca */ /* 0x000fca00000e0000 */
[----:B------:R-:W-:Y:S01]  /*169b0*/  WARPGROUP.ARRIVE ;  /* 0x00000000000079c5 */ /* 0x000fe20000000000 */
[----:B------:R-:W-:-:S05]  /*169c0*/  IMAD.MOV.U32 R13, RZ, RZ, 0x40000040 ;  /* 0x40000040ff0d7424 */ /* 0x000fca00078e00ff */
[----:B------:R-:W-:Y:S01]  /*169d0*/  R2UR UR43, R13 ;  /* 0x000000000d2b72ca */ /* 0x000fe200000e0000 */
[----:B------:R-:W-:-:S05]  /*169e0*/  IMAD.MOV.U32 R15, RZ, RZ, 0x40000040 ;  /* 0x40000040ff0f7424 */ /* 0x000fca00078e00ff */
[----:B------:R-:W-:Y:S01]  /*169f0*/  R2UR UR47, R15 ;  /* 0x000000000f2f72ca */ /* 0x000fe200000e0000 */
[----:B------:R-:W-:-:S05]  /*16a00*/  IMAD.MOV.U32 R9, RZ, RZ, 0x40000040 ;  /* 0x40000040ff097424 */ /* 0x000fca00078e00ff */
[----:B------:R-:W-:Y:S01]  /*16a10*/  R2UR UR51, R9 ;  /* 0x00000000093372ca */ /* 0x000fe200000e0000 */
[----:B--2---:R-:W-:Y:S01]  /*16a20*/  IMAD R10, R222, 0xb00, R8 ;  /* 0x00000b00de0a7824 */ /* 0x004fe200078e0208 */
[----:B---3--:R-:W-:Y:S02]  /*16a30*/  R2UR UR8, R20 ;  /* 0x00000000140872ca */ /* 0x008fe400000e0000 */
[----:B------:R-:W-:Y:S02]  /*16a40*/  R2UR UR9, R21 ;  /* 0x00000000150972ca */ /* 0x000fe400000e0000 */
[----:B------:R-:W-:-:S09]  /*16a50*/  R2UR UR34, R10 ;  /* 0x000000000a2272ca */ /* 0x000fd200000e0000 */
[----:B------:R-:W-:Y:S02]  /*16a60*/  UMOV UR32, UR8 ;  /* 0x0000000800207c82 */ /* 0x000fe40008000000 */
[----:B------:R-:W-:Y:S02]  /*16a70*/  UMOV UR33, UR9 ;  /* 0x0000000900217c82 */ /* 0x000fe40008000000 */
[----:B------:R-:W-:Y:S01]  /*16a80*/  HGMMA.64x16x16.F32.BF16 R168, gdesc[UR32], RZ, !UPT, gsb0 ;  /* 0x0020000020a879f0 */ /* 0x000fe2000c0018ff */
[----:B------:R-:W-:-:S05]  /*16a90*/  VIADD R12, R10, 0x80 ;  /* 0x000000800a0c7836 */ /* 0x000fca0000000000 */
[----:B------:R-:W-:Y:S01]  /*16aa0*/  R2UR UR42, R12 ;  /* 0x000000000c2a72ca */ /* 0x000fe200000e0000 */
[----:B------:R-:W-:Y:S01]  /*16ab0*/  UMOV UR40, UR8 ;  /* 0x0000000800287c82 */ /* 0x000fe20008000000 */
[----:B------:R-:W-:Y:S01]  /*16ac0*/  UMOV UR41, UR9 ;  /* 0x0000000900297c82 */ /* 0x000fe20008000000 */
[----:B------:R-:W-:Y:S02]  /*16ad0*/  WARPGROUP.DEPBAR.LE gsb0, 0x0 ;  /* 0x00008000000079c5 */ /* 0x000fe40000010000 */
[----:B------:R-:W-:-:S08]  /*16ae0*/  WARPGROUP.ARRIVE ;  /* 0x00000000000079c5 */ /* 0x000fd00000000000 */
        /* <DEDUP_REMOVED lines=15> */
[----:B------:R-:W-:Y:S01]  /*16be0*/  VIADD R12, R10, 0x200 ;  /* 0x000002000a0c7836 */ /* 0x000fe20000000000 */
[----:B------:R-:W-:-:S04]  /*16bf0*/  R2UR UR55, R13 ;  /* 0x000000000d3772ca */ /* 0x000fc800000e0000 */
        /* <DEDUP_REMOVED lines=8> */
[----:B------:R-:W-:Y:S02]  /*16c80*/  R2UR UR22, R8 ;  /* 0x00000000081672ca */ /* 0x000fe400000e0000 */
[----:B------:R-:W-:Y:S01]  /*16c90*/  MOV R21, UR21 ;  /* 0x0000001500157c02 */ /* 0x000fe20008000f00 */
[----:B------:R-:W-:Y:S01]  /*16ca0*/  UMOV UR21, UR9 ;  /* 0x0000000900157c82 */ /* 0x000fe20008000000 */
[----:B------:R-:W-:Y:S01]  /*16cb0*/  MOV R20, UR20 ;  /* 0x0000001400147c02 */ /* 0x000fe20008000f00 */
[----:B------:R-:W-:Y:S01]  /*16cc0*/  UMOV UR20, UR8 ;  /* 0x0000000800147c82 */ /* 0x000fe20008000000 */
[----:B------:R-:W-:Y:S02]  /*16cd0*/  WARPGROUP.DEPBAR.LE gsb0, 0x0 ;  /* 0x00008000000079c5 */ /* 0x000fe40000010000 */
[----:B------:R-:W-:-:S06]  /*16ce0*/  WARPGROUP.ARRIVE ;  /* 0x00000000000079c5 */ /* 0x000fcc0000000000 */
[----:B------:R-:W-:Y:S01]  /*16cf0*/  HGMMA.64x16x16.F32.BF16 R128, gdesc[UR20], RZ, !UPT, gsb0 ;  /* 0x00200000148079f0 */ /* 0x000fe2000c0018ff */
[----:B------:R1:W-:Y:S01]  /*16d00*/  STL.64 [R1+0x98], R2 ;  /* 0x0000980201007387 */ /* 0x0003e20000100a00 */
[----:B------:R-:W-:Y:S01]  /*16d10*/  VIADD R14, R10, 0x300 ;  /* 0x000003000a0e7836 */ /* 0x000fe20000000000 */
[----:B------:R-:W-:Y:S02]  /*16d20*/  R2UR UR7, R15 ;  /* 0x000000000f0772ca */ /* 0x000fe400000e0000 */
[----:B-1----:R-:W2:Y:S02]  /*16d30*/  LDL.64 R2, [R1+0x18] ;  /* 0x0000180001027983 */ /* 0x002ea40000100a00 */
[----:B------:R-:W-:Y:S02]  /*16d40*/  R2UR UR6, R14 ;  /* 0x000000000e0672ca */ /* 0x000fe400000e0000 */
[----:B------:R-:W-:Y:S01]  /*16d50*/  MOV R228, UR5 ;  /* 0x0000000500e47c02 */ /* 0x000fe20008000f00 */
[----:B------:R-:W-:Y:S01]  /*16d60*/  UMOV UR5, UR9 ;  /* 0x0000000900057c82 */ /* 0x000fe20008000000 */
[----:B------:R-:W-:Y:S01]  /*16d70*/  MOV R227, UR4 ;  /* 0x0000000400e37c02 */ /* 0x000fe20008000f00 */
[----:B------:R-:W-:Y:S01]  /*16d80*/  UMOV UR4, UR8 ;  /* 0x0000000800047c82 */ /* 0x000fe20008000000 */
[----:B------:R-:W-:-:S02]  /*16d90*/  WARPGROUP.DEPBAR.LE gsb0, 0x0 ;  /* 0x00008000000079c5 */ /* 0x000fc40000010000 */
[----:B------:R-:W-:-:S06]  /*16da0*/  WARPGROUP.ARRIVE ;  /* 0x00000000000079c5 */ /* 0x000fcc0000000000 */
[----:B------:R-:W-:Y:S01]  /*16db0*/  HGMMA.64x16x16.F32.BF16 R120, gdesc[UR4], RZ, !UPT, gsb0 ;  /* 0x00200000047879f0 */ /* 0x000fe2000c0018ff */
[C---:B------:R-:W-:Y:S02]  /*16dc0*/  VIADD R8, R10.reuse, 0x400 ;  /* 0x000004000a087836 */ /* 0x040fe40000000000 */
[----:B------:R-:W-:Y:S01]  /*16dd0*/  VIADD R12, R10, 0x380 ;  /* 0x000003800a0c7836 */ /* 0x000fe20000000000 */
[----:B------:R-:W-:Y:S02]  /*16de0*/  R2UR UR59, R9 ;  /* 0x00000000093b72ca */ /* 0x000fe400000e0000 */
[----:B------:R-:W-:Y:S02]  /*16df0*/  R2UR UR58, R8 ;  /* 0x00000000083a72ca */ /* 0x000fe400000e0000 */
[----:B------:R-:W-:Y:S02]  /*16e00*/  R2UR UR10, R12 ;  /* 0x000000000c0a72ca */ /* 0x000fe400000e0000 */
[----:B------:R-:W-:Y:S01]  /*16e10*/  R2UR UR11, R13 ;  /* 0x000000000d0b72ca */ /* 0x000fe200000e0000 */
[----:B------:R-:W-:Y:S01]  /*16e20*/  UMOV UR56, UR8 ;  /* 0x0000000800387c82 */ /* 0x000fe20008000000 */
[----:B------:R-:W-:-:S05]  /*16e30*/  UMOV UR57, UR9 ;  /* 0x0000000900397c82 */ /* 0x000fca0008000000 */
[----:B------:R-:W-:Y:S02]  /*16e40*/  MOV R11, UR59 ;  /* 0x0000003b000b7c02 */ /* 0x000fe40008000f00 */
[----:B0-----:R-:W-:Y:S02]  /*16e50*/  MOV R7, UR58 ;  /* 0x0000003a00077c02 */ /* 0x001fe40008000f00 */
[----:B------:R-:W-:Y:S02]  /*16e60*/  UMOV UR58, UR10 ;  /* 0x0000000a003a7c82 */ /* 0x000fe40008000000 */
[----:B------:R-:W-:Y:S01]  /*16e70*/  UMOV UR59, UR11 ;  /* 0x0000000b003b7c82 */ /* 0x000fe20008000000 */
[----:B------:R-:W-:Y:S02]  /*16e80*/  WARPGROUP.DEPBAR.LE gsb0, 0x0 ;  /* 0x00008000000079c5 */ /* 0x000fe40000010000 */
[----:B------:R-:W-:-:S06]  /*16e90*/  WARPGROUP.ARRIVE ;  /* 0x00000000000079c5 */ /* 0x000fcc0000000000 */
[----:B------:R-:W-:Y:S01]  /*16ea0*/  HGMMA.64x16x16.F32.BF16 R112, gdesc[UR56], RZ, !UPT, gsb0 ;  /* 0x00200000387079f0 */ /* 0x000fe2000c0018ff */
[----:B------:R-:W-:Y:S02]  /*16eb0*/  R2UR UR59, R11 ;  /* 0x000000000b3b72ca */ /* 0x000fe400000e0000 */
[----:B------:R-:W-:Y:S01]  /*16ec0*/  R2UR UR58, R7 ;  /* 0x00000000073a72ca */ /* 0x000fe200000e0000 */
[----:B------:R-:W-:Y:S01]  /*16ed0*/  UMOV UR56, UR8 ;  /* 0x0000000800387c82 */ /* 0x000fe20008000000 */
[----:B------:R-:W-:Y:S01]  /*16ee0*/  UMOV UR57, UR9 ;  /* 0x0000000900397c82 */ /* 0x000fe20008000000 */
[----:B------:R-:W-:-:S05]  /*16ef0*/  VIADD R8, R10, 0x2 ;  /* 0x000000020a087836 */ /* 0x000fca0000000000 */
[----:B------:R-:W-:Y:S01]  /*16f00*/  R2UR UR14, R8 ;  /* 0x00000000080e72ca */ /* 0x000fe200000e0000 */
[----:B------:R-:W-:Y:S01]  /*16f10*/  VIADD R8, R10, 0x102 ;  /* 0x000001020a087836 */ /* 0x000fe20000000000 */
[----:B------:R-:W-:-:S04]  /*16f20*/  MOV R231, UR38 ;  /* 0x0000002600e77c02 */ /* 0x000fc80008000f00 */
[----:B------:R-:W-:Y:S01]  /*16f30*/  R2UR UR38, R8 ;  /* 0x00000000082672ca */ /* 0x000fe200000e0000 */
[----:B------:R-:W-:Y:S01]  /*16f40*/  VIADD R8, R10, 0x282 ;  /* 0x000002820a087836 */ /* 0x000fe20000000000 */
[----:B------:R-:W-:Y:S02]  /*16f50*/  MOV R232, UR39 ;  /* 0x0000002700e87c02 */ /* 0x000fe40008000f00 */
[C---:B------:R-:W-:Y:S02]  /*16f60*/  R2UR UR15, R9.reuse ;  /* 0x00000000090f72ca */ /* 0x040fe400000e0000 */
[----:B------:R-:W-:Y:S02]  /*16f70*/  R2UR UR39, R9 ;  /* 0x00000000092772ca */ /* 0x000fe400000e0000 */
[----:B------:R-:W-:Y:S01]  /*16f80*/  R2UR UR34, R8 ;  /* 0x00000000082272ca */ /* 0x000fe200000e0000 */
[----:B------:R-:W-:Y:S02]  /*16f90*/  WARPGROUP.DEPBAR.LE gsb0, 0x0 ;  /* 0x00008000000079c5 */ /* 0x000fe40000010000 */
[----:B------:R-:W-:-:S06]  /*16fa0*/  WARPGROUP.ARRIVE ;  /* 0x00000000000079c5 */ /* 0x000fcc0000000000 */
[----:B------:R-:W-:Y:S01]  /*16fb0*/  HGMMA.64x16x16.F32.BF16 R104, gdesc[UR56], RZ, !UPT, gsb0 ;  /* 0x00200000386879f0 */ /* 0x000fe2000c0018ff */
[----:B------:R-:W-:Y:S01]  /*16fc0*/  R2UR UR35, R9 ;  /* 0x00000000092372ca */ /* 0x000fe200000e0000 */
[----:B------:R-:W-:Y:S02]  /*16fd0*/  VIADD R8, R10, 0x382 ;  /* 0x000003820a087836 */ /* 0x000fe40000000000 */
[----:B------:R-:W-:-:S03]  /*16fe0*/  IMAD.MOV.U32 R9, RZ, RZ, 0x40000040 ;  /* 0x40000040ff097424 */ /* 0x000fc600078e00ff */
[----:B------:R-:W-:Y:S01]  /*16ff0*/  R2UR UR46, R8 ;  /* 0x00000000082e72ca */ /* 0x000fe200000e0000 */
[----:B------:R-:W-:Y:S01]  /*17000*/  VIADD R8, R10, 0x482 ;  /* 0x000004820a087836 */ /* 0x000fe20000000000 */
[----:B------:R-:W-:Y:S01]  /*17010*/  R2UR UR47, R9 ;  /* 0x00000000092f72ca */ /* 0x000fe200000e0000 */
[----:B------:R-:W-:-:S03]  /*17020*/  IMAD.MOV.U32 R9, RZ, RZ, 0x40000040 ;  /* 0x40000040ff097424 */ /* 0x000fc600078e00ff */
[----:B------:R-:W-:Y:S01]  /*17030*/  R2UR UR54, R8 ;  /* 0x00000000083672ca */ /* 0x000fe200000e0000 */
[----:B------:R-:W-:Y:S01]  /*17040*/  VIADD R8, R10, 0x4 ;  /* 0x000000040a087836 */ /* 0x000fe20000000000 */
[----:B------:R-:W-:Y:S01]  /*17050*/  R2UR UR55, R9 ;  /* 0x00000000093772ca */ /* 0x000fe200000e0000 */
[----:B------:R-:W-:-:S03]  /*17060*/  IMAD.MOV.U32 R9, RZ, RZ, 0x40000040 ;  /* 0x40000040ff097424 */ /* 0x000fc600078e00ff */
[----:B------:R-:W-:Y:S01]  /*17070*/  R2UR UR6, R8 ;  /* 0x00000000080672ca */ /* 0x000fe200000e0000 */
[C---:B------:R-:W-:Y:S01]  /*17080*/  VIADD R8, R10.reuse, 0x104 ;  /* 0x000001040a087836 */ /* 0x040fe20000000000 */
[----:B------:R-:W-:Y:S01]  /*17090*/  R2UR UR7, R9 ;  /* 0x00000000090772ca */ /* 0x000fe200000e0000 */
[----:B------:R-:W-:Y:S02]  /*170a0*/  IMAD.MOV.U32 R9, RZ, RZ, 0x40000040 ;  /* 0x40000040ff097424 */ /* 0x000fe400078e00ff */
[----:B------:R-:W-:Y:S01]  /*170b0*/  VIADD R12, R10, 0x480 ;  /* 0x000004800a0c7836 */ /* 0x000fe20000000000 */
[----:B------:R-:W-:Y:S02]  /*170c0*/  R2UR UR58, R8 ;  /* 0x00000000083a72ca */ /* 0x000fe400000e0000 */
[----:B------:R-:W-:Y:S02]  /*170d0*/  R2UR UR59, R9 ;  /* 0x00000000093b72ca */ /* 0x000fe400000e0000 */
[----:B------:R-:W-:-:S02]  /*170e0*/  R2UR UR12, R12 ;  /* 0x000000000c0c72ca */ /* 0x000fc400000e0000 */
[----:B------:R-:W-:Y:S01]  /*170f0*/  R2UR UR13, R13 ;  /* 0x000000000d0d72ca */ /* 0x000fe200000e0000 */
[----:B------:R-:W-:Y:S01]  /*17100*/  UMOV UR56, UR8 ;  /* 0x0000000800387c82 */ /* 0x000fe20008000000 */
[----:B------:R-:W-:-:S05]  /*17110*/  UMOV UR57, UR9 ;  /* 0x0000000900397c82 */ /* 0x000fca0008000000 */
[----:B------:R-:W-:Y:S02]  /*17120*/  MOV R8, UR58 ;  /* 0x0000003a00087c02 */ /* 0x000fe40008000f00 */
[----:B------:R-:W-:Y:S02]  /*17130*/  MOV R7, UR59 ;  /* 0x0000003b00077c02 */ /* 0x000fe40008000f00 */
[----:B------:R-:W-:Y:S02]  /*17140*/  UMOV UR58, UR12 ;  /* 0x0000000c003a7c82 */ /* 0x000fe40008000000 */
[----:B------:R-:W-:Y:S01]  /*17150*/  UMOV UR59, UR13 ;  /* 0x0000000d003b7c82 */ /* 0x000fe20008000000 */
[----:B------:R-:W-:Y:S02]  /*17160*/  WARPGROUP.DEPBAR.LE gsb0, 0x0 ;  /* 0x00008000000079c5 */ /* 0x000fe40000010000 */
[----:B------:R-:W-:-:S06]  /*17170*/  WARPGROUP.ARRIVE ;  /* 0x00000000000079c5 */ /* 0x000fcc0000000000 */
[----:B------:R-:W-:Y:S01]  /*17180*/  HGMMA.64x16x16.F32.BF16 R96, gdesc[UR56], RZ, !UPT, gsb0 ;  /* 0x00200000386079f0 */ /* 0x000fe2000c0018ff */
[----:B------:R-:W-:Y:S01]  /*17190*/  VIADD R14, R10, 0x500 ;  /* 0x000005000a0e7836 */ /* 0x000fe20000000000 */
[----:B------:R-:W-:-:S04]  /*171a0*/  R2UR UR11, R15 ;  /* 0x000000000f0b72ca */ /* 0x000fc800000e0000 */
[----:B------:R-:W-:Y:S01]  /*171b0*/  R2UR UR10, R14 ;  /* 0x000000000e0a72ca */ /* 0x000fe200000e0000 */
[----:B------:R-:W-:Y:S02]  /*171c0*/  WARPGROUP.DEPBAR.LE gsb0, 0x0 ;  /* 0x00008000000079c5 */ /* 0x000fe40000010000 */
[----:B------:R-:W-:-:S10]  /*171d0*/  WARPGROUP.ARRIVE ;  /* 0x00000000000079c5 */ /* 0x000fd40000000000 */
[----:B------:R-:W-:Y:S01]  /*171e0*/  HGMMA.64x16x16.F32.BF16 R88, gdesc[UR8], RZ, !UPT, gsb0 ;  /* 0x00200000085879f0 */ /* 0x000fe2000c0018ff */
[----:B--2---:R-:W-:Y:S02]  /*171f0*/  R2UR UR4, R2 ;  /* 0x00000000020472ca */ /* 0x004fe400000e0000 */
[----:B------:R-:W-:Y:S01]  /*17200*/  R2UR UR5, R3 ;  /* 0x00000000030572ca */ /* 0x000fe200000e0000 */
[C---:B------:R-:W-:Y:S01]  /*17210*/  VIADD R12, R10.reuse, 0x82 ;  /* 0x000000820a0c7836 */ /* 0x040fe20000000000 */
[C---:B------:R-:W-:Y:S02]  /*17220*/  R2UR UR19, R13.reuse ;  /* 0x000000000d1372ca */ /* 0x040fe400000e0000 */
[----:B------:R-:W-:Y:S02]  /*17230*/  MOV R230, UR37 ;  /* 0x0000002500e67c02 */ /* 0x000fe40008000f00 */
[----:B------:R-:W-:Y:S02]  /*17240*/  MOV R229, UR36 ;  /* 0x0000002400e57c02 */ /* 0x000fe40008000f00 */
[----:B------:R-:W-:Y:S01]  /*17250*/  R2UR UR31, R13 ;  /* 0x000000000d1f72ca */ /* 0x000fe200000e0000 */
[----:B------:R-:W-:Y:S01]  /*17260*/  VIADD R14, R10, 0x182 ;  /* 0x000001820a0e7836 */ /* 0x000fe20000000000 */
[----:B------:R-:W-:Y:S01]  /*17270*/  R2UR UR27, R15 ;  /* 0x000000000f1b72ca */ /* 0x000fe200000e0000 */
[----:B------:R-:W-:Y:S01]  /*17280*/  UMOV UR12, UR4 ;  /* 0x00000004000c7c82 */ /* 0x000fe20008000000 */
[----:B------:R-:W-:-:S02]  /*17290*/  WARPGROUP.DEPBAR.LE gsb0, 0x0 ;  /* 0x00008000000079c5 */ /* 0x000fc40000010000 */
[----:B------:R-:W-:Y:S01]  /*172a0*/  WARPGROUP.ARRIVE ;  /* 0x00000000000079c5 */ /* 0x000fe20000000000 */
[----:B------:R-:W-:Y:S01]  /*172b0*/  UMOV UR13, UR5 ;  /* 0x00000005000d7c82 */ /* 0x000fe20008000000 */
[----:B------:R-:W-:Y:S01]  /*172c0*/  UMOV UR16, UR4 ;  /* 0x0000000400107c82 */ /* 0x000fe20008000000 */
[----:B------:R-:W-:Y:S01]  /*172d0*/  UMOV UR28, UR4 ;  /* 0x00000004001c7c82 */ /* 0x000fe20008000000 */
[----:B------:R-:W-:Y:S01]  /*172e0*/  UMOV UR32, UR4 ;  /* 0x0000000400207c82 */ /* 0x000fe20008000000 */
[----:B------:R-:W2:Y:S01]  /*172f0*/  LDL.64 R2, [R1+0x10] ;  /* 0x0000100001027983 */ /* 0x000ea20000100a00 */
[----:B------:R-:W-:Y:S01]  /*17300*/  HGMMA.64x16x16.F32.BF16 R168, gdesc[UR12], R168, gsb0 ;  /* 0x002000000ca879f0 */ /* 0x000fe200080018a8 */
[----:B------:R-:W-:Y:S01]  /*17310*/  R2UR UR18, R12 ;  /* 0x000000000c1272ca */ /* 0x000fe200000e0000 */
[----:B------:R-:W-:Y:S01]  /*17320*/  UMOV UR17, UR5 ;  /* 0x0000000500117c82 */ /* 0x000fe20008000000 */
[----:B------:R-:W-:Y:S02]  /*17330*/  WARPGROUP.DEPBAR.LE gsb0, 0x0 ;  /* 0x00008000000079c5 */ /* 0x000fe40000010000 */
[----:B------:R-:W-:-:S09]  /*17340*/  WARPGROUP.ARRIVE ;  /* 0x00000000000079c5 */ /* 0x000fd20000000000 */
[----:B------:R-:W-:Y:S01]  /*17350*/  HGMMA.64x16x16.F32.BF16 R160, gdesc[UR16], R160, gsb0 ;  /* 0x0020000010a079f0 */ /* 0x000fe200080018a0 */
[----:B------:R-:W-:Y:S01]  /*17360*/  UMOV UR36, UR4 ;  /* 0x0000000400247c82 */ /* 0x000fe20008000000 */
[----:B------:R-:W-:Y:S01]  /*17370*/  UMOV UR37, UR5 ;  /* 0x0000000500257c82 */ /* 0x000fe20008000000 */
        /* <DEDUP_REMOVED lines=11> */
[----:B------:R-:W-:Y:S01]  /*17430*/  VIADD R12, R10, 0x502 ;  /* 0x000005020a0c7836 */ /* 0x000fe20000000000 */
        /* <DEDUP_REMOVED lines=15> */
[----:B------:R-:W-:Y:S02]  /*17530*/  R2UR UR10, R12 ;  /* 0x000000000c0a72ca */ /* 0x000fe400000e0000 */
[----:B------:R-:W-:Y:S02]  /*17540*/  R2UR UR11, R13 ;  /* 0x000000000d0b72ca */ /* 0x000fe400000e0000 */
[----:B------:R-:W-:-:S09]  /*17550*/  R2UR UR26, R14 ;  /* 0x000000000e1a72ca */ /* 0x000fd200000e0000 */
[----:B------:R-:W-:Y:S01]  /*17560*/  MOV R14, UR10 ;  /* 0x0000000a000e7c02 */ /* 0x000fe20008000f00 */
[----:B------:R-:W-:Y:S01]  /*17570*/  UMOV UR10, UR24 ;  /* 0x00000018000a7c82 */ /* 0x000fe20008000000 */
[----:B------:R-:W-:Y:S01]  /*17580*/  MOV R15, UR11 ;  /* 0x0000000b000f7c02 */ /* 0x000fe20008000f00 */
[----:B------:R-:W-:Y:S01]  /*17590*/  UMOV UR11, UR25 ;  /* 0x00000019000b7c82 */ /* 0x000fe20008000000 */
[----:B------:R-:W-:Y:S01]  /*175a0*/  UMOV UR24, UR4 ;  /* 0x0000000400187c82 */ /* 0x000fe20008000000 */
[----:B------:R-:W-:Y:S01]  /*175b0*/  UMOV UR25, UR5 ;  /* 0x0000000500197c82 */ /* 0x000fe20008000000 */
[----:B------:R-:W-:Y:S02]  /*175c0*/  WARPGROUP.DEPBAR.LE gsb0, 0x0 ;  /* 0x00008000000079c5 */ /* 0x000fe40000010000 */
[----:B------:R-:W-:-:S06]  /*175d0*/  WARPGROUP.ARRIVE ;  /* 0x00000000000079c5 */ /* 0x000fcc0000000000 */
[----:B------:R-:W-:Y:S01]  /*175e0*/  HGMMA.64x16x16.F32.BF16 R144, gdesc[UR24], R144, gsb0 ;  /* 0x00200000189079f0 */ /* 0x000fe20008001890 */
[----:B------:R-:W-:Y:S02]  /*175f0*/  UMOV UR29, UR5 ;  /* 0x00000005001d7c82 */ /* 0x000fe40008000000 */
[----:B------:R-:W-:Y:S02]  /*17600*/  WARPGROUP.DEPBAR.LE gsb0, 0x0 ;  /* 0x00008000000079c5 */ /* 0x000fe40000010000 */
[----:B------:R-:W-:-:S06]  /*17610*/  WARPGROUP.ARRIVE ;  /* 0x00000000000079c5 */ /* 0x000fcc0000000000 */
[----:B------:R-:W-:Y:S01]  /*17620*/  HGMMA.64x16x16.F32.BF16 R136, gdesc[UR28], R136, gsb0 ;  /* 0x002000001c8879f0 */ /* 0x000fe20008001888 */
[----:B------:R-:W-:Y:S02]  /*17630*/  UMOV UR33, UR5 ;  /* 0x0000000500217c82 */ /* 0x000fe40008000000 */
        /* <DEDUP_REMOVED lines=25> */
[----:B------:R-:W-:Y:S01]  /*177d0*/  UMOV UR20, UR4 ;  /* 0x0000000400147c82 */ /* 0x000fe20008000000 */
[----:B------:R-:W-:Y:S01]  /*177e0*/  UMOV UR21, UR5 ;  /* 0x0000000500157c82 */ /* 0x000fe20008000000 */
[----:B------:R-:W-:Y:S02]  /*177f0*/  VIADD R12, R10, 0x284 ;  /* 0x000002840a0c7836 */ /* 0x000fe40000000000 */
[----:B------:R-:W-:Y:S01]  /*17800*/  IMAD.MOV.U32 R13, RZ, RZ, 0x40000040 ;  /* 0x40000040ff0d7424 */ /* 0x000fe200078e00ff */
[----:B------:R-:W-:Y:S02]  /*17810*/  WARPGROUP.DEPBAR.LE gsb0, 0x0 ;  /* 0x00008000000079c5 */ /* 0x000fe40000010000 */
[----:B------:R-:W-:-:S06]  /*17820*/  WARPGROUP.ARRIVE ;  /* 0x00000000000079c5 */ /* 0x000fcc0000000000 */
[----:B------:R-:W-:Y:S01]  /*17830*/  HGMMA.64x16x16.F32.BF16 R88, gdesc[UR20], R88, gsb0 ;  /* 0x00200000145879f0 */ /* 0x000fe20008001858 */
[----:B------:R-:W-:Y:S02]  /*17840*/  R2UR UR14, R12 ;  /* 0x000000000c0e72ca */ /* 0x000fe400000e0000 */
[----:B------:R-:W-:Y:S02]  /*17850*/  R2UR UR15, R13 ;  /* 0x000000000d0f72ca */ /* 0x000fe400000e0000 */
[----:B--2---:R-:W-:Y:S02]  /*17860*/  R2UR UR36, R2 ;  /* 0x00000000022472ca */ /* 0x004fe400000e0000 */
[----:B------:R-:W-:Y:S02]  /*17870*/  R2UR UR37, R3 ;  /* 0x00000000032572ca */ /* 0x000fe400000e0000 */
[----:B------:R0:W5:Y:S05]  /*17880*/  LDL.LU.64 R2, [R1+0x98] ;  /* 0x0000980001027983 */ /* 0x00016a0000300a00 */
[----:B------:R-:W-:Y:S01]  /*17890*/  MOV R9, UR14 ;  /* 0x0000000e00097c02 */ /* 0x000fe20008000f00 */
[----:B------:R-:W-:Y:S01]  /*178a0*/  UMOV UR14, UR6 ;  /* 0x00000006000e7c82 */ /* 0x000fe20008000000 */
[----:B------:R-:W-:Y:S01]  /*178b0*/  MOV R11, UR15 ;  /* 0x0000000f000b7c02 */ /* 0x000fe20008000f00 */
[----:B------:R-:W-:Y:S01]  /*178c0*/  UMOV UR15, UR7 ;  /* 0x00000007000f7c82 */ /* 0x000fe20008000000 */
[----:B------:R-:W-:-:S02]  /*178d0*/  UMOV UR12, UR36 ;  /* 0x00000024000c7c82 */ /* 0x000fc40008000000 */
        /* <DEDUP_REMOVED lines=25> */
[----:B------:R-:W-:Y:S01]  /*17a70*/  R2UR UR15, R11 ;  /* 0x000000000b0f72ca */ /* 0x000fe200000e0000 */
[----:B------:R-:W-:Y:S01]  /*17a80*/  UMOV UR12, UR36 ;  /* 0x00000024000c7c82 */ /* 0x000fe20008000000 */
[----:B------:R-:W-:Y:S01]  /*17a90*/  R2UR UR14, R9 ;  /* 0x00000000090e72ca */ /* 0x000fe200000e0000 */
[----:B------:R-:W-:Y:S01]  /*17aa0*/  UMOV UR13, UR37 ;  /* 0x00000025000d7c82 */ /* 0x000fe20008000000 */
[----:B------:R-:W2:Y:S01]  /*17ab0*/  LDL.64 R14, [R1+0x8] ;  /* 0x00000800010e7983 */ /* 0x000ea20000100a00 */
[----:B------:R-:W-:-:S02]  /*17ac0*/  WARPGROUP.DEPBAR.LE gsb0, 0x0 ;  /* 0x00008000000079c5 */ /* 0x000fc40000010000 */
[----:B------:R-:W-:-:S06]  /*17ad0*/  WARPGROUP.ARRIVE ;  /* 0x00000000000079c5 */ /* 0x000fcc0000000000 */
[----:B------:R-:W-:Y:S01]  /*17ae0*/  HGMMA.64x16x16.F32.BF16 R136, gdesc[UR8], R136, gsb0 ;  /* 0x00200000088879f0 */ /* 0x000fe20008001888 */
[----:B------:R-:W-:Y:S02]  /*17af0*/  VIADD R12, R10, 0x304 ;  /* 0x000003040a0c7836 */ /* 0x000fe40000000000 */
        /* <DEDUP_REMOVED lines=8> */
[----:B------:R-:W-:Y:S01]  /*17b80*/  VIADD R8, R10, 0x386 ;  /* 0x000003860a087836 */ /* 0x000fe20000000000 */
[----:B------:R-:W-:Y:S02]  /*17b90*/  WARPGROUP.DEPBAR.LE gsb0, 0x0 ;  /* 0x00008000000079c5 */ /* 0x000fe40000010000 */
[----:B------:R-:W-:-:S07]  /*17ba0*/  WARPGROUP.ARRIVE ;  /* 0x00000000000079c5 */ /* 0x000fce0000000000 */
[----:B------:R-:W-:Y:S01]  /*17bb0*/  HGMMA.64x16x16.F32.BF16 R120, gdesc[UR16], R120, gsb0 ;  /* 0x00200000107879f0 */ /* 0x000fe20008001878 */
[----:B------:R-:W-:Y:S02]  /*17bc0*/  IMAD.MOV.U32 R9, RZ, RZ, 0x40000040 ;  /* 0x40000040ff097424 */ /* 0x000fe400078e00ff */
[----:B------:R-:W-:Y:S02]  /*17bd0*/  VIADD R12, R10, 0x384 ;  /* 0x000003840a0c7836 */ /* 0x000fe40000000000 */
[----:B------:R-:W-:Y:S01]  /*17be0*/  IMAD.MOV.U32 R13, RZ, RZ, 0x40000040 ;  /* 0x40000040ff0d7424 */ /* 0x000fe200078e00ff */
        /* <DEDUP_REMOVED lines=41> */
[----:B------:R-:W-:Y:S01]  /*17e80*/  IMAD.MOV.U32 R13, RZ, RZ, 0x40000040 ;  /* 0x40000040ff0d7424 */ /* 0x000fe200078e00ff */
[----:B--2---:R-:W-:Y:S02]  /*17e90*/  R2UR UR12, R14 ;  /* 0x000000000e0c72ca */ /* 0x004fe400000e0000 */
[----:B------:R-:W-:Y:S02]  /*17ea0*/  R2UR UR13, R15 ;  /* 0x000000000f0d72ca */ /* 0x000fe400000e0000 */
[----:B------:R-:W-:Y:S02]  /*17eb0*/  R2UR UR42, R12 ;  /* 0x000000000c2a72ca */ /* 0x000fe400000e0000 */
[----:B------:R-:W-:-:S07]  /*17ec0*/  R2UR UR43, R13 ;  /* 0x000000000d2b72ca */ /* 0x000fce00000e0000 */
        /* <DEDUP_REMOVED lines=47> */
[----:B------:R-:W-:-:S11]  /*181c0*/  R2UR UR39, R13 ;  /* 0x000000000d2772ca */ /* 0x000fd600000e0000 */
        /* <DEDUP_REMOVED lines=52> */
[----:B------:R-:W-:Y:S01]  /*18510*/  IMAD.MOV.U32 R13, RZ, RZ, 0x40000040 ;  /* 0x40000040ff0d7424 */ /* 0x000fe200078e00ff */
[----:B------:R-:W-:Y:S02]  /*18520*/  R2UR UR38, R236 ;  /* 0x00000000ec2672ca */ /* 0x000fe400000e0000 */
        /* <DEDUP_REMOVED lines=8> */
[C---:B------:R-:W-:Y:S02]  /*185b0*/  VIADD R8, R10.reuse, 0x602 ;  /* 0x000006020a087836 */ /* 0x040fe40000000000 */
[----:B------:R-:W-:Y:S02]  /*185c0*/  IMAD.MOV.U32 R9, RZ, RZ, 0x40000040 ;  /* 0x40000040ff097424 */ /* 0x000fe400078e00ff */
[----:B------:R-:W-:Y:S02]  /*185d0*/  VIADD R12, R10, 0x600 ;  /* 0x000006000a0c7836 */ /* 0x000fe40000000000 */
[----:B------:R-:W-:Y:S01]  /*185e0*/  IMAD.MOV.U32 R13, RZ, RZ, 0x40000040 ;  /* 0x40000040ff0d7424 */ /* 0x000fe200078e00ff */
[----:B------:R-:W-:Y:S02]  /*185f0*/  R2UR UR58, R8 ;  /* 0x00000000083a72ca */ /* 0x000fe400000e0000 */
[----:B------:R-:W-:-:S02]  /*18600*/  R2UR UR59, R9 ;  /* 0x00000000093b72ca */ /* 0x000fc400000e0000 */
[----:B------:R-:W-:Y:S02]  /*18610*/  R2UR UR6, R12 ;  /* 0x000000000c0672ca */ /* 0x000fe400000e0000 */
        /* <DEDUP_REMOVED lines=94> */
[----:B------:R-:W-:Y:S01]  /*18c00*/  R2UR UR6, R12 ;  /* 0x000000000c0672ca */ /* 0x000fe200000e0000 */
[----:B------:R-:W-:Y:S01]  /*18c10*/  VIADD R12, R10, 0x702 ;  /* 0x000007020a0c7836 */ /* 0x000fe20000000000 */
[----:B------:R-:W-:Y:S01]  /*18c20*/  R2UR UR7, R13 ;  /* 0x000000000d0772ca */ /* 0x000fe200000e0000 */
[----:B------:R-:W-:-:S03]  /*18c30*/  IMAD.MOV.U32 R13, RZ, RZ, 0x40000040 ;  /* 0x40000040ff0d7424 */ /* 0x000fc600078e00ff */
[----:B------:R-:W-:Y:S02]  /*18c40*/  R2UR UR10, R12 ;  /* 0x000000000c0a72ca */ /* 0x000fe400000e0000 */
[----:B------:R-:W-:Y:S01]  /*18c50*/  R2UR UR11, R13 ;  /* 0x000000000d0b72ca */ /* 0x000fe200000e0000 */
[----:B------:R-:W-:Y:S01]  /*18c60*/  UMOV UR8, UR38 ;  /* 0x0000002600087c82 */ /* 0x000fe20008000000 */
[----:B------:R-:W-:-:S09]  /*18c70*/  UMOV UR9, UR39 ;  /* 0x0000002700097c82 */ /* 0x000fd20008000000 */
[----:B------:R-:W-:Y:S01]  /*18c80*/  MOV R9, UR10 ;  /* 0x0000000a00097c02 */ /* 0x000fe20008000f00 */
[----:B------:R-:W-:Y:S01]  /*18c90*/  UMOV UR10, UR4 ;  /* 0x00000004000a7c82 */ /* 0x000fe20008000000 */
[----:B------:R-:W-:Y:S01]  /*18ca0*/  MOV R11, UR11 ;  /* 0x0000000b000b7c02 */ /* 0x000fe20008000f00 */
[----:B------:R-:W-:Y:S01]  /*18cb0*/  UMOV UR11, UR5 ;  /* 0x00000005000b7c82 */ /* 0x000fe20008000000 */
[----:B------:R-:W-:Y:S02]  /*18cc0*/  WARPGROUP.DEPBAR.LE gsb0, 0x0 ;  /* 0x00008000000079c5 */ /* 0x000fe40000010000 */
[----:B------:R-:W-:-:S06]  /*18cd0*/  WARPGROUP.ARRIVE ;  /* 0x00000000000079c5 */ /* 0x000fcc0000000000 */
[----:B------:R-:W-:Y:S01]  /*18ce0*/  HGMMA.64x16x16.F32.BF16 R88, gdesc[UR8], R88, gsb0 ;  /* 0x00200000085879f0 */ /* 0x000fe20008001858 */
[----:B------:R-:W-:Y:S02]  /*18cf0*/  R2UR UR36, R234 ;  /* 0x00000000ea2472ca */ /* 0x000fe400000e0000 */
[----:B------:R-:W-:-:S11]  /*18d00*/  R2UR UR37, R235 ;  /* 0x00000000eb2572ca */ /* 0x000fd600000e0000 */
[----:B------:R-:W-:Y:S02]  /*18d10*/  UMOV UR56, UR36 ;  /* 0x0000002400387c82 */ /* 0x000fe40008000000 */
[----:B------:R-:W-:Y:S01]  /*18d20*/  UMOV UR57, UR37 ;  /* 0x0000002500397c82 */ /* 0x000fe20008000000 */
[----:B------:R-:W-:Y:S02]  /*18d30*/  VIADD R12, R10, 0x782 ;  /* 0x000007820a0c7836 */ /* 0x000fe40000000000 */
[----:B------:R-:W-:-:S03]  /*18d40*/  IMAD.MOV.U32 R13, RZ, RZ, 0x40000040 ;  /* 0x40000040ff0d7424 */ /* 0x000fc600078e00ff */
[----:B------:R-:W-:Y:S01]  /*18d50*/  R2UR UR14, R12 ;  /* 0x000000000c0e72ca */ /* 0x000fe200000e0000 */
[----:B------:R-:W-:Y:S02]  /*18d60*/  WARPGROUP.DEPBAR.LE gsb0, 0x0 ;  /* 0x00008000000079c5 */ /* 0x000fe40000010000 */
[----:B------:R-:W-:-:S06]  /*18d70*/  WARPGROUP.ARRIVE ;  /* 0x00000000000079c5 */ /* 0x000fcc0000000000 */
[----:B------:R-:W-:Y:S01]  /*18d80*/  HGMMA.64x16x16.F32.BF16 R168, gdesc[UR56], R168, gsb0 ;  /* 0x0020000038a879f0 */ /* 0x000fe200080018a8 */
        /* <DEDUP_REMOVED lines=15> */
[----:B------:R-:W-:Y:S02]  /*18e80*/  R2UR UR59, R8 ;  /* 0x00000000083b72ca */ /* 0x000fe400000e0000 */
[----:B------:R-:W-:Y:S02]  /*18e90*/  R2UR UR58, R7 ;  /* 0x00000000073a72ca */ /* 0x000fe400000e0000 */
        /* <DEDUP_REMOVED lines=8> */
[----:B------:R-:W-:Y:S01]  /*18f20*/  UMOV UR56, UR36 ;  /* 0x0000002400387c82 */ /* 0x000fe20008000000 */
[----:B------:R-:W-:Y:S01]  /*18f30*/  UMOV UR57, UR37 ;  /* 0x0000002500397c82 */ /* 0x000fe20008000000 */
[----:B------:R-:W-:Y:S01]  /*18f40*/  R2UR UR42, R12 ;  /* 0x000000000c2a72ca */ /* 0x000fe200000e0000 */
[----:B------:R-:W-:Y:S01]  /*18f50*/  VIADD R12, R10, 0x584 ;  /* 0x000005840a0c7836 */ /* 0x000fe20000000000 */
        /* <DEDUP_REMOVED lines=31> */
[----:B------:R-:W-:Y:S02]  /*19150*/  R2UR UR11, R11 ;  /* 0x000000000b0b72ca */ /* 0x000fe400000e0000 */
[----:B------:R-:W-:Y:S01]  /*19160*/  R2UR UR10, R9 ;  /* 0x00000000090a72ca */ /* 0x000fe200000e0000 */
[----:B------:R-:W-:Y:S02]  /*19170*/  WARPGROUP.DEPBAR.LE gsb0, 0x0 ;  /* 0x00008000000079c5 */ /* 0x000fe40000010000 */
[----:B------:R-:W-:-:S06]  /*19180*/  WARPGROUP.ARRIVE ;  /* 0x00000000000079c5 */ /* 0x000fcc0000000000 */
[----:B------:R-:W-:Y:S01]  /*19190*/  MOV R11, UR59 ;  /* 0x0000003b000b7c02 */ /* 0x000fe20008000f00 */
[----:B------:R-:W-:Y:S01]  /*191a0*/  UMOV UR59, UR5 ;  /* 0x00000005003b7c82 */ /* 0x000fe20008000000 */
[----:B------:R-:W-:Y:S01]  /*191b0*/  MOV R9, UR58 ;  /* 0x0000003a00097c02 */ /* 0x000fe20008000f00 */
[----:B------:R-:W-:Y:S01]  /*191c0*/  UMOV UR58, UR4 ;  /* 0x00000004003a7c82 */ /* 0x000fe20008000000 */
[----:B------:R-:W-:Y:S01]  /*191d0*/  UMOV UR4, UR36 ;  /* 0x0000002400047c82 */ /* 0x000fe20008000000 */
[----:B------:R-:W-:Y:S02]  /*191e0*/  UMOV UR5, UR37 ;  /* 0x0000002500057c82 */ /* 0x000fe40008000000 */
[----:B------:R-:W-:Y:S01]  /*191f0*/  HGMMA.64x16x16.F32.BF16 R152, gdesc[UR4], R152, gsb0 ;  /* 0x00200000049879f0 */ /* 0x000fe20008001898 */
[----:B------:R-:W-:Y:S01]  /*19200*/  UMOV UR8, UR36 ;  /* 0x0000002400087c82 */ /* 0x000fe20008000000 */
[----:B------:R-:W-:Y:S01]  /*19210*/  UMOV UR9, UR37 ;  /* 0x0000002500097c82 */ /* 0x000fe20008000000 */
[----:B------:R-:W-:-:S02]  /*19220*/  WARPGROUP.DEPBAR.LE gsb0, 0x0 ;  /* 0x00008000000079c5 */ /* 0x000fc40000010000 */
        /* <DEDUP_REMOVED lines=120> */
[----:B------:R-:W-:Y:S02]  /*199b0*/  R2UR UR21, R21 ;  /* 0x00000000151572ca */ /* 0x000fe400000e0000 */
[----:B------:R-:W-:Y:S02]  /*199c0*/  R2UR UR20, R20 ;  /* 0x00000000141472ca */ /* 0x000fe400000e0000 */
[----:B------:R-:W-:Y:S02]  /*199d0*/  R2UR UR22, R12 ;  /* 0x000000000c1672ca */ /* 0x000fe400000e0000 */
[----:B------:R-:W-:Y:S01]  /*199e0*/  R2UR UR23, R13 ;  /* 0x000000000d1772ca */ /* 0x000fe200000e0000 */
[----:B------:R-:W-:-:S02]  /*199f0*/  WARPGROUP.DEPBAR.LE gsb0, 0x0 ;  /* 0x00008000000079c5 */ /* 0x000fc40000010000 */
        /* <DEDUP_REMOVED lines=93> */
[----:B------:R-:W-:Y:S02]  /*19fd0*/  R2UR UR38, R231 ;  /* 0x00000000e72672ca */ /* 0x000fe400000e0000 */
[----:B------:R-:W-:Y:S02]  /*19fe0*/  R2UR UR37, R230 ;  /* 0x00000000e62572ca */ /* 0x000fe400000e0000 */
[----:B------:R-:W-:Y:S01]  /*19ff0*/  R2UR UR36, R229 ;  /* 0x00000000e52472ca */ /* 0x000fe200000e0000 */
[----:B------:R-:W-:Y:S02]  /*1a000*/  WARPGROUP.DEPBAR.LE gsb0, 0x0 ;  /* 0x00008000000079c5 */ /* 0x000fe40000010000 */
[----:B0-----:R-:W-:-:S12]  /*1a010*/  @P2 BRA `(.L_x_789) ;  /* 0x0000000000282947 */ /* 0x001fd80003800000 */
[----:B------:R-:W-:Y:S05]  /*1a020*/  @!P0 BRA `(.L_x_790) ;  /* 0x0000000000048947 */ /* 0x000fea0003800000 */
[----:B------:R-:W-:Y:S01]  /*1a030*/  BPT.TRAP 0x1 ;  /* 0x000000040000795c */ /* 0x000fe20000300000 */
.L_x_790:
[----:B------:R-:W-:Y:S01]  /*1a040*/  SHF.L.U32 R5, R5, 0x1f, RZ ;  /* 0x0000001f05057819 */ /* 0x000fe200000006ff */
[----:B-----5:R-:W-:-:S04]  /*1a050*/  IMAD R7, R6, 0x8, R2 ;  /* 0x0000000806077824 */ /* 0x020fc800078e0202 */
[----:B------:R0:W1:Y:S01]  /*1a060*/  SYNCS.PHASECHK.TRANS64.TRYWAIT P2, [R7+URZ+0x34850], R5 ;  /* 0x03485005070075a7 */ /* 0x000062000804017f */
[----:B------:R-:W-:Y:S05]  /*1a070*/  @!P0 BRA `(.L_x_791) ;  /* 0x0000000000048947 */ /* 0x000fea0003800000 */
[----:B------:R-:W-:Y:S01]  /*1a080*/  BPT.TRAP 0x1 ;  /* 0x000000040000795c */ /* 0x000fe20000300000 */
.L_x_791:
[----:B-1----:R-:W-:Y:S05]  /*1a090*/  @P2 BRA `(.L_x_789) ;  /* 0x0000000000082947 */ /* 0x002fea0003800000 */
[----:B------:R-:W1:Y:S02]  /*1a0a0*/  SYNCS.PHASECHK.TRANS64.TRYWAIT P2, [R7+URZ+0x34850], R5 ;  /* 0x03485005070075a7 */ /* 0x000e64000804017f */
[----:B-1----:R-:W-:Y:S05]  /*1a0b0*/  @!P2 BRA `(.L_x_792) ;  /* 0x000000c800f8a947 */ /* 0x002fea0003800000 */
.L_x_789:
[----:B01---5:R-:W-:Y:S01]  /*1a0c0*/  VIADD R5, R2, 0x400 ;  /* 0x0000040002057836 */ /* 0x023fe20000000000 */
[----:B------:R-:W-:Y:S05]  /*1a0d0*/  WARPSYNC.ALL ;  /* 0x0000000000007948 */ /* 0x000fea0003800000 */
[----:B------:R-:W-:Y:S01]  /*1a0e0*/  SHF.R.U32.HI R5, RZ, 0x4, R5 ;  /* 0x00000004ff057819 */ /* 0x000fe20000011605 */
[----:B------:R-:W-:Y:S01]  /*1a0f0*/  IMAD.MOV.U32 R9, RZ, RZ, 0x40000040 ;  /* 0x40000040ff097424 */ /* 0x000fe200078e00ff */
[----:B------:R-:W-:Y:S01]  /*1a100*/  WARPGROUP.ARRIVE ;  /* 0x00000000000079c5 */ /* 0x000fe20000000000 */
[----:B------:R-:W-:Y:S01]  /*1a110*/  IMAD.MOV.U32 R11, RZ, RZ, 0x40000040 ;  /* 0x40000040ff0b7424 */ /* 0x000fe200078e00ff */
[----:B------:R-:W-:Y:S01]  /*1a120*/  LOP3.LUT R5, R5, 0x3fff, RZ, 0xc0, !PT ;  /* 0x00003fff05057812 */ /* 0x000fe200078ec0ff */
[----:B------:R-:W-:Y:S01]  /*1a130*/  IMAD.MOV.U32 R15, RZ, RZ, 0x40000040 ;  /* 0x40000040ff0f7424 */ /* 0x000fe200078e00ff */
[----:B------:R-:W-:Y:S01]  /*1a140*/  R2UR UR7, R9 ;  /* 0x00000000090772ca */ /* 0x000fe200000e0000 */
[----:B------:R-:W-:Y:S01]  /*1a150*/  IMAD.U32 R9, RZ, RZ, UR61 ;  /* 0x0000003dff097e24 */ /* 0x000fe2000f8e00ff */
[----:B------:R-:W-:Y:S01]  /*1a160*/  LOP3.LUT R5, R5, 0x5800000, RZ, 0xfc, !PT ;  /* 0x0580000005057812 */ /* 0x000fe200078efcff */
[----:B------:R-:W0:Y:S01]  /*1a170*/  S2R R227, SR_TID.X ;  /* 0x0000000000e37919 */ /* 0x000e220000002100 */
[----:B------:R-:W-:-:S02]  /*1a180*/  FMNMX.FTZ R13, R170, R3, !PT ;  /* 0x00000003aa0d7209 */ /* 0x000fc40007810000 */
[----:B------:R-:W-:Y:S01]  /*1a190*/  ISETP.GT.AND P2, PT, R0, RZ, PT ;  /* 0x000000ff0000720c */ /* 0x000fe20003f44270 */
[----:B------:R-:W-:Y:S01]  /*1a1a0*/  IMAD R8, R6, 0xb00, R5 ;  /* 0x00000b0006087824 */ /* 0x000fe200078e0205 */
[----:B------:R-:W-:Y:S01]  /*1a1b0*/  FMNMX.FTZ R5, R168, R4, !PT ;  /* 0x00000004a8057209 */ /* 0x000fe20007810000 */
[----:B------:R-:W-:Y:S01]  /*1a1c0*/  VIADD R0, R0, 0xffffffff ;  /* 0xffffffff00007836 */ /* 0x000fe20000000000 */
[----:B------:R-:W-:Y:S01]  /*1a1d0*/  FMNMX.FTZ R13, R171, R13, !PT ;  /* 0x0000000dab0d7209 */ /* 0x000fe20007810000 */
[C---:B------:R-:W-:Y:S01]  /*1a1e0*/  VIADD R10, R8.reuse, 0x80 ;  /* 0x00000080080a7836 */ /* 0x040fe20000000000 */
[C---:B------:R-:W-:Y:S01]  /*1a1f0*/  R2UR UR6, R8.reuse ;  /* 0x00000000080672ca */ /* 0x040fe200000e0000 */
[----:B------:R-:W-:Y:S01]  /*1a200*/  VIADD R14, R8, 0x300 ;  /* 0x00000300080e7836 */ /* 0x000fe20000000000 */
[----:B------:R-:W-:Y:S02]  /*1a210*/  FMNMX.FTZ R5, R169, R5, !PT ;  /* 0x00000005a9057209 */ /* 0x000fe40007810000 */
[----:B------:R-:W-:-:S02]  /*1a220*/  FMNMX.FTZ R13, R174, R13, !PT ;  /* 0x0000000dae0d7209 */ /* 0x000fc40007810000 */
[----:B------:R-:W-:-:S04]  /*1a230*/  FMNMX.FTZ R5, R172, R5, !PT ;  /* 0x00000005ac057209 */ /* 0x000fc80007810000 */
[----:B------:R-:W-:-:S03]  /*1a240*/  FMNMX.FTZ R5, R173, R5, !PT ;  /* 0x00000005ad057209 */ /* 0x000fc60007810000 */
[----:B------:R-:W-:Y:S01]  /*1a250*/  HGMMA.64x128x16.F32.BF16 R24, R176, gdesc[UR4].tnspB, R24, gsb0 ;  /* 0x41e00004b0187df0 */ /* 0x000fe20008001818 */
[----:B------:R-:W-:Y:S01]  /*1a260*/  R2UR UR6, R10 ;  /* 0x000000000a0672ca */ /* 0x000fe200000e0000 */
[----:B------:R-:W-:Y:S01]  /*1a270*/  VIADD R10, R8, 0x100 ;  /* 0x00000100080a7836 */ /* 0x000fe20000000000 */
[----:B------:R-:W-:Y:S01]  /*1a280*/  R2UR UR7, R11 ;  /* 0x000000000b0772ca */ /* 0x000fe200000e0000 */
[----:B------:R-:W-:Y:S01]  /*1a290*/  IMAD.MOV.U32 R11, RZ, RZ, 0x40000040 ;  /* 0x40000040ff0b7424 */ /* 0x000fe200078e00ff */
[----:B------:R-:W-:-:S04]  /*1a2a0*/  FMNMX.FTZ R5, R160, R5, !PT ;  /* 0x00000005a0057209 */ /* 0x000fc80007810000 */
[----:B------:R-:W-:Y:S02]  /*1a2b0*/  FMNMX.FTZ R5, R161, R5, !PT ;  /* 0x00000005a1057209 */ /* 0x000fe40007810000 */
[----:B0-----:R-:W-:Y:S02]  /*1a2c0*/  SHF.R.U32.HI R227, RZ, 0x7, R227 ;  /* 0x00000007ffe37819 */ /* 0x001fe400000116e3 */
        /* <DEDUP_REMOVED lines=38> */
[----:B------:R-:W-:Y:S01]  /*1a530*/  R2UR UR6, R10 ;  /* 0x000000000a0672ca */ /* 0x000fe200000e0000 */
[----:B------:R-:W-:Y:S01]  /*1a540*/  VIADD R10, R8, 0x180 ;  /* 0x00000180080a7836 */ /* 0x000fe20000000000 */
[----:B------:R-:W-:Y:S01]  /*1a550*/  R2UR UR7, R11 ;  /* 0x000000000b0772ca */ /* 0x000fe200000e0000 */
[----:B------:R-:W-:Y:S01]  /*1a560*/  IMAD.MOV.U32 R11, RZ, RZ, 0x40000040 ;  /* 0x40000040ff0b7424 */ /* 0x000fe200078e00ff */
[----:B------:R-:W-:-:S04]  /*1a570*/  FMNMX.FTZ R5, R89, R5, !PT ;  /* 0x0000000559057209 */ /* 0x000fc80007810000 */
[----:B------:R-:W-:-:S04]  /*1a580*/  FMNMX.FTZ R5, R92, R5, !PT ;  /* 0x000000055c057209 */ /* 0x000fc80007810000 */
[----:B------:R-:W-:-:S05]  /*1a590*/  FMNMX.FTZ R5, R93, R5, !PT ;  /* 0x000000055d057209 */ /* 0x000fca0007810000 */
[----:B------:R-:W0:Y:S02]  /*1a5a0*/  SHFL.BFLY PT, R7, R5, 0x2, 0x1f ;  /* 0x0c401f0005077f89 */ /* 0x000e2400000e0000 */
[----:B0-----:R-:W-:-:S05]  /*1a5b0*/  FMNMX.FTZ R7, R5, R7, !PT ;  /* 0x0000000705077209 */ /* 0x001fca0007810000 */
[----:B------:R-:W0:Y:S02]  /*1a5c0*/  SHFL.BFLY PT, R5, R7, 0x1, 0x1f ;  /* 0x0c201f0007057f89 */ /* 0x000e2400000e0000 */
[----:B0-----:R-:W-:-:S05]  /*1a5d0*/  FMNMX.FTZ R7, R7, R5, !PT ;  /* 0x0000000507077209 */ /* 0x001fca0007810000 */
[----:B------:R-:W-:-:S04]  /*1a5e0*/  FADD.FTZ R4, -R7, R4 ;  /* 0x0000000407047221 */ /* 0x000fc80000010100 */
[----:B------:R-:W-:-:S06]  /*1a5f0*/  FMUL.FTZ R4, R4, R9 ;  /* 0x0000000904047220 */ /* 0x000fcc0000410000 */
[----:B------:R-:W-:Y:S01]  /*1a600*/  MUFU.EX2 R4, R4 ;  /* 0x0000000400047308 */ /* 0x000fe20000000800 */
[----:B------:R-:W-:Y:S02]  /*1a610*/  WARPGROUP.DEPBAR.LE gsb0, 0x0 ;  /* 0x00008000000079c5 */ /* 0x000fe40000010000 */
[----:B------:R-:W-:-:S06]  /*1a620*/  WARPGROUP.ARRIVE ;  /* 0x00000000000079c5 */ /* 0x000fcc0000000000 */
        /* <DEDUP_REMOVED lines=16> */
[----:B------:R-:W-:Y:S01]  /*1a730*/  FMUL.FTZ R10, R7, R9 ;  /* 0x00000009070a7220 */ /* 0x000fe20000410000 */
[----:B------:R-:W-:-:S03]  /*1a740*/  R2UR UR7, R11 ;  /* 0x000000000b0772ca */ /* 0x000fc600000e0000 */
        /* <DEDUP_REMOVED lines=25> */
[----:B------:R-:W0:Y:S08]  /*1a8e0*/  MUFU.EX2 R176, R176 ;  /* 0x000000b000b07308 */ /* 0x000e300000000800 */
[----:B------:R-:W1:Y:S08]  /*1a8f0*/  MUFU.EX2 R5, R5 ;  /* 0x0000000500057308 */ /* 0x000e700000000800 */
[----:B------:R-:W2:Y:S01]  /*1a900*/  MUFU.EX2 R178, R178 ;  /* 0x000000b200b27308 */ /* 0x000ea20000000800 */
[----:B0-----:R-:W-:-:S07]  /*1a910*/  FFMA.FTZ R226, R4, R226, R176 ;  /* 0x000000e204e27223 */ /* 0x001fce00000100b0 */
[----:B------:R-:W0:Y:S01]  /*1a920*/  MUFU.EX2 R12, R12 ;  /* 0x0000000c000c7308 */ /* 0x000e220000000800 */
[----:B-1----:R-:W-:-:S07]  /*1a930*/  F2FP.BF16.F32.PACK_AB R176, R5, R176 ;  /* 0x000000b005b0723e */ /* 0x002fce00000010ff */
        /* <DEDUP_REMOVED lines=12> */
[-CC-:B------:R-:W-:Y:S01]  /*1aa00*/  FFMA.FTZ R192, R136, R9.reuse, -R10.reuse ;  /* 0x0000000988c07223 */ /* 0x180fe2000001080a */
[----:B------:R-:W-:-:S03]  /*1aa10*/  FFMA.FTZ R194, R140, R9, -R10 ;  /* 0x000000098cc27223 */ /* 0x000fc6000001080a */
[----:B------:R-:W-:Y:S01]  /*1aa20*/  MUFU.EX2 R145, R145 ;  /* 0x0000009100917308 */ /* 0x000fe20000000800 */
[----:B------:R-:W-:Y:S01]  /*1aa30*/  HGMMA.64x128x16.F32.BF16 R24, R196, gdesc[UR4].tnspB, R24, gsb0 ;  /* 0x41e00004c4187df0 */ /* 0x000fe20008001818 */
[----:B------:R-:W-:Y:S02]  /*1aa40*/  R2UR UR6, R14 ;  /* 0x000000000e0672ca */ /* 0x000fe400000e0000 */
[----:B------:R-:W-:Y:S02]  /*1aa50*/  R2UR UR7, R15 ;  /* 0x000000000f0772ca */ /* 0x000fe400000e0000 */
        /* <DEDUP_REMOVED lines=15> */
[----:B------:R-:W-:Y:S01]  /*1ab50*/  FMNMX.FTZ R15, R147, R14, !PT ;  /* 0x0000000e930f7209 */ /* 0x000fe20007810000 */
[----:B------:R-:W-:Y:S01]  /*1ab60*/  VIADD R14, R8, 0x380 ;  /* 0x00000380080e7836 */ /* 0x000fe20000000000 */
[----:B------:R-:W-:Y:S02]  /*1ab70*/  MUFU.EX2 R97, R97 ;  /* 0x0000006100617308 */ /* 0x000fe40000000800 */
[----:B------:R-:W-:-:S04]  /*1ab80*/  FMNMX.FTZ R15, R150, R15, !PT ;  /* 0x0000000f960f7209 */ /* 0x000fc80007810000 */
[----:B------:R-:W-:Y:S01]  /*1ab90*/  FMNMX.FTZ R136, R151, R15, !PT ;  /* 0x0000000f97887209 */ /* 0x000fe20007810000 */
[----:B------:R-:W-:Y:S01]  /*1aba0*/  IMAD.MOV.U32 R15, RZ, RZ, 0x40000040 ;  /* 0x40000040ff0f7424 */ /* 0x000fe200078e00ff */
[----:B------:R-:W-:Y:S02]  /*1abb0*/  MUFU.EX2 R100, R100 ;  /* 0x0000006400647308 */ /* 0x000fe40000000800 */
[----:B------:R-:W-:-:S04]  /*1abc0*/  FMNMX.FTZ R136, R138, R136, !PT ;  /* 0x000000888a887209 */ /* 0x000fc80007810000 */
[----:B------:R-:W-:Y:S02]  /*1abd0*/  FMNMX.FTZ R136, R139, R136, !PT ;  /* 0x000000888b887209 */ /* 0x000fe40007810000 */
[----:B------:R-:W-:Y:S02]  /*1abe0*/  MUFU.EX2 R101, R101 ;  /* 0x0000006500657308 */ /* 0x000fe40000000800 */
[----:B------:R-:W-:Y:S01]  /*1abf0*/  FMNMX.FTZ R136, R142, R136, !PT ;  /* 0x000000888e887209 */ /* 0x000fe20007810000 */
[----:B------:R-:W-:Y:S02]  /*1ac00*/  WARPGROUP.DEPBAR.LE gsb0, 0x0 ;  /* 0x00008000000079c5 */ /* 0x000fe40000010000 */
[----:B------:R-:W-:Y:S01]  /*1ac10*/  WARPGROUP.ARRIVE ;  /* 0x00000000000079c5 */ /* 0x000fe20000000000 */
[-CC-:B------:R-:W-:Y:S01]  /*1ac20*/  FFMA.FTZ R196, R128, R9.reuse, -R10.reuse ;  /* 0x0000000980c47223 */ /* 0x180fe2000001080a */
[-CC-:B------:R-:W-:Y:S01]  /*1ac30*/  FFMA.FTZ R128, R129, R9.reuse, -R10.reuse ;  /* 0x0000000981807223 */ /* 0x180fe2000001080a */
[----:B------:R-:W-:-:S03]  /*1ac40*/  FFMA.FTZ R198, R132, R9, -R10 ;  /* 0x0000000984c67223 */ /* 0x000fc6000001080a */
[----:B------:R-:W-:Y:S01]  /*1ac50*/  HGMMA.64x128x16.F32.BF16 R24, R200, gdesc[UR4].tnspB, R24, gsb0 ;  /* 0x41e00004c8187df0 */ /* 0x000fe20008001818 */
[----:B------:R-:W-:Y:S01]  /*1ac60*/  R2UR UR6, R14 ;  /* 0x000000000e0672ca */ /* 0x000fe200000e0000 */
[----:B------:R-:W-:Y:S01]  /*1ac70*/  MUFU.EX2 R196, R196 ;  /* 0x000000c400c47308 */ /* 0x000fe20000000800 */
[----:B------:R-:W-:Y:S02]  /*1ac80*/  R2UR UR7, R15 ;  /* 0x000000000f0772ca */ /* 0x000fe400000e0000 */
        /* <DEDUP_REMOVED lines=31> */
[----:B------:R-:W-:Y:S03]  /*1ae80*/  MUFU.EX2 R200, R200 ;  /* 0x000000c800c87308 */ /* 0x000fe60000000800 */
[----:B------:R-:W-:-:S04]  /*1ae90*/  FMNMX.FTZ R125, R103, R120, !PT ;  /* 0x00000078677d7209 */ /* 0x000fc80007810000 */
[----:B------:R-:W-:Y:S01]  /*1aea0*/  FMNMX.FTZ R125, R90, R125, !PT ;  /* 0x0000007d5a7d7209 */ /* 0x000fe20007810000 */
[----:B------:R1:W-:Y:S03]  /*1aeb0*/  MUFU.EX2 R120, R113 ;  /* 0x0000007100787308 */ /* 0x0003e60000000800 */
[----:B------:R-:W-:-:S05]  /*1aec0*/  FMNMX.FTZ R125, R91, R125, !PT ;  /* 0x0000007d5b7d7209 */ /* 0x000fca0007810000 */
[----:B------:R-:W-:Y:S01]  /*1aed0*/  MUFU.EX2 R202, R202 ;  /* 0x000000ca00ca7308 */ /* 0x000fe20000000800 */
[----:B-1----:R-:W-:-:S05]  /*1aee0*/  IMAD.MOV.U32 R113, RZ, RZ, 0x40000040 ;  /* 0x40000040ff717424 */ /* 0x002fca00078e00ff */
[----:B------:R-:W-:Y:S02]  /*1aef0*/  R2UR UR7, R113 ;  /* 0x00000000710772ca */ /* 0x000fe400000e0000 */
[----:B------:R-:W-:Y:S01]  /*1af00*/  FMNMX.FTZ R113, R94, R125, !PT ;  /* 0x0000007d5e717209 */ /* 0x000fe20007810000 */
[----:B------:R-:W-:Y:S03]  /*1af10*/  MUFU.EX2 R124, R124 ;  /* 0x0000007c007c7308 */ /* 0x000fe60000000800 */
[----:B------:R-:W-:Y:S01]  /*1af20*/  FMNMX.FTZ R113, R95, R113, !PT ;  /* 0x000000715f717209 */ /* 0x000fe20007810000 */
[----:B------:R-:W-:Y:S02]  /*1af30*/  WARPGROUP.DEPBAR.LE gsb0, 0x0 ;  /* 0x00008000000079c5 */ /* 0x000fe40000010000 */
[-CC-:B------:R-:W-:Y:S01]  /*1af40*/  FFMA.FTZ R204, R112, R9.reuse, -R10.reuse ;  /* 0x0000000970cc7223 */ /* 0x180fe2000001080a */
[----:B------:R-:W-:Y:S01]  /*1af50*/  VIADD R112, R8, 0x400 ;  /* 0x0000040008707836 */ /* 0x000fe20000000000 */
[----:B------:R-:W-:Y:S01]  /*1af60*/  WARPGROUP.ARRIVE ;  /* 0x00000000000079c5 */ /* 0x000fe20000000000 */
[----:B------:R-:W-:-:S02]  /*1af70*/  FFMA.FTZ R206, R116, R9, -R10 ;  /* 0x0000000974ce7223 */ /* 0x000fc4000001080a */
[----:B------:R-:W1:Y:S01]  /*1af80*/  SHFL.BFLY PT, R116, R113, 0x2, 0x1f ;  /* 0x0c401f0071747f89 */ /* 0x000e6200000e0000 */
[----:B------:R-:W-:Y:S01]  /*1af90*/  R2UR UR6, R112 ;  /* 0x00000000700672ca */ /* 0x000fe200000e0000 */
[----:B------:R-:W-:Y:S01]  /*1afa0*/  FFMA.FTZ R112, R117, R9, -R10 ;  /* 0x0000000975707223 */ /* 0x000fe2000001080a */
[----:B------:R-:W-:Y:S08]  /*1afb0*/  MUFU.EX2 R204, R204 ;  /* 0x000000cc00cc7308 */ /* 0x000ff00000000800 */
[----:B------:R-:W-:Y:S03]  /*1afc0*/  MUFU.EX2 R206, R206 ;  /* 0x000000ce00ce7308 */ /* 0x000fe60000000800 */
[----:B------:R-:W-:Y:S05]  /*1afd0*/  HGMMA.64x128x16.F32.BF16 R24, R208, gdesc[UR4].tnspB, R24, gsb0 ;  /* 0x41e00004d0187df0 */ /* 0x000fea0008001818 */
[----:B------:R-:W-:Y:S01]  /*1afe0*/  MUFU.EX2 R112, R112 ;  /* 0x0000007000707308 */ /* 0x000fe20000000800 */
[----:B-1----:R-:W-:-:S05]  /*1aff0*/  FMNMX.FTZ R113, R113, R116, !PT ;  /* 0x0000007471717209 */ /* 0x002fca0007810000 */
[----:B------:R-:W1:Y:S01]  /*1b000*/  SHFL.BFLY PT, R116, R113, 0x1, 0x1f ;  /* 0x0c201f0071747f89 */ /* 0x000e6200000e0000 */
[----:B------:R-:W-:Y:S02]  /*1b010*/  WARPGROUP.DEPBAR.LE gsb0, 0x0 ;  /* 0x00008000000079c5 */ /* 0x000fe40000010000 */
[-CC-:B------:R-:W-:Y:S01]  /*1b020*/  FFMA.FTZ R210, R108, R9.reuse, -R10.reuse ;  /* 0x000000096cd27223 */ /* 0x180fe2000001080a */
[-CC-:B------:R-:W-:Y:S01]  /*1b030*/  FFMA.FTZ R108, R88, R9.reuse, -R10.reuse ;  /* 0x00000009586c7223 */ /* 0x180fe2000001080a */
[-CC-:B------:R-:W-:Y:S01]  /*1b040*/  FFMA.FTZ R88, R92, R9.reuse, -R10.reuse ;  /* 0x000000095c587223 */ /* 0x180fe2000001080a */
[-CC-:B------:R-:W-:Y:S01]  /*1b050*/  FFMA.FTZ R208, R104, R9.reuse, -R10.reuse ;  /* 0x0000000968d07223 */ /* 0x180fe2000001080a */
[----:B-1----:R-:W-:Y:S01]  /*1b060*/  FMNMX.FTZ R92, R113, R116, !PT ;  /* 0x00000074715c7209 */ /* 0x002fe20007810000 */
[-CC-:B------:R-:W-:Y:S01]  /*1b070*/  FFMA.FTZ R104, R105, R9.reuse, -R10.reuse ;  /* 0x0000000969687223 */ /* 0x180fe2000001080a */
[-CC-:B------:R-:W-:Y:S01]  /*1b080*/  FFMA.FTZ R105, R109, R9.reuse, -R10.reuse ;  /* 0x000000096d697223 */ /* 0x180fe2000001080a */
[-CC-:B------:R-:W-:Y:S01]  /*1b090*/  FFMA.FTZ R109, R89, R9.reuse, -R10.reuse ;  /* 0x00000009596d7223 */ /* 0x180fe2000001080a */
[----:B------:R1:W-:Y:S01]  /*1b0a0*/  MUFU.EX2 R113, R88 ;  /* 0x0000005800717308 */ /* 0x0003e20000000800 */
[-C--:B------:R-:W-:Y:S01]  /*1b0b0*/  FFMA.FTZ R10, R93, R9.reuse, -R10 ;  /* 0x000000095d0a7223 */ /* 0x080fe2000001080a */
[----:B------:R-:W-:Y:S01]  /*1b0c0*/  IMAD.MOV.U32 R89, RZ, RZ, 0x40000040 ;  /* 0x40000040ff597424 */ /* 0x000fe200078e00ff */
[----:B------:R-:W-:Y:S01]  /*1b0d0*/  WARPGROUP.ARRIVE ;  /* 0x00000000000079c5 */ /* 0x000fe20000000000 */
[----:B------:R-:W-:-:S03]  /*1b0e0*/  FMUL.FTZ R116, R92, R9 ;  /* 0x000000095c747220 */ /* 0x000fc60000410000 */
[----:B------:R-:W-:Y:S01]  /*1b0f0*/  R2UR UR7, R89 ;  /* 0x00000000590772ca */ /* 0x000fe200000e0000 */
[----:B------:R-:W-:Y:S02]  /*1b100*/  IMAD.MOV.U32 R89, RZ, RZ, 0x40000040 ;  /* 0x40000040ff597424 */ /* 0x000fe400078e00ff */
[----:B-1----:R-:W-:Y:S01]  /*1b110*/  FADD.FTZ R88, -R92, R3 ;  /* 0x000000035c587221 */ /* 0x002fe20000010100 */
[-CC-:B------:R-:W-:Y:S01]  /*1b120*/  FFMA.FTZ R177, R170, R9.reuse, -R116.reuse ;  /* 0x00000009aab17223 */ /* 0x180fe20000010874 */
[----:B------:R1:W-:Y:S01]  /*1b130*/  MUFU.EX2 R3, R10 ;  /* 0x0000000a00037308 */ /* 0x0003e20000000800 */
[-CC-:B------:R-:W-:Y:S01]  /*1b140*/  FFMA.FTZ R93, R171, R9.reuse, -R116.reuse ;  /* 0x00000009ab5d7223 */ /* 0x180fe20000010874 */
[-CC-:B------:R-:W-:Y:S01]  /*1b150*/  FFMA.FTZ R179, R174, R9.reuse, -R116.reuse ;  /* 0x00000009aeb37223 */ /* 0x180fe20000010874 */
[-CC-:B------:R-:W-:Y:S01]  /*1b160*/  FFMA.FTZ R117, R175, R9.reuse, -R116.reuse ;  /* 0x00000009af757223 */ /* 0x180fe20000010874 */
[-CC-:B------:R-:W-:Y:S01]  /*1b170*/  FFMA.FTZ R181, R162, R9.reuse, -R116.reuse ;  /* 0x00000009a2b57223 */ /* 0x180fe20000010874 */
[-CC-:B------:R-:W-:Y:S01]  /*1b180*/  FFMA.FTZ R197, R130, R9.reuse, -R116.reuse ;  /* 0x0000000982c57223 */ /* 0x180fe20000010874 */
[-CC-:B------:R-:W-:Y:S01]  /*1b190*/  FFMA.FTZ R125, R163, R9.reuse, -R116.reuse ;  /* 0x00000009a37d7223 */ /* 0x180fe20000010874 */
[-C--:B------:R-:W-:Y:S01]  /*1b1a0*/  FFMA.FTZ R201, R122, R9.reuse, -R116 ;  /* 0x000000097ac97223 */ /* 0x080fe20000010874 */
[----:B------:R-:W-:Y:S01]  /*1b1b0*/  MUFU.EX2 R177, R177 ;  /* 0x000000b100b17308 */ /* 0x000fe20000000800 */
[----:B-1----:R-:W-:Y:S01]  /*1b1c0*/  FMUL.FTZ R10, R88, R9 ;  /* 0x00000009580a7220 */ /* 0x002fe20000410000 */
[----:B------:R-:W-:-:S02]  /*1b1d0*/  VIADD R88, R8, 0x480 ;  /* 0x0000048008587836 */ /* 0x000fc40000000000 */
[-CC-:B------:R-:W-:Y:S01]  /*1b1e0*/  FFMA.FTZ R183, R166, R9.reuse, -R116.reuse ;  /* 0x00000009a6b77223 */ /* 0x180fe20000010874 */
[-CC-:B------:R-:W-:Y:S01]  /*1b1f0*/  FFMA.FTZ R141, R167, R9.reuse, -R116.reuse ;  /* 0x00000009a78d7223 */ /* 0x180fe20000010874 */
[-CC-:B------:R-:W-:Y:S01]  /*1b200*/  FFMA.FTZ R185, R154, R9.reuse, -R116.reuse ;  /* 0x000000099ab97223 */ /* 0x180fe20000010874 */
[-CC-:B------:R-:W-:Y:S01]  /*1b210*/  FFMA.FTZ R129, R155, R9.reuse, -R116.reuse ;  /* 0x000000099b817223 */ /* 0x180fe20000010874 */
[----:B------:R-:W-:Y:S01]  /*1b220*/  R2UR UR6, R88 ;  /* 0x00000000580672ca */ /* 0x000fe200000e0000 */
[----:B------:R-:W-:Y:S01]  /*1b230*/  VIADD R88, R8, 0x500 ;  /* 0x0000050008587836 */ /* 0x000fe20000000000 */
[----:B------:R-:W1:Y:S01]  /*1b240*/  MUFU.EX2 R10, R10 ;  /* 0x0000000a000a7308 */ /* 0x000e620000000800 */
[-C--:B------:R-:W-:Y:S01]  /*1b250*/  FFMA.FTZ R8, R131, R9.reuse, -R116 ;  /* 0x0000000983087223 */ /* 0x080fe20000010874 */
[----:B------:R-:W-:Y:S01]  /*1b260*/  FADD.FTZ R131, R5, R226 ;  /* 0x000000e205837221 */ /* 0x000fe20000010000 */
[-CC-:B------:R-:W-:Y:S01]  /*1b270*/  FFMA.FTZ R187, R158, R9.reuse, -R116.reuse ;  /* 0x000000099ebb7223 */ /* 0x180fe20000010874 */
[-CC-:B------:R-:W-:Y:S01]  /*1b280*/  FFMA.FTZ R132, R159, R9.reuse, -R116.reuse ;  /* 0x000000099f847223 */ /* 0x180fe20000010874 */
[-CC-:B------:R-:W-:Y:S01]  /*1b290*/  FFMA.FTZ R189, R146, R9.reuse, -R116.reuse ;  /* 0x0000000992bd7223 */ /* 0x180fe20000010874 */
[----:B--2---:R-:W-:Y:S01]  /*1b2a0*/  FADD.FTZ R131, R178, R131 ;  /* 0x00000083b2837221 */ /* 0x004fe20000010000 */
[-CC-:B------:R-:W-:Y:S01]  /*1b2b0*/  FFMA.FTZ R140, R147, R9.reuse, -R116.reuse ;  /* 0x00000009938c7223 */ /* 0x180fe20000010874 */
[----:B------:R-:W2:Y:S01]  /*1b2c0*/  MUFU.EX2 R93, R93 ;  /* 0x0000005d005d7308 */ /* 0x000ea20000000800 */
[-C--:B------:R-:W-:Y:S01]  /*1b2d0*/  FFMA.FTZ R207, R118, R9.reuse, -R116 ;  /* 0x0000000976cf7223 */ /* 0x080fe20000010874 */
[----:B0-----:R-:W-:Y:S01]  /*1b2e0*/  FADD.FTZ R131, R12, R131 ;  /* 0x000000830c837221 */ /* 0x001fe20000010000 */
[----:B------:R-:W-:Y:S01]  /*1b2f0*/  HGMMA.64x128x16.F32.BF16 R24, R212, gdesc[UR4].tnspB, R24, gsb0 ;  /* 0x41e00004d4187df0 */ /* 0x000fe20008001818 */
[----:B------:R-:W-:Y:S01]  /*1b300*/  R2UR UR6, R88 ;  /* 0x00000000580672ca */ /* 0x000fe200000e0000 */
[----:B------:R-:W-:Y:S01]  /*1b310*/  @!P1 IMAD R88, R222, 0x8, R2 ;  /* 0x00000008de589824 */ /* 0x000fe200078e0202 */
[----:B------:R-:W-:Y:S01]  /*1b320*/  R2UR UR7, R89 ;  /* 0x00000000590772ca */ /* 0x000fe200000e0000 */
[--C-:B------:R-:W-:Y:S01]  /*1b330*/  FFMA.FTZ R191, R150, R9, -R116.reuse ;  /* 0x0000000996bf7223 */ /* 0x100fe20000010874 */
[----:B------:R-:W0:Y:S01]  /*1b340*/  MUFU.EX2 R179, R179 ;  /* 0x000000b300b37308 */ /* 0x000e220000000800 */
[----:B------:R-:W-:Y:S01]  /*1b350*/  @!P1 VIADD R88, R88, 0x34840 ;  /* 0x0003484058589836 */ /* 0x000fe20000000000 */
[----:B------:R-:W-:Y:S01]  /*1b360*/  IADD3 R89, -R227, 0xb, RZ ;  /* 0x0000000be3597810 */ /* 0x000fe20007ffe1ff */
[----:B-1----:R-:W-:Y:S01]  /*1b370*/  FFMA.FTZ R122, R10, R225, R177 ;  /* 0x000000e10a7a7223 */ /* 0x002fe200000100b1 */
[-CC-:B------:R-:W-:Y:S01]  /*1b380*/  FFMA.FTZ R205, R114, R9.reuse, -R116.reuse ;  /* 0x0000000972cd7223 */ /* 0x180fe20000010874 */
[-C--:B------:R-:W-:Y:S01]  /*1b390*/  FFMA.FTZ R114, R107, R9.reuse, -R116 ;  /* 0x000000096b727223 */ /* 0x080fe20000010874 */
[----:B------:R-:W-:Y:S01]  /*1b3a0*/  @!P1 PRMT R130, RZ, 0x654, R88 ;  /* 0x00000654ff829816 */ /* 0x000fe20000000058 */
        /* <DEDUP_REMOVED lines=11> */
[-CC-:B------:R-:W-:Y:S01]  /*1b460*/  FFMA.FTZ R115, R115, R9.reuse, -R116.reuse ;  /* 0x0000000973737223 */ /* 0x180fe20000010874 */
[-CC-:B------:R-:W-:Y:S01]  /*1b470*/  FFMA.FTZ R199, R134, R9.reuse, -R116.reuse ;  /* 0x0000000986c77223 */ /* 0x180fe20000010874 */
[--C-:B------:R-:W-:Y:S01]  /*1b480*/  FFMA.FTZ R135, R135, R9, -R116.reuse ;  /* 0x0000000987877223 */ /* 0x100fe20000010874 */
[----:B------:R-:W-:Y:S01]  /*1b490*/  F2FP.BF16.F32.PACK_AB R177, R93, R177 ;  /* 0x000000b15db1723e */ /* 0x000fe200000010ff */
[-C--:B------:R-:W-:Y:S01]  /*1b4a0*/  FFMA.FTZ R203, R126, R9.reuse, -R116 ;  /* 0x000000097ecb7223 */ /* 0x080fe20000010874 */
[----:B------:R-:W-:Y:S01]  /*1b4b0*/  F2FP.BF16.F32.PACK_AB R178, R12, R178 ;  /* 0x000000b20cb2723e */ /* 0x000fe200000010ff */
        /* <DEDUP_REMOVED lines=10> */
[----:B------:R-:W-:Y:S01]  /*1b560*/  FFMA.FTZ R95, R95, R9, -R116 ;  /* 0x000000095f5f7223 */ /* 0x000fe20000010874 */
[----:B------:R-:W-:-:S05]  /*1b570*/  F2FP.BF16.F32.PACK_AB R179, R117, R179 ;  /* 0x000000b375b3723e */ /* 0x000fca00000010ff */
[----:B------:R-:W2:Y:S01]  /*1b580*/  MUFU.EX2 R141, R141 ;  /* 0x0000008d008d7308 */ /* 0x000ea20000000800 */
[C---:B0-----:R-:W-:Y:S01]  /*1b590*/  FADD.FTZ R122, R125.reuse, R122 ;  /* 0x0000007a7d7a7221 */ /* 0x041fe20000010000 */
[----:B------:R-:W-:-:S06]  /*1b5a0*/  F2FP.BF16.F32.PACK_AB R181, R125, R181 ;  /* 0x000000b57db5723e */ /* 0x000fcc00000010ff */
        /* <DEDUP_REMOVED lines=10> */
[----:B------:R-:W1:Y:S08]  /*1b650*/  MUFU.EX2 R189, R189 ;  /* 0x000000bd00bd7308 */ /* 0x000e700000000800 */
[----:B------:R-:W3:Y:S08]  /*1b660*/  MUFU.EX2 R140, R140 ;  /* 0x0000008c008c7308 */ /* 0x000ef00000000800 */
[----:B------:R-:W4:Y:S08]  /*1b670*/  MUFU.EX2 R191, R191 ;  /* 0x000000bf00bf7308 */ /* 0x000f300000000800 */
[----:B------:R-:W4:Y:S08]  /*1b680*/  MUFU.EX2 R133, R133 ;  /* 0x0000008500857308 */ /* 0x000f300000000800 */
[----:B------:R-:W4:Y:S08]  /*1b690*/  MUFU.EX2 R193, R193 ;  /* 0x000000c100c17308 */ /* 0x000f300000000800 */
[----:B------:R-:W4:Y:S08]  /*1b6a0*/  MUFU.EX2 R137, R137 ;  /* 0x0000008900897308 */ /* 0x000f300000000800 */
[----:B------:R-:W4:Y:S08]  /*1b6b0*/  MUFU.EX2 R195, R195 ;  /* 0x000000c300c37308 */ /* 0x000f300000000800 */
[----:B------:R-:W4:Y:S01]  /*1b6c0*/  MUFU.EX2 R138, R138 ;  /* 0x0000008a008a7308 */ /* 0x000f220000000800 */
[----:B------:R-:W-:-:S02]  /*1b6d0*/  WARPGROUP.DEPBAR.LE gsb0, 0x0 ;  /* 0x00008000000079c5 */ /* 0x000fc40000010000 */
[----:B------:R-:W-:Y:S01]  /*1b6e0*/  WARPGROUP.ARRIVE ;  /* 0x00000000000079c5 */ /* 0x000fe20000000000 */
[----:B------:R-:W-:Y:S02]  /*1b6f0*/  F2FP.BF16.F32.PACK_AB R212, R97, R96 ;  /* 0x0000006061d4723e */ /* 0x000fe400000010ff */
[----:B------:R-:W-:Y:S02]  /*1b700*/  F2FP.BF16.F32.PACK_AB R214, R101, R100 ;  /* 0x0000006465d6723e */ /* 0x000fe400000010ff */
[----:B------:R-:W4:Y:S01]  /*1b710*/  MUFU.EX2 R197, R197 ;  /* 0x000000c500c57308 */ /* 0x000f220000000800 */
[----:B------:R-:W-:Y:S07]  /*1b720*/  HGMMA.64x128x16.F32.BF16 R24, R216, gdesc[UR4].tnspB, R24, gsb0 ;  /* 0x41e00004d8187df0 */ /* 0x000fee0008001818 */
[----:B------:R-:W4:Y:S08]  /*1b730*/  MUFU.EX2 R8, R8 ;  /* 0x0000000800087308 */ /* 0x000f300000000800 */
[----:B------:R-:W4:Y:S08]  /*1b740*/  MUFU.EX2 R199, R199 ;  /* 0x000000c700c77308 */ /* 0x000f300000000800 */
[----:B------:R-:W4:Y:S08]  /*1b750*/  MUFU.EX2 R88, R135 ;  /* 0x0000008700587308 */ /* 0x000f300000000800 */
        /* <DEDUP_REMOVED lines=18> */
[----:B--2---:R-:W-:Y:S01]  /*1b880*/  FFMA.FTZ R89, R127, R9, -R116 ;  /* 0x000000097f597223 */ /* 0x004fe20000010874 */
[----:B------:R-:W-:Y:S01]  /*1b890*/  F2FP.BF16.F32.PACK_AB R218, R3, R113 ;  /* 0x0000007103da723e */ /* 0x000fe200000010ff */
[-C--:B------:R-:W-:Y:S01]  /*1b8a0*/  FMUL.FTZ R24, R24, R4.reuse ;  /* 0x0000000418187220 */ /* 0x080fe20000410000 */
[-C--:B------:R-:W-:Y:S01]  /*1b8b0*/  FMUL.FTZ R25, R25, R4.reuse ;  /* 0x0000000419197220 */ /* 0x080fe20000410000 */
[-C--:B------:R-:W-:Y:S01]  /*1b8c0*/  FMUL.FTZ R28, R28, R4.reuse ;  /* 0x000000041c1c7220 */ /* 0x080fe20000410000 */
[----:B------:R-:W-:Y:S01]  /*1b8d0*/  FMUL.FTZ R29, R29, R4 ;  /* 0x000000041d1d7220 */ /* 0x000fe20000410000 */
[----:B0-----:R-:W-:-:S02]  /*1b8e0*/  @!P1 IMAD R130, R6, 0x8, R2 ;  /* 0x0000000806829824 */ /* 0x001fc400078e0202 */
[-C--:B------:R-:W-:Y:S01]  /*1b8f0*/  FFMA.FTZ R6, R123, R9.reuse, -R116 ;  /* 0x000000097b067223 */ /* 0x080fe20000010874 */
[----:B------:R-:W-:Y:S01]  /*1b900*/  MUFU.EX2 R89, R89 ;  /* 0x0000005900597308 */ /* 0x000fe20000000800 */
[-C--:B------:R-:W-:Y:S01]  /*1b910*/  FMUL.FTZ R32, R32, R4.reuse ;  /* 0x0000000420207220 */ /* 0x080fe20000410000 */
[----:B------:R-:W-:Y:S02]  /*1b920*/  @!P1 VIADD R130, R130, 0x34860 ;  /* 0x0003486082829836 */ /* 0x000fe40000000000 */
[-C--:B------:R-:W-:Y:S01]  /*1b930*/  FMUL.FTZ R33, R33, R4.reuse ;  /* 0x0000000421217220 */ /* 0x080fe20000410000 */
[-C--:B------:R-:W-:Y:S01]  /*1b940*/  FMUL.FTZ R36, R36, R4.reuse ;  /* 0x0000000424247220 */ /* 0x080fe20000410000 */
[-C--:B------:R-:W-:Y:S01]  /*1b950*/  FMUL.FTZ R37, R37, R4.reuse ;  /* 0x0000000425257220 */ /* 0x080fe20000410000 */
[-C--:B------:R-:W-:Y:S01]  /*1b960*/  FMUL.FTZ R40, R40, R4.reuse ;  /* 0x0000000428287220 */ /* 0x080fe20000410000 */
[----:B------:R-:W-:Y:S01]  /*1b970*/  @!P1 PRMT R130, RZ, 0x654, R130 ;  /* 0x00000654ff829816 */ /* 0x000fe20000000082 */
[----:B------:R-:W-:Y:S01]  /*1b980*/  MUFU.EX2 R6, R6 ;  /* 0x0000000600067308 */ /* 0x000fe20000000800 */
[-C--:B------:R-:W-:Y:S01]  /*1b990*/  FMUL.FTZ R41, R41, R4.reuse ;  /* 0x0000000429297220 */ /* 0x080fe20000410000 */
[-C--:B------:R-:W-:Y:S01]  /*1b9a0*/  FMUL.FTZ R44, R44, R4.reuse ;  /* 0x000000042c2c7220 */ /* 0x080fe20000410000 */
[----:B------:R0:W-:Y:S01]  /*1b9b0*/  @!P1 SYNCS.ARRIVE.TRANS64.RED.A1T0 RZ, [R130+URZ], RZ ;  /* 0x000000ff82ff99a7 */ /* 0x0001e2000810043f */
[-C--:B------:R-:W-:Y:S01]  /*1b9c0*/  FMUL.FTZ R45, R45, R4.reuse ;  /* 0x000000042d2d7220 */ /* 0x080fe20000410000 */
[-C--:B------:R-:W-:Y:S01]  /*1b9d0*/  FMUL.FTZ R48, R48, R4.reuse ;  /* 0x0000000430307220 */ /* 0x080fe20000410000 */
[-C--:B------:R-:W-:Y:S01]  /*1b9e0*/  FMUL.FTZ R49, R49, R4.reuse ;  /* 0x0000000431317220 */ /* 0x080fe20000410000 */
[-C--:B------:R-:W-:Y:S01]  /*1b9f0*/  FMUL.FTZ R52, R52, R4.reuse ;  /* 0x0000000434347220 */ /* 0x080fe20000410000 */
[----:B------:R-:W-:Y:S01]  /*1ba00*/  MUFU.EX2 R109, R109 ;  /* 0x0000006d006d7308 */ /* 0x000fe20000000800 */
[-C--:B------:R-:W-:Y:S01]  /*1ba10*/  FMUL.FTZ R53, R53, R4.reuse ;  /* 0x0000000435357220 */ /* 0x080fe20000410000 */
[----:B------:R-:W-:Y:S01]  /*1ba20*/  FMUL.FTZ R56, R56, R4 ;  /* 0x0000000438387220 */ /* 0x000fe20000410000 */
[----:B0-----:R-:W-:Y:S01]  /*1ba30*/  FADD.FTZ R130, R180, R131 ;  /* 0x00000083b4827221 */ /* 0x001fe20000010000 */
[----:B------:R-:W-:Y:S01]  /*1ba40*/  F2FP.BF16.F32.PACK_AB R180, R11, R180 ;  /* 0x000000b40bb4723e */ /* 0x000fe200000010ff */
[-C--:B------:R-:W-:Y:S01]  /*1ba50*/  FMUL.FTZ R57, R57, R4.reuse ;  /* 0x0000000439397220 */ /* 0x080fe20000410000 */
[-C--:B------:R-:W-:Y:S01]  /*1ba60*/  FMUL.FTZ R60, R60, R4.reuse ;  /* 0x000000043c3c7220 */ /* 0x080fe20000410000 */
[----:B------:R-:W-:Y:S01]  /*1ba70*/  FADD.FTZ R123, R11, R130 ;  /* 0x000000820b7b7221 */ /* 0x000fe20000010000 */
[----:B------:R-:W-:Y:S01]  /*1ba80*/  MUFU.EX2 R91, R91 ;  /* 0x0000005b005b7308 */ /* 0x000fe20000000800 */
[-C--:B------:R-:W-:Y:S01]  /*1ba90*/  FMUL.FTZ R61, R61, R4.reuse ;  /* 0x000000043d3d7220 */ /* 0x080fe20000410000 */
[----:B------:R-:W-:Y:S01]  /*1baa0*/  FMUL.FTZ R64, R64, R4 ;  /* 0x0000000440407220 */ /* 0x000fe20000410000 */
[----:B------:R-:W-:Y:S01]  /*1bab0*/  FADD.FTZ R123, R182, R123 ;  /* 0x0000007bb67b7221 */ /* 0x000fe20000010000 */
[----:B------:R-:W-:Y:S01]  /*1bac0*/  F2FP.BF16.F32.PACK_AB R182, R20, R182 ;  /* 0x000000b614b6723e */ /* 0x000fe200000010ff */
[-C--:B------:R-:W-:Y:S01]  /*1bad0*/  FMUL.FTZ R65, R65, R4.reuse ;  /* 0x0000000441417220 */ /* 0x080fe20000410000 */
[-C--:B------:R-:W-:Y:S01]  /*1bae0*/  FMUL.FTZ R68, R68, R4.reuse ;  /* 0x0000000444447220 */ /* 0x080fe20000410000 */
[----:B------:R-:W-:Y:S01]  /*1baf0*/  FADD.FTZ R123, R20, R123 ;  /* 0x0000007b147b7221 */ /* 0x000fe20000010000 */
[----:B------:R-:W-:Y:S01]  /*1bb00*/  MUFU.EX2 R219, R94 ;  /* 0x0000005e00db7308 */ /* 0x000fe20000000800 */
        /* <DEDUP_REMOVED lines=8> */
[----:B------:R-:W-:Y:S01]  /*1bb90*/  MUFU.EX2 R95, R95 ;  /* 0x0000005f005f7308 */ /* 0x000fe20000000800 */
[----:B------:R-:W-:Y:S01]  /*1bba0*/  FMUL.FTZ R77, R77, R4 ;  /* 0x000000044d4d7220 */ /* 0x000fe20000410000 */
[----:B------:R-:W-:Y:S01]  /*1bbb0*/  FADD.FTZ R106, R186, R107 ;  /* 0x0000006bba6a7221 */ /* 0x000fe20000010000 */
[-C--:B------:R-:W-:Y:S01]  /*1bbc0*/  FFMA.FTZ R107, R98, R9.reuse, -R116 ;  /* 0x00000009626b7223 */ /* 0x080fe20000010874 */
[C---:B------:R-:W-:Y:S01]  /*1bbd0*/  F2FP.BF16.F32.PACK_AB R186, R13.reuse, R186 ;  /* 0x000000ba0dba723e */ /* 0x040fe200000010ff */
[-C--:B------:R-:W-:Y:S01]  /*1bbe0*/  FMUL.FTZ R80, R80, R4.reuse ;  /* 0x0000000450507220 */ /* 0x080fe20000410000 */
[----:B------:R-:W-:Y:S01]  /*1bbf0*/  FADD.FTZ R127, R13, R106 ;  /* 0x0000006a0d7f7221 */ /* 0x000fe20000010000 */
[-C--:B------:R-:W-:Y:S01]  /*1bc00*/  FFMA.FTZ R106, R99, R9.reuse, -R116 ;  /* 0x00000009636a7223 */ /* 0x080fe20000010874 */
[----:B-1----:R-:W-:Y:S01]  /*1bc10*/  FADD.FTZ R99, R189, R110 ;  /* 0x0000006ebd637221 */ /* 0x002fe20000010000 */
[----:B------:R0:W-:Y:S01]  /*1bc20*/  MUFU.EX2 R98, R115 ;  /* 0x0000007300627308 */ /* 0x0001e20000000800 */
[----:B------:R-:W-:Y:S01]  /*1bc30*/  FADD.FTZ R127, R188, R127 ;  /* 0x0000007fbc7f7221 */ /* 0x000fe20000010000 */
[-C--:B------:R-:W-:Y:S01]  /*1bc40*/  FMUL.FTZ R81, R81, R4.reuse ;  /* 0x0000000451517220 */ /* 0x080fe20000410000 */
[----:B---3--:R-:W-:Y:S01]  /*1bc50*/  FADD.FTZ R110, R140, R99 ;  /* 0x000000638c6e7221 */ /* 0x008fe20000010000 */
[----:B------:R-:W-:Y:S01]  /*1bc60*/  FFMA.FTZ R99, R90, R9, -R116 ;  /* 0x000000095a637223 */ /* 0x000fe20000010874 */
[----:B------:R-:W-:Y:S01]  /*1bc70*/  FADD.FTZ R127, R144, R127 ;  /* 0x0000007f907f7221 */ /* 0x000fe20000010000 */
[-C--:B------:R-:W-:Y:S01]  /*1bc80*/  FMUL.FTZ R84, R84, R4.reuse ;  /* 0x0000000454547220 */ /* 0x080fe20000410000 */
[----:B----4-:R-:W-:Y:S01]  /*1bc90*/  FADD.FTZ R110, R191, R110 ;  /* 0x0000006ebf6e7221 */ /* 0x010fe20000010000 */
[----:B------:R-:W-:Y:S01]  /*1bca0*/  MUFU.EX2 R107, R107 ;  /* 0x0000006b006b7308 */ /* 0x000fe20000000800 */
[----:B------:R-:W-:Y:S01]  /*1bcb0*/  FADD.FTZ R90, R190, R127 ;  /* 0x0000007fbe5a7221 */ /* 0x000fe20000010000 */
[----:B------:R-:W-:Y:S01]  /*1bcc0*/  FMUL.FTZ R85, R85, R4 ;  /* 0x0000000455557220 */ /* 0x000fe20000410000 */
[----:B------:R-:W-:Y:S01]  /*1bcd0*/  FADD.FTZ R110, R133, R110 ;  /* 0x0000006e856e7221 */ /* 0x000fe20000010000 */
[----:B------:R-:W-:Y:S01]  /*1bce0*/  F2FP.BF16.F32.PACK_AB R184, R21, R184 ;  /* 0x000000b815b8723e */ /* 0x000fe200000010ff */
[----:B0-----:R-:W-:Y:S01]  /*1bcf0*/  FADD.FTZ R115, R145, R90 ;  /* 0x0000005a91737221 */ /* 0x001fe20000010000 */
[----:B------:R-:W-:Y:S01]  /*1bd00*/  F2FP.BF16.F32.PACK_AB R187, R132, R187 ;  /* 0x000000bb84bb723e */ /* 0x000fe200000010ff */
[----:B------:R-:W-:Y:S01]  /*1bd10*/  FADD.FTZ R110, R193, R110 ;  /* 0x0000006ec16e7221 */ /* 0x000fe20000010000 */
[----:B------:R-:W-:Y:S01]  /*1bd20*/  MUFU.EX2 R90, R119 ;  /* 0x00000077005a7308 */ /* 0x000fe20000000800 */
[----:B------:R-:W-:Y:S01]  /*1bd30*/  FADD.FTZ R115, R192, R115 ;  /* 0x00000073c0737221 */ /* 0x000fe20000010000 */
[----:B------:R-:W-:Y:S01]  /*1bd40*/  F2FP.BF16.F32.PACK_AB R188, R144, R188 ;  /* 0x000000bc90bc723e */ /* 0x000fe200000010ff */
[----:B------:R-:W-:Y:S01]  /*1bd50*/  FADD.FTZ R110, R137, R110 ;  /* 0x0000006e896e7221 */ /* 0x000fe20000010000 */
[----:B------:R-:W-:Y:S01]  /*1bd60*/  F2FP.BF16.F32.PACK_AB R189, R140, R189 ;  /* 0x000000bd8cbd723e */ /* 0x000fe200000010ff */
[----:B------:R-:W-:Y:S01]  /*1bd70*/  FADD.FTZ R115, R14, R115 ;  /* 0x000000730e737221 */ /* 0x000fe20000010000 */
[----:B------:R-:W-:Y:S01]  /*1bd80*/  F2FP.BF16.F32.PACK_AB R190, R145, R190 ;  /* 0x000000be91be723e */ /* 0x000fe200000010ff */
[----:B------:R-:W-:Y:S01]  /*1bd90*/  FADD.FTZ R93, R195, R110 ;  /* 0x0000006ec35d7221 */ /* 0x000fe20000010000 */
[----:B------:R-:W0:Y:S01]  /*1bda0*/  MUFU.EX2 R106, R106 ;  /* 0x0000006a006a7308 */ /* 0x000e220000000800 */
[----:B------:R-:W-:Y:S01]  /*1bdb0*/  FADD.FTZ R115, R194, R115 ;  /* 0x00000073c2737221 */ /* 0x000fe20000010000 */
[----:B------:R-:W-:Y:S01]  /*1bdc0*/  F2FP.BF16.F32.PACK_AB R191, R133, R191 ;  /* 0x000000bf85bf723e */ /* 0x000fe200000010ff */
[----:B------:R-:W-:Y:S01]  /*1bdd0*/  FADD.FTZ R12, R138, R93 ;  /* 0x0000005d8a0c7221 */ /* 0x000fe20000010000 */
[----:B------:R-:W-:Y:S01]  /*1bde0*/  F2FP.BF16.F32.PACK_AB R192, R14, R192 ;  /* 0x000000c00ec0723e */ /* 0x000fe200000010ff */
[----:B------:R-:W-:Y:S01]  /*1bdf0*/  FADD.FTZ R115, R136, R115 ;  /* 0x0000007388737221 */ /* 0x000fe20000010000 */
[----:B------:R-:W-:Y:S01]  /*1be00*/  F2FP.BF16.F32.PACK_AB R193, R137, R193 ;  /* 0x000000c189c1723e */ /* 0x000fe200000010ff */
[----:B------:R-:W-:Y:S01]  /*1be10*/  FADD.FTZ R11, R197, R12 ;  /* 0x0000000cc50b7221 */ /* 0x000fe20000010000 */
[----:B------:R-:W-:Y:S01]  /*1be20*/  F2FP.BF16.F32.PACK_AB R197, R8, R197 ;  /* 0x000000c508c5723e */ /* 0x000fe200000010ff */
[----:B------:R-:W-:Y:S01]  /*1be30*/  FADD.FTZ R115, R196, R115 ;  /* 0x00000073c4737221 */ /* 0x000fe20000010000 */
[----:B------:R-:W1:Y:S01]  /*1be40*/  MUFU.EX2 R99, R99 ;  /* 0x0000006300637308 */ /* 0x000e620000000800 */
[----:B------:R-:W-:Y:S01]  /*1be50*/  FADD.FTZ R12, R8, R11 ;  /* 0x0000000b080c7221 */ /* 0x000fe20000010000 */
[----:B------:R-:W-:Y:S01]  /*1be60*/  F2FP.BF16.F32.PACK_AB R194, R136, R194 ;  /* 0x000000c288c2723e */ /* 0x000fe200000010ff */
[----:B------:R-:W-:Y:S01]  /*1be70*/  FADD.FTZ R115, R128, R115 ;  /* 0x0000007380737221 */ /* 0x000fe20000010000 */
[----:B------:R-:W-:Y:S01]  /*1be80*/  F2FP.BF16.F32.PACK_AB R195, R138, R195 ;  /* 0x000000c38ac3723e */ /* 0x000fe200000010ff */
[----:B------:R-:W-:Y:S01]  /*1be90*/  FADD.FTZ R11, R199, R12 ;  /* 0x0000000cc70b7221 */ /* 0x000fe20000010000 */
[----:B------:R-:W-:Y:S01]  /*1bea0*/  F2FP.BF16.F32.PACK_AB R196, R128, R196 ;  /* 0x000000c480c4723e */ /* 0x000fe200000010ff */
[----:B------:R-:W-:Y:S01]  /*1beb0*/  FADD.FTZ R20, R198, R115 ;  /* 0x00000073c6147221 */ /* 0x000fe20000010000 */
[C---:B------:R-:W-:Y:S01]  /*1bec0*/  F2FP.BF16.F32.PACK_AB R198, R15.reuse, R198 ;  /* 0x000000c60fc6723e */ /* 0x040fe200000010ff */
[C---:B------:R-:W-:Y:S01]  /*1bed0*/  FADD.FTZ R12, R88.reuse, R11 ;  /* 0x0000000b580c7221 */ /* 0x040fe20000010000 */
[----:B------:R-:W-:Y:S01]  /*1bee0*/  F2FP.BF16.F32.PACK_AB R199, R88, R199 ;  /* 0x000000c758c7723e */ /* 0x000fe200000010ff */
[----:B------:R-:W-:Y:S01]  /*1bef0*/  FADD.FTZ R13, R15, R20 ;  /* 0x000000140f0d7221 */ /* 0x000fe20000010000 */
[----:B0-----:R-:W-:Y:S01]  /*1bf00*/  F2FP.BF16.F32.PACK_AB R213, R106, R107 ;  /* 0x0000006b6ad5723e */ /* 0x001fe200000010ff */
        /* <DEDUP_REMOVED lines=10> */
[----:B------:R-:W-:Y:S01]  /*1bfb0*/  FADD.FTZ R13, R202, R13 ;  /* 0x0000000dca0d7221 */ /* 0x000fe20000010000 */
[C---:B------:R-:W-:Y:S01]  /*1bfc0*/  F2FP.BF16.F32.PACK_AB R202, R124.reuse, R202 ;  /* 0x000000ca7cca723e */ /* 0x040fe200000010ff */
[----:B------:R-:W-:Y:S01]  /*1bfd0*/  FADD.FTZ R12, R89, R12 ;  /* 0x0000000c590c7221 */ /* 0x000fe20000010000 */
[----:B-1----:R-:W-:Y:S01]  /*1bfe0*/  F2FP.BF16.F32.PACK_AB R217, R91, R99 ;  /* 0x000000635bd9723e */ /* 0x002fe200000010ff */
[----:B------:R-:W-:Y:S01]  /*1bff0*/  FADD.FTZ R13, R124, R13 ;  /* 0x0000000d7c0d7221 */ /* 0x000fe20000010000 */
[----:B------:R-:W-:Y:S01]  /*1c000*/  FMUL.FTZ R26, R26, R10 ;  /* 0x0000000a1a1a7220 */ /* 0x000fe20000410000 */
[----:B------:R-:W-:Y:S01]  /*1c010*/  FADD.FTZ R11, R205, R12 ;  /* 0x0000000ccd0b7221 */ /* 0x000fe20000010000 */
[----:B------:R-:W-:Y:S01]  /*1c020*/  F2FP.BF16.F32.PACK_AB R205, R98, R205 ;  /* 0x000000cd62cd723e */ /* 0x000fe200000010ff */
[----:B------:R-:W-:Y:S01]  /*1c030*/  FADD.FTZ R13, R204, R13 ;  /* 0x0000000dcc0d7221 */ /* 0x000fe20000010000 */
[----:B------:R-:W-:Y:S01]  /*1c040*/  F2FP.BF16.F32.PACK_AB R204, R120, R204 ;  /* 0x000000cc78cc723e */ /* 0x000fe200000010ff */
[----:B------:R-:W-:Y:S01]  /*1c050*/  FADD.FTZ R12, R98, R11 ;  /* 0x0000000b620c7221 */ /* 0x000fe20000010000 */
[-C--:B------:R-:W-:Y:S01]  /*1c060*/  FMUL.FTZ R27, R27, R10.reuse ;  /* 0x0000000a1b1b7220 */ /* 0x080fe20000410000 */
        /* <DEDUP_REMOVED lines=11> */
[C---:B------:R-:W-:Y:S01]  /*1c120*/  F2FP.BF16.F32.PACK_AB R209, R5.reuse, R209 ;  /* 0x000000d105d1723e */ /* 0x040fe200000010ff */
[----:B------:R-:W-:Y:S01]  /*1c130*/  FADD.FTZ R13, R208, R13 ;  /* 0x0000000dd00d7221 */ /* 0x000fe20000010000 */
[C---:B------:R-:W-:Y:S01]  /*1c140*/  F2FP.BF16.F32.PACK_AB R208, R104.reuse, R208 ;  /* 0x000000d068d0723e */ /* 0x040fe200000010ff */
        /* <DEDUP_REMOVED lines=11> */
[-C--:B------:R-:W-:Y:S01]  /*1c200*/  FMUL.FTZ R42, R42, R10.reuse ;  /* 0x0000000a2a2a7220 */ /* 0x080fe20000410000 */
        /* <DEDUP_REMOVED lines=28> */
[----:B------:R-:W-:Y:S01]  /*1c3d0*/  F2FP.BF16.F32.PACK_AB R219, R95, R219 ;  /* 0x000000db5fdb723e */ /* 0x000fe200000010ff */
[-C--:B------:R-:W-:Y:S01]  /*1c3e0*/  FMUL.FTZ R71, R71, R10.reuse ;  /* 0x0000000a47477220 */ /* 0x080fe20000410000 */
[----:B------:R-:W-:Y:S01]  /*1c3f0*/  FADD.FTZ R226, R3, R6 ;  /* 0x0000000603e27221 */ /* 0x000fe20000010000 */
[----:B------:R-:W-:Y:S01]  /*1c400*/  FADD.FTZ R225, R95, R8 ;  /* 0x000000085fe17221 */ /* 0x000fe20000010000 */
        /* <DEDUP_REMOVED lines=10> */
[----:B------:R-:W-:Y:S02]  /*1c4b0*/  IMAD.MOV.U32 R3, RZ, RZ, R92 ;  /* 0x000000ffff037224 */ /* 0x000fe400078e005c */
[----:B------:R-:W-:Y:S01]  /*1c4c0*/  IMAD.MOV.U32 R4, RZ, RZ, R7 ;  /* 0x000000ffff047224 */ /* 0x000fe200078e0007 */
[----:B------:R-:W-:Y:S06]  /*1c4d0*/  @P2 BRA `(.L_x_793) ;  /* 0xffffffa000bc2947 */ /* 0x000fec000383ffff */
.L_x_783:
[----:B------:R-:W-:Y:S05]  /*1c4e0*/  WARPSYNC.ALL ;  /* 0x0000000000007948 */ /* 0x000fea0003800000 */
[----:B------:R-:W-:Y:S06]  /*1c4f0*/  BAR.ARV 0x8, 0x180 ;  /* 0x0206000000007b1d */ /* 0x000fec0000002000 */
[----:B------:R-:W-:Y:S05]  /*1c500*/  @!P0 BRA `(.L_x_794) ;  /* 0x0000000000048947 */ /* 0x000fea0003800000 */
[----:B------:R-:W-:Y:S01]  /*1c510*/  BPT.TRAP 0x1 ;  /* 0x000000040000795c */ /* 0x000fe20000300000 */
.L_x_794:
[----:B------:R-:W-:Y:S01]  /*1c520*/  IMAD R11, R222, 0x8, R2 ;  /* 0x00000008de0b7824 */ /* 0x000fe200078e0202 */
[----:B------:R-:W-:-:S04]  /*1c530*/  SHF.L.U32 R0, R233, 0x1f, RZ ;  /* 0x0000001fe9007819 */ /* 0x000fc800000006ff */
[----:B------:R0:W1:Y:S01]  /*1c540*/  SYNCS.PHASECHK.TRANS64.TRYWAIT P2, [R11+URZ+0x34850], R0 ;  /* 0x034850000b0075a7 */ /* 0x000062000804017f */
[----:B------:R-:W-:Y:S05]  /*1c550*/  @!P0 BRA `(.L_x_795) ;  /* 0x0000000000048947 */ /* 0x000fea0003800000 */
[----:B------:R-:W-:Y:S01]  /*1c560*/  BPT.TRAP 0x1 ;  /* 0x000000040000795c */ /* 0x000fe20000300000 */
.L_x_795:
[----:B------:R-:W-:-:S05]  /*1c570*/  VIADD R2, R2, 0x400 ;  /* 0x0000040002027836 */ /* 0x000fca0000000000 */
[----:B------:R-:W-:-:S04]  /*1c580*/  SHF.R.U32.HI R2, RZ, 0x4, R2 ;  /* 0x00000004ff027819 */ /* 0x000fc80000011602 */
[----:B------:R-:W-:-:S04]  /*1c590*/  LOP3.LUT R2, R2, 0x3fff, RZ, 0xc0, !PT ;  /* 0x00003fff02027812 */ /* 0x000fc800078ec0ff */
[----:B------:R-:W-:Y:S01]  /*1c5a0*/  LOP3.LUT R3, R2, 0x5800000, RZ, 0xfc, !PT ;  /* 0x0580000002037812 */ /* 0x000fe200078efcff */
[----:B-1----:R-:W-:Y:S06]  /*1c5b0*/  @P2 BRA `(.L_x_796) ;  /* 0x0000000000082947 */ /* 0x002fec0003800000 */
[----:B------:R-:W1:Y:S02]  /*1c5c0*/  SYNCS.PHASECHK.TRANS64.TRYWAIT P0, [R11+URZ+0x34850], R0 ;  /* 0x034850000b0075a7 */ /* 0x000e64000800017f */
[----:B-1----:R-:W-:Y:S05]  /*1c5d0*/  @!P0 BRA `(.L_x_797) ;  /* 0x000000a400c48947 */ /* 0x002fea0003800000 */
.L_x_796:
[----:B------:R-:W-:Y:S01]  /*1c5e0*/  IMAD R2, R222, 0xb00, R3 ;  /* 0x00000b00de027824 */ /* 0x000fe200078e0203 */
[----:B------:R-:W2:Y:S01]  /*1c5f0*/  LDL.LU R15, [R1+0x6c] ;  /* 0x00006c00010f7983 */ /* 0x000ea20000300800 */
[----:B------:R-:W-:Y:S01]  /*1c600*/  IMAD.MOV.U32 R3, RZ, RZ, 0x40000040 ;  /* 0x40000040ff037424 */ /* 0x000fe200078e00ff */
[----:B------:R-:W-:Y:S05]  /*1c610*/  WARPSYNC.ALL ;  /* 0x0000000000007948 */ /* 0x000fea0003800000 */
[C---:B------:R-:W-:Y:S01]  /*1c620*/  R2UR UR6, R2.reuse ;  /* 0x00000000020672ca */ /* 0x040fe200000e0000 */
[----:B------:R-:W-:Y:S01]  /*1c630*/  WARPGROUP.ARRIVE ;  /* 0x00000000000079c5 */ /* 0x000fe20000000000 */
[----:B------:R-:W-:Y:S01]  /*1c640*/  R2UR UR7, R3 ;  /* 0x00000000030772ca */ /* 0x000fe200000e0000 */
[----:B------:R-:W-:Y:S01]  /*1c650*/  VIADD R4, R2, 0x80 ;  /* 0x0000008002047836 */ /* 0x000fe20000000000 */
[----:B01----:R-:W0:Y:S01]  /*1c660*/  SHFL.BFLY PT, R0, R225, 0x2, 0x1f ;  /* 0x0c401f00e1007f89 */ /* 0x003e2200000e0000 */
[----:B------:R-:W-:-:S02]  /*1c670*/  IMAD.MOV.U32 R5, RZ, RZ, 0x40000040 ;  /* 0x40000040ff057424 */ /* 0x000fc400078e00ff */
[----:B------:R-:W-:Y:S02]  /*1c680*/  IMAD.MOV.U32 R3, RZ, RZ, 0x40000040 ;  /* 0x40000040ff037424 */ /* 0x000fe400078e00ff */
[----:B------:R-:W-:Y:S02]  /*1c690*/  IMAD.MOV.U32 R6, RZ, RZ, RZ ;  /* 0x000000ffff067224 */ /* 0x000fe400078e00ff */
[----:B------:R-:W-:Y:S02]  /*1c6a0*/  VIADD R222, R222, 0x1 ;  /* 0x00000001dede7836 */ /* 0x000fe40000000000 */
[----:B------:R-:W-:Y:S02]  /*1c6b0*/  @!P1 VIADD R10, R11, 0x34860 ;  /* 0x000348600b0a9836 */ /* 0x000fe40000000000 */
[----:B------:R-:W-:Y:S01]  /*1c6c0*/  HGMMA.64x128x16.F32.BF16 R24, R176, gdesc[UR4].tnspB, R24, gsb0 ;  /* 0x41e00004b0187df0 */ /* 0x000fe20008001818 */
[----:B------:R-:W-:Y:S01]  /*1c6d0*/  R2UR UR6, R4 ;  /* 0x00000000040672ca */ /* 0x000fe200000e0000 */
[----:B------:R-:W-:Y:S01]  /*1c6e0*/  VIADD R4, R2, 0x100 ;  /* 0x0000010002047836 */ /* 0x000fe20000000000 */
[----:B------:R-:W-:Y:S01]  /*1c6f0*/  R2UR UR7, R5 ;  /* 0x00000000050772ca */ /* 0x000fe200000e0000 */
[----:B------:R-:W-:Y:S01]  /*1c700*/  IMAD.MOV.U32 R5, RZ, RZ, 0x40000040 ;  /* 0x40000040ff057424 */ /* 0x000fe200078e00ff */
[----:B------:R-:W-:-:S02]  /*1c710*/  ISETP.NE.AND P0, PT, R222, 0x2, PT ;  /* 0x00000002de00780c */ /* 0x000fc40003f05270 */
[----:B------:R-:W-:Y:S02]  /*1c720*/  @!P1 PRMT R10, RZ, 0x654, R10 ;  /* 0x00000654ff0a9816 */ /* 0x000fe4000000000a */
[----:B------:R-:W-:Y:S01]  /*1c730*/  SEL R222, R222, RZ, P0 ;  /* 0x000000ffdede7207 */ /* 0x000fe20000000000 */
[----:B------:R-:W-:Y:S02]  /*1c740*/  WARPGROUP.DEPBAR.LE gsb0, 0x0 ;  /* 0x00008000000079c5 */ /* 0x000fe40000010000 */
[----:B------:R-:W-:-:S06]  /*1c750*/  WARPGROUP.ARRIVE ;  /* 0x00000000000079c5 */ /* 0x000fcc0000000000 */
[----:B------:R-:W-:Y:S01]  /*1c760*/  HGMMA.64x128x16.F32.BF16 R24, R180, gdesc[UR4].tnspB, R24, gsb0 ;  /* 0x41e00004b4187df0 */ /* 0x000fe20008001818 */
[----:B------:R-:W-:Y:S01]  /*1c770*/  R2UR UR6, R4 ;  /* 0x00000000040672ca */ /* 0x000fe200000e0000 */
[----:B------:R-:W-:Y:S01]  /*1c780*/  VIADD R4, R2, 0x180 ;  /* 0x0000018002047836 */ /* 0x000fe20000000000 */
[----:B------:R-:W-:Y:S01]  /*1c790*/  R2UR UR7, R5 ;  /* 0x00000000050772ca */ /* 0x000fe200000e0000 */
[----:B------:R-:W-:Y:S02]  /*1c7a0*/  IMAD.MOV.U32 R5, RZ, RZ, 0x40000040 ;  /* 0x40000040ff057424 */ /* 0x000fe400078e00ff */
[----:B--2---:R-:W-:-:S05]  /*1c7b0*/  VIADD R15, R15, 0x1 ;  /* 0x000000010f0f7836 */ /* 0x004fca0000000000 */
[----:B------:R-:W-:Y:S01]  /*1c7c0*/  STL [R1+0x6c], R15 ;  /* 0x00006c0f01007387 */ /* 0x000fe20000100800 */
        /* <DEDUP_REMOVED lines=46> */
[----:B------:R-:W-:Y:S01]  /*1cab0*/  R2UR UR6, R4 ;  /* 0x00000000040672ca */ /* 0x000fe200000e0000 */
[----:B------:R-:W-:Y:S01]  /*1cac0*/  IMAD.MOV.U32 R4, RZ, RZ, RZ ;  /* 0x000000ffff047224 */ /* 0x000fe200078e00ff */
[----:B------:R-:W-:Y:S01]  /*1cad0*/  R2UR UR7, R5 ;  /* 0x00000000050772ca */ /* 0x000fe200000e0000 */
[----:B------:R-:W-:Y:S02]  /*1cae0*/  WARPGROUP.DEPBAR.LE gsb0, 0x0 ;  /* 0x00008000000079c5 */ /* 0x000fe40000010000 */
[----:B------:R-:W-:-:S10]  /*1caf0*/  WARPGROUP.ARRIVE ;  /* 0x00000000000079c5 */ /* 0x000fd40000000000 */
[----:B------:R-:W-:Y:S01]  /*1cb00*/  HGMMA.64x128x16.F32.BF16 R24, R212, gdesc[UR4].tnspB, R24, gsb0 ;  /* 0x41e00004d4187df0 */ /* 0x000fe20008001818 */
[----:B------:R-:W-:Y:S01]  /*1cb10*/  R2UR UR6, R2 ;  /* 0x00000000020672ca */ /* 0x000fe200000e0000 */
[----:B0-----:R-:W-:Y:S01]  /*1cb20*/  FADD.FTZ R2, R0, R225 ;  /* 0x000000e100027221 */ /* 0x001fe20000010000 */
[----:B------:R-:W-:Y:S02]  /*1cb30*/  R2UR UR7, R3 ;  /* 0x00000000030772ca */ /* 0x000fe400000e0000 */
[----:B------:R-:W0:Y:S04]  /*1cb40*/  SHFL.BFLY PT, R3, R226, 0x2, 0x1f ;  /* 0x0c401f00e2037f89 */ /* 0x000e2800000e0000 */
[----:B------:R-:W1:Y:S01]  /*1cb50*/  SHFL.BFLY PT, R5, R2, 0x1, 0x1f ;  /* 0x0c201f0002057f89 */ /* 0x000e6200000e0000 */
[----:B0-----:R-:W-:Y:S01]  /*1cb60*/  FADD.FTZ R3, R3, R226 ;  /* 0x000000e203037221 */ /* 0x001fe20000010000 */
[----:B-1----:R-:W-:-:S04]  /*1cb70*/  FADD.FTZ R13, R2, R5 ;  /* 0x00000005020d7221 */ /* 0x002fc80000010000 */
[----:B------:R-:W0:Y:S01]  /*1cb80*/  SHFL.BFLY PT, R0, R3, 0x1, 0x1f ;  /* 0x0c201f0003007f89 */ /* 0x000e2200000e0000 */
[----:B------:R-:W-:-:S13]  /*1cb90*/  FSETP.NE.FTZ.AND P3, PT, R13, RZ, PT ;  /* 0x000000ff0d00720b */ /* 0x000fda0003f75000 */
[----:B------:R-:W1:Y:S01]  /*1cba0*/  @P3 MUFU.LG2 R8, R13 ;  /* 0x0000000d00083308 */ /* 0x000e620000000c00 */
[----:B------:R-:W-:Y:S01]  /*1cbb0*/  @P3 FMUL.FTZ R14, R9, 0.69314718246459960938 ;  /* 0x3f317218090e3820 */ /* 0x000fe20000410000 */
[----:B0-----:R-:W-:-:S06]  /*1cbc0*/  FADD.FTZ R12, R3, R0 ;  /* 0x00000000030c7221 */ /* 0x001fcc0000010000 */
[----:B------:R-:W-:Y:S01]  /*1cbd0*/  @P3 MUFU.RCP R6, R13 ;  /* 0x0000000d00063308 */ /* 0x000fe20000001000 */
[----:B------:R-:W-:Y:S01]  /*1cbe0*/  SEL R0, RZ, 0x1, P0 ;  /* 0x00000001ff007807 */ /* 0x000fe20000000000 */
[----:B------:R-:W-:Y:S01]  /*1cbf0*/  IMAD.MOV.U32 R3, RZ, RZ, -0x800000 ;  /* 0xff800000ff037424 */ /* 0x000fe200078e00ff */
[----:B------:R-:W-:Y:S02]  /*1cc00*/  FSETP.NE.FTZ.AND P2, PT, R12, RZ, PT ;  /* 0x000000ff0c00720b */ /* 0x000fe40003f55000 */
[----:B------:R-:W-:Y:S01]  /*1cc10*/  LOP3.LUT R233, R233, R0, RZ, 0x3c, !PT ;  /* 0x00000000e9e97212 */ /* 0x000fe200078e3cff */
[----:B------:R-:W-:-:S10]  /*1cc20*/  IMAD.MOV.U32 R0, RZ, RZ, -0x800000 ;  /* 0xff800000ff007424 */ /* 0x000fd400078e00ff */
[----:B------:R-:W0:Y:S01]  /*1cc30*/  @P2 MUFU.LG2 R5, R12 ;  /* 0x0000000c00052308 */ /* 0x000e220000000c00 */
[----:B------:R-:W-:Y:S01]  /*1cc40*/  @P2 FMUL.FTZ R2, R9, 0.69314718246459960938 ;  /* 0x3f31721809022820 */ /* 0x000fe20000410000 */
[----:B-1----:R-:W-:-:S04]  /*1cc50*/  @P3 FMUL.FTZ R9, R8, 0.69314718246459960938 ;  /* 0x3f31721808093820 */ /* 0x002fc80000410000 */
[----:B------:R-:W-:Y:S02]  /*1cc60*/  @P3 FFMA.FTZ R3, R14, R92, R9 ;  /* 0x0000005c0e033223 */ /* 0x000fe40000010009 */
[----:B------:R-:W1:Y:S01]  /*1cc70*/  @P2 MUFU.RCP R4, R12 ;  /* 0x0000000c00042308 */ /* 0x000e620000001000 */
[----:B0-----:R-:W-:-:S04]  /*1cc80*/  @P2 FMUL.FTZ R5, R5, 0.69314718246459960938 ;  /* 0x3f31721805052820 */ /* 0x001fc80000410000 */
[----:B------:R-:W-:Y:S01]  /*1cc90*/  @P2 FFMA.FTZ R0, R2, R7, R5 ;  /* 0x0000000702002223 */ /* 0x000fe20000010005 */
[----:B------:R-:W-:Y:S02]  /*1cca0*/  WARPGROUP.DEPBAR.LE gsb0, 0x0 ;  /* 0x00008000000079c5 */ /* 0x000fe40000010000 */
[----:B------:R-:W-:-:S06]  /*1ccb0*/  WARPGROUP.ARRIVE ;  /* 0x00000000000079c5 */ /* 0x000fcc0000000000 */
[----:B------:R-:W-:Y:S03]  /*1ccc0*/  HGMMA.64x128x16.F32.BF16 R24, R216, gdesc[UR4].tnspB, R24, gsb0 ;  /* 0x41e00004d8187df0 */ /* 0x000fe60008001818 */
[----:B------:R-:W-:Y:S02]  /*1ccd0*/  WARPGROUP.DEPBAR.LE gsb0, 0x0 ;  /* 0x00008000000079c5 */ /* 0x000fe40000010000 */
[-C--:B-1----:R-:W-:Y:S01]  /*1cce0*/  FMUL.FTZ R97, R57, R4.reuse ;  /* 0x0000000439617220 */ /* 0x082fe20000410000 */
        /* <DEDUP_REMOVED lines=43> */
[-C--:B0-----:R-:W-:Y:S01]  /*1cfa0*/  FMUL.FTZ R10, R28, R4.reuse ;  /* 0x000000041c0a7220 */ /* 0x081fe20000410000 */
[-C--:B------:R-:W-:Y:S01]  /*1cfb0*/  FMUL.FTZ R103, R29, R4.reuse ;  /* 0x000000041d677220 */ /* 0x080fe20000410000 */
[----:B------:R-:W-:Y:S01]  /*1cfc0*/  FMUL.FTZ R91, R44, R4 ;  /* 0x000000042c5b7220 */ /* 0x000fe20000410000 */
[----:B------:R-:W-:Y:S01]  /*1cfd0*/  PLOP3.LUT P1, PT, PT, PT, PT, 0x8, 0x0 ;  /* 0x000000000000781c */ /* 0x000fe20003f2e170 */
        /* <DEDUP_REMOVED lines=17> */
[----:B------:R-:W-:-:S07]  /*1d0f0*/  FMUL.FTZ R87, R87, R6 ;  /* 0x0000000657577220 */ /* 0x000fce0000410000 */
.L_x_737:
[----:B------:R-:W2:Y:S01]  /*1d100*/  LDL R82, [R1+0x60] ;  /* 0x0000600001527983 */ /* 0x000ea20000100800 */
[----:B------:R-:W-:Y:S05]  /*1d110*/  WARPSYNC.ALL ;  /* 0x0000000000007948 */ /* 0x000fea0003800000 */
[----:B------:R-:W0:Y:S01]  /*1d120*/  S2UR UR5, SR_CgaCtaId ;  /* 0x00000000000579c3 */ /* 0x000e220000008800 */
[----:B------:R-:W-:Y:S01]  /*1d130*/  UMOV UR4, 0x400 ;  /* 0x0000040000047882 */ /* 0x000fe20000000000 */
[----:B------:R-:W-:Y:S01]  /*1d140*/  BSSY B0, `(.L_x_798) ;  /* 0x0000228000007945 */ /* 0x000fe20003800000 */
[----:B------:R-:W-:Y:S01]  /*1d150*/  SHF.R.S32.HI R44, RZ, 0x1f, R221 ;  /* 0x0000001fff2c7819 */ /* 0x000fe200000114dd */
[----:B0-----:R-:W-:-:S06]  /*1d160*/  ULEA UR4, UR5, UR4, 0x18 ;  /* 0x0000000405047291 */ /* 0x001fcc000f8ec03f */
[----:B------:R-:W-:Y:S01]  /*1d170*/  IMAD.U32 R2, RZ, RZ, UR4 ;  /* 0x00000004ff027e24 */ /* 0x000fe2000f8e00ff */
[----:B------:R-:W-:Y:S06]  /*1d180*/  BAR.SYNC.DEFER_BLOCKING 0x5, 0x180 ;  /* 0x0146000000007b1d */ /* 0x000fec0000010000 */
[----:B------:R0:W1:Y:S02]  /*1d190*/  LDS.128 R124, [R2+0x348d0] ;  /* 0x0348d000027c7984 */ /* 0x0000640000000c00 */
[----:B------:R-:W-:Y:S06]  /*1d1a0*/  BAR.ARV 0x4, 0x180 ;  /* 0x0106000000007b1d */ /* 0x000fec0000002000 */
[----:B--2---:R-:W-:Y:S01]  /*1d1b0*/  SHF.R.S32.HI R38, RZ, 0x1f, R82 ;  /* 0x0000001fff267819 */ /* 0x004fe20000011452 */
[----:B------:R-:W-:-:S03]  /*1d1c0*/  IMAD.SHL.U32 R74, R82, 0x4, RZ ;  /* 0x00000004524a7824 */ /* 0x000fc600078e00ff */
[----:B------:R-:W-:Y:S01]  /*1d1d0*/  SHF.L.U64.HI R78, R82, 0x2, R38 ;  /* 0x00000002524e7819 */ /* 0x000fe20000010226 */
[----:B01----:R-:W-:Y:S06]  /*1d1e0*/  @P1 BRA `(.L_x_799) ;  /* 0x0000001400681947 */ /* 0x003fec0003800000 */
[----:B------:R-:W2:Y:S04]  /*1d1f0*/  LDL R4, [R1+0x90] ;  /* 0x0000900001047983 */ /* 0x000ea80000100800 */
[----:B------:R-:W3:Y:S04]  /*1d200*/  LDL R107, [R1+0x8c] ;  /* 0x00008c00016b7983 */ /* 0x000ee80000100800 */
[----:B------:R-:W3:Y:S01]  /*1d210*/  LDL R86, [R1+0x70] ;  /* 0x0000700001567983 */ /* 0x000ee20000100800 */
[----:B------:R-:W0:Y:S01]  /*1d220*/  S2R R5, SR_SWINHI ;  /* 0x0000000000057919 */ /* 0x000e220000002f00 */
[----:B------:R-:W-:Y:S05]  /*1d230*/  WARPSYNC.ALL ;  /* 0x0000000000007948 */ /* 0x000fea0003800000 */
[----:B------:R-:W-:Y:S01]  /*1d240*/  F2FP.BF16.F32.PACK_AB R32, R53, R32 ;  /* 0x000000203520723e */ /* 0x000fe200000010ff */
[----:B------:R-:W-:Y:S01]  /*1d250*/  ULDC.64 UR4, c[0x0][0xc00] ;  /* 0x0003000000047ab9 */ /* 0x000fe20000000a00 */
[----:B------:R-:W1:Y:S01]  /*1d260*/  LDC R53, c[0x0][0xbe8] ;  /* 0x0002fa00ff357b82 */ /* 0x000e620000000800 */
[----:B------:R-:W-:-:S02]  /*1d270*/  MOV R20, R2 ;  /* 0x0000000200147202 */ /* 0x000fc40000000f00 */
[----:B0-----:R-:W-:Y:S02]  /*1d280*/  MOV R21, R5 ;  /* 0x0000000500157202 */ /* 0x001fe40000000f00 */
[----:B------:R-:W-:Y:S02]  /*1d290*/  F2FP.BF16.F32.PACK_AB R10, R103, R10 ;  /* 0x0000000a670a723e */ /* 0x000fe400000010ff */
[----:B------:R-:W-:Y:S02]  /*1d2a0*/  F2FP.BF16.F32.PACK_AB R31, R31, R54 ;  /* 0x000000361f1f723e */ /* 0x000fe400000010ff */
[----:B------:R-:W-:Y:S01]  /*1d2b0*/  F2FP.BF16.F32.PACK_AB R35, R35, R50 ;  /* 0x000000322323723e */ /* 0x000fe200000010ff */
[----:B------:R-:W-:Y:S01]  /*1d2c0*/  ULDC.64 UR6, c[0x0][0x208] ;  /* 0x0000820000067ab9 */ /* 0x000fe20000000a00 */
[----:B------:R-:W-:Y:S01]  /*1d2d0*/  BAR.SYNC.DEFER_BLOCKING 0x1, 0x100 ;  /* 0x0044000000007b1d */ /* 0x000fe20000010000 */
[----:B--2---:R-:W-:-:S03]  /*1d2e0*/  IMAD.WIDE R8, R4, 0x2, R20 ;  /* 0x0000000204087825 */ /* 0x004fc600078e0214 */
[C---:B------:R-:W-:Y:S02]  /*1d2f0*/  IADD3 R71, P2, R8.reuse, 0x4000, RZ ;  /* 0x0000400008477810 */ /* 0x040fe40007f5e0ff */
[C---:B------:R-:W-:Y:S02]  /*1d300*/  LOP3.LUT R29, R8.reuse, 0x380, RZ, 0xc0, !PT ;  /* 0x00000380081d7812 */ /* 0x040fe400078ec0ff */
[C---:B------:R-:W-:Y:S02]  /*1d310*/  IADD3 R59, P5, R8.reuse, 0x20, RZ ;  /* 0x00000020083b7810 */ /* 0x040fe40007fbe0ff */
[C---:B------:R-:W-:Y:S02]  /*1d320*/  IADD3 R63, P0, R8.reuse, 0x40, RZ ;  /* 0x00000040083f7810 */ /* 0x040fe40007f1e0ff */
[----:B------:R-:W-:Y:S02]  /*1d330*/  LOP3.LUT R14, R71, 0x380, RZ, 0xc0, !PT ;  /* 0x00000380470e7812 */ /* 0x000fe400078ec0ff */
[----:B------:R-:W-:Y:S01]  /*1d340*/  SHF.R.U64 R29, R29, 0x3, RZ ;  /* 0x000000031d1d7819 */ /* 0x000fe200000012ff */
[----:B------:R-:W-:Y:S01]  /*1d350*/  IMAD.X R5, RZ, RZ, R9, P5 ;  /* 0x000000ffff057224 */ /* 0x000fe200028e0609 */
[----:B------:R-:W-:-:S02]  /*1d360*/  IADD3 R67, P1, R8, 0x60, RZ ;  /* 0x0000006008437810 */ /* 0x000fc40007f3e0ff */
[----:B------:R-:W-:Y:S02]  /*1d370*/  LOP3.LUT R4, R59, 0x380, RZ, 0xc0, !PT ;  /* 0x000003803b047812 */ /* 0x000fe400078ec0ff */
[----:B------:R-:W-:Y:S02]  /*1d380*/  LOP3.LUT R6, R63, 0x380, RZ, 0xc0, !PT ;  /* 0x000003803f067812 */ /* 0x000fe400078ec0ff */
[C---:B------:R-:W-:Y:S02]  /*1d390*/  IADD3 R75, P3, R8.reuse, 0x4020, RZ ;  /* 0x00004020084b7810 */ /* 0x040fe40007f7e0ff */
[C---:B------:R-:W-:Y:S02]  /*1d3a0*/  IADD3 R79, P4, R8.reuse, 0x4040, RZ ;  /* 0x00004040084f7810 */ /* 0x040fe40007f9e0ff */
[----:B------:R-:W-:Y:S02]  /*1d3b0*/  IADD3 R83, P5, R8, 0x4060, RZ ;  /* 0x0000406008537810 */ /* 0x000fe40007fbe0ff */
[----:B------:R-:W-:-:S02]  /*1d3c0*/  SHF.R.U64 R14, R14, 0x3, RZ ;  /* 0x000000030e0e7819 */ /* 0x000fc400000012ff */
[----:B------:R-:W-:Y:S02]  /*1d3d0*/  LOP3.LUT R8, R29, R8, RZ, 0x3c, !PT ;  /* 0x000000081d087212 */ /* 0x000fe400078e3cff */
[----:B------:R-:W-:Y:S02]  /*1d3e0*/  LOP3.LUT R12, R67, 0x380, RZ, 0xc0, !PT ;  /* 0x00000380430c7812 */ /* 0x000fe400078ec0ff */
[----:B------:R-:W-:Y:S02]  /*1d3f0*/  SHF.R.U64 R4, R4, 0x3, RZ ;  /* 0x0000000304047819 */ /* 0x000fe400000012ff */
[----:B------:R-:W-:Y:S02]  /*1d400*/  SHF.R.U64 R6, R6, 0x3, RZ ;  /* 0x0000000306067819 */ /* 0x000fe400000012ff */
[----:B------:R-:W-:Y:S01]  /*1d410*/  LOP3.LUT R14, R14, R71, RZ, 0x3c, !PT ;  /* 0x000000470e0e7212 */ /* 0x000fe200078e3cff */
[--C-:B------:R-:W-:Y:S01]  /*1d420*/  IMAD.X R7, RZ, RZ, R9.reuse, P0 ;  /* 0x000000ffff077224 */ /* 0x100fe200000e0609 */
[----:B------:R-:W-:Y:S01]  /*1d430*/  LOP3.LUT R26, R79, 0x380, RZ, 0xc0, !PT ;  /* 0x000003804f1a7812 */ /* 0x000fe200078ec0ff */
[--C-:B------:R-:W-:Y:S01]  /*1d440*/  IMAD.X R13, RZ, RZ, R9.reuse, P1 ;  /* 0x000000ffff0d7224 */ /* 0x100fe200008e0609 */
[----:B------:R-:W-:Y:S01]  /*1d450*/  MOV R71, R8 ;  /* 0x0000000800477202 */ /* 0x000fe20000000f00 */
[--C-:B------:R-:W-:Y:S01]  /*1d460*/  IMAD.X R15, RZ, RZ, R9.reuse, P2 ;  /* 0x000000ffff0f7224 */ /* 0x100fe200010e0609 */
[----:B------:R-:W-:Y:S01]  /*1d470*/  SHF.R.U64 R12, R12, 0x3, RZ ;  /* 0x000000030c0c7819 */ /* 0x000fe200000012ff */
[--C-:B------:R-:W-:Y:S01]  /*1d480*/  IMAD.X R25, RZ, RZ, R9.reuse, P3 ;  /* 0x000000ffff197224 */ /* 0x100fe200018e0609 */
[----:B------:R-:W-:Y:S01]  /*1d490*/  F2FP.BF16.F32.PACK_AB R8, R102, R11 ;  /* 0x0000000b6608723e */ /* 0x000fe200000010ff */
[--C-:B------:R-:W-:Y:S01]  /*1d4a0*/  IMAD.X R27, RZ, RZ, R9.reuse, P4 ;  /* 0x000000ffff1b7224 */ /* 0x100fe200020e0609 */
[----:B------:R-:W-:Y:S01]  /*1d4b0*/  LOP3.LUT R4, R4, R59, RZ, 0x3c, !PT ;  /* 0x0000003b04047212 */ /* 0x000fe200078e3cff */
[----:B------:R-:W-:Y:S01]  /*1d4c0*/  IMAD.X R29, RZ, RZ, R9, P5 ;  /* 0x000000ffff1d7224 */ /* 0x000fe200028e0609 */
[----:B------:R-:W-:-:S02]  /*1d4d0*/  LOP3.LUT R6, R6, R63, RZ, 0x3c, !PT ;  /* 0x0000003f06067212 */ /* 0x000fc400078e3cff */
[----:B------:R-:W-:Y:S02]  /*1d4e0*/  LOP3.LUT R28, R83, 0x380, RZ, 0xc0, !PT ;  /* 0x00000380531c7812 */ /* 0x000fe400078ec0ff */
[----:B------:R-:W-:Y:S02]  /*1d4f0*/  F2FP.BF16.F32.PACK_AB R9, R105, R108 ;  /* 0x0000006c6909723e */ /* 0x000fe400000010ff */
[----:B------:R-:W-:Y:S02]  /*1d500*/  F2FP.BF16.F32.PACK_AB R11, R85, R106 ;  /* 0x0000006a550b723e */ /* 0x000fe400000010ff */
[----:B------:R-:W-:Y:S02]  /*1d510*/  LOP3.LUT R24, R75, 0x380, RZ, 0xc0, !PT ;  /* 0x000003804b187812 */ /* 0x000fe400078ec0ff */
[----:B------:R-:W-:Y:S02]  /*1d520*/  SHF.R.U64 R26, R26, 0x3, RZ ;  /* 0x000000031a1a7819 */ /* 0x000fe400000012ff */
[----:B------:R-:W-:Y:S01]  /*1d530*/  LOP3.LUT R12, R12, R67, RZ, 0x3c, !PT ;  /* 0x000000430c0c7212 */ /* 0x000fe200078e3cff */
[----:B------:R0:W-:Y:S01]  /*1d540*/  STSM.16.M88.4 [R71], R8 ;  /* 0x0000000847007844 */ /* 0x0001e20000000200 */
[----:B------:R-:W-:-:S02]  /*1d550*/  SHF.R.U64 R28, R28, 0x3, RZ ;  /* 0x000000031c1c7819 */ /* 0x000fc400000012ff */
[----:B------:R-:W-:Y:S02]  /*1d560*/  MOV R70, R4 ;  /* 0x0000000400467202 */ /* 0x000fe40000000f00 */
[----:B------:R-:W-:Y:S02]  /*1d570*/  MOV R67, R6 ;  /* 0x0000000600437202 */ /* 0x000fe40000000f00 */
[----:B------:R-:W-:Y:S02]  /*1d580*/  SHF.R.U64 R24, R24, 0x3, RZ ;  /* 0x0000000318187819 */ /* 0x000fe400000012ff */
[----:B------:R-:W-:Y:S02]  /*1d590*/  F2FP.BF16.F32.PACK_AB R4, R95, R94 ;  /* 0x0000005e5f04723e */ /* 0x000fe400000010ff */
[----:B------:R-:W-:Y:S02]  /*1d5a0*/  F2FP.BF16.F32.PACK_AB R5, R81, R104 ;  /* 0x000000685105723e */ /* 0x000fe400000010ff */
[----:B------:R-:W-:-:S02]  /*1d5b0*/  F2FP.BF16.F32.PACK_AB R6, R100, R93 ;  /* 0x0000005d6406723e */ /* 0x000fc400000010ff */
[----:B------:R-:W-:Y:S02]  /*1d5c0*/  F2FP.BF16.F32.PACK_AB R7, R77, R84 ;  /* 0x000000544d07723e */ /* 0x000fe400000010ff */
[----:B------:R-:W-:Y:S02]  /*1d5d0*/  LOP3.LUT R26, R26, R79, RZ, 0x3c, !PT ;  /* 0x0000004f1a1a7212 */ /* 0x000fe400078e3cff */
[----:B0-----:R-:W-:Y:S02]  /*1d5e0*/  F2FP.BF16.F32.PACK_AB R8, R101, R92 ;  /* 0x0000005c6508723e */ /* 0x001fe400000010ff */
[----:B------:R-:W-:Y:S02]  /*1d5f0*/  F2FP.BF16.F32.PACK_AB R9, R73, R80 ;  /* 0x000000504909723e */ /* 0x000fe400000010ff */
[----:B------:R-:W-:Y:S02]  /*1d600*/  F2FP.BF16.F32.PACK_AB R10, R98, R91 ;  /* 0x0000005b620a723e */ /* 0x000fe400000010ff */
[----:B------:R-:W-:-:S02]  /*1d610*/  F2FP.BF16.F32.PACK_AB R11, R69, R76 ;  /* 0x0000004c450b723e */ /* 0x000fc400000010ff */
[----:B------:R-:W-:Y:S01]  /*1d620*/  LOP3.LUT R28, R28, R83, RZ, 0x3c, !PT ;  /* 0x000000531c1c7212 */ /* 0x000fe200078e3cff */
[----:B------:R-:W-:Y:S01]  /*1d630*/  STSM.16.M88.4 [R70], R4 ;  /* 0x0000000446007844 */ /* 0x000fe20000000200 */
[----:B------:R-:W-:Y:S02]  /*1d640*/  LOP3.LUT R24, R24, R75, RZ, 0x3c, !PT ;  /* 0x0000004b18187212 */ /* 0x000fe400078e3cff */
[----:B------:R-:W-:Y:S01]  /*1d650*/  MOV R59, R26 ;  /* 0x0000001a003b7202 */ /* 0x000fe20000000f00 */
[----:B------:R0:W-:Y:S01]  /*1d660*/  STSM.16.M88.4 [R67], R8 ;  /* 0x0000000843007844 */ /* 0x0001e20000000200 */
[----:B------:R-:W-:Y:S02]  /*1d670*/  F2FP.BF16.F32.PACK_AB R27, R51, R58 ;  /* 0x0000003a331b723e */ /* 0x000fe400000010ff */
[----:B------:R-:W-:Y:S02]  /*1d680*/  MOV R66, R12 ;  /* 0x0000000c00427202 */ /* 0x000fe40000000f00 */
[----:B------:R-:W-:-:S02]  /*1d690*/  MOV R63, R14 ;  /* 0x0000000e003f7202 */ /* 0x000fc40000000f00 */
[----:B------:R-:W-:Y:S02]  /*1d6a0*/  MOV R51, R28 ;  /* 0x0000001c00337202 */ /* 0x000fe40000000f00 */
[----:B------:R-:W-:Y:S02]  /*1d6b0*/  MOV R62, R24 ;  /* 0x00000018003e7202 */ /* 0x000fe40000000f00 */
[----:B------:R-:W-:Y:S02]  /*1d6c0*/  F2FP.BF16.F32.PACK_AB R12, R99, R90 ;  /* 0x0000005a630c723e */ /* 0x000fe400000010ff */
[----:B------:R-:W-:Y:S02]  /*1d6d0*/  F2FP.BF16.F32.PACK_AB R13, R65, R72 ;  /* 0x00000048410d723e */ /* 0x000fe400000010ff */
[----:B------:R-:W-:Y:S02]  /*1d6e0*/  F2FP.BF16.F32.PACK_AB R14, R96, R89 ;  /* 0x00000059600e723e */ /* 0x000fe400000010ff */
[----:B0-----:R-:W-:-:S02]  /*1d6f0*/  IADD3 R10, P1, R74, UR4, RZ ;  /* 0x000000044a0a7c10 */ /* 0x001fc4000ff3e0ff */
[----:B------:R-:W-:Y:S02]  /*1d700*/  F2FP.BF16.F32.PACK_AB R15, R61, R68 ;  /* 0x000000443d0f723e */ /* 0x000fe400000010ff */
[----:B------:R-:W-:Y:S02]  /*1d710*/  F2FP.BF16.F32.PACK_AB R29, R30, R47 ;  /* 0x0000002f1e1d723e */ /* 0x000fe400000010ff */
[----:B------:R-:W-:Y:S02]  /*1d720*/  F2FP.BF16.F32.PACK_AB R24, R97, R88 ;  /* 0x000000586118723e */ /* 0x000fe400000010ff */
[----:B------:R-:W-:Y:S02]  /*1d730*/  F2FP.BF16.F32.PACK_AB R25, R55, R64 ;  /* 0x000000403719723e */ /* 0x000fe400000010ff */
[----:B------:R-:W-:Y:S02]  /*1d740*/  F2FP.BF16.F32.PACK_AB R26, R60, R57 ;  /* 0x000000393c1a723e */ /* 0x000fe400000010ff */
[----:B------:R-:W-:-:S02]  /*1d750*/  F2FP.BF16.F32.PACK_AB R30, R52, R33 ;  /* 0x00000021341e723e */ /* 0x000fc400000010ff */
[----:B------:R-:W-:Y:S02]  /*1d760*/  ISETP.NE.U32.AND P0, PT, RZ, UR4, PT ;  /* 0x00000004ff007c0c */ /* 0x000fe4000bf05070 */
[----:B------:R-:W-:Y:S02]  /*1d770*/  F2FP.BF16.F32.PACK_AB R28, R56, R45 ;  /* 0x0000002d381c723e */ /* 0x000fe400000010ff */
[----:B------:R-:W-:Y:S02]  /*1d780*/  F2FP.BF16.F32.PACK_AB R33, R34, R43 ;  /* 0x0000002b2221723e */ /* 0x000fe400000010ff */
[----:B------:R-:W-:Y:S02]  /*1d790*/  F2FP.BF16.F32.PACK_AB R34, R48, R41 ;  /* 0x000000293022723e */ /* 0x000fe400000010ff */
[----:B------:R-:W-:Y:S01]  /*1d7a0*/  IADD3.X R11, R78, UR5, RZ, P1, !PT ;  /* 0x000000054e0b7c10 */ /* 0x000fe20008ffe4ff */
[----:B------:R0:W-:Y:S01]  /*1d7b0*/  STSM.16.M88.4 [R66], R12 ;  /* 0x0000000c42007844 */ /* 0x0001e20000000200 */
[----:B------:R-:W-:-:S02]  /*1d7c0*/  F2FP.BF16.F32.PACK_AB R4, R49, R40 ;  /* 0x000000283104723e */ /* 0x000fc400000010ff */
[----:B------:R-:W-:Y:S02]  /*1d7d0*/  F2FP.BF16.F32.PACK_AB R5, R39, R46 ;  /* 0x0000002e2705723e */ /* 0x000fe400000010ff */
[----:B------:R-:W-:Y:S02]  /*1d7e0*/  F2FP.BF16.F32.PACK_AB R6, R37, R36 ;  /* 0x000000242506723e */ /* 0x000fe400000010ff */
[----:B------:R-:W-:Y:S02]  /*1d7f0*/  F2FP.BF16.F32.PACK_AB R7, R87, R42 ;  /* 0x0000002a5707723e */ /* 0x000fe400000010ff */
[----:B-1----:R-:W-:Y:S01]  /*1d800*/  ISETP.NE.AND P1, PT, R53, 0x1, PT ;  /* 0x000000013500780c */ /* 0x002fe20003f25270 */
[----:B------:R-:W-:Y:S01]  /*1d810*/  STSM.16.M88.4 [R63], R24 ;  /* 0x000000183f007844 */ /* 0x000fe20000000200 */
[----:B------:R-:W-:Y:S01]  /*1d820*/  ISETP.NE.AND.EX P0, PT, RZ, UR5, PT, P0 ;  /* 0x00000005ff007c0c */ /* 0x000fe2000bf05300 */
[----:B------:R-:W-:Y:S02]  /*1d830*/  ULDC.64 UR4, c[0x0][0xc08] ;  /* 0x0003020000047ab9 */ /* 0x000fe40000000a00 */
[----:B------:R-:W-:Y:S01]  /*1d840*/  STSM.16.M88.4 [R62], R28 ;  /* 0x0000001c3e007844 */ /* 0x000fe20000000200 */
[----:B------:R-:W-:-:S03]  /*1d850*/  ISETP.NE.U32.AND P2, PT, RZ, UR4, PT ;  /* 0x00000004ff007c0c */ /* 0x000fc6000bf45070 */
[----:B------:R-:W-:Y:S01]  /*1d860*/  STSM.16.M88.4 [R59], R32 ;  /* 0x000000203b007844 */ /* 0x000fe20000000200 */
[----:B------:R-:W-:-:S03]  /*1d870*/  ISETP.NE.AND.EX P2, PT, RZ, UR5, PT, P2 ;  /* 0x00000005ff007c0c */ /* 0x000fc6000bf45320 */
[----:B------:R1:W-:Y:S01]  /*1d880*/  STSM.16.M88.4 [R51], R4 ;  /* 0x0000000433007844 */ /* 0x0003e20000000200 */
[----:B0-----:R-:W0:Y:S08]  /*1d890*/  @P1 LDC R12, c[0x0][0xbec] ;  /* 0x0002fb00ff0c1b82 */ /* 0x001e300000000800 */
[----:B------:R-:W2:Y:S08]  /*1d8a0*/  @P1 LDC R13, c[0x0][0xbf0] ;  /* 0x0002fc00ff0d1b82 */ /* 0x000eb00000000800 */
[----:B------:R-:W-:Y:S01]  /*1d8b0*/  BAR.SYNC.DEFER_BLOCKING 0x1, 0x100 ;  /* 0x0044000000007b1d */ /* 0x000fe20000010000 */
[----:B------:R-:W-:Y:S01]  /*1d8c0*/  @P2 IADD3 R8, P3, R74, UR4, RZ ;  /* 0x000000044a082c10 */ /* 0x000fe2000ff7e0ff */
[----:B------:R-:W-:-:S04]  /*1d8d0*/  IMAD.MOV.U32 R46, RZ, RZ, RZ ;  /* 0x000000ffff2e7224 */ /* 0x000fc800078e00ff */
[----:B------:R-:W-:Y:S01]  /*1d8e0*/  ULDC UR4, c[0x0][0xa88] ;  /* 0x0002a20000047ab9 */ /* 0x000fe20000000800 */
[----:B------:R-:W-:Y:S01]  /*1d8f0*/  @P2 IADD3.X R9, R78, UR5, RZ, P3, !PT ;  /* 0x000000054e092c10 */ /* 0x000fe20009ffe4ff */
[----:B-1----:R-:W-:Y:S02]  /*1d900*/  IMAD.U32 R6, RZ, RZ, UR4 ;  /* 0x00000004ff067e24 */ /* 0x002fe4000f8e00ff */
[----:B---3--:R-:W-:Y:S01]  /*1d910*/  IMAD R15, R86, 0x80, R107 ;  /* 0x00000080560f7824 */ /* 0x008fe200078e026b */
[----:B------:R1:W5:Y:S04]  /*1d920*/  @P0 LDG.E R46, desc[UR6][R10.64] ;  /* 0x000000060a2e0981 */ /* 0x000368000c1e1900 */
[----:B------:R1:W5:Y:S01]  /*1d930*/  @P2 LDG.E R6, desc[UR6][R8.64] ;  /* 0x0000000608062981 */ /* 0x000362000c1e1900 */
[----:B------:R-:W-:Y:S05]  /*1d940*/  @P2 BRA `(.L_x_800) ;  /* 0x0000000000142947 */ /* 0x000fea0003800000 */
[----:B------:R-:W-:Y:S05]  /*1d950*/  @!P0 BRA `(.L_x_800) ;  /* 0x0000000000108947 */ /* 0x000fea0003800000 */
[----:B------:R-:W-:Y:S02]  /*1d960*/  ULDC.64 UR4, c[0x0][0x208] ;  /* 0x0000820000047ab9 */ /* 0x000fe40000000a00 */
[----:B------:R-:W3:Y:S04]  /*1d970*/  LDG.E R5, desc[UR4][R10.64] ;  /* 0x000000040a057981 */ /* 0x000ee8000c1e1900 */
[----:B-----5:R-:W3:Y:S02]  /*1d980*/  LDG.E R6, desc[UR4][R10.64+0x4] ;  /* 0x000004040a067981 */ /* 0x020ee4000c1e1900 */
[----:B---3--:R-:W-:-:S07]  /*1d990*/  IMAD.IADD R6, R6, 0x1, -R5 ;  /* 0x0000000106067824 */ /* 0x008fce00078e0a05 */
.L_x_800:
[----:B------:R-:W3:Y:S01]  /*1d9a0*/  LDL.LU R54, [R1+0x64] ;  /* 0x0000640001367983 */ /* 0x000ee20000300800 */
[----:B0-----:R-:W-:Y:S01]  /*1d9b0*/  @P1 IMAD.HI.U32 R4, R15, R12, RZ ;  /* 0x0000000c0f041227 */ /* 0x001fe200078e00ff */
[----:B------:R-:W-:Y:S01]  /*1d9c0*/  ULDC.64 UR4, c[0x0][0xb90] ;  /* 0x0002e40000047ab9 */ /* 0x000fe20000000a00 */
[----:B-----5:R-:W-:Y:S01]  /*1d9d0*/  SHF.R.S32.HI R47, RZ, 0x1f, R46 ;  /* 0x0000001fff2f7819 */ /* 0x020fe2000001142e */
[----:B------:R-:W4:Y:S01]  /*1d9e0*/  LDL R14, [R1+0x84] ;  /* 0x00008400010e7983 */ /* 0x000f220000100800 */
[----:B------:R-:W-:Y:S01]  /*1d9f0*/  IMAD.MOV.U32 R7, RZ, RZ, R15 ;  /* 0x000000ffff077224 */ /* 0x000fe200078e000f */
[----:B--2---:R-:W-:Y:S01]  /*1da00*/  @P1 SHF.R.U32.HI R7, RZ, R13, R4 ;  /* 0x0000000dff071219 */ /* 0x004fe20000011604 */
[----:B-1----:R-:W-:Y:S01]  /*1da10*/  IMAD.SHL.U32 R10, R22, 0x40, RZ ;  /* 0x00000040160a7824 */ /* 0x002fe200078e00ff */
[----:B------:R-:W0:Y:S01]  /*1da20*/  S2R R27, SR_TID.X ;  /* 0x00000000001b7919 */ /* 0x000e220000002100 */
[----:B------:R-:W-:Y:S02]  /*1da30*/  SEL R45, R38, RZ, !P0 ;  /* 0x000000ff262d7207 */ /* 0x000fe40004000000 */
[----:B------:R-:W-:Y:S01]  /*1da40*/  SEL R55, R82, RZ, !P0 ;  /* 0x000000ff52377207 */ /* 0x000fe20004000000 */
[----:B------:R-:W-:-:S04]  /*1da50*/  IMAD.IADD R11, R16, 0x1, R10 ;  /* 0x00000001100b7824 */ /* 0x000fc800078e020a */
[----:B------:R-:W-:Y:S01]  /*1da60*/  IMAD.WIDE R20, R11, 0x2, R20 ;  /* 0x000000020b147825 */ /* 0x000fe200078e0214 */
[----:B------:R-:W-:Y:S01]  /*1da70*/  SHF.R.S32.HI R11, RZ, 0x1f, R7 ;  /* 0x0000001fff0b7819 */ /* 0x000fe20000011407 */
[----:B------:R-:W1:Y:S02]  /*1da80*/  S2R R58, SR_TID.X ;  /* 0x00000000003a7919 */ /* 0x000e640000002100 */
[----:B0-----:R-:W-:-:S05]  /*1da90*/  VIADD R27, R27, 0xffffff80 ;  /* 0xffffff801b1b7836 */ /* 0x001fca0000000000 */
[----:B------:R-:W-:-:S04]  /*1daa0*/  SHF.R.S32.HI R26, RZ, 0x1f, R27 ;  /* 0x0000001fff1a7819 */ /* 0x000fc8000001141b */
[----:B------:R-:W-:-:S04]  /*1dab0*/  LEA.HI R26, R26, R27, RZ, 0x7 ;  /* 0x0000001b1a1a7211 */ /* 0x000fc800078f38ff */
[----:B------:R-:W-:Y:S01]  /*1dac0*/  LOP3.LUT R26, R26, 0xffffff80, RZ, 0xc0, !PT ;  /* 0xffffff801a1a7812 */ /* 0x000fe200078ec0ff */
[----:B------:R-:W-:-:S04]  /*1dad0*/  IMAD R57, R6, R53, RZ ;  /* 0x0000003506397224 */ /* 0x000fc800078e02ff */
[----:B------:R-:W-:Y:S01]  /*1dae0*/  IMAD.IADD R26, R27, 0x1, -R26 ;  /* 0x000000011b1a7824 */ /* 0x000fe200078e0a1a */
[C---:B------:R-:W-:Y:S02]  /*1daf0*/  IADD3 R29, P3, R20.reuse, 0x4000, RZ ;  /* 0x00004000141d7810 */ /* 0x040fe40007f7e0ff */
[----:B------:R-:W-:Y:S02]  /*1db00*/  IADD3 R13, P4, R20, 0x2000, RZ ;  /* 0x00002000140d7810 */ /* 0x000fe40007f9e0ff */
[----:B------:R-:W-:Y:S01]  /*1db10*/  LOP3.LUT R28, R29, 0x380, RZ, 0xc0, !PT ;  /* 0x000003801d1c7812 */ /* 0x000fe200078ec0ff */
[----:B-1----:R-:W-:-:S03]  /*1db20*/  VIADD R58, R58, 0xffffff80 ;  /* 0xffffff803a3a7836 */ /* 0x002fc60000000000 */
[----:B------:R-:W-:Y:S01]  /*1db30*/  SHF.R.U64 R28, R28, 0x3, RZ ;  /* 0x000000031c1c7819 */ /* 0x000fe200000012ff */
[----:B------:R-:W-:Y:S01]  /*1db40*/  ULDC.64 UR6, c[0x0][0x208] ;  /* 0x0000820000067ab9 */ /* 0x000fe20000000a00 */
[----:B------:R-:W-:Y:S02]  /*1db50*/  SHF.R.S32.HI R56, RZ, 0x1f, R58 ;  /* 0x0000001fff387819 */ /* 0x000fe4000001143a */
[----:B------:R-:W-:Y:S01]  /*1db60*/  LOP3.LUT R28, R28, R29, RZ, 0x3c, !PT ;  /* 0x0000001d1c1c7212 */ /* 0x000fe200078e3cff */
[----:B------:R-:W-:Y:S01]  /*1db70*/  IMAD.X R29, RZ, RZ, R21, P3 ;  /* 0x000000ffff1d7224 */ /* 0x000fe200018e0615 */
[----:B------:R-:W-:Y:S02]  /*1db80*/  IADD3 R33, P5, R20, 0x5000, RZ ;  /* 0x0000500014217810 */ /* 0x000fe40007fbe0ff */
[----:B------:R-:W-:Y:S02]  /*1db90*/  LEA.HI R56, R56, R58, RZ, 0x3 ;  /* 0x0000003a38387211 */ /* 0x000fe400078f18ff */
[----:B------:R-:W-:-:S02]  /*1dba0*/  LOP3.LUT R32, R33, 0x380, RZ, 0xc0, !PT ;  /* 0x0000038021207812 */ /* 0x000fc400078ec0ff */
[----:B------:R-:W-:Y:S02]  /*1dbb0*/  LOP3.LUT R56, R56, 0xfffffff8, RZ, 0xc0, !PT ;  /* 0xfffffff838387812 */ /* 0x000fe400078ec0ff */
[----:B------:R-:W-:-:S03]  /*1dbc0*/  SHF.R.U64 R32, R32, 0x3, RZ ;  /* 0x0000000320207819 */ /* 0x000fc600000012ff */
[----:B------:R-:W-:Y:S01]  /*1dbd0*/  IMAD.IADD R56, R58, 0x1, -R56 ;  /* 0x000000013a387824 */ /* 0x000fe200078e0a38 */
[----:B------:R-:W-:Y:S01]  /*1dbe0*/  LOP3.LUT R32, R32, R33, RZ, 0x3c, !PT ;  /* 0x0000002120207212 */ /* 0x000fe200078e3cff */
[----:B------:R-:W-:Y:S01]  /*1dbf0*/  IMAD.X R33, RZ, RZ, R21, P5 ;  /* 0x000000ffff217224 */ /* 0x000fe200028e0615 */
[----:B------:R-:W-:Y:S01]  /*1dc00*/  BSSY B1, `(.L_x_801) ;  /* 0x0000088000017945 */ /* 0x000fe20003800000 */
[----:B---3--:R-:W-:Y:S01]  /*1dc10*/  SHF.R.S32.HI R52, RZ, 0x1f, R54 ;  /* 0x0000001fff347819 */ /* 0x008fe20000011436 */
[----:B------:R-:W-:-:S04]  /*1dc20*/  IMAD.WIDE.U32 R4, R54, UR4, R46 ;  /* 0x0000000436047c25 */ /* 0x000fc8000f8e002e */
[----:B------:R-:W-:-:S04]  /*1dc30*/  IMAD R8, R52, UR4, RZ ;  /* 0x0000000434087c24 */ /* 0x000fc8000f8e02ff */
[----:B------:R-:W-:Y:S01]  /*1dc40*/  IMAD R9, R54, UR5, R8 ;  /* 0x0000000536097c24 */ /* 0x000fe2000f8e0208 */
[----:B------:R-:W-:Y:S01]  /*1dc50*/  ULDC.64 UR4, c[0x0][0xb98] ;  /* 0x0002e60000047ab9 */ /* 0x000fe20000000a00 */
[----:B------:R-:W-:Y:S02]  /*1dc60*/  IMAD.MOV R8, RZ, RZ, -R7 ;  /* 0x000000ffff087224 */ /* 0x000fe400078e0a07 */
[----:B------:R-:W-:Y:S02]  /*1dc70*/  IMAD.IADD R5, R5, 0x1, R9 ;  /* 0x0000000105057824 */ /* 0x000fe400078e0209 */
[----:B------:R-:W-:Y:S02]  /*1dc80*/  IMAD R9, R53, R8, R15 ;  /* 0x0000000835097224 */ /* 0x000fe400078e020f */
[----:B------:R-:W-:Y:S02]  /*1dc90*/  IMAD R8, R45, UR4, RZ ;  /* 0x000000042d087c24 */ /* 0x000fe4000f8e02ff */
[----:B------:R-:W-:-:S04]  /*1dca0*/  IMAD.WIDE.U32 R4, R55, UR4, R4 ;  /* 0x0000000437047c25 */ /* 0x000fc8000f8e0004 */
[----:B------:R-:W-:Y:S01]  /*1dcb0*/  IMAD R10, R55, UR5, R8 ;  /* 0x00000005370a7c24 */ /* 0x000fe2000f8e0208 */
[----:B------:R-:W-:Y:S01]  /*1dcc0*/  SHF.R.S32.HI R8, RZ, 0x1f, R9 ;  /* 0x0000001fff087819 */ /* 0x000fe20000011409 */
[----:B------:R-:W-:Y:S01]  /*1dcd0*/  ULDC.64 UR4, c[0x0][0xb88] ;  /* 0x0002e20000047ab9 */ /* 0x000fe20000000a00 */
[----:B------:R-:W-:-:S03]  /*1dce0*/  IADD3 R4, P2, R7, R4, RZ ;  /* 0x0000000407047210 */ /* 0x000fc60007f5e0ff */
[----:B------:R-:W-:Y:S01]  /*1dcf0*/  IMAD R12, R8, UR4, RZ ;  /* 0x00000004080c7c24 */ /* 0x000fe2000f8e02ff */
[----:B------:R-:W-:-:S03]  /*1dd00*/  IADD3.X R5, R11, R5, R10, P2, !PT ;  /* 0x000000050b057210 */ /* 0x000fc600017fe40a */
[C---:B------:R-:W-:Y:S02]  /*1dd10*/  IMAD R11, R9.reuse, UR5, R12 ;  /* 0x00000005090b7c24 */ /* 0x040fe4000f8e020c */
[----:B------:R-:W-:Y:S01]  /*1dd20*/  IMAD.WIDE.U32 R4, R9, UR4, R4 ;  /* 0x0000000409047c25 */ /* 0x000fe2000f8e0004 */
[----:B------:R-:W-:-:S03]  /*1dd30*/  ULDC.64 UR4, c[0x0][0xb50] ;  /* 0x0002d40000047ab9 */ /* 0x000fc60000000a00 */
[----:B------:R-:W-:Y:S01]  /*1dd40*/  IMAD.IADD R5, R5, 0x1, R11 ;  /* 0x0000000105057824 */ /* 0x000fe200078e020b */
[----:B------:R-:W-:-:S04]  /*1dd50*/  LEA R10, P2, R4, UR4, 0x2 ;  /* 0x00000004040a7c11 */ /* 0x000fc8000f8410ff */
[----:B------:R-:W-:Y:S01]  /*1dd60*/  LEA.HI.X R11, R4, UR5, R5, 0x2, P2 ;  /* 0x00000005040b7c11 */ /* 0x000fe200090f1405 */
[----:B------:R-:W-:Y:S01]  /*1dd70*/  SHFL.IDX PT, R48, R10, RZ, 0x1c1f ;  /* 0x001c1fff0a307589 */ /* 0x000fe200000e0000 */
[C---:B------:R-:W-:Y:S02]  /*1dd80*/  IADD3 R25, P2, R20.reuse, 0x3000, RZ ;  /* 0x0000300014197810 */ /* 0x040fe40007f5e0ff */
[----:B------:R-:W-:Y:S01]  /*1dd90*/  IADD3 R7, P0, R20, 0x1000, RZ ;  /* 0x0000100014077810 */ /* 0x000fe20007f1e0ff */
[----:B------:R-:W0:Y:S01]  /*1dda0*/  SHFL.IDX PT, R49, R11, RZ, 0x1c1f ;  /* 0x001c1fff0b317589 */ /* 0x000e2200000e0000 */
[----:B------:R-:W-:Y:S01]  /*1ddb0*/  LOP3.LUT R24, R25, 0x380, RZ, 0xc0, !PT ;  /* 0x0000038019187812 */ /* 0x000fe200078ec0ff */
[----:B----4-:R-:W-:Y:S01]  /*1ddc0*/  IMAD R4, R86, 0x80, R14 ;  /* 0x0000008056047824 */ /* 0x010fe200078e020e */
[----:B------:R-:W-:Y:S01]  /*1ddd0*/  LOP3.LUT R12, R13, 0x380, RZ, 0xc0, !PT ;  /* 0x000003800d0c7812 */ /* 0x000fe200078ec0ff */
[--C-:B------:R-:W-:Y:S01]  /*1dde0*/  IMAD.X R9, RZ, RZ, R21.reuse, P0 ;  /* 0x000000ffff097224 */ /* 0x100fe200000e0615 */
[----:B------:R-:W-:Y:S01]  /*1ddf0*/  SHF.R.U64 R24, R24, 0x3, RZ ;  /* 0x0000000318187819 */ /* 0x000fe200000012ff */
[----:B------:R-:W-:Y:S01]  /*1de00*/  SHFL.IDX PT, R50, R10, 0x1, 0x1c1f ;  /* 0x003c1f000a327f89 */ /* 0x000fe200000e0000 */
[----:B------:R-:W-:Y:S01]  /*1de10*/  LOP3.LUT P0, RZ, R26, 0x3, RZ, 0xc0, !PT ;  /* 0x000000031aff7812 */ /* 0x000fe2000780c0ff */
[----:B------:R-:W-:Y:S01]  /*1de20*/  ULDC.64 UR4, c[0x0][0xaa0] ;  /* 0x0002a80000047ab9 */ /* 0x000fe20000000a00 */
[----:B------:R-:W-:Y:S01]  /*1de30*/  LOP3.LUT R24, R24, R25, RZ, 0x3c, !PT ;  /* 0x0000001918187212 */ /* 0x000fe200078e3cff */
[----:B------:R-:W1:Y:S01]  /*1de40*/  SHFL.IDX PT, R51, R11, 0x1, 0x1c1f ;  /* 0x003c1f000b337f89 */ /* 0x000e6200000e0000 */
[----:B------:R-:W-:Y:S01]  /*1de50*/  IMAD.X R25, RZ, RZ, R21, P2 ;  /* 0x000000ffff197224 */ /* 0x000fe200010e0615 */
[C---:B------:R-:W-:Y:S01]  /*1de60*/  ISETP.GE.OR P2, PT, R4.reuse, R57, P0 ;  /* 0x000000390400720c */ /* 0x040fe20000746670 */
[----:B------:R-:W-:Y:S01]  /*1de70*/  VIADD R4, R4, 0x8 ;  /* 0x0000000804047836 */ /* 0x000fe20000000000 */
[----:B------:R-:W-:-:S02]  /*1de80*/  LOP3.LUT R8, R7, 0x380, RZ, 0xc0, !PT ;  /* 0x0000038007087812 */ /* 0x000fc400078ec0ff */
[----:B------:R-:W-:Y:S02]  /*1de90*/  SHF.R.U64 R12, R12, 0x3, RZ ;  /* 0x000000030c0c7819 */ /* 0x000fe400000012ff */
[----:B------:R-:W-:Y:S02]  /*1dea0*/  SHF.R.U64 R8, R8, 0x3, RZ ;  /* 0x0000000308087819 */ /* 0x000fe400000012ff */
[----:B------:R-:W-:Y:S02]  /*1deb0*/  ISETP.GE.OR P0, PT, R4, R57, P0 ;  /* 0x000000390400720c */ /* 0x000fe40000706670 */
[----:B------:R-:W-:Y:S01]  /*1dec0*/  LOP3.LUT R12, R12, R13, RZ, 0x3c, !PT ;  /* 0x0000000d0c0c7212 */ /* 0x000fe200078e3cff */
[----:B------:R-:W-:Y:S01]  /*1ded0*/  IMAD.X R13, RZ, RZ, R21, P4 ;  /* 0x000000ffff0d7224 */ /* 0x000fe200020e0615 */
[----:B------:R-:W-:Y:S01]  /*1dee0*/  LOP3.LUT R8, R8, R7, RZ, 0x3c, !PT ;  /* 0x0000000708087212 */ /* 0x000fe200078e3cff */
[----:B0-----:R0:W-:Y:S01]  /*1def0*/  @!P2 ST.E desc[UR6][R48.64], R0 ;  /* 0x000000003000a985 */ /* 0x0011e2000c101906 */
[----:B------:R-:W-:-:S02]  /*1df00*/  IADD3 R5, P3, R20, 0x7000, RZ ;  /* 0x0000700014057810 */ /* 0x000fc40007f7e0ff */
[C---:B------:R-:W-:Y:S02]  /*1df10*/  IADD3 R37, P4, R20.reuse, 0x6000, RZ ;  /* 0x0000600014257810 */ /* 0x040fe40007f9e0ff */
[----:B------:R-:W-:Y:S02]  /*1df20*/  LOP3.LUT R7, R20, 0x380, RZ, 0xc0, !PT ;  /* 0x0000038014077812 */ /* 0x000fe400078ec0ff */
[----:B------:R-:W-:Y:S01]  /*1df30*/  LOP3.LUT R4, R5, 0x380, RZ, 0xc0, !PT ;  /* 0x0000038005047812 */ /* 0x000fe200078ec0ff */
[----:B0-----:R-:W0:Y:S01]  /*1df40*/  @P1 LDC R48, c[0x0][0xbec] ;  /* 0x0002fb00ff301b82 */ /* 0x001e220000000800 */
[----:B------:R-:W-:Y:S02]  /*1df50*/  LOP3.LUT R36, R37, 0x380, RZ, 0xc0, !PT ;  /* 0x0000038025247812 */ /* 0x000fe400078ec0ff */
[----:B------:R-:W-:Y:S02]  /*1df60*/  SHF.R.U64 R7, R7, 0x3, RZ ;  /* 0x0000000307077819 */ /* 0x000fe400000012ff */
[----:B------:R-:W-:-:S03]  /*1df70*/  SHF.R.U64 R4, R4, 0x3, RZ ;  /* 0x0000000304047819 */ /* 0x000fc600000012ff */
[----:B------:R-:W2:Y:S01]  /*1df80*/  @P1 LDC R49, c[0x0][0xbf0] ;  /* 0x0002fc00ff311b82 */ /* 0x000ea20000000800 */
[----:B------:R-:W-:Y:S01]  /*1df90*/  SHF.R.U64 R36, R36, 0x3, RZ ;  /* 0x0000000324247819 */ /* 0x000fe200000012ff */
[----:B-1----:R1:W-:Y:S01]  /*1dfa0*/  @!P0 ST.E desc[UR6][R50.64], R3 ;  /* 0x0000000332008985 */ /* 0x0023e2000c101906 */
[----:B------:R-:W-:Y:S01]  /*1dfb0*/  LOP3.LUT R20, R7, R20, RZ, 0x3c, !PT ;  /* 0x0000001407147212 */ /* 0x000fe200078e3cff */
[--C-:B------:R-:W-:Y:S01]  /*1dfc0*/  IMAD.X R41, RZ, RZ, R21.reuse, P3 ;  /* 0x000000ffff297224 */ /* 0x100fe200018e0615 */
[----:B------:R-:W-:Y:S01]  /*1dfd0*/  LOP3.LUT R36, R36, R37, RZ, 0x3c, !PT ;  /* 0x0000002524247212 */ /* 0x000fe200078e3cff */
[----:B------:R-:W-:Y:S01]  /*1dfe0*/  IMAD.X R37, RZ, RZ, R21, P4 ;  /* 0x000000ffff257224 */ /* 0x000fe200020e0615 */
[----:B------:R-:W-:Y:S01]  /*1dff0*/  LOP3.LUT R40, R4, R5, RZ, 0x3c, !PT ;  /* 0x0000000504287212 */ /* 0x000fe200078e3cff */
[----:B------:R-:W-:Y:S01]  /*1e000*/  IMAD R0, R56, 0x20, R22 ;  /* 0x0000002038007824 */ /* 0x000fe200078e0216 */
[----:B------:R3:W5:Y:S04]  /*1e010*/  LD.E.128 R4, desc[UR6][R20.64] ;  /* 0x0000000614047980 */ /* 0x000768000c101d00 */
[----:B------:R-:W5:Y:S01]  /*1e020*/  LD.E.128 R8, desc[UR6][R8.64] ;  /* 0x0000000608087980 */ /* 0x000f62000c101d00 */
[----:B-1----:R-:W-:-:S03]  /*1e030*/  IMAD R3, R47, UR4, RZ ;  /* 0x000000042f037c24 */ /* 0x002fc6000f8e02ff */
[----:B------:R-:W5:Y:S01]  /*1e040*/  LD.E.128 R12, desc[UR6][R12.64] ;  /* 0x000000060c0c7980 */ /* 0x000f62000c101d00 */
[C---:B------:R-:W-:Y:S02]  /*1e050*/  IMAD R3, R46.reuse, UR5, R3 ;  /* 0x000000052e037c24 */ /* 0x040fe4000f8e0203 */
[----:B---3--:R-:W-:Y:S01]  /*1e060*/  IMAD.WIDE.U32 R20, R46, UR4, RZ ;  /* 0x000000042e147c25 */ /* 0x008fe2000f8e00ff */
[----:B------:R-:W-:Y:S01]  /*1e070*/  ULDC.64 UR4, c[0x0][0xae8] ;  /* 0x0002ba0000047ab9 */ /* 0x000fe20000000a00 */
[----:B------:R-:W5:Y:S02]  /*1e080*/  LD.E.128 R24, desc[UR6][R24.64] ;  /* 0x0000000618187980 */ /* 0x000f64000c101d00 */
[----:B------:R-:W-:Y:S02]  /*1e090*/  IMAD.IADD R21, R21, 0x1, R3 ;  /* 0x0000000115157824 */ /* 0x000fe400078e0203 */
[----:B------:R-:W-:Y:S01]  /*1e0a0*/  IMAD R3, R52, UR4, RZ ;  /* 0x0000000434037c24 */ /* 0x000fe2000f8e02ff */
[----:B------:R-:W5:Y:S01]  /*1e0b0*/  LD.E.128 R28, desc[UR6][R28.64] ;  /* 0x000000061c1c7980 */ /* 0x000f62000c101d00 */
[----:B------:R-:W-:-:S02]  /*1e0c0*/  IMAD R47, R86, 0x80, R0 ;  /* 0x00000080562f7824 */ /* 0x000fc400078e0200 */
[C---:B------:R-:W-:Y:S01]  /*1e0d0*/  IMAD R3, R54.reuse, UR5, R3 ;  /* 0x0000000536037c24 */ /* 0x040fe2000f8e0203 */
[----:B------:R-:W5:Y:S01]  /*1e0e0*/  LD.E.128 R32, desc[UR6][R32.64] ;  /* 0x0000000620207980 */ /* 0x000f62000c101d00 */
[----:B------:R-:W-:Y:S01]  /*1e0f0*/  IMAD.WIDE.U32 R20, R54, UR4, R20 ;  /* 0x0000000436147c25 */ /* 0x000fe2000f8e0014 */
[----:B------:R-:W-:Y:S02]  /*1e100*/  ULDC.64 UR4, c[0x0][0xaf0] ;  /* 0x0002bc0000047ab9 */ /* 0x000fe40000000a00 */
[----:B------:R-:W5:Y:S01]  /*1e110*/  LD.E.128 R36, desc[UR6][R36.64] ;  /* 0x0000000624247980 */ /* 0x000f62000c101d00 */
[----:B0-----:R-:W-:-:S03]  /*1e120*/  @P1 IMAD.HI.U32 R0, R47, R48, RZ ;  /* 0x000000302f001227 */ /* 0x001fc600078e00ff */
[----:B------:R-:W5:Y:S01]  /*1e130*/  LD.E.128 R40, desc[UR6][R40.64] ;  /* 0x0000000628287980 */ /* 0x000f62000c101d00 */
[----:B------:R-:W-:Y:S02]  /*1e140*/  IMAD.IADD R21, R21, 0x1, R3 ;  /* 0x0000000115157824 */ /* 0x000fe400078e0203 */
[----:B------:R-:W-:Y:S01]  /*1e150*/  IMAD.MOV.U32 R3, RZ, RZ, R47 ;  /* 0x000000ffff037224 */ /* 0x000fe200078e002f */
[----:B--2---:R-:W-:Y:S01]  /*1e160*/  @P1 SHF.R.U32.HI R3, RZ, R49, R0 ;  /* 0x00000031ff031219 */ /* 0x004fe20000011600 */
[----:B------:R-:W-:Y:S01]  /*1e170*/  IMAD R45, R45, UR4, RZ ;  /* 0x000000042d2d7c24 */ /* 0x000fe2000f8e02ff */
[----:B------:R-:W-:Y:S01]  /*1e180*/  @!PT LDS RZ, [RZ] ;  /* 0x00000000fffff984 */ /* 0x000fe20000000800 */
[----:B------:R-:W-:Y:S01]  /*1e190*/  @!PT LDS RZ, [RZ] ;  /* 0x00000000fffff984 */ /* 0x000fe20000000800 */
[----:B------:R-:W-:Y:S01]  /*1e1a0*/  @!PT LDS RZ, [RZ] ;  /* 0x00000000fffff984 */ /* 0x000fe20000000800 */
[----:B------:R-:W-:Y:S01]  /*1e1b0*/  @!PT LDS RZ, [RZ] ;  /* 0x00000000fffff984 */ /* 0x000fe20000000800 */
[----:B------:R0:W-:Y:S06]  /*1e1c0*/  MEMBAR.ALL.CTA ;  /* 0x0000000000007992 */ /* 0x0001ec0000008000 */
[----:B0-----:R-:W0:Y:S01]  /*1e1d0*/  FENCE.VIEW.ASYNC.S ;  /* 0x00000000000073c6 */ /* 0x001e220000000000 */
[----:B------:R-:W-:Y:S01]  /*1e1e0*/  IMAD.WIDE.U32 R20, R55, UR4, R20 ;  /* 0x0000000437147c25 */ /* 0x000fe2000f8e0014 */
[----:B------:R-:W-:-:S03]  /*1e1f0*/  SHF.R.S32.HI R0, RZ, 0x1f, R3 ;  /* 0x0000001fff007819 */ /* 0x000fc60000011403 */
[----:B------:R-:W-:Y:S01]  /*1e200*/  IMAD R45, R55, UR5, R45 ;  /* 0x00000005372d7c24 */ /* 0x000fe2000f8e022d */
[----:B------:R-:W-:Y:S01]  /*1e210*/  ULDC.64 UR4, c[0x0][0xae0] ;  /* 0x0002b80000047ab9 */ /* 0x000fe20000000a00 */
[----:B------:R-:W-:Y:S02]  /*1e220*/  IMAD.MOV R46, RZ, RZ, -R3 ;  /* 0x000000ffff2e7224 */ /* 0x000fe400078e0a03 */
[----:B------:R-:W-:Y:S02]  /*1e230*/  IMAD.IADD R21, R21, 0x1, R45 ;  /* 0x0000000115157824 */ /* 0x000fe400078e022d */
[----:B------:R-:W-:Y:S02]  /*1e240*/  IMAD R0, R0, UR4, RZ ;  /* 0x0000000400007c24 */ /* 0x000fe4000f8e02ff */
[----:B------:R-:W-:Y:S02]  /*1e250*/  IMAD R45, R53, R46, R47 ;  /* 0x0000002e352d7224 */ /* 0x000fe400078e022f */
[----:B------:R-:W-:-:S02]  /*1e260*/  IMAD R47, R3, UR5, R0 ;  /* 0x00000005032f7c24 */ /* 0x000fc4000f8e0200 */
[----:B------:R-:W-:Y:S01]  /*1e270*/  IMAD.WIDE.U32 R20, R3, UR4, R20 ;  /* 0x0000000403147c25 */ /* 0x000fe2000f8e0014 */
[----:B------:R-:W-:Y:S01]  /*1e280*/  SHF.R.S32.HI R0, RZ, 0x1f, R45 ;  /* 0x0000001fff007819 */ /* 0x000fe2000001142d */
[----:B------:R-:W-:Y:S02]  /*1e290*/  ULDC.64 UR4, c[0x0][0xad8] ;  /* 0x0002b60000047ab9 */ /* 0x000fe40000000a00 */
[----:B------:R-:W-:Y:S02]  /*1e2a0*/  IMAD R48, R86, 0x80, R22 ;  /* 0x0000008056307824 */ /* 0x000fe400078e0216 */
[----:B------:R-:W-:Y:S02]  /*1e2b0*/  IMAD.IADD R21, R21, 0x1, R47 ;  /* 0x0000000115157824 */ /* 0x000fe400078e022f */
[----:B------:R-:W-:Y:S02]  /*1e2c0*/  IMAD R46, R0, UR4, RZ ;  /* 0x00000004002e7c24 */ /* 0x000fe4000f8e02ff */
[----:B------:R-:W-:-:S02]  /*1e2d0*/  VIADD R0, R48, 0x20 ;  /* 0x0000002030007836 */ /* 0x000fc40000000000 */
[C---:B------:R-:W-:Y:S02]  /*1e2e0*/  IMAD R47, R45.reuse, UR5, R46 ;  /* 0x000000052d2f7c24 */ /* 0x040fe4000f8e022e */
[----:B------:R-:W-:Y:S01]  /*1e2f0*/  IMAD.WIDE.U32 R20, R45, UR4, R20 ;  /* 0x000000042d147c25 */ /* 0x000fe2000f8e0014 */
[-C--:B------:R-:W-:Y:S01]  /*1e300*/  ISETP.GE.AND P2, PT, R48, R57.reuse, PT ;  /* 0x000000393000720c */ /* 0x080fe20003f46270 */
[----:B------:R-:W-:Y:S01]  /*1e310*/  ULDC.64 UR4, c[0x0][0xa80] ;  /* 0x0002a00000047ab9 */ /* 0x000fe20000000a00 */
[-C--:B------:R-:W-:Y:S01]  /*1e320*/  ISETP.GE.AND P0, PT, R0, R57.reuse, PT ;  /* 0x000000390000720c */ /* 0x080fe20003f06270 */
[----:B------:R-:W-:Y:S01]  /*1e330*/  VIADD R3, R48, 0x40 ;  /* 0x0000004030037836 */ /* 0x000fe20000000000 */
[----:B------:R-:W-:Y:S01]  /*1e340*/  LEA R45, P3, R20, UR4, 0x1 ;  /* 0x00000004142d7c11 */ /* 0x000fe2000f8608ff */
[----:B------:R-:W-:Y:S02]  /*1e350*/  IMAD.IADD R21, R21, 0x1, R47 ;  /* 0x0000000115157824 */ /* 0x000fe400078e022f */
[----:B------:R-:W-:Y:S01]  /*1e360*/  VIADD R0, R2, 0x34820 ;  /* 0x0003482002007836 */ /* 0x000fe20000000000 */
[----:B------:R-:W-:-:S02]  /*1e370*/  ISETP.GE.AND P1, PT, R3, R57, PT ;  /* 0x000000390300720c */ /* 0x000fc40003f26270 */
[----:B------:R-:W-:Y:S02]  /*1e380*/  LEA.HI.X R3, R20, UR5, R21, 0x1, P3 ;  /* 0x0000000514037c11 */ /* 0x000fe400098f0c15 */
[----:B------:R-:W-:Y:S01]  /*1e390*/  PRMT R0, RZ, 0x654, R0 ;  /* 0x00000654ff007816 */ /* 0x000fe20000000000 */
[----:B0-----:R0:W1:Y:S03]  /*1e3a0*/  SHFL.IDX PT, R46, R45, RZ, 0x181f ;  /* 0x00181fff2d2e7589 */ /* 0x00106600000e0000 */
[----:B------:R0:W-:Y:S01]  /*1e3b0*/  SYNCS.ARRIVE.TRANS64.RED.A1T0 RZ, [R0+URZ], RZ ;  /* 0x000000ff00ff79a7 */ /* 0x0001e2000810043f */
[----:B------:R0:W2:Y:S01]  /*1e3c0*/  SHFL.IDX PT, R47, R3, RZ, 0x181f ;  /* 0x00181fff032f7589 */ /* 0x0000a200000e0000 */
[----:B------:R-:W-:Y:S05]  /*1e3d0*/  @P2 BRA `(.L_x_802) ;  /* 0x0000000000282947 */ /* 0x000fea0003800000 */
[----:B------:R-:W-:Y:S01]  /*1e3e0*/  ULDC UR4, c[0x0][0xac8] ;  /* 0x0002b20000047ab9 */ /* 0x000fe20000000800 */
[----:B------:R-:W-:Y:S01]  /*1e3f0*/  ULDC.64 UR6, c[0x0][0x208] ;  /* 0x0000820000067ab9 */ /* 0x000fe20000000a00 */
        /* <DEDUP_REMOVED lines=8> */
.L_x_802:
[----:B------:R-:W-:Y:S05]  /*1e480*/  BSYNC B1 ;  /* 0x0000000000017941 */ /* 0x000fea0003800000 */
.L_x_801:
[----:B---3-5:R3:W4:Y:S01]  /*1e490*/  SHFL.IDX PT, R7, R3, 0x1, 0x181f ;  /* 0x00381f0003077f89 */ /* 0x02872200000e0000 */
[----:B------:R-:W-:Y:S03]  /*1e4a0*/  BSSY B1, `(.L_x_803) ;  /* 0x000000d000017945 */ /* 0x000fe60003800000 */
[----:B------:R3:W0:Y:S01]  /*1e4b0*/  SHFL.IDX PT, R6, R45, 0x1, 0x181f ;  /* 0x00381f002d067f89 */ /* 0x00062200000e0000 */
[----:B------:R-:W-:Y:S05]  /*1e4c0*/  @P0 BRA `(.L_x_804) ;  /* 0x0000000000280947 */ /* 0x000fea0003800000 */
[----:B------:R-:W-:Y:S01]  /*1e4d0*/  ULDC UR4, c[0x0][0xac8] ;  /* 0x0002b20000047ab9 */ /* 0x000fe20000000800 */
[----:B------:R-:W-:Y:S01]  /*1e4e0*/  ULDC.64 UR6, c[0x0][0x208] ;  /* 0x0000820000067ab9 */ /* 0x000fe20000000a00 */
[----:B------:R-:W-:Y:S02]  /*1e4f0*/  ISETP.GE.AND P3, PT, R16, UR4, PT ;  /* 0x0000000410007c0c */ /* 0x000fe4000bf66270 */
[----:B------:R-:W-:-:S11]  /*1e500*/  ISETP.GE.AND P4, PT, R221, UR4, PT ;  /* 0x00000004dd007c0c */ /* 0x000fd6000bf86270 */
[CC--:B0-----:R-:W-:Y:S02]  /*1e510*/  @!P3 LEA R4, P0, R16.reuse, R6.reuse, 0x1 ;  /* 0x000000061004b211 */ /* 0x0c1fe400078008ff */
[C---:B------:R-:W-:Y:S02]  /*1e520*/  @!P4 LEA R6, P2, R221.reuse, R6, 0x1 ;  /* 0x00000006dd06c211 */ /* 0x040fe400078408ff */
[-C--:B----4-:R-:W-:Y:S02]  /*1e530*/  @!P3 LEA.HI.X R5, R16, R7.reuse, R17, 0x1, P0 ;  /* 0x000000071005b211 */ /* 0x090fe400000f0c11 */
[----:B------:R-:W-:-:S03]  /*1e540*/  @!P4 LEA.HI.X R7, R221, R7, R44, 0x1, P2 ;  /* 0x00000007dd07c211 */ /* 0x000fc600010f0c2c */
[----:B------:R0:W-:Y:S04]  /*1e550*/  @!P3 ST.E.128 desc[UR6][R4.64], R8 ;  /* 0x000000080400b985 */ /* 0x0001e8000c101d06 */
[----:B------:R0:W-:Y:S02]  /*1e560*/  @!P4 ST.E.128 desc[UR6][R6.64], R32 ;  /* 0x000000200600c985 */ /* 0x0001e4000c101d06 */
.L_x_804:
[----:B------:R-:W-:Y:S05]  /*1e570*/  BSYNC B1 ;  /* 0x0000000000017941 */ /* 0x000fea0003800000 */
.L_x_803:
[----:B0---4-:R0:W4:Y:S01]  /*1e580*/  SHFL.IDX PT, R7, R3, 0x2, 0x181f ;  /* 0x00581f0003077f89 */ /* 0x01112200000e0000 */
        /* <DEDUP_REMOVED lines=13> */
.L_x_806:
[----:B------:R-:W-:Y:S05]  /*1e660*/  BSYNC B1 ;  /* 0x0000000000017941 */ /* 0x000fea0003800000 */
.L_x_805:
[----:B------:R-:W-:Y:S01]  /*1e670*/  VIADD R0, R48, 0x60 ;  /* 0x0000006030007836 */ /* 0x000fe20000000000 */
[----:B0--3--:R-:W0:Y:S04]  /*1e680*/  SHFL.IDX PT, R3, R3, 0x3, 0x181f ;  /* 0x00781f0003037f89 */ /* 0x009e2800000e0000 */
[----:B------:R-:W-:Y:S01]  /*1e690*/  ISETP.GE.AND P0, PT, R0, R57, PT ;  /* 0x000000390000720c */ /* 0x000fe20003f06270 */
[----:B------:R-:W3:-:S12]  /*1e6a0*/  SHFL.IDX PT, R45, R45, 0x3, 0x181f ;  /* 0x00781f002d2d7f89 */ /* 0x000ed800000e0000 */
[----:B------:R-:W-:Y:S05]  /*1e6b0*/  @P0 BRA `(.L_x_807) ;  /* 0x0000000c00400947 */ /* 0x000fea0003800000 */
[----:B------:R-:W-:Y:S01]  /*1e6c0*/  ULDC UR4, c[0x0][0xac8] ;  /* 0x0002b20000047ab9 */ /* 0x000fe20000000800 */
[----:B------:R-:W-:Y:S01]  /*1e6d0*/  ULDC.64 UR6, c[0x0][0x208] ;  /* 0x0000820000067ab9 */ /* 0x000fe20000000a00 */
[----:B------:R-:W-:-:S13]  /*1e6e0*/  ISETP.GE.AND P1, PT, R16, UR4, PT ;  /* 0x0000000410007c0c */ /* 0x000fda000bf26270 */
[----:B---3--:R-:W-:-:S04]  /*1e6f0*/  @!P1 LEA R4, P0, R16, R45, 0x1 ;  /* 0x0000002d10049211 */ /* 0x008fc800078008ff */
[----:B0-----:R-:W-:Y:S02]  /*1e700*/  @!P1 LEA.HI.X R5, R16, R3, R17, 0x1, P0 ;  /* 0x0000000310059211 */ /* 0x001fe400000f0c11 */
[----:B------:R-:W-:-:S03]  /*1e710*/  ISETP.GE.AND P0, PT, R221, UR4, PT ;  /* 0x00000004dd007c0c */ /* 0x000fc6000bf06270 */
[----:B------:R0:W-:Y:S10]  /*1e720*/  @!P1 ST.E.128 desc[UR6][R4.64], R24 ;  /* 0x0000001804009985 */ /* 0x0001f4000c101d06 */
[----:B------:R-:W-:Y:S05]  /*1e730*/  @P0 BRA `(.L_x_807) ;  /* 0x0000000c00200947 */ /* 0x000fea0003800000 */
[----:B0-----:R-:W-:Y:S01]  /*1e740*/  LEA R4, P0, R221, R45, 0x1 ;  /* 0x0000002ddd047211 */ /* 0x001fe200078008ff */
[----:B------:R-:W-:-:S03]  /*1e750*/  ULDC.64 UR4, c[0x0][0x208] ;  /* 0x0000820000047ab9 */ /* 0x000fc60000000a00 */
[----:B------:R-:W-:-:S05]  /*1e760*/  LEA.HI.X R5, R221, R3, R44, 0x1, P0 ;  /* 0x00000003dd057211 */ /* 0x000fca00000f0c2c */
[----:B------:R0:W-:Y:S01]  /*1e770*/  ST.E.128 desc[UR4][R4.64], R40 ;  /* 0x0000002804007985 */ /* 0x0001e2000c101d04 */
[----:B------:R-:W-:Y:S05]  /*1e780*/  BRA `(.L_x_807) ;  /* 0x0000000c000c7947 */ /* 0x000fea0003800000 */
.L_x_799:
[----:B------:R-:W-:Y:S01]  /*1e790*/  ULDC.64 UR4, c[0x0][0xc00] ;  /* 0x0003000000047ab9 */ /* 0x000fe20000000a00 */
[----:B------:R-:W0:Y:S01]  /*1e7a0*/  LDC R21, c[0x0][0xbe8] ;  /* 0x0002fa00ff157b82 */ /* 0x000e220000000800 */
[----:B------:R-:W-:Y:S01]  /*1e7b0*/  ISETP.NE.U32.AND P0, PT, RZ, UR4, PT ;  /* 0x00000004ff007c0c */ /* 0x000fe2000bf05070 */
[----:B------:R-:W-:Y:S01]  /*1e7c0*/  IMAD.MOV.U32 R0, RZ, RZ, RZ ;  /* 0x000000ffff007224 */ /* 0x000fe200078e00ff */
[----:B------:R-:W-:Y:S01]  /*1e7d0*/  IADD3 R4, P1, R74, UR4, RZ ;  /* 0x000000044a047c10 */ /* 0x000fe2000ff3e0ff */
[----:B------:R-:W-:Y:S01]  /*1e7e0*/  ULDC.64 UR6, c[0x0][0x208] ;  /* 0x0000820000067ab9 */ /* 0x000fe20000000a00 */
[----:B------:R-:W-:Y:S02]  /*1e7f0*/  ISETP.NE.AND.EX P0, PT, RZ, UR5, PT, P0 ;  /* 0x00000005ff007c0c */ /* 0x000fe4000bf05300 */
[----:B------:R-:W-:Y:S01]  /*1e800*/  IADD3.X R5, R78, UR5, RZ, P1, !PT ;  /* 0x000000054e057c10 */ /* 0x000fe20008ffe4ff */
[----:B------:R-:W-:Y:S02]  /*1e810*/  ULDC.64 UR4, c[0x0][0xc08] ;  /* 0x0003020000047ab9 */ /* 0x000fe40000000a00 */
[----:B------:R-:W-:-:S04]  /*1e820*/  ISETP.NE.U32.AND P1, PT, RZ, UR4, PT ;  /* 0x00000004ff007c0c */ /* 0x000fc8000bf25070 */
[----:B------:R-:W-:Y:S01]  /*1e830*/  ISETP.NE.AND.EX P1, PT, RZ, UR5, PT, P1 ;  /* 0x00000005ff007c0c */ /* 0x000fe2000bf25310 */
[----:B------:R-:W1:Y:S03]  /*1e840*/  S2R R24, SR_TID.X ;  /* 0x0000000000187919 */ /* 0x000e660000002100 */
[----:B------:R2:W5:Y:S09]  /*1e850*/  @P0 LDG.E R0, desc[UR6][R4.64] ;  /* 0x0000000604000981 */ /* 0x000572000c1e1900 */
[----:B------:R-:W-:Y:S01]  /*1e860*/  @P1 IADD3 R6, P2, R74, UR4, RZ ;  /* 0x000000044a061c10 */ /* 0x000fe2000ff5e0ff */
[----:B------:R-:W-:-:S02]  /*1e870*/  ULDC UR4, c[0x0][0xa88] ;  /* 0x0002a20000047ab9 */ /* 0x000fc40000000800 */
[----:B------:R-:W-:Y:S01]  /*1e880*/  IMAD.U32 R8, RZ, RZ, UR4 ;  /* 0x00000004ff087e24 */ /* 0x000fe2000f8e00ff */
[----:B------:R-:W-:Y:S02]  /*1e890*/  @P1 IADD3.X R7, R78, UR5, RZ, P2, !PT ;  /* 0x000000054e071c10 */ /* 0x000fe400097fe4ff */
[----:B0-----:R-:W-:-:S03]  /*1e8a0*/  ISETP.NE.AND P2, PT, R21, 0x1, PT ;  /* 0x000000011500780c */ /* 0x001fc60003f45270 */
[----:B------:R2:W5:Y:S10]  /*1e8b0*/  @P1 LDG.E R8, desc[UR6][R6.64] ;  /* 0x0000000606081981 */ /* 0x000574000c1e1900 */
[----:B------:R-:W0:Y:S01]  /*1e8c0*/  @P2 LDC R25, c[0x0][0xbec] ;  /* 0x0002fb00ff192b82 */ /* 0x000e220000000800 */
[----:B-1----:R-:W-:-:S05]  /*1e8d0*/  VIADD R24, R24, 0xffffff80 ;  /* 0xffffff8018187836 */ /* 0x002fca0000000000 */
[----:B------:R-:W-:Y:S01]  /*1e8e0*/  ISETP.GE.AND P3, PT, R24, 0x80, PT ;  /* 0x000000801800780c */ /* 0x000fe20003f66270 */
[----:B--2---:R-:W-:-:S12]  /*1e8f0*/  @P1 BRA `(.L_x_808) ;  /* 0x0000000000141947 */ /* 0x004fd80003800000 */
[----:B------:R-:W-:Y:S05]  /*1e900*/  @!P0 BRA `(.L_x_808) ;  /* 0x0000000000108947 */ /* 0x000fea0003800000 */
[----:B------:R-:W-:Y:S02]  /*1e910*/  ULDC.64 UR4, c[0x0][0x208] ;  /* 0x0000820000047ab9 */ /* 0x000fe40000000a00 */
[----:B------:R-:W2:Y:S04]  /*1e920*/  LDG.E R3, desc[UR4][R4.64] ;  /* 0x0000000404037981 */ /* 0x000ea8000c1e1900 */
[----:B-----5:R-:W2:Y:S02]  /*1e930*/  LDG.E R8, desc[UR4][R4.64+0x4] ;  /* 0x0000040404087981 */ /* 0x020ea4000c1e1900 */
[----:B--2---:R-:W-:-:S07]  /*1e940*/  IMAD.IADD R8, R8, 0x1, -R3 ;  /* 0x0000000108087824 */ /* 0x004fce00078e0a03 */
.L_x_808:
[----:B------:R-:W2:Y:S04]  /*1e950*/  LDL R20, [R1+0x64] ;  /* 0x0000640001147983 */ /* 0x000ea80000100800 */
[----:B------:R1:W5:Y:S01]  /*1e960*/  LDL R14, [R1+0x70] ;  /* 0x00007000010e7983 */ /* 0x0003620000100800 */
[----:B------:R-:W-:Y:S01]  /*1e970*/  BSSY B1, `(.L_x_809) ;  /* 0x000002f000017945 */ /* 0x000fe20003800000 */
[----:B------:R-:W-:Y:S02]  /*1e980*/  SEL R13, R82, RZ, !P0 ;  /* 0x000000ff520d7207 */ /* 0x000fe40004000000 */
[----:B------:R-:W-:Y:S02]  /*1e990*/  SEL R38, R38, RZ, !P0 ;  /* 0x000000ff26267207 */ /* 0x000fe40004000000 */
[----:B-----5:R-:W-:-:S02]  /*1e9a0*/  SHF.R.S32.HI R11, RZ, 0x1f, R0 ;  /* 0x0000001fff0b7819 */ /* 0x020fc40000011400 */
[----:B--2---:R-:W-:Y:S01]  /*1e9b0*/  SHF.R.S32.HI R10, RZ, 0x1f, R20 ;  /* 0x0000001fff0a7819 */ /* 0x004fe20000011414 */
[----:B-1----:R-:W-:Y:S06]  /*1e9c0*/  @P3 BRA `(.L_x_810) ;  /* 0x0000000000a43947 */ /* 0x002fec0003800000 */
[----:B------:R-:W1:Y:S01]  /*1e9d0*/  S2R R3, SR_TID.X ;  /* 0x0000000000037919 */ /* 0x000e620000002100 */
[----:B------:R-:W2:Y:S02]  /*1e9e0*/  LDC R12, c[0x0][0xbe8] ;  /* 0x0002fa00ff0c7b82 */ /* 0x000ea40000000800 */
[----:B--2---:R-:W-:Y:S02]  /*1e9f0*/  IMAD R4, R8, R12, RZ ;  /* 0x0000000c08047224 */ /* 0x004fe400078e02ff */
[----:B-1----:R-:W-:-:S04]  /*1ea00*/  IMAD R3, R14, 0x80, R3 ;  /* 0x000000800e037824 */ /* 0x002fc800078e0203 */
[----:B------:R-:W-:-:S05]  /*1ea10*/  VIADD R9, R3, 0xffffff80 ;  /* 0xffffff8003097836 */ /* 0x000fca0000000000 */
[----:B------:R-:W-:-:S13]  /*1ea20*/  ISETP.GE.AND P0, PT, R9, R4, PT ;  /* 0x000000040900720c */ /* 0x000fda0003f06270 */
[----:B------:R-:W-:Y:S05]  /*1ea30*/  @P0 BRA `(.L_x_810) ;  /* 0x0000000000880947 */ /* 0x000fea0003800000 */
[----:B------:R-:W-:Y:S01]  /*1ea40*/  ISETP.NE.AND P0, PT, R12, 0x1, PT ;  /* 0x000000010c00780c */ /* 0x000fe20003f05270 */
[----:B------:R-:W-:Y:S01]  /*1ea50*/  ULDC.64 UR4, c[0x0][0xb90] ;  /* 0x0002e40000047ab9 */ /* 0x000fe20000000a00 */
[----:B------:R-:W-:Y:S01]  /*1ea60*/  IMAD.MOV.U32 R4, RZ, RZ, R0 ;  /* 0x000000ffff047224 */ /* 0x000fe200078e0000 */
[----:B------:R-:W-:Y:S01]  /*1ea70*/  ULDC.64 UR6, c[0x0][0x208] ;  /* 0x0000820000067ab9 */ /* 0x000fe20000000a00 */
[----:B------:R-:W-:Y:S02]  /*1ea80*/  IMAD R7, R10, UR4, RZ ;  /* 0x000000040a077c24 */ /* 0x000fe4000f8e02ff */
[----:B------:R-:W-:Y:S02]  /*1ea90*/  IMAD.MOV.U32 R5, RZ, RZ, R11 ;  /* 0x000000ffff057224 */ /* 0x000fe400078e000b */
[----:B------:R-:W-:Y:S02]  /*1eaa0*/  IMAD.MOV.U32 R3, RZ, RZ, R9 ;  /* 0x000000ffff037224 */ /* 0x000fe400078e0009 */
[----:B------:R-:W-:-:S03]  /*1eab0*/  IMAD.WIDE.U32 R4, R20, UR4, R4 ;  /* 0x0000000414047c25 */ /* 0x000fc6000f8e0004 */
[----:B------:R-:W1:Y:S01]  /*1eac0*/  @P0 LDC R6, c[0x0][0xbec] ;  /* 0x0002fb00ff060b82 */ /* 0x000e620000000800 */
[----:B------:R-:W-:Y:S01]  /*1ead0*/  IMAD R7, R20, UR5, R7 ;  /* 0x0000000514077c24 */ /* 0x000fe2000f8e0207 */
[----:B------:R-:W-:-:S03]  /*1eae0*/  ULDC.64 UR4, c[0x0][0xb98] ;  /* 0x0002e60000047ab9 */ /* 0x000fc60000000a00 */
[----:B------:R-:W-:-:S03]  /*1eaf0*/  IMAD.IADD R5, R5, 0x1, R7 ;  /* 0x0000000105057824 */ /* 0x000fc600078e0207 */
[----:B------:R-:W2:Y:S01]  /*1eb00*/  @P0 LDC R15, c[0x0][0xbf0] ;  /* 0x0002fc00ff0f0b82 */ /* 0x000ea20000000800 */
[----:B------:R-:W-:-:S04]  /*1eb10*/  IMAD.WIDE.U32 R4, R13, UR4, R4 ;  /* 0x000000040d047c25 */ /* 0x000fc8000f8e0004 */
[----:B-1----:R-:W-:-:S05]  /*1eb20*/  @P0 IMAD.HI.U32 R6, R9, R6, RZ ;  /* 0x0000000609060227 */ /* 0x002fca00078e00ff */
[----:B--2---:R-:W-:Y:S01]  /*1eb30*/  @P0 SHF.R.U32.HI R3, RZ, R15, R6 ;  /* 0x0000000fff030219 */ /* 0x004fe20000011606 */
[----:B------:R-:W-:-:S03]  /*1eb40*/  IMAD R6, R38, UR4, RZ ;  /* 0x0000000426067c24 */ /* 0x000fc6000f8e02ff */
[----:B------:R-:W-:Y:S01]  /*1eb50*/  IADD3 R4, P0, R3, R4, RZ ;  /* 0x0000000403047210 */ /* 0x000fe20007f1e0ff */
[----:B------:R-:W-:Y:S02]  /*1eb60*/  IMAD.MOV R7, RZ, RZ, -R3 ;  /* 0x000000ffff077224 */ /* 0x000fe400078e0a03 */
[----:B------:R-:W-:Y:S01]  /*1eb70*/  IMAD R6, R13, UR5, R6 ;  /* 0x000000050d067c24 */ /* 0x000fe2000f8e0206 */
[----:B------:R-:W-:Y:S01]  /*1eb80*/  ULDC.64 UR4, c[0x0][0xb88] ;  /* 0x0002e20000047ab9 */ /* 0x000fe20000000a00 */
[----:B------:R-:W-:Y:S01]  /*1eb90*/  IMAD R7, R12, R7, R9 ;  /* 0x000000070c077224 */ /* 0x000fe200078e0209 */
[----:B------:R-:W-:-:S04]  /*1eba0*/  SHF.R.S32.HI R9, RZ, 0x1f, R3 ;  /* 0x0000001fff097819 */ /* 0x000fc80000011403 */
        /* <DEDUP_REMOVED lines=11> */
.L_x_810:
[----:B------:R-:W-:Y:S05]  /*1ec60*/  BSYNC B1 ;  /* 0x0000000000017941 */ /* 0x000fea0003800000 */
.L_x_809:
[----:B-1----:R-:W-:Y:S01]  /*1ec70*/  SHF.R.S32.HI R6, RZ, 0x1f, R24 ;  /* 0x0000001fff067819 */ /* 0x002fe20000011418 */
[----:B------:R-:W1:Y:S01]  /*1ec80*/  @P2 LDC R9, c[0x0][0xbf0] ;  /* 0x0002fc00ff092b82 */ /* 0x000e620000000800 */
[----:B------:R-:W-:Y:S02]  /*1ec90*/  ULDC.64 UR4, c[0x0][0xaa0] ;  /* 0x0002a80000047ab9 */ /* 0x000fe40000000a00 */
[----:B------:R-:W-:Y:S01]  /*1eca0*/  LEA.HI R6, R6, R24, RZ, 0x3 ;  /* 0x0000001806067211 */ /* 0x000fe200078f18ff */
[----:B------:R-:W-:Y:S02]  /*1ecb0*/  IMAD R3, R11, UR4, RZ ;  /* 0x000000040b037c24 */ /* 0x000fe4000f8e02ff */
[----:B------:R-:W-:Y:S01]  /*1ecc0*/  IMAD.WIDE.U32 R4, R0, UR4, RZ ;  /* 0x0000000400047c25 */ /* 0x000fe2000f8e00ff */
[----:B------:R-:W-:-:S03]  /*1ecd0*/  LOP3.LUT R6, R6, 0xfffffff8, RZ, 0xc0, !PT ;  /* 0xfffffff806067812 */ /* 0x000fc600078ec0ff */
[----:B------:R-:W-:Y:S01]  /*1ece0*/  IMAD R3, R0, UR5, R3 ;  /* 0x0000000500037c24 */ /* 0x000fe2000f8e0203 */
[----:B------:R-:W-:Y:S01]  /*1ecf0*/  ULDC.64 UR4, c[0x0][0xae8] ;  /* 0x0002ba0000047ab9 */ /* 0x000fe20000000a00 */
[----:B------:R-:W-:Y:S02]  /*1ed00*/  IMAD.IADD R6, R24, 0x1, -R6 ;  /* 0x0000000118067824 */ /* 0x000fe400078e0a06 */
[----:B------:R-:W-:Y:S02]  /*1ed10*/  IMAD R0, R10, UR4, RZ ;  /* 0x000000040a007c24 */ /* 0x000fe4000f8e02ff */
[----:B------:R-:W-:Y:S02]  /*1ed20*/  IMAD R6, R6, 0x20, R22 ;  /* 0x0000002006067824 */ /* 0x000fe400078e0216 */
[----:B------:R-:W-:Y:S02]  /*1ed30*/  IMAD R7, R20, UR5, R0 ;  /* 0x0000000514077c24 */ /* 0x000fe4000f8e0200 */
[----:B------:R-:W-:-:S02]  /*1ed40*/  IMAD R10, R14, 0x80, R6 ;  /* 0x000000800e0a7824 */ /* 0x000fc400078e0206 */
[----:B------:R-:W-:Y:S02]  /*1ed50*/  IMAD.IADD R5, R5, 0x1, R3 ;  /* 0x0000000105057824 */ /* 0x000fe400078e0203 */
[----:B0-----:R-:W-:-:S04]  /*1ed60*/  @P2 IMAD.HI.U32 R0, R10, R25, RZ ;  /* 0x000000190a002227 */ /* 0x001fc800078e00ff */
[----:B------:R-:W-:Y:S01]  /*1ed70*/  IMAD.WIDE.U32 R4, R20, UR4, R4 ;  /* 0x0000000414047c25 */ /* 0x000fe2000f8e0004 */
[----:B------:R-:W-:-:S03]  /*1ed80*/  ULDC.64 UR4, c[0x0][0xaf0] ;  /* 0x0002bc0000047ab9 */ /* 0x000fc60000000a00 */
[----:B------:R-:W-:Y:S01]  /*1ed90*/  IMAD.MOV.U32 R3, RZ, RZ, R10 ;  /* 0x000000ffff037224 */ /* 0x000fe200078e000a */
[----:B-1----:R-:W-:Y:S01]  /*1eda0*/  @P2 SHF.R.U32.HI R3, RZ, R9, R0 ;  /* 0x00000009ff032219 */ /* 0x002fe20000011600 */
[----:B------:R-:W-:Y:S02]  /*1edb0*/  IMAD.IADD R5, R5, 0x1, R7 ;  /* 0x0000000105057824 */ /* 0x000fe400078e0207 */
[----:B------:R-:W-:Y:S01]  /*1edc0*/  IMAD R6, R38, UR4, RZ ;  /* 0x0000000426067c24 */ /* 0x000fe2000f8e02ff */
[--C-:B------:R-:W-:Y:S01]  /*1edd0*/  SHF.R.S32.HI R0, RZ, 0x1f, R3.reuse ;  /* 0x0000001fff007819 */ /* 0x100fe20000011403 */
[----:B------:R-:W-:Y:S02]  /*1ede0*/  IMAD.MOV R7, RZ, RZ, -R3 ;  /* 0x000000ffff077224 */ /* 0x000fe400078e0a03 */
[C---:B------:R-:W-:Y:S02]  /*1edf0*/  IMAD R9, R13.reuse, UR5, R6 ;  /* 0x000000050d097c24 */ /* 0x040fe4000f8e0206 */
[----:B------:R-:W-:Y:S01]  /*1ee00*/  IMAD.WIDE.U32 R4, R13, UR4, R4 ;  /* 0x000000040d047c25 */ /* 0x000fe2000f8e0004 */
[----:B------:R-:W-:-:S03]  /*1ee10*/  ULDC.64 UR4, c[0x0][0xae0] ;  /* 0x0002b80000047ab9 */ /* 0x000fc60000000a00 */
[----:B------:R-:W-:Y:S02]  /*1ee20*/  IMAD R7, R21, R7, R10 ;  /* 0x0000000715077224 */ /* 0x000fe400078e020a */
[----:B------:R-:W-:Y:S02]  /*1ee30*/  IMAD R6, R0, UR4, RZ ;  /* 0x0000000400067c24 */ /* 0x000fe4000f8e02ff */
[----:B------:R-:W-:Y:S01]  /*1ee40*/  IMAD.IADD R5, R5, 0x1, R9 ;  /* 0x0000000105057824 */ /* 0x000fe200078e0209 */
[----:B------:R-:W-:Y:S01]  /*1ee50*/  SHF.R.S32.HI R0, RZ, 0x1f, R7 ;  /* 0x0000001fff007819 */ /* 0x000fe20000011407 */
[C---:B------:R-:W-:Y:S02]  /*1ee60*/  IMAD R9, R3.reuse, UR5, R6 ;  /* 0x0000000503097c24 */ /* 0x040fe4000f8e0206 */
[----:B------:R-:W-:Y:S01]  /*1ee70*/  IMAD.WIDE.U32 R4, R3, UR4, R4 ;  /* 0x0000000403047c25 */ /* 0x000fe2000f8e0004 */
[----:B------:R-:W-:-:S03]  /*1ee80*/  ULDC.64 UR4, c[0x0][0xad8] ;  /* 0x0002b60000047ab9 */ /* 0x000fc60000000a00 */
[----:B------:R-:W-:Y:S02]  /*1ee90*/  IMAD R0, R0, UR4, RZ ;  /* 0x0000000400007c24 */ /* 0x000fe4000f8e02ff */
[----:B------:R-:W-:Y:S02]  /*1eea0*/  IMAD.IADD R5, R5, 0x1, R9 ;  /* 0x0000000105057824 */ /* 0x000fe400078e0209 */
[C---:B------:R-:W-:Y:S02]  /*1eeb0*/  IMAD R3, R7.reuse, UR5, R0 ;  /* 0x0000000507037c24 */ /* 0x040fe4000f8e0200 */
[----:B------:R-:W-:Y:S01]  /*1eec0*/  IMAD.WIDE.U32 R4, R7, UR4, R4 ;  /* 0x0000000407047c25 */ /* 0x000fe2000f8e0004 */
[----:B------:R-:W-:-:S03]  /*1eed0*/  ULDC.64 UR4, c[0x0][0xa80] ;  /* 0x0002a00000047ab9 */ /* 0x000fc60000000a00 */
[----:B------:R-:W-:Y:S01]  /*1eee0*/  IMAD.IADD R5, R5, 0x1, R3 ;  /* 0x0000000105057824 */ /* 0x000fe200078e0203 */
[----:B------:R-:W-:Y:S01]  /*1eef0*/  LEA R3, P0, R4, UR4, 0x1 ;  /* 0x0000000404037c11 */ /* 0x000fe2000f8008ff */
[----:B------:R-:W-:Y:S01]  /*1ef00*/  UMOV UR4, 0xffffffff ;  /* 0xffffffff00047882 */ /* 0x000fe20000000000 */
[----:B------:R-:W-:Y:S02]  /*1ef10*/  IMAD R6, R14, 0x80, R22 ;  /* 0x000000800e067824 */ /* 0x000fe400078e0216 */
[----:B------:R-:W-:Y:S01]  /*1ef20*/  LEA.HI.X R4, R4, UR5, R5, 0x1, P0 ;  /* 0x0000000504047c11 */ /* 0x000fe200080f0c05 */
[----:B------:R-:W-:Y:S08]  /*1ef30*/  BRA.DIV UR4, `(.L_x_811) ;  /* 0x0000007e04807947 */ /* 0x000ff0000b800000 */
[----:B------:R0:W1:Y:S04]  /*1ef40*/  SHFL.IDX PT, R0, R4, RZ, 0x181f ;  /* 0x00181fff04007589 */ /* 0x00006800000e0000 */
[----:B------:R0:W2:Y:S02]  /*1ef50*/  SHFL.IDX PT, R14, R3, RZ, 0x181f ;  /* 0x00181fff030e7589 */ /* 0x0000a400000e0000 */
.L_x_1000:
[----:B------:R-:W-:Y:S01]  /*1ef60*/  IMAD R8, R8, R21, RZ ;  /* 0x0000001508087224 */ /* 0x000fe200078e02ff */
[----:B------:R-:W-:Y:S04]  /*1ef70*/  BSSY B1, `(.L_x_812) ;  /* 0x000000d000017945 */ /* 0x000fe80003800000 */
[----:B------:R-:W-:-:S13]  /*1ef80*/  ISETP.GE.AND P0, PT, R6, R8, PT ;  /* 0x000000080600720c */ /* 0x000fda0003f06270 */
[----:B------:R-:W-:Y:S05]  /*1ef90*/  @P0 BRA `(.L_x_813) ;  /* 0x0000000000280947 */ /* 0x000fea0003800000 */
[----:B------:R-:W-:Y:S01]  /*1efa0*/  ULDC UR4, c[0x0][0xac8] ;  /* 0x0002b20000047ab9 */ /* 0x000fe20000000800 */
[----:B------:R-:W-:Y:S01]  /*1efb0*/  ULDC.64 UR6, c[0x0][0x208] ;  /* 0x0000820000067ab9 */ /* 0x000fe20000000a00 */
[----:B------:R-:W-:Y:S02]  /*1efc0*/  ISETP.GE.AND P2, PT, R16, UR4, PT ;  /* 0x0000000410007c0c */ /* 0x000fe4000bf46270 */
[----:B------:R-:W-:-:S11]  /*1efd0*/  ISETP.GE.AND P3, PT, R221, UR4, PT ;  /* 0x00000004dd007c0c */ /* 0x000fd6000bf66270 */
[CC--:B--2---:R-:W-:Y:S02]  /*1efe0*/  @!P2 LEA R10, P0, R16.reuse, R14.reuse, 0x1 ;  /* 0x0000000e100aa211 */ /* 0x0c4fe400078008ff */
[C---:B------:R-:W-:Y:S02]  /*1eff0*/  @!P3 LEA R14, P1, R221.reuse, R14, 0x1 ;  /* 0x0000000edd0eb211 */ /* 0x040fe400078208ff */
[-C--:B-1----:R-:W-:Y:S02]  /*1f000*/  @!P2 LEA.HI.X R11, R16, R0.reuse, R17, 0x1, P0 ;  /* 0x00000000100ba211 */ /* 0x082fe400000f0c11 */
[----:B------:R-:W-:-:S03]  /*1f010*/  @!P3 LEA.HI.X R15, R221, R0, R44, 0x1, P1 ;  /* 0x00000000dd0fb211 */ /* 0x000fc600008f0c2c */
[----:B------:R3:W-:Y:S04]  /*1f020*/  @!P2 ST.E.128 desc[UR6][R10.64], RZ ;  /* 0x000000ff0a00a985 */ /* 0x0007e8000c101d06 */
[----:B------:R3:W-:Y:S02]  /*1f030*/  @!P3 ST.E.128 desc[UR6][R14.64], RZ ;  /* 0x000000ff0e00b985 */ /* 0x0007e4000c101d06 */
.L_x_813:
[----:B------:R-:W-:Y:S05]  /*1f040*/  BSYNC B1 ;  /* 0x0000000000017941 */ /* 0x000fea0003800000 */
.L_x_812:
[----:B------:R-:W-:-:S03]  /*1f050*/  UMOV UR4, 0xffffffff ;  /* 0xffffffff00047882 */ /* 0x000fc60000000000 */
[----:B------:R-:W-:Y:S05]  /*1f060*/  BRA.DIV UR4, `(.L_x_814) ;  /* 0x0000007e04687947 */ /* 0x000fea000b800000 */
[----:B-1----:R1:W4:Y:S04]  /*1f070*/  SHFL.IDX PT, R0, R4, 0x1, 0x181f ;  /* 0x00381f0004007f89 */ /* 0x00232800000e0000 */
[----:B--23--:R1:W2:Y:S02]  /*1f080*/  SHFL.IDX PT, R14, R3, 0x1, 0x181f ;  /* 0x00381f00030e7f89 */ /* 0x00c2a400000e0000 */
.L_x_1004:
[----:B------:R-:W-:Y:S01]  /*1f090*/  VIADD R5, R6, 0x20 ;  /* 0x0000002006057836 */ /* 0x000fe20000000000 */
        /* <DEDUP_REMOVED lines=9> */
[-C--:B----4-:R-:W-:Y:S02]  /*1f130*/  @!P2 LEA.HI.X R11, R16, R0.reuse, R17, 0x1, P0 ;  /* 0x00000000100ba211 */ /* 0x090fe400000f0c11 */
[----:B------:R-:W-:-:S03]  /*1f140*/  @!P3 LEA.HI.X R15, R221, R0, R44, 0x1, P1 ;  /* 0x00000000dd0fb211 */ /* 0x000fc600008f0c2c */
[----:B------:R3:W-:Y:S04]  /*1f150*/  @!P2 ST.E.128 desc[UR6][R10.64], RZ ;  /* 0x000000ff0a00a985 */ /* 0x0007e8000c101d06 */
[----:B------:R3:W-:Y:S02]  /*1f160*/  @!P3 ST.E.128 desc[UR6][R14.64], RZ ;  /* 0x000000ff0e00b985 */ /* 0x0007e4000c101d06 */
.L_x_816:
[----:B------:R-:W-:Y:S05]  /*1f170*/  BSYNC B1 ;  /* 0x0000000000017941 */ /* 0x000fea0003800000 */
.L_x_815:
[----:B------:R-:W-:-:S03]  /*1f180*/  UMOV UR4, 0xffffffff ;  /* 0xffffffff00047882 */ /* 0x000fc60000000000 */
[----:B------:R-:W-:Y:S05]  /*1f190*/  BRA.DIV UR4, `(.L_x_817) ;  /* 0x0000007e04647947 */ /* 0x000fea000b800000 */
[----:B----4-:R4:W0:Y:S04]  /*1f1a0*/  SHFL.IDX PT, R0, R4, 0x2, 0x181f ;  /* 0x00581f0004007f89 */ /* 0x01082800000e0000 */
[----:B--23--:R4:W2:Y:S02]  /*1f1b0*/  SHFL.IDX PT, R14, R3, 0x2, 0x181f ;  /* 0x00581f00030e7f89 */ /* 0x00c8a400000e0000 */
.L_x_1008:
        /* <DEDUP_REMOVED lines=10> */
[-C--:B0-----:R-:W-:Y:S02]  /*1f260*/  @!P2 LEA.HI.X R11, R16, R0.reuse, R17, 0x1, P0 ;  /* 0x00000000100ba211 */ /* 0x081fe400000f0c11 */
[----:B------:R-:W-:-:S03]  /*1f270*/  @!P3 LEA.HI.X R15, R221, R0, R44, 0x1, P1 ;  /* 0x00000000dd0fb211 */ /* 0x000fc600008f0c2c */
[----:B------:R3:W-:Y:S04]  /*1f280*/  @!P2 ST.E.128 desc[UR6][R10.64], RZ ;  /* 0x000000ff0a00a985 */ /* 0x0007e8000c101d06 */
[----:B------:R3:W-:Y:S02]  /*1f290*/  @!P3 ST.E.128 desc[UR6][R14.64], RZ ;  /* 0x000000ff0e00b985 */ /* 0x0007e4000c101d06 */
.L_x_819:
[----:B------:R-:W-:Y:S05]  /*1f2a0*/  BSYNC B1 ;  /* 0x0000000000017941 */ /* 0x000fea0003800000 */
.L_x_818:
[----:B------:R-:W-:-:S03]  /*1f2b0*/  UMOV UR4, 0xffffffff ;  /* 0xffffffff00047882 */ /* 0x000fc60000000000 */
[----:B------:R-:W-:Y:S05]  /*1f2c0*/  BRA.DIV UR4, `(.L_x_820) ;  /* 0x0000007e04607947 */ /* 0x000fea000b800000 */
[----:B0-----:R0:W0:Y:S04]  /*1f2d0*/  SHFL.IDX PT, R0, R4, 0x3, 0x181f ;  /* 0x00781f0004007f89 */ /* 0x00102800000e0000 */
[----:B--23--:R2:W3:Y:S02]  /*1f2e0*/  SHFL.IDX PT, R14, R3, 0x3, 0x181f ;  /* 0x00781f00030e7f89 */ /* 0x00c4e400000e0000 */
.L_x_1012:
[----:B-12-4-:R-:W-:-:S05]  /*1f2f0*/  VIADD R3, R6, 0x60 ;  /* 0x0000006006037836 */ /* 0x016fca0000000000 */
[----:B------:R-:W-:-:S13]  /*1f300*/  ISETP.GE.AND P0, PT, R3, R8, PT ;  /* 0x000000080300720c */ /* 0x000fda0003f06270 */
[----:B------:R-:W-:Y:S05]  /*1f310*/  @P0 BRA `(.L_x_807) ;  /* 0x0000000000280947 */ /* 0x000fea0003800000 */
[----:B------:R-:W-:Y:S01]  /*1f320*/  ULDC UR4, c[0x0][0xac8] ;  /* 0x0002b20000047ab9 */ /* 0x000fe20000000800 */
[----:B------:R-:W-:Y:S01]  /*1f330*/  ULDC.64 UR6, c[0x0][0x208] ;  /* 0x0000820000067ab9 */ /* 0x000fe20000000a00 */
[----:B------:R-:W-:Y:S02]  /*1f340*/  ISETP.GE.AND P2, PT, R16, UR4, PT ;  /* 0x0000000410007c0c */ /* 0x000fe4000bf46270 */
[----:B------:R-:W-:-:S11]  /*1f350*/  ISETP.GE.AND P3, PT, R221, UR4, PT ;  /* 0x00000004dd007c0c */ /* 0x000fd6000bf66270 */
[CC--:B0--3--:R-:W-:Y:S02]  /*1f360*/  @!P2 LEA R4, P0, R16.reuse, R14.reuse, 0x1 ;  /* 0x0000000e1004a211 */ /* 0x0c9fe400078008ff */
[C---:B------:R-:W-:Y:S02]  /*1f370*/  @!P3 LEA R14, P1, R221.reuse, R14, 0x1 ;  /* 0x0000000edd0eb211 */ /* 0x040fe400078208ff */
[-C--:B------:R-:W-:Y:S02]  /*1f380*/  @!P2 LEA.HI.X R5, R16, R0.reuse, R17, 0x1, P0 ;  /* 0x000000001005a211 */ /* 0x080fe400000f0c11 */
[----:B------:R-:W-:-:S03]  /*1f390*/  @!P3 LEA.HI.X R15, R221, R0, R44, 0x1, P1 ;  /* 0x00000000dd0fb211 */ /* 0x000fc600008f0c2c */
[----:B------:R1:W-:Y:S04]  /*1f3a0*/  @!P2 ST.E.128 desc[UR6][R4.64], RZ ;  /* 0x000000ff0400a985 */ /* 0x0003e8000c101d06 */
[----:B------:R1:W-:Y:S02]  /*1f3b0*/  @!P3 ST.E.128 desc[UR6][R14.64], RZ ;  /* 0x000000ff0e00b985 */ /* 0x0003e4000c101d06 */
.L_x_807:
[----:B------:R-:W-:Y:S05]  /*1f3c0*/  BSYNC B0 ;  /* 0x0000000000007941 */ /* 0x000fea0003800000 */
.L_x_798:
[----:B------:R-:W-:Y:S02]  /*1f3d0*/  ULDC UR4, c[0x0][0xc3c] ;  /* 0x00030f0000047ab9 */ /* 0x000fe40000000800 */
[----:B------:R-:W-:-:S13]  /*1f3e0*/  ISETP.GE.AND P0, PT, R127, UR4, PT ;  /* 0x000000047f007c0c */ /* 0x000fda000bf06270 */
[----:B------:R-:W-:Y:S05]  /*1f3f0*/  @!P0 BRA `(.L_x_821) ;  /* 0xfffffe1c00cc8947 */ /* 0x000fea000383ffff */
[----:B------:R-:W-:Y:S05]  /*1f400*/  BRA `(.L_x_603) ;  /* 0x00000070005c7947 */ /* 0x000fea0003800000 */
.L_x_601:
[----:B------:R-:W-:-:S08]  /*1f410*/  NOP ;  /* 0x0000000000007918 */ /* 0x000fd00000000000 */
[----:B--2---:R-:W0:-:S00]  /*1f420*/  USETMAXREG.DEALLOC.CTAPOOL 0x18 ;  /* 0x00000018000079c8 */ /* 0x004e0000080e0500 */
[----:B0-----:R-:W2:Y:S01]  /*1f430*/  LDL.LU R3, [R1+0x4] ;  /* 0x0000040001037983 */ /* 0x001ea20000300800 */
[----:B------:R-:W-:Y:S01]  /*1f440*/  LOP3.LUT R2, R2, 0x3, RZ, 0xc0, !PT ;  /* 0x0000000302027812 */ /* 0x000fe200078ec0ff */
[----:B------:R-:W-:-:S05]  /*1f450*/  IMAD.MOV.U32 R4, RZ, RZ, RZ ;  /* 0x000000ffff047224 */ /* 0x000fca00078e00ff */
[----:B------:R-:W0:Y:S02]  /*1f460*/  SHFL.IDX PT, R2, R2, RZ, 0x1f ;  /* 0x00001fff02027589 */ /* 0x000e2400000e0000 */
[----:B0-----:R-:W-:Y:S02]  /*1f470*/  ISETP.NE.AND P0, PT, R2, RZ, PT ;  /* 0x000000ff0200720c */ /* 0x001fe40003f05270 */
        /* <DEDUP_REMOVED lines=11> */
.L_x_822:
[----:B------:R-:W-:Y:S01]  /*1f530*/  LOP3.LUT R5, R0, 0x1f, RZ, 0xc0, !PT ;  /* 0x0000001f00057812 */ /* 0x000fe200078ec0ff */
[----:B------:R-:W-:Y:S01]  /*1f540*/  ULDC UR4, c[0x0][0xc3c] ;  /* 0x00030f0000047ab9 */ /* 0x000fe20000000800 */
[----:B------:R-:W-:Y:S01]  /*1f550*/  ULDC.64 UR6, c[0x0][0x208] ;  /* 0x0000820000067ab9 */ /* 0x000fe20000000a00 */
[----:B------:R-:W-:Y:S01]  /*1f560*/  ULDC UR5, c[0x0][0xc38] ;  /* 0x00030e0000057ab9 */ /* 0x000fe20000000800 */
[----:B------:R-:W-:-:S04]  /*1f570*/  ISETP.NE.AND P0, PT, R5, 0x1f, PT ;  /* 0x0000001f0500780c */ /* 0x000fc80003f05270 */
[----:B------:R-:W-:-:S13]  /*1f580*/  ISETP.GE.OR P1, PT, R5, UR4, !P0 ;  /* 0x0000000405007c0c */ /* 0x000fda000c726670 */
[----:B0-----:R-:W0:Y:S02]  /*1f590*/  @!P1 LDC.64 R2, c[0x0][0xc80] ;  /* 0x00032000ff029b82 */ /* 0x001e240000000a00 */
[----:B0-----:R-:W-:-:S05]  /*1f5a0*/  @!P1 IMAD.WIDE.U32 R2, R5, 0x4, R2 ;  /* 0x0000000405029825 */ /* 0x001fca00078e0002 */
[----:B------:R-:W2:Y:S01]  /*1f5b0*/  @!P1 LDG.E R4, desc[UR6][R2.64] ;  /* 0x0000000602049981 */ /* 0x000ea2000c1e1900 */
[C---:B------:R-:W-:Y:S01]  /*1f5c0*/  ISETP.NE.AND P1, PT, R5.reuse, RZ, PT ;  /* 0x000000ff0500720c */ /* 0x040fe20003f25270 */
[----:B------:R-:W0:Y:S01]  /*1f5d0*/  S2UR UR6, SR_CTAID.X ;  /* 0x00000000000679c3 */ /* 0x000e220000002500 */
[C---:B------:R-:W-:Y:S01]  /*1f5e0*/  ISETP.GE.U32.AND P2, PT, R5.reuse, 0x2, PT ;  /* 0x000000020500780c */ /* 0x040fe20003f46070 */
[----:B------:R-:W-:Y:S01]  /*1f5f0*/  UMOV UR4, URZ ;  /* 0x0000003f00047c82 */ /* 0x000fe20008000000 */
[C---:B------:R-:W-:Y:S01]  /*1f600*/  ISETP.GE.U32.AND P3, PT, R5.reuse, 0x4, PT ;  /* 0x000000040500780c */ /* 0x040fe20003f66070 */
[----:B------:R-:W-:Y:S01]  /*1f610*/  IMAD.MOV.U32 R16, RZ, RZ, RZ ;  /* 0x000000ffff107224 */ /* 0x000fe200078e00ff */
[C---:B------:R-:W-:Y:S02]  /*1f620*/  ISETP.GE.U32.AND P4, PT, R5.reuse, 0x8, PT ;  /* 0x000000080500780c */ /* 0x040fe40003f86070 */
[----:B------:R-:W-:Y:S01]  /*1f630*/  ISETP.GE.U32.AND P5, PT, R5, 0x10, PT ;  /* 0x000000100500780c */ /* 0x000fe20003fa6070 */
[----:B--2---:R-:W1:Y:S02]  /*1f640*/  SHFL.UP PT, R6, R4, 0x1, RZ ;  /* 0x0420000004067989 */ /* 0x004e6400000e00ff */
        /* <DEDUP_REMOVED lines=14> */
[----:B------:R-:W1:Y:S02]  /*1f730*/  SHFL.IDX PT, R6, R2, 0x1f, 0x1f ;  /* 0x03e01f0002067f89 */ /* 0x000e6400000e0000 */
[----:B-1----:R-:W-:-:S04]  /*1f740*/  IMAD R6, R6, UR5, RZ ;  /* 0x0000000506067c24 */ /* 0x002fc8000f8e02ff */
[----:B------:R-:W-:Y:S01]  /*1f750*/  IMAD.MOV.U32 R3, RZ, RZ, R6 ;  /* 0x000000ffff037224 */ /* 0x000fe200078e0006 */
[----:B0-----:R-:W-:-:S13]  /*1f760*/  ISETP.GT.AND P6, PT, R6, UR6, PT ;  /* 0x0000000606007c0c */ /* 0x001fda000bfc4270 */
[----:B------:R-:W-:Y:S05]  /*1f770*/  @P6 BRA `(.L_x_824) ;  /* 0x0000000000a06947 */ /* 0x000fea0003800000 */
[----:B------:R-:W0:Y:S01]  /*1f780*/  LDC R7, c[0x0][0xc3c] ;  /* 0x00030f00ff077b82 */ /* 0x000e220000000800 */
[----:B------:R-:W-:Y:S01]  /*1f790*/  IMAD.MOV.U32 R6, RZ, RZ, R3 ;  /* 0x000000ffff067224 */ /* 0x000fe200078e0003 */
[----:B------:R-:W-:Y:S01]  /*1f7a0*/  UMOV UR4, URZ ;  /* 0x0000003f00047c82 */ /* 0x000fe20008000000 */
[----:B------:R-:W-:Y:S01]  /*1f7b0*/  ULDC UR7, c[0x0][0xc3c] ;  /* 0x00030f0000077ab9 */ /* 0x000fe20000000800 */
[----:B------:R-:W-:-:S05]  /*1f7c0*/  ULDC UR5, c[0x0][0xc38] ;  /* 0x00030e0000057ab9 */ /* 0x000fca0000000800 */
.L_x_828:
        /* <DEDUP_REMOVED lines=9> */
[----:B------:R-:W0:Y:S01]  /*1f860*/  LDC.64 R2, c[0x0][0xc80] ;  /* 0x00032000ff027b82 */ /* 0x000e220000000a00 */
[----:B------:R-:W-:Y:S01]  /*1f870*/  ULDC.64 UR8, c[0x0][0x208] ;  /* 0x0000820000087ab9 */ /* 0x000fe20000000a00 */
[----:B0-----:R-:W-:-:S05]  /*1f880*/  IMAD.WIDE R2, R8, 0x4, R2 ;  /* 0x0000000408027825 */ /* 0x001fca00078e0202 */
[----:B------:R0:W5:Y:S02]  /*1f890*/  LDG.E R4, desc[UR8][R2.64] ;  /* 0x0000000802047981 */ /* 0x000164000c1e1900 */
.L_x_827:
[----:B------:R-:W-:Y:S05]  /*1f8a0*/  BSYNC B0 ;  /* 0x0000000000007941 */ /* 0x000fea0003800000 */
.L_x_826:
        /* <DEDUP_REMOVED lines=20> */
[----:B------:R-:W-:-:S07]  /*1f9f0*/  IMAD.MOV.U32 R2, RZ, RZ, R11 ;  /* 0x000000ffff027224 */ /* 0x000fce00078e000b */
.L_x_824:
        /* <DEDUP_REMOVED lines=16> */
.L_x_829:
[----:B-1----:R-:W-:Y:S02]  /*1fb00*/  IMAD R16, R16, UR5, R7 ;  /* 0x0000000510107c24 */ /* 0x002fe4000f8e0207 */
[----:B------:R-:W-:Y:S02]  /*1fb10*/  IMAD R7, R11, R6, RZ ;  /* 0x000000060b077224 */ /* 0x000fe400078e02ff */
[----:B0-----:R-:W-:Y:S01]  /*1fb20*/  IMAD.MOV.U32 R2, RZ, RZ, RZ ;  /* 0x000000ffff027224 */ /* 0x001fe200078e00ff */
[----:B------:R-:W-:Y:S01]  /*1fb30*/  IADD3 R17, -R16, UR6, RZ ;  /* 0x0000000610117c10 */ /* 0x000fe2000fffe1ff */
[----:B------:R-:W-:Y:S02]  /*1fb40*/  VIADD R19, R19, UR4 ;  /* 0x0000000413137c36 */ /* 0x000fe40008000000 */
        /* <DEDUP_REMOVED lines=20> */
.L_x_825:
[----:B------:R-:W-:Y:S02]  /*1fc90*/  IMAD.MOV.U32 R17, RZ, RZ, RZ ;  /* 0x000000ffff117224 */ /* 0x000fe400078e00ff */
[----:B------:R-:W-:Y:S02]  /*1fca0*/  IMAD.U32 R16, RZ, RZ, UR6 ;  /* 0x00000006ff107e24 */ /* 0x000fe4000f8e00ff */
[----:B------:R-:W-:-:S07]  /*1fcb0*/  IMAD.MOV.U32 R18, RZ, RZ, RZ ;  /* 0x000000ffff127224 */ /* 0x000fce00078e00ff */
.L_x_830:
[----:B------:R-:W-:-:S13]  /*1fcc0*/  ISETP.NE.AND P0, PT, R5, RZ, PT ;  /* 0x000000ff0500720c */ /* 0x000fda0003f05270 */
[----:B------:R-:W0:Y:S01]  /*1fcd0*/  @!P0 S2R R3, SR_CgaCtaId ;  /* 0x0000000000038919 */ /* 0x000e220000008800 */
[----:B------:R-:W-:-:S04]  /*1fce0*/  @!P0 MOV R2, 0x400 ;  /* 0x0000040000028802 */ /* 0x000fc80000000f00 */
[----:B0-----:R-:W-:-:S05]  /*1fcf0*/  @!P0 LEA R2, R3, R2, 0x18 ;  /* 0x0000000203028211 */ /* 0x001fca00078ec0ff */
[----:B------:R2:W-:Y:S01]  /*1fd00*/  @!P0 STS.128 [R2+0x348d0], R16 ;  /* 0x0348d01002008388 */ /* 0x0005e20000000c00 */
[----:B------:R-:W-:Y:S06]  /*1fd10*/  BAR.ARV 0x5, 0x180 ;  /* 0x0146000000007b1d */ /* 0x000fec0000002000 */
.L_x_823:
[----:B--2---:R-:W-:Y:S01]  /*1fd20*/  IMAD.MOV.U32 R2, RZ, RZ, 0x1 ;  /* 0x00000001ff027424 */ /* 0x004fe200078e00ff */
[----:B------:R2:W-:Y:S01]  /*1fd30*/  STL [R1+0x58], RZ ;  /* 0x000058ff01007387 */ /* 0x0005e20000100800 */
[----:B------:R-:W-:Y:S02]  /*1fd40*/  ULDC UR4, c[0x0][0xc3c] ;  /* 0x00030f0000047ab9 */ /* 0x000fe40000000800 */
[----:B-1----:R-:W-:Y:S01]  /*1fd50*/  ISETP.GE.AND P0, PT, R19, UR4, PT ;  /* 0x0000000413007c0c */ /* 0x002fe2000bf06270 */
[----:B------:R2:W-:Y:S04]  /*1fd60*/  STL [R1+0x14], R2 ;  /* 0x0000140201007387 */ /* 0x0005e80000100800 */
[----:B------:R2:W-:Y:S08]  /*1fd70*/  STL [R1+0xc], RZ ;  /* 0x00000cff01007387 */ /* 0x0005f00000100800 */
[----:B--2---:R-:W-:Y:S05]  /*1fd80*/  @P0 BRA `(.L_x_831) ;  /* 0x0000006400140947 */ /* 0x004fea0003800000 */
[----:B------:R-:W1:Y:S01]  /*1fd90*/  S2UR UR5, SR_CgaCtaId ;  /* 0x00000000000579c3 */ /* 0x000e620000008800 */
[C---:B------:R-:W-:Y:S01]  /*1fda0*/  IMAD.SHL.U32 R2, R0.reuse, 0x8, RZ ;  /* 0x0000000800027824 */ /* 0x040fe200078e00ff */
[----:B------:R-:W-:Y:S01]  /*1fdb0*/  LOP3.LUT R5, R0, 0x7f, RZ, 0xc0, !PT ;  /* 0x0000007f00057812 */ /* 0x000fe200078ec0ff */
[----:B------:R-:W-:Y:S01]  /*1fdc0*/  UMOV UR4, 0x400 ;  /* 0x0000040000047882 */ /* 0x000fe20000000000 */
[----:B------:R-:W-:Y:S01]  /*1fdd0*/  BSSY B8, `(.L_x_831) ;  /* 0x0000640000087945 */ /* 0x000fe20003800000 */
[----:B------:R-:W-:Y:S01]  /*1fde0*/  ULDC.64 UR38, c[0x0][0x198] ;  /* 0x0000660000267ab9 */ /* 0x000fe20000000a00 */
[C---:B0-----:R-:W-:Y:S01]  /*1fdf0*/  LOP3.LUT R3, R2.reuse, 0x1f8, RZ, 0xc0, !PT ;  /* 0x000001f802037812 */ /* 0x041fe200078ec0ff */
[----:B------:R-:W-:Y:S01]  /*1fe00*/  ULDC UR36, c[0x0][0xc] ;  /* 0x0000030000247ab9 */ /* 0x000fe20000000800 */
[----:B------:R-:W-:Y:S02]  /*1fe10*/  LOP3.LUT R2, R2, 0x38, RZ, 0xc0, !PT ;  /* 0x0000003802027812 */ /* 0x000fe400078ec0ff */
[----:B------:R-:W-:Y:S01]  /*1fe20*/  LOP3.LUT R4, R3, 0x38, R0, 0x78, !PT ;  /* 0x0000003803047812 */ /* 0x000fe200078e7800 */
[----:B------:R-:W-:Y:S01]  /*1fe30*/  IMAD.SHL.U32 R3, R5, 0x8, RZ ;  /* 0x0000000805037824 */ /* 0x000fe200078e00ff */
[----:B------:R-:W-:Y:S01]  /*1fe40*/  SHF.R.U32.HI R5, RZ, 0x3, R5 ;  /* 0x00000003ff057819 */ /* 0x000fe20000011605 */
[----:B------:R-:W-:-:S03]  /*1fe50*/  IMAD.SHL.U32 R0, R0, 0x10, RZ ;  /* 0x0000001000007824 */ /* 0x000fc600078e00ff */
[----:B------:R-:W-:Y:S02]  /*1fe60*/  LOP3.LUT R3, R4, 0x200, R3, 0xf8, !PT ;  /* 0x0000020004037812 */ /* 0x000fe400078ef803 */
[----:B------:R-:W-:Y:S01]  /*1fe70*/  LOP3.LUT R0, R5, 0x70, R0, 0xf8, !PT ;  /* 0x0000007005007812 */ /* 0x000fe200078ef800 */
[----:B------:R-:W-:Y:S01]  /*1fe80*/  IMAD.MOV.U32 R0, RZ, RZ, 0x1 ;  /* 0x00000001ff007424 */ /* 0x000fe200078e00ff */
[----:B-1----:R-:W-:-:S06]  /*1fe90*/  ULEA UR4, UR5, UR4, 0x18 ;  /* 0x0000000405047291 */ /* 0x002fcc000f8ec03f */
[----:B------:R-:W-:-:S04]  /*1fea0*/  IMAD.U32 R4, RZ, RZ, UR4 ;  /* 0x00000004ff047e24 */ /* 0x000fc8000f8e00ff */
[----:B------:R-:W-:Y:S01]  /*1feb0*/  IMAD R3, R3, 0x2, R4 ;  /* 0x0000000203037824 */ /* 0x000fe200078e0204 */
[----:B------:R-:W-:Y:S04]  /*1fec0*/  STL [R1+0x8], R4 ;  /* 0x0000080401007387 */ /* 0x000fe80000100800 */
[----:B------:R-:W-:Y:S04]  /*1fed0*/  STL [R1+0x2c], R3 ;  /* 0x00002c0301007387 */ /* 0x000fe80000100800 */
[----:B------:R-:W-:Y:S04]  /*1fee0*/  STL [R1+0xc], RZ ;  /* 0x00000cff01007387 */ /* 0x000fe80000100800 */
[----:B------:R-:W-:Y:S04]  /*1fef0*/  STL [R1+0x14], R0 ;  /* 0x0000140001007387 */ /* 0x000fe80000100800 */
[----:B------:R-:W-:Y:S04]  /*1ff00*/  STL [R1+0x20], RZ ;  /* 0x000020ff01007387 */ /* 0x000fe80000100800 */
[----:B------:R0:W-:Y:S04]  /*1ff10*/  STL [R1+0x24], R0 ;  /* 0x0000240001007387 */ /* 0x0001e80000100800 */
[----:B------:R1:W-:Y:S01]  /*1ff20*/  STL [R1+0x58], RZ ;  /* 0x000058ff01007387 */ /* 0x0003e20000100800 */
[----:B0-----:R-:W-:-:S07]  /*1ff30*/  LOP3.LUT R0, R2, 0x40, RZ, 0xfc, !PT ;  /* 0x0000004002007812 */ /* 0x001fce00078efcff */
.L_x_966:
[----:B0---4-:R-:W0:Y:S01]  /*1ff40*/  LDC.64 R2, c[0x0][0xc88] ;  /* 0x00032200ff027b82 */ /* 0x011e220000000a00 */
[----:B------:R-:W-:Y:S01]  /*1ff50*/  ULDC.64 UR4, c[0x0][0x208] ;  /* 0x0000820000047ab9 */ /* 0x000fe20000000a00 */
[----:B0-----:R-:W-:-:S05]  /*1ff60*/  IMAD.WIDE R2, R19, 0x4, R2 ;  /* 0x0000000413027825 */ /* 0x001fca00078e0202 */
[----:B------:R-:W2:Y:S01]  /*1ff70*/  LDG.E R15, desc[UR4][R2.64] ;  /* 0x00000004020f7981 */ /* 0x000ea2000c1e1900 */
[----:B------:R-:W-:Y:S05]  /*1ff80*/  YIELD ;  /* 0x0000000000007946 */ /* 0x000fea0003800000 */
[----:B------:R-:W-:Y:S01]  /*1ff90*/  ULDC.64 UR4, c[0x0][0xa28] ;  /* 0x00028a0000047ab9 */ /* 0x000fe20000000a00 */
[----:B-1----:R-:W-:Y:S01]  /*1ffa0*/  IMAD.MOV.U32 R0, RZ, RZ, RZ ;  /* 0x000000ffff007224 */ /* 0x002fe200078e00ff */
[----:B------:R-:W-:Y:S01]  /*1ffb0*/  ISETP.NE.U32.AND P0, PT, RZ, UR4, PT ;  /* 0x00000004ff007c0c */ /* 0x000fe2000bf05070 */
[----:B------:R-:W-:Y:S01]  /*1ffc0*/  ULDC.64 UR12, c[0x0][0x208] ;  /* 0x00008200000c7ab9 */ /* 0x000fe20000000a00 */
[----:B---3-5:R-:W-:Y:S01]  /*1ffd0*/  IMAD.MOV.U32 R8, RZ, RZ, RZ ;  /* 0x000000ffff087224 */ /* 0x028fe200078e00ff */
[----:B------:R-:W-:Y:S01]  /*1ffe0*/  ULDC.64 UR10, c[0x0][0xa18] ;  /* 0x00028600000a7ab9 */ /* 0x000fe20000000a00 */
[----:B------:R-:W-:Y:S01]  /*1fff0*/  ISETP.NE.AND.EX P0, PT, RZ, UR5, PT, P0 ;  /* 0x00000005ff007c0c */ /* 0x000fe2000bf05300 */
[----:B------:R-:W-:Y:S01]  /*20000*/  ULDC.64 UR8, c[0x0][0xa10] ;  /* 0x0002840000087ab9 */ /* 0x000fe20000000a00 */
[----:B------:R-:W-:Y:S01]  /*20010*/  ULDC.64 UR6, c[0x0][0xa08] ;  /* 0x0002820000067ab9 */ /* 0x000fe20000000a00 */
[----:B--2---:R-:W-:Y:S01]  /*20020*/  SHF.R.S32.HI R4, RZ, 0x1f, R15 ;  /* 0x0000001fff047819 */ /* 0x004fe2000001140f */
[----:B------:R-:W-:-:S09]  /*20030*/  IMAD.SHL.U32 R14, R15, 0x4, RZ ;  /* 0x000000040f0e7824 */ /* 0x000fd200078e00ff */
[C---:B------:R-:W-:Y:S01]  /*20040*/  @P0 LEA R2, P1, R15.reuse, UR4, 0x2 ;  /* 0x000000040f020c11 */ /* 0x040fe2000f8210ff */
[----:B------:R-:W-:Y:S03]  /*20050*/  STL [R1+0x30], R15 ;  /* 0x0000300f01007387 */ /* 0x000fe60000100800 */
[C-C-:B------:R-:W-:Y:S01]  /*20060*/  @P0 LEA.HI.X R3, R15.reuse, UR5, R4.reuse, 0x2, P1 ;  /* 0x000000050f030c11 */ /* 0x140fe200088f1404 */
[----:B------:R-:W-:Y:S01]  /*20070*/  ULDC.64 UR4, c[0x0][0xa00] ;  /* 0x0002800000047ab9 */ /* 0x000fe20000000a00 */
[----:B------:R-:W-:Y:S01]  /*20080*/  SHF.L.U64.HI R13, R15, 0x2, R4 ;  /* 0x000000020f0d7819 */ /* 0x000fe20000010204 */
[----:B------:R0:W-:Y:S01]  /*20090*/  STL [R1+0x40], R4 ;  /* 0x0000400401007387 */ /* 0x0001e20000100800 */
[----:B------:R-:W-:-:S03]  /*200a0*/  ISETP.NE.U32.AND P2, PT, RZ, UR4, PT ;  /* 0x00000004ff007c0c */ /* 0x000fc6000bf45070 */
[----:B------:R2:W5:Y:S01]  /*200b0*/  @P0 LDG.E R0, desc[UR12][R2.64] ;  /* 0x0000000c02000981 */ /* 0x000562000c1e1900 */
[----:B------:R-:W-:Y:S02]  /*200c0*/  ISETP.NE.AND.EX P2, PT, RZ, UR5, PT, P2 ;  /* 0x00000005ff007c0c */ /* 0x000fe4000bf45320 */
[----:B------:R-:W-:Y:S02]  /*200d0*/  CS2R R10, SRZ ;  /* 0x00000000000a7805 */ /* 0x000fe4000001ff00 */
[----:B------:R-:W-:Y:S01]  /*200e0*/  ISETP.NE.U32.AND P3, PT, RZ, UR10, PT ;  /* 0x0000000aff007c0c */ /* 0x000fe2000bf65070 */
[----:B------:R-:W-:Y:S01]  /*200f0*/  STL [R1], R14 ;  /* 0x0000000e01007387 */ /* 0x000fe20000100800 */
[----:B------:R-:W-:Y:S02]  /*20100*/  ISETP.NE.U32.AND P0, PT, RZ, UR6, PT ;  /* 0x00000006ff007c0c */ /* 0x000fe4000bf05070 */
[----:B------:R-:W-:Y:S01]  /*20110*/  ISETP.NE.AND.EX P3, PT, RZ, UR11, PT, P3 ;  /* 0x0000000bff007c0c */ /* 0x000fe2000bf65330 */
[----:B------:R-:W-:Y:S01]  /*20120*/  STL [R1+0x28], R13 ;  /* 0x0000280d01007387 */ /* 0x000fe20000100800 */
[----:B------:R-:W-:-:S02]  /*20130*/  ISETP.NE.U32.AND P1, PT, RZ, UR8, PT ;  /* 0x00000008ff007c0c */ /* 0x000fc4000bf25070 */
[C---:B--2---:R-:W-:Y:S02]  /*20140*/  IADD3 R2, P4, R14.reuse, UR4, RZ ;  /* 0x000000040e027c10 */ /* 0x044fe4000ff9e0ff */
[----:B------:R-:W-:Y:S02]  /*20150*/  ISETP.NE.AND.EX P0, PT, RZ, UR7, PT, P0 ;  /* 0x00000007ff007c0c */ /* 0x000fe4000bf05300 */
[C---:B------:R-:W-:Y:S02]  /*20160*/  IADD3.X R3, R13.reuse, UR5, RZ, P4, !PT ;  /* 0x000000050d037c10 */ /* 0x040fe4000a7fe4ff */
[C---:B0-----:R-:W-:Y:S02]  /*20170*/  IADD3 R4, P4, R14.reuse, UR8, RZ ;  /* 0x000000080e047c10 */ /* 0x041fe4000ff9e0ff */
[----:B------:R-:W-:Y:S01]  /*20180*/  ISETP.NE.AND.EX P1, PT, RZ, UR9, PT, P1 ;  /* 0x00000009ff007c0c */ /* 0x000fe2000bf25310 */
[----:B------:R-:W2:Y:S01]  /*20190*/  @P2 LDG.E R8, desc[UR12][R2.64] ;  /* 0x0000000c02082981 */ /* 0x000ea2000c1e1900 */
[C---:B------:R-:W-:Y:S01]  /*201a0*/  IADD3.X R5, R13.reuse, UR9, RZ, P4, !PT ;  /* 0x000000090d057c10 */ /* 0x040fe2000a7fe4ff */
[----:B------:R-:W-:Y:S01]  /*201b0*/  ULDC UR4, c[0x0][0x288] ;  /* 0x0000a20000047ab9 */ /* 0x000fe20000000800 */
[----:B------:R-:W-:Y:S01]  /*201c0*/  IADD3 R6, P5, R14, UR6, RZ ;  /* 0x000000060e067c10 */ /* 0x000fe2000ffbe0ff */
[----:B------:R-:W-:Y:S01]  /*201d0*/  IMAD.U32 R12, RZ, RZ, UR4 ;  /* 0x00000004ff0c7e24 */ /* 0x000fe2000f8e00ff */
[----:B------:R-:W-:Y:S01]  /*201e0*/  ULDC.64 UR4, c[0x0][0x418] ;  /* 0x0001060000047ab9 */ /* 0x000fe20000000a00 */
[----:B--2---:R0:W-:Y:S01]  /*201f0*/  STL [R1+0x3c], R8 ;  /* 0x00003c0801007387 */ /* 0x0041e20000100800 */
[----:B------:R-:W-:Y:S01]  /*20200*/  IADD3.X R7, R13, UR7, RZ, P5, !PT ;  /* 0x000000070d077c10 */ /* 0x000fe2000affe4ff */
[----:B------:R-:W-:-:S04]  /*20210*/  UISETP.NE.U32.AND UP0, UPT, UR4, URZ, UPT ;  /* 0x0000003f0400728c */ /* 0x000fc8000bf05070 */
[----:B------:R-:W5:Y:S01]  /*20220*/  @P1 LDG.E R10, desc[UR12][R4.64] ;  /* 0x0000000c040a1981 */ /* 0x000f62000c1e1900 */
[----:B------:R-:W-:Y:S01]  /*20230*/  ULDC UR4, c[0x0][0x424] ;  /* 0x0001090000047ab9 */ /* 0x000fe20000000800 */
[----:B0-----:R-:W-:Y:S02]  /*20240*/  @P3 IADD3 R8, P4, R14, UR10, RZ ;  /* 0x0000000a0e083c10 */ /* 0x001fe4000ff9e0ff */
[----:B------:R-:W5:Y:S02]  /*20250*/  @P0 LDG.E R11, desc[UR12][R6.64] ;  /* 0x0000000c060b0981 */ /* 0x000f64000c1e1900 */
[----:B------:R-:W-:-:S05]  /*20260*/  @P3 IADD3.X R9, R13, UR11, RZ, P4, !PT ;  /* 0x0000000b0d093c10 */ /* 0x000fca000a7fe4ff */
[----:B------:R0:W2:Y:S01]  /*20270*/  @P3 LDG.E R12, desc[UR12][R8.64] ;  /* 0x0000000c080c3981 */ /* 0x0000a2000c1e1900 */
[----:B------:R-:W-:-:S03]  /*20280*/  UISETP.NE.AND.EX UP0, UPT, UR5, URZ, UPT, UP0 ;  /* 0x0000003f0500728c */ /* 0x000fc6000bf05300 */
[----:B------:R-:W-:Y:S01]  /*20290*/  ULDC UR5, c[0x0][0x2f0] ;  /* 0x0000bc0000057ab9 */ /* 0x000fe20000000800 */
[----:B------:R-:W-:-:S04]  /*202a0*/  USEL UR4, UR4, 0x1, UP0 ;  /* 0x0000000104047887 */ /* 0x000fc80008000000 */
[----:B------:R-:W-:-:S03]  /*202b0*/  UIMAD UR4, UR4, UR5, URZ ;  /* 0x00000005040472a4 */ /* 0x000fc6000f8e023f */
[----:B------:R-:W-:Y:S02]  /*202c0*/  ULDC UR5, c[0x0][0x348] ;  /* 0x0000d20000057ab9 */ /* 0x000fe40000000800 */
[----:B0-----:R-:W-:Y:S02]  /*202d0*/  IMAD.U32 R9, RZ, RZ, UR5 ;  /* 0x00000005ff097e24 */ /* 0x001fe4000f8e00ff */
[----:B------:R-:W-:Y:S01]  /*202e0*/  IMAD.U32 R8, RZ, RZ, UR4 ;  /* 0x00000004ff087e24 */ /* 0x000fe2000f8e00ff */
[----:B--2---:R0:W-:Y:S01]  /*202f0*/  STL [R1+0x54], R12 ;  /* 0x0000540c01007387 */ /* 0x0041e20000100800 */
[----:B------:R-:W-:Y:S05]  /*20300*/  @P3 BRA `(.L_x_832) ;  /* 0x0000000000183947 */ /* 0x000fea0003800000 */
[----:B------:R-:W-:Y:S05]  /*20310*/  @!P2 BRA `(.L_x_832) ;  /* 0x000000000014a947 */ /* 0x000fea0003800000 */
[----:B------:R-:W-:Y:S02]  /*20320*/  ULDC.64 UR4, c[0x0][0x208] ;  /* 0x0000820000047ab9 */ /* 0x000fe40000000a00 */
[----:B0-----:R-:W2:Y:S04]  /*20330*/  LDG.E R12, desc[UR4][R2.64] ;  /* 0x00000004020c7981 */ /* 0x001ea8000c1e1900 */
[----:B------:R-:W2:Y:S02]  /*20340*/  LDG.E R2, desc[UR4][R2.64+0x4] ;  /* 0x0000040402027981 */ /* 0x000ea4000c1e1900 */
[----:B--2---:R-:W-:-:S05]  /*20350*/  IMAD.IADD R2, R2, 0x1, -R12 ;  /* 0x0000000102027824 */ /* 0x004fca00078e0a0c */
[----:B------:R2:W-:Y:S02]  /*20360*/  STL [R1+0x54], R2 ;  /* 0x0000540201007387 */ /* 0x0005e40000100800 */
.L_x_832:
[----:B0-----:R-:W-:Y:S01]  /*20370*/  IMAD.MOV.U32 R12, RZ, RZ, R15 ;  /* 0x000000ffff0c7224 */ /* 0x001fe200078e000f */
[----:B------:R-:W-:Y:S01]  /*20380*/  ULDC.64 UR4, c[0x0][0xa20] ;  /* 0x0002880000047ab9 */ /* 0x000fe20000000a00 */
[----:B--2--5:R-:W-:Y:S01]  /*20390*/  IMAD.IADD R2, R11, 0x1, R0 ;  /* 0x000000010b027824 */ /* 0x024fe200078e0200 */
[----:B------:R-:W-:Y:S02]  /*203a0*/  ISETP.NE.U32.AND P2, PT, RZ, UR4, PT ;  /* 0x00000004ff007c0c */ /* 0x000fe4000bf45070 */
[----:B------:R0:W-:Y:S02]  /*203b0*/  STL [R1+0x10], R12 ;  /* 0x0000100c01007387 */ /* 0x0001e40000100800 */
[----:B------:R-:W-:Y:S02]  /*203c0*/  ISETP.NE.AND.EX P2, PT, RZ, UR5, PT, P2 ;  /* 0x00000005ff007c0c */ /* 0x000fe4000bf45320 */
[----:B------:R0:W-:Y:S11]  /*203d0*/  STL [R1+0x1c], R2 ;  /* 0x00001c0201007387 */ /* 0x0001f60000100800 */
[----:B0-----:R-:W-:Y:S05]  /*203e0*/  @!P2 BRA `(.L_x_833) ;  /* 0x000000000014a947 */ /* 0x001fea0003800000 */
[----:B------:R-:W-:Y:S01]  /*203f0*/  IADD3 R2, P0, R14, UR4, RZ ;  /* 0x000000040e027c10 */ /* 0x000fe2000ff1e0ff */
[----:B------:R-:W-:-:S03]  /*20400*/  ULDC.64 UR6, c[0x0][0x208] ;  /* 0x0000820000067ab9 */ /* 0x000fc60000000a00 */
[----:B------:R-:W-:-:S05]  /*20410*/  IADD3.X R3, R13, UR5, RZ, P0, !PT ;  /* 0x000000050d037c10 */ /* 0x000fca00087fe4ff */
[----:B------:R0:W5:Y:S01]  /*20420*/  LDG.E R8, desc[UR6][R2.64] ;  /* 0x0000000602087981 */ /* 0x000162000c1e1900 */
[----:B------:R-:W-:Y:S05]  /*20430*/  BRA `(.L_x_834) ;  /* 0x0000000000147947 */ /* 0x000fea0003800000 */
.L_x_833:
[----:B------:R-:W-:Y:S05]  /*20440*/  @!P0 BRA `(.L_x_834) ;  /* 0x0000000000108947 */ /* 0x000fea0003800000 */
[----:B------:R-:W-:Y:S02]  /*20450*/  ULDC.64 UR4, c[0x0][0x208] ;  /* 0x0000820000047ab9 */ /* 0x000fe40000000a00 */
[----:B------:R-:W2:Y:S04]  /*20460*/  LDG.E R8, desc[UR4][R6.64] ;  /* 0x0000000406087981 */ /* 0x000ea8000c1e1900 */
[----:B------:R-:W2:Y:S02]  /*20470*/  LDG.E R6, desc[UR4][R6.64+0x4] ;  /* 0x0000040406067981 */ /* 0x000ea4000c1e1900 */
[----:B--2---:R-:W-:-:S07]  /*20480*/  IMAD.IADD R8, R6, 0x1, -R8 ;  /* 0x0000000106087824 */ /* 0x004fce00078e0a08 */
.L_x_834:
[----:B------:R-:W-:Y:S01]  /*20490*/  ULDC.64 UR4, c[0x0][0x208] ;  /* 0x0000820000047ab9 */ /* 0x000fe20000000a00 */
[----:B-----5:R-:W-:Y:S01]  /*204a0*/  IMAD.IADD R0, R8, 0x1, -R0 ;  /* 0x0000000108007824 */ /* 0x020fe200078e0a00 */
[----:B0-----:R-:W2:Y:S04]  /*204b0*/  @P1 LDG.E R2, desc[UR4][R4.64] ;  /* 0x0000000404021981 */ /* 0x001ea8000c1e1900 */
[----:B------:R-:W2:Y:S01]  /*204c0*/  @P1 LDG.E R4, desc[UR4][R4.64+0x4] ;  /* 0x0000040404041981 */ /* 0x000ea2000c1e1900 */
[----:B------:R-:W-:Y:S01]  /*204d0*/  BSSY B0, `(.L_x_835) ;  /* 0x000012d000007945 */ /* 0x000fe20003800000 */
[----:B--2---:R-:W-:-:S04]  /*204e0*/  @P1 IMAD.IADD R9, R4, 0x1, -R2 ;  /* 0x0000000104091824 */ /* 0x004fc800078e0a02 */
[----:B------:R-:W-:-:S04]  /*204f0*/  IMAD.IADD R3, R0, 0x1, R9 ;  /* 0x0000000100037824 */ /* 0x000fc800078e0209 */
[----:B------:R-:W-:Y:S01]  /*20500*/  VIADD R2, R3, 0xaf ;  /* 0x000000af03027836 */ /* 0x000fe20000000000 */
[----:B------:R0:W-:Y:S03]  /*20510*/  STL [R1+0x50], R3 ;  /* 0x0000500301007387 */ /* 0x0001e60000100800 */
[----:B------:R-:W-:-:S05]  /*20520*/  IMAD.HI R2, R2, 0x2e8ba2e9, RZ ;  /* 0x2e8ba2e902027827 */ /* 0x000fca00078e02ff */
[----:B0-----:R-:W-:-:S04]  /*20530*/  SHF.R.U32.HI R3, RZ, 0x1f, R2 ;  /* 0x0000001fff037819 */ /* 0x001fc80000011602 */
[----:B------:R-:W-:-:S05]  /*20540*/  LEA.HI.SX32 R4, R2, R3, 0x1b ;  /* 0x0000000302047211 */ /* 0x000fca00078fdaff */
[--C-:B------:R-:W-:Y:S01]  /*20550*/  IMAD R2, R4, 0xb0, -R0.reuse ;  /* 0x000000b004027824 */ /* 0x100fe200078e0a00 */
[----:B------:R0:W-:Y:S01]  /*20560*/  STL [R1+0x34], R4 ;  /* 0x0000340401007387 */ /* 0x0001e20000100800 */
[----:B------:R-:W-:-:S03]  /*20570*/  IMAD.MOV R0, RZ, RZ, -R0 ;  /* 0x000000ffff007224 */ /* 0x000fc600078e0a00 */
[----:B------:R-:W-:Y:S02]  /*20580*/  VIMNMX R9, R2, R9, PT ;  /* 0x0000000902097248 */ /* 0x000fe40003fe0100 */
[----:B------:R-:W-:-:S04]  /*20590*/  VIMNMX R0, RZ, R0, !PT ;  /* 0x00000000ff007248 */ /* 0x000fc80007fe0100 */
[----:B------:R-:W-:Y:S01]  /*205a0*/  ISETP.GT.AND P0, PT, R9, R0, PT ;  /* 0x000000000900720c */ /* 0x000fe20003f04270 */
[----:B0-----:R-:W-:-:S12]  /*205b0*/  IMAD.WIDE.U32 R4, R0, -0x45d1745d, RZ ;  /* 0xba2e8ba300047825 */ /* 0x001fd800078e00ff */
[----:B------:R-:W-:Y:S01]  /*205c0*/  @P0 VIADD R2, R9, 0xaf ;  /* 0x000000af09020836 */ /* 0x000fe20000000000 */
[----:B------:R-:W-:-:S03]  /*205d0*/  SHF.R.U32.HI R9, RZ, 0x7, R5 ;  /* 0x00000007ff097819 */ /* 0x000fc60000011605 */
[----:B------:R-:W-:-:S04]  /*205e0*/  @P0 IMAD.HI R0, R2, 0x2e8ba2e9, RZ ;  /* 0x2e8ba2e902000827 */ /* 0x000fc800078e02ff */
[----:B------:R-:W-:Y:S01]  /*205f0*/  IMAD.MOV.U32 R6, RZ, RZ, R9 ;  /* 0x000000ffff067224 */ /* 0x000fe200078e0009 */
[----:B------:R-:W-:-:S04]  /*20600*/  @P0 SHF.R.U32.HI R2, RZ, 0x1f, R0 ;  /* 0x0000001fff020819 */ /* 0x000fc80000011600 */
[----:B------:R-:W-:Y:S02]  /*20610*/  @P0 LEA.HI.SX32 R6, R0, R2, 0x1b ;  /* 0x0000000200060211 */ /* 0x000fe400078fdaff */
[----:B------:R-:W-:Y:S02]  /*20620*/  PLOP3.LUT P0, PT, PT, PT, PT, 0x80, 0x0 ;  /* 0x000000000000781c */ /* 0x000fe40003f0f070 */
[----:B------:R-:W-:-:S13]  /*20630*/  ISETP.GT.AND P2, PT, R6, R9, PT ;  /* 0x000000090600720c */ /* 0x000fda0003f44270 */
[----:B------:R-:W-:Y:S05]  /*20640*/  @!P2 BRA `(.L_x_836) ;  /* 0x000000100054a947 */ /* 0x000fea0003800000 */
[----:B------:R-:W-:Y:S01]  /*20650*/  UMOV UR4, 0xffffffff ;  /* 0xffffffff00047882 */ /* 0x000fe20000000000 */
[----:B------:R-:W-:Y:S02]  /*20660*/  SEL R0, R12, RZ, !P1 ;  /* 0x000000ff0c007207 */ /* 0x000fe40004800000 */
[----:B------:R-:W-:Y:S05]  /*20670*/  BRA.DIV UR4, `(.L_x_837) ;  /* 0x0000006a04bc7947 */ /* 0x000fea000b800000 */
[----:B------:R-:W0:Y:S02]  /*20680*/  S2R R2, SR_TID.X ;  /* 0x0000000000027919 */ /* 0x000e240000002100 */
[----:B0-----:R-:W-:-:S04]  /*20690*/  SHF.R.U32.HI R2, RZ, 0x5, R2 ;  /* 0x00000005ff027819 */ /* 0x001fc80000011602 */
[----:B------:R-:W-:-:S05]  /*206a0*/  LOP3.LUT R2, R2, 0x3, RZ, 0xc0, !PT ;  /* 0x0000000302027812 */ /* 0x000fca00078ec0ff */
[----:B------:R0:W2:Y:S02]  /*206b0*/  SHFL.IDX PT, R14, R2, RZ, 0x1f ;  /* 0x00001fff020e7589 */ /* 0x0000a400000e0000 */
.L_x_1015:
[----:B--2---:R-:W-:Y:S02]  /*206c0*/  ISETP.NE.AND P0, PT, R14, RZ, PT ;  /* 0x000000ff0e00720c */ /* 0x004fe40003f05270 */
[----:B------:R-:W-:-:S11]  /*206d0*/  PLOP3.LUT P6, PT, PT, PT, PT, 0x8, 0x0 ;  /* 0x000000000000781c */ /* 0x000fd60003fce170 */
[----:B------:R-:W-:Y:S05]  /*206e0*/  @P0 BRA `(.L_x_838) ;  /* 0x00000000000c0947 */ /* 0x000fea0003800000 */
[----:B------:R-:W-:-:S03]  /*206f0*/  UMOV UR4, 0xffffffff ;  /* 0xffffffff00047882 */ /* 0x000fc60000000000 */
[----:B------:R-:W-:Y:S05]  /*20700*/  BRA.DIV UR4, `(.L_x_839) ;  /* 0x0000006a04cc7947 */ /* 0x000fea000b800000 */
[----:B------:R-:W-:-:S13]  /*20710*/  ELECT P6, URZ, PT ;  /* 0x00000000003f782f */ /* 0x000fda00038c0000 */
.L_x_838:
[----:B0-----:R-:W2:Y:S04]  /*20720*/  LDL R2, [R1+0x58] ;  /* 0x0000580001027983 */ /* 0x001ea80000100800 */
[----:B------:R-:W3:Y:S01]  /*20730*/  LDL R4, [R1+0x8] ;  /* 0x0000080001047983 */ /* 0x000ee20000100800 */
[----:B------:R-:W-:Y:S01]  /*20740*/  BSSY B1, `(.L_x_840) ;  /* 0x0000008000017945 */ /* 0x000fe20003800000 */
[----:B--2---:R-:W-:-:S05]  /*20750*/  VIADD R2, R2, 0x1 ;  /* 0x0000000102027836 */ /* 0x004fca0000000000 */
[----:B------:R-:W-:-:S04]  /*20760*/  LEA.HI R3, R2, R2, RZ, 0x1 ;  /* 0x0000000202037211 */ /* 0x000fc800078f08ff */
[----:B------:R-:W-:-:S05]  /*20770*/  LOP3.LUT R3, R3, 0xfffffffe, RZ, 0xc0, !PT ;  /* 0xfffffffe03037812 */ /* 0x000fca00078ec0ff */
[----:B------:R-:W-:-:S05]  /*20780*/  IMAD.IADD R2, R2, 0x1, -R3 ;  /* 0x0000000102027824 */ /* 0x000fca00078e0a03 */
[----:B------:R-:W-:-:S04]  /*20790*/  SHF.L.U32 R2, R2, 0x1f, RZ ;  /* 0x0000001f02027819 */ /* 0x000fc800000006ff */
[----:B---3--:R-:W0:Y:S02]  /*207a0*/  SYNCS.PHASECHK.TRANS64.TRYWAIT P0, [R4+URZ+0x34820], R2 ;  /* 0x03482002040075a7 */ /* 0x008e24000800017f */
[----:B0-----:R-:W-:Y:S05]  /*207b0*/  @!P0 BRA `(.L_x_841) ;  /* 0x0000006800c08947 */ /* 0x001fea0003800000 */
.L_x_1018:
[----:B------:R-:W-:Y:S05]  /*207c0*/  BSYNC B1 ;  /* 0x0000000000017941 */ /* 0x000fea0003800000 */
.L_x_840:
[----:B------:R-:W-:Y:S04]  /*207d0*/  BSSY B1, `(.L_x_842) ;  /* 0x0000071000017945 */ /* 0x000fe80003800000 */
[----:B------:R-:W-:Y:S05]  /*207e0*/  @!P6 BRA `(.L_x_843) ;  /* 0x0000000400bce947 */ /* 0x000fea0003800000 */
[----:B------:R-:W2:Y:S04]  /*207f0*/  LDL R7, [R1+0x8] ;  /* 0x0000080001077983 */ /* 0x000ea80000100800 */
[----:B------:R-:W2:Y:S04]  /*20800*/  LDL R4, [R1+0x20] ;  /* 0x0000200001047983 */ /* 0x000ea80000100800 */
[----:B------:R-:W3:Y:S01]  /*20810*/  LDL R5, [R1+0x24] ;  /* 0x0000240001057983 */ /* 0x000ee20000100800 */
[----:B------:R-:W-:Y:S01]  /*20820*/  BSSY B2, `(.L_x_844) ;  /* 0x0000008000027945 */ /* 0x000fe20003800000 */
[----:B0-----:R-:W0:Y:S02]  /*20830*/  S2R R3, SR_TID.X ;  /* 0x0000000000037919 */ /* 0x001e240000002100 */
[----:B0-----:R-:W-:-:S04]  /*20840*/  LOP3.LUT R3, R3, 0x7f, RZ, 0xc0, !PT ;  /* 0x0000007f03037812 */ /* 0x001fc800078ec0ff */
[----:B------:R-:W-:Y:S01]  /*20850*/  ISETP.NE.AND P1, PT, R3, RZ, PT ;  /* 0x000000ff0300720c */ /* 0x000fe20003f25270 */
[----:B--2---:R-:W-:Y:S01]  /*20860*/  IMAD R4, R4, 0x8, R7 ;  /* 0x0000000804047824 */ /* 0x004fe200078e0207 */
[----:B---3--:R-:W-:-:S04]  /*20870*/  SHF.L.U32 R8, R5, 0x1f, RZ ;  /* 0x0000001f05087819 */ /* 0x008fc800000006ff */
[----:B------:R-:W0:Y:S02]  /*20880*/  SYNCS.PHASECHK.TRANS64.TRYWAIT P0, [R4+URZ+0x348a0], R8 ;  /* 0x0348a008040075a7 */ /* 0x000e24000800017f */
[----:B0-----:R-:W-:Y:S05]  /*20890*/  @!P0 BRA `(.L_x_845) ;  /* 0x0000006800a08947 */ /* 0x001fea0003800000 */
.L_x_1019:
[----:B------:R-:W-:Y:S05]  /*208a0*/  BSYNC B2 ;  /* 0x0000000000027941 */ /* 0x000fea0003800000 */
.L_x_844:
[----:B------:R-:W-:Y:S04]  /*208b0*/  BSSY B2, `(.L_x_846) ;  /* 0x0000009000027945 */ /* 0x000fe80003800000 */
[----:B------:R-:W-:Y:S05]  /*208c0*/  @P1 BRA `(.L_x_847) ;  /* 0x00000000001c1947 */ /* 0x000fea0003800000 */
[----:B------:R-:W2:Y:S01]  /*208d0*/  S2R R3, SR_TID.X ;  /* 0x0000000000037919 */ /* 0x000ea20000002100 */
[----:B------:R-:W-:-:S04]  /*208e0*/  IMAD.MOV.U32 R2, RZ, RZ, 0xb000 ;  /* 0x0000b000ff027424 */ /* 0x000fc800078e00ff */
[----:B------:R3:W-:Y:S01]  /*208f0*/  SYNCS.ARRIVE.TRANS64 RZ, [R4+URZ+0x34890], R2 ;  /* 0x0348900204ff79a7 */ /* 0x0007e2000800003f */
[----:B--2---:R-:W-:-:S04]  /*20900*/  LOP3.LUT R3, R3, 0x1f, RZ, 0xc0, !PT ;  /* 0x0000001f03037812 */ /* 0x004fc800078ec0ff */
[----:B------:R-:W-:-:S13]  /*20910*/  ISETP.NE.AND P0, PT, R3, RZ, PT ;  /* 0x000000ff0300720c */ /* 0x000fda0003f05270 */
[----:B---3--:R-:W-:Y:S05]  /*20920*/  @!P0 BRA `(.L_x_847) ;  /* 0x0000000000048947 */ /* 0x008fea0003800000 */
[----:B------:R-:W-:Y:S01]  /*20930*/  BPT.TRAP 0x1 ;  /* 0x000000040000795c */ /* 0x000fe20000300000 */
.L_x_847:
[----:B------:R-:W-:Y:S05]  /*20940*/  BSYNC B2 ;  /* 0x0000000000027941 */ /* 0x000fea0003800000 */
.L_x_846:
[----:B------:R-:W2:Y:S04]  /*20950*/  LDL R5, [R1+0x8] ;  /* 0x0000080001057983 */ /* 0x000ea80000100800 */
[----:B------:R-:W2:Y:S01]  /*20960*/  LDL R2, [R1+0x20] ;  /* 0x0000200001027983 */ /* 0x000ea20000100800 */
[----:B------:R-:W-:Y:S01]  /*20970*/  IMAD.MOV.U32 R14, RZ, RZ, RZ ;  /* 0x000000ffff0e7224 */ /* 0x000fe200078e00ff */
[----:B------:R-:W-:Y:S01]  /*20980*/  UIADD3 UR4, UP0, UR38, 0x570, URZ ;  /* 0x0000057026047890 */ /* 0x000fe2000ff1e03f */
[----:B------:R-:W-:Y:S01]  /*20990*/  IMAD R3, R6, 0xb0, R10 ;  /* 0x000000b006037824 */ /* 0x000fe200078e020a */
[----:B------:R-:W-:Y:S01]  /*209a0*/  PLOP3.LUT P0, PT, PT, PT, PT, 0x80, 0x0 ;  /* 0x000000000000781c */ /* 0x000fe20003f0f070 */
[----:B------:R-:W-:Y:S01]  /*209b0*/  UMOV UR6, 0x0 ;  /* 0x0000000000067882 */ /* 0x000fe20000000000 */
[----:B------:R-:W-:Y:S01]  /*209c0*/  R2UR UR10, R14 ;  /* 0x000000000e0a72ca */ /* 0x000fe200000e0000 */
[----:B------:R-:W-:Y:S01]  /*209d0*/  VIADD R3, R3, 0xffffff50 ;  /* 0xffffff5003037836 */ /* 0x000fe20000000000 */
[----:B------:R-:W-:Y:S01]  /*209e0*/  UIADD3.X UR5, URZ, UR39, URZ, UP0, !UPT ;  /* 0x000000273f057290 */ /* 0x000fe200087fe43f */
[----:B------:R-:W-:Y:S01]  /*209f0*/  UMOV UR7, 0x12f00000 ;  /* 0x12f0000000077882 */ /* 0x000fe20000000000 */
[----:B--2---:R-:W-:-:S02]  /*20a00*/  IMAD R7, R2, 0xb000, R5 ;  /* 0x0000b00002077824 */ /* 0x004fc400078e0205 */
[----:B------:R-:W-:Y:S02]  /*20a10*/  VIADD R2, R4, 0x34890 ;  /* 0x0003489004027836 */ /* 0x000fe40000000000 */
[----:B------:R-:W-:-:S07]  /*20a20*/  VIADD R5, R7, 0x1e400 ;  /* 0x0001e40007057836 */ /* 0x000fce0000000000 */
.L_x_848:
        /* <DEDUP_REMOVED lines=16> */
.L_x_849:
        /* <DEDUP_REMOVED lines=10> */
[----:B------:R-:W2:Y:S01]  /*20bd0*/  SYNCS.PHASECHK.TRANS64.TRYWAIT P0, [R4+URZ+0x348c0], R8 ;  /* 0x0348c008040075a7 */ /* 0x000ea2000800017f */
[----:B------:R-:W-:Y:S04]  /*20be0*/  BSSY B2, `(.L_x_850) ;  /* 0x0000002000027945 */ /* 0x000fe80003800000 */
[----:B--2---:R-:W-:Y:S05]  /*20bf0*/  @!P0 BRA `(.L_x_851) ;  /* 0x0000006400dc8947 */ /* 0x004fea0003800000 */
.L_x_1020:
[----:B------:R-:W-:Y:S05]  /*20c00*/  BSYNC B2 ;  /* 0x0000000000027941 */ /* 0x000fea0003800000 */
.L_x_850:
[----:B------:R-:W-:Y:S01]  /*20c10*/  BSSY B2, `(.L_x_852) ;  /* 0x000000b000027945 */ /* 0x000fe20003800000 */
[----:B------:R-:W-:Y:S02]  /*20c20*/  IMAD.MOV.U32 R12, RZ, RZ, 0x0 ;  /* 0x00000000ff0c7424 */ /* 0x000fe400078e00ff */
[----:B------:R-:W-:Y:S01]  /*20c30*/  IMAD.MOV.U32 R13, RZ, RZ, 0x12f00000 ;  /* 0x12f00000ff0d7424 */ /* 0x000fe200078e00ff */
[----:B------:R-:W-:Y:S06]  /*20c40*/  @P1 BRA `(.L_x_853) ;  /* 0x00000000001c1947 */ /* 0x000fec0003800000 */
[----:B------:R-:W3:Y:S01]  /*20c50*/  S2R R5, SR_TID.X ;  /* 0x0000000000057919 */ /* 0x000ee20000002100 */
[----:B------:R-:W-:-:S04]  /*20c60*/  IMAD.MOV.U32 R2, RZ, RZ, 0xb000 ;  /* 0x0000b000ff027424 */ /* 0x000fc800078e00ff */
[----:B------:R4:W-:Y:S01]  /*20c70*/  SYNCS.ARRIVE.TRANS64 RZ, [R4+URZ+0x348b0], R2 ;  /* 0x0348b00204ff79a7 */ /* 0x0009e2000800003f */
[----:B---3--:R-:W-:-:S04]  /*20c80*/  LOP3.LUT R5, R5, 0x1f, RZ, 0xc0, !PT ;  /* 0x0000001f05057812 */ /* 0x008fc800078ec0ff */
[----:B------:R-:W-:-:S13]  /*20c90*/  ISETP.NE.AND P0, PT, R5, RZ, PT ;  /* 0x000000ff0500720c */ /* 0x000fda0003f05270 */
[----:B----4-:R-:W-:Y:S05]  /*20ca0*/  @!P0 BRA `(.L_x_853) ;  /* 0x0000000000048947 */ /* 0x010fea0003800000 */
[----:B------:R-:W-:Y:S01]  /*20cb0*/  BPT.TRAP 0x1 ;  /* 0x000000040000795c */ /* 0x000fe20000300000 */
.L_x_853:
[----:B------:R-:W-:Y:S05]  /*20cc0*/  BSYNC B2 ;  /* 0x0000000000027941 */ /* 0x000fea0003800000 */
.L_x_852:
[----:B------:R-:W-:Y:S01]  /*20cd0*/  R2UR UR10, R14 ;  /* 0x000000000e0a72ca */ /* 0x000fe200000e0000 */
[----:B------:R-:W-:Y:S01]  /*20ce0*/  UIADD3 UR4, UP0, UR38, 0x670, URZ ;  /* 0x0000067026047890 */ /* 0x000fe2000ff1e03f */
[----:B------:R-:W-:Y:S01]  /*20cf0*/  R2UR UR6, R12 ;  /* 0x000000000c0672ca */ /* 0x000fe200000e0000 */
[----:B0-2---:R-:W-:Y:S01]  /*20d00*/  VIADD R4, R4, 0x348b0 ;  /* 0x000348b004047836 */ /* 0x005fe20000000000 */
[----:B------:R-:W-:Y:S01]  /*20d10*/  R2UR UR7, R13 ;  /* 0x000000000d0772ca */ /* 0x000fe200000e0000 */
[----:B------:R-:W-:Y:S01]  /*20d20*/  VIADD R2, R7, 0x400 ;  /* 0x0000040007027836 */ /* 0x000fe20000000000 */
[----:B------:R-:W-:Y:S01]  /*20d30*/  PLOP3.LUT P0, PT, PT, PT, PT, 0x80, 0x0 ;  /* 0x000000000000781c */ /* 0x000fe20003f0f070 */
[----:B------:R-:W-:-:S12]  /*20d40*/  UIADD3.X UR5, URZ, UR39, URZ, UP0, !UPT ;  /* 0x000000273f057290 */ /* 0x000fd800087fe43f */
.L_x_854:
        /* <DEDUP_REMOVED lines=15> */
.L_x_855:
        /* <DEDUP_REMOVED lines=10> */
.L_x_843:
[----:B------:R-:W-:Y:S05]  /*20ee0*/  BSYNC B1 ;  /* 0x0000000000017941 */ /* 0x000fea0003800000 */
.L_x_842:
[----:B------:R-:W0:Y:S04]  /*20ef0*/  LDL.LU R7, [R1+0x20] ;  /* 0x0000200001077983 */ /* 0x000e280000300800 */
[----:B------:R-:W2:Y:S01]  /*20f00*/  LDL.LU R5, [R1+0x24] ;  /* 0x0000240001057983 */ /* 0x000ea20000300800 */
[----:B------:R-:W-:Y:S01]  /*20f10*/  PLOP3.LUT P0, PT, PT, PT, PT, 0x8, 0x0 ;  /* 0x000000000000781c */ /* 0x000fe20003f0e170 */
[----:B0-----:R-:W-:Y:S02]  /*20f20*/  VIADD R2, R7, 0x1 ;  /* 0x0000000107027836 */ /* 0x001fe40000000000 */
[----:B------:R-:W-:-:S03]  /*20f30*/  VIADD R7, R6, 0xfffffffe ;  /* 0xfffffffe06077836 */ /* 0x000fc60000000000 */
[C---:B------:R-:W-:Y:S02]  /*20f40*/  ISETP.NE.AND P1, PT, R2.reuse, 0x2, PT ;  /* 0x000000020200780c */ /* 0x040fe40003f25270 */
[----:B------:R-:W-:Y:S02]  /*20f50*/  ISETP.GE.AND P2, PT, R7, R9, PT ;  /* 0x000000090700720c */ /* 0x000fe40003f46270 */
[----:B------:R-:W-:Y:S02]  /*20f60*/  SEL R3, RZ, 0x1, P1 ;  /* 0x00000001ff037807 */ /* 0x000fe40000800000 */
[----:B------:R-:W-:Y:S02]  /*20f70*/  SEL R2, R2, RZ, P1 ;  /* 0x000000ff02027207 */ /* 0x000fe40000800000 */
[----:B--2---:R-:W-:-:S03]  /*20f80*/  LOP3.LUT R5, R5, R3, RZ, 0x3c, !PT ;  /* 0x0000000305057212 */ /* 0x004fc600078e3cff */
[----:B------:R0:W-:Y:S04]  /*20f90*/  STL [R1+0x20], R2 ;  /* 0x0000200201007387 */ /* 0x0001e80000100800 */
[----:B------:R0:W-:Y:S01]  /*20fa0*/  STL [R1+0x24], R5 ;  /* 0x0000240501007387 */ /* 0x0001e20000100800 */
[----:B------:R-:W-:Y:S05]  /*20fb0*/  @!P2 BRA `(.L_x_836) ;  /* 0x0000000400f8a947 */ /* 0x000fea0003800000 */
.L_x_870:
[----:B------:R-:W-:Y:S05]  /*20fc0*/  YIELD ;  /* 0x0000000000007946 */ /* 0x000fea0003800000 */
[----:B------:R-:W-:Y:S04]  /*20fd0*/  BSSY B1, `(.L_x_856) ;  /* 0x0000070000017945 */ /* 0x000fe80003800000 */
[----:B--2---:R-:W-:Y:S05]  /*20fe0*/  @!P6 BRA `(.L_x_857) ;  /* 0x0000000400b8e947 */ /* 0x004fea0003800000 */
[----:B0-----:R-:W2:Y:S04]  /*20ff0*/  LDL R5, [R1+0x8] ;  /* 0x0000080001057983 */ /* 0x001ea80000100800 */
[----:B------:R-:W2:Y:S04]  /*21000*/  LDL R4, [R1+0x20] ;  /* 0x0000200001047983 */ /* 0x000ea80000100800 */
[----:B------:R-:W3:Y:S01]  /*21010*/  LDL R3, [R1+0x24] ;  /* 0x0000240001037983 */ /* 0x000ee20000100800 */
[----:B------:R-:W-:Y:S01]  /*21020*/  BSSY B2, `(.L_x_858) ;  /* 0x0000008000027945 */ /* 0x000fe20003800000 */
[----:B------:R-:W0:Y:S02]  /*21030*/  S2R R2, SR_TID.X ;  /* 0x0000000000027919 */ /* 0x000e240000002100 */
[----:B0-----:R-:W-:-:S04]  /*21040*/  LOP3.LUT R2, R2, 0x7f, RZ, 0xc0, !PT ;  /* 0x0000007f02027812 */ /* 0x001fc800078ec0ff */
[----:B------:R-:W-:Y:S01]  /*21050*/  ISETP.NE.AND P2, PT, R2, RZ, PT ;  /* 0x000000ff0200720c */ /* 0x000fe20003f45270 */
[----:B--2---:R-:W-:Y:S01]  /*21060*/  IMAD R6, R4, 0x8, R5 ;  /* 0x0000000804067824 */ /* 0x004fe200078e0205 */
[----:B---3--:R-:W-:-:S04]  /*21070*/  SHF.L.U32 R5, R3, 0x1f, RZ ;  /* 0x0000001f03057819 */ /* 0x008fc800000006ff */
[----:B------:R-:W0:Y:S02]  /*21080*/  SYNCS.PHASECHK.TRANS64.TRYWAIT P1, [R6+URZ+0x348a0], R5 ;  /* 0x0348a005060075a7 */ /* 0x000e24000802017f */
[----:B0-----:R-:W-:Y:S05]  /*21090*/  @!P1 BRA `(.L_x_859) ;  /* 0x0000006000c89947 */ /* 0x001fea0003800000 */
.L_x_1021:
[----:B------:R-:W-:Y:S05]  /*210a0*/  BSYNC B2 ;  /* 0x0000000000027941 */ /* 0x000fea0003800000 */
.L_x_858:
        /* <DEDUP_REMOVED lines=9> */
.L_x_861:
[----:B------:R-:W-:Y:S05]  /*21140*/  BSYNC B2 ;  /* 0x0000000000027941 */ /* 0x000fea0003800000 */
.L_x_860:
[----:B------:R-:W2:Y:S04]  /*21150*/  LDL R3, [R1+0x8] ;  /* 0x0000080001037983 */ /* 0x000ea80000100800 */
[----:B------:R-:W2:Y:S01]  /*21160*/  LDL R2, [R1+0x20] ;  /* 0x0000200001027983 */ /* 0x000ea20000100800 */
[----:B------:R-:W-:Y:S01]  /*21170*/  IMAD.MOV.U32 R11, RZ, RZ, RZ ;  /* 0x000000ffff0b7224 */ /* 0x000fe200078e00ff */
[----:B------:R-:W-:Y:S01]  /*21180*/  UIADD3 UR4, UP0, UR38, 0x570, URZ ;  /* 0x0000057026047890 */ /* 0x000fe2000ff1e03f */
[----:B------:R-:W-:Y:S01]  /*21190*/  PLOP3.LUT P1, PT, PT, PT, PT, 0x80, 0x0 ;  /* 0x000000000000781c */ /* 0x000fe20003f2f070 */
[----:B------:R-:W-:Y:S01]  /*211a0*/  UMOV UR6, 0x0 ;  /* 0x0000000000067882 */ /* 0x000fe20000000000 */
[----:B------:R-:W-:Y:S01]  /*211b0*/  UMOV UR7, 0x12f00000 ;  /* 0x12f0000000077882 */ /* 0x000fe20000000000 */
[----:B------:R-:W-:Y:S01]  /*211c0*/  R2UR UR10, R11 ;  /* 0x000000000b0a72ca */ /* 0x000fe200000e0000 */
[----:B------:R-:W-:Y:S01]  /*211d0*/  UIADD3.X UR5, URZ, UR39, URZ, UP0, !UPT ;  /* 0x000000273f057290 */ /* 0x000fe200087fe43f */
[----:B--2---:R-:W-:-:S02]  /*211e0*/  IMAD R4, R2, 0xb000, R3 ;  /* 0x0000b00002047824 */ /* 0x004fc400078e0203 */
[----:B------:R-:W-:Y:S02]  /*211f0*/  IMAD R3, R7, 0xb0, R10 ;  /* 0x000000b007037824 */ /* 0x000fe400078e020a */
[----:B------:R-:W-:Y:S02]  /*21200*/  VIADD R2, R6, 0x34890 ;  /* 0x0003489006027836 */ /* 0x000fe40000000000 */
[----:B------:R-:W-:-:S07]  /*21210*/  VIADD R8, R4, 0x1e400 ;  /* 0x0001e40004087836 */ /* 0x000fce0000000000 */
.L_x_862:
        /* <DEDUP_REMOVED lines=16> */
.L_x_863:
        /* <DEDUP_REMOVED lines=13> */
.L_x_1022:
[----:B------:R-:W-:Y:S05]  /*213f0*/  BSYNC B2 ;  /* 0x0000000000027941 */ /* 0x000fea0003800000 */
.L_x_864:
        /* <DEDUP_REMOVED lines=11> */
.L_x_867:
[----:B------:R-:W-:Y:S05]  /*214b0*/  BSYNC B2 ;  /* 0x0000000000027941 */ /* 0x000fea0003800000 */
.L_x_866:
        /* <DEDUP_REMOVED lines=8> */
.L_x_868:
        /* <DEDUP_REMOVED lines=15> */
.L_x_869:
        /* <DEDUP_REMOVED lines=10> */
.L_x_857:
[----:B------:R-:W-:Y:S05]  /*216d0*/  BSYNC B1 ;  /* 0x0000000000017941 */ /* 0x000fea0003800000 */
.L_x_856:
[----:B0-----:R-:W2:Y:S04]  /*216e0*/  LDL.LU R2, [R1+0x20] ;  /* 0x0000200001027983 */ /* 0x001ea80000300800 */
[----:B------:R-:W3:Y:S01]  /*216f0*/  LDL.LU R5, [R1+0x24] ;  /* 0x0000240001057983 */ /* 0x000ee20000300800 */
[C---:B------:R-:W-:Y:S01]  /*21700*/  ISETP.GT.AND P2, PT, R7.reuse, R9, PT ;  /* 0x000000090700720c */ /* 0x040fe20003f44270 */
[----:B------:R-:W-:Y:S02]  /*21710*/  VIADD R7, R7, 0xffffffff ;  /* 0xffffffff07077836 */ /* 0x000fe40000000000 */
[----:B--2---:R-:W-:-:S05]  /*21720*/  VIADD R2, R2, 0x1 ;  /* 0x0000000102027836 */ /* 0x004fca0000000000 */
[----:B------:R-:W-:-:S04]  /*21730*/  ISETP.NE.AND P1, PT, R2, 0x2, PT ;  /* 0x000000020200780c */ /* 0x000fc80003f25270 */
[----:B------:R-:W-:Y:S02]  /*21740*/  SEL R3, RZ, 0x1, P1 ;  /* 0x00000001ff037807 */ /* 0x000fe40000800000 */
[----:B------:R-:W-:Y:S02]  /*21750*/  SEL R2, R2, RZ, P1 ;  /* 0x000000ff02027207 */ /* 0x000fe40000800000 */
[----:B---3--:R-:W-:-:S05]  /*21760*/  LOP3.LUT R5, R5, R3, RZ, 0x3c, !PT ;  /* 0x0000000305057212 */ /* 0x008fca00078e3cff */
[----:B------:R2:W-:Y:S04]  /*21770*/  STL [R1+0x24], R5 ;  /* 0x0000240501007387 */ /* 0x0005e80000100800 */
[----:B------:R2:W-:Y:S01]  /*21780*/  STL [R1+0x20], R2 ;  /* 0x0000200201007387 */ /* 0x0005e20000100800 */
[----:B------:R-:W-:Y:S05]  /*21790*/  @P2 BRA `(.L_x_870) ;  /* 0xfffffff800082947 */ /* 0x000fea000383ffff */
.L_x_836:
[----:B------:R-:W-:Y:S05]  /*217a0*/  BSYNC B0 ;  /* 0x0000000000007941 */ /* 0x000fea0003800000 */
.L_x_835:
[----:B0-2---:R-:W2:Y:S01]  /*217b0*/  LDL R2, [R1+0x50] ;  /* 0x0000500001027983 */ /* 0x005ea20000100800 */
[----:B------:R-:W-:Y:S05]  /*217c0*/  @!P0 WARPSYNC.ALL ;  /* 0x0000000000008948 */ /* 0x000fea0003800000 */
[----:B------:R-:W-:Y:S06]  /*217d0*/  @!P0 BAR.SYNC.DEFER_BLOCKING 0xc, 0x180 ;  /* 0x0306000000008b1d */ /* 0x000fec0000010000 */
[----:B------:R-:W-:Y:S01]  /*217e0*/  BSSY B7, `(.L_x_871) ;  /* 0x00003fa000077945 */ /* 0x000fe20003800000 */
[----:B--2---:R-:W-:-:S13]  /*217f0*/  ISETP.GT.AND P0, PT, R2, RZ, PT ;  /* 0x000000ff0200720c */ /* 0x004fda0003f04270 */
[----:B------:R-:W-:Y:S05]  /*21800*/  @P0 BRA `(.L_x_872) ;  /* 0x0000000000480947 */ /* 0x000fea0003800000 */
[----:B------:R-:W0:Y:S02]  /*21810*/  S2R R2, SR_TID.X ;  /* 0x0000000000027919 */ /* 0x000e240000002100 */
[----:B0-----:R-:W-:-:S04]  /*21820*/  LOP3.LUT R2, R2, 0x7f, RZ, 0xc0, !PT ;  /* 0x0000007f02027812 */ /* 0x001fc800078ec0ff */
[----:B------:R-:W-:-:S13]  /*21830*/  ISETP.NE.AND P0, PT, R2, RZ, PT ;  /* 0x000000ff0200720c */ /* 0x000fda0003f05270 */
[----:B------:R-:W-:Y:S05]  /*21840*/  @P0 BRA `(.L_x_873) ;  /* 0x0000003c00cc0947 */ /* 0x000fea0003800000 */
[----:B------:R-:W0:Y:S01]  /*21850*/  S2R R3, SR_LANEID ;  /* 0x0000000000037919 */ /* 0x000e220000000000 */
[----:B------:R-:W-:Y:S01]  /*21860*/  VOTEU.ANY UR4, UPT, PT ;  /* 0x0000000000047886 */ /* 0x000fe200038e0100 */
[----:B------:R-:W2:Y:S01]  /*21870*/  LDC.64 R4, c[0x0][0xc60] ;  /* 0x00031800ff047b82 */ /* 0x000ea20000000a00 */
[----:B------:R-:W0:Y:S01]  /*21880*/  FLO.U32 R0, UR4 ;  /* 0x0000000400007d00 */ /* 0x000e2200080e0000 */
[----:B------:R-:W-:-:S07]  /*21890*/  ULDC.64 UR6, c[0x0][0x208] ;  /* 0x0000820000067ab9 */ /* 0x000fce0000000a00 */
[----:B------:R-:W2:Y:S01]  /*218a0*/  POPC R2, UR4 ;  /* 0x0000000400027d09 */ /* 0x000ea20008000000 */
[----:B0-----:R-:W-:-:S13]  /*218b0*/  ISETP.EQ.U32.AND P0, PT, R0, R3, PT ;  /* 0x000000030000720c */ /* 0x001fda0003f02070 */
[----:B--2---:R-:W2:Y:S01]  /*218c0*/  @P0 ATOMG.E.ADD.STRONG.GPU PT, R5, desc[UR6][R4.64], R2 ;  /* 0x00000002040509a8 */ /* 0x004ea200081ee1c6 */
[----:B------:R-:W0:Y:S02]  /*218d0*/  S2R R3, SR_LTMASK ;  /* 0x0000000000037919 */ /* 0x000e240000003900 */
[----:B0-----:R-:W-:-:S06]  /*218e0*/  LOP3.LUT R3, R3, UR4, RZ, 0xc0, !PT ;  /* 0x0000000403037c12 */ /* 0x001fcc000f8ec0ff */
[----:B------:R-:W0:Y:S01]  /*218f0*/  POPC R3, R3 ;  /* 0x0000000300037309 */ /* 0x000e220000000000 */
[----:B--2---:R-:W0:Y:S02]  /*21900*/  SHFL.IDX PT, R0, R5, R0, 0x1f ;  /* 0x00001f0005007589 */ /* 0x004e2400000e0000 */
[----:B0-----:R-:W-:Y:S01]  /*21910*/  IADD3 R16, R0, UR36, R3 ;  /* 0x0000002400107c10 */ /* 0x001fe2000fffe003 */
[----:B------:R-:W-:Y:S06]  /*21920*/  BRA `(.L_x_873) ;  /* 0x0000003c00947947 */ /* 0x000fec0003800000 */
.L_x_872:
        /* <DEDUP_REMOVED lines=21> */
.L_x_875:
[----:B------:R-:W-:Y:S05]  /*21a80*/  BSYNC B6 ;  /* 0x0000000000067941 */ /* 0x000fea0003800000 */
.L_x_874:
        /* <DEDUP_REMOVED lines=21> */
.L_x_878:
        /* <DEDUP_REMOVED lines=16> */
.L_x_877:
[----:B------:R-:W-:Y:S05]  /*21ce0*/  BSYNC B6 ;  /* 0x0000000000067941 */ /* 0x000fea0003800000 */
.L_x_876:
[----:B------:R-:W2:Y:S01]  /*21cf0*/  LDL.LU R2, [R1] ;  /* 0x0000000001027983 */ /* 0x000ea20000300800 */
[----:B------:R-:W-:-:S03]  /*21d00*/  ULDC.64 UR4, c[0x0][0x9f8] ;  /* 0x00027e0000047ab9 */ /* 0x000fc60000000a00 */
[----:B------:R-:W3:Y:S04]  /*21d10*/  LDL.LU R4, [R1+0x28] ;  /* 0x0000280001047983 */ /* 0x000ee80000300800 */
[----:B------:R-:W4:Y:S01]  /*21d20*/  LDL R7, [R1+0x10] ;  /* 0x0000100001077983 */ /* 0x000f220000100800 */
[----:B------:R-:W-:Y:S01]  /*21d30*/  ISETP.NE.U32.AND P0, PT, RZ, UR4, PT ;  /* 0x00000004ff007c0c */ /* 0x000fe2000bf05070 */
[----:B------:R-:W-:Y:S02]  /*21d40*/  ULDC.64 UR6, c[0x0][0x208] ;  /* 0x0000820000067ab9 */ /* 0x000fe40000000a00 */
[----:B------:R-:W5:Y:S01]  /*21d50*/  LDL R0, [R1+0x34] ;  /* 0x0000340001007983 */ /* 0x000f620000100800 */
[----:B------:R-:W-:-:S13]  /*21d60*/  ISETP.NE.AND.EX P0, PT, RZ, UR5, PT, P0 ;  /* 0x00000005ff007c0c */ /* 0x000fda000bf05300 */
[----:B--2---:R-:W-:-:S04]  /*21d70*/  @P0 IADD3 R2, P1, R2, UR4, RZ ;  /* 0x0000000402020c10 */ /* 0x004fc8000ff3e0ff */
[----:B---3--:R-:W-:Y:S01]  /*21d80*/  @P0 IADD3.X R3, R4, UR5, RZ, P1, !PT ;  /* 0x0000000504030c10 */ /* 0x008fe20008ffe4ff */
[----:B------:R-:W-:-:S04]  /*21d90*/  ULDC.64 UR4, c[0x0][0xa08] ;  /* 0x0002820000047ab9 */ /* 0x000fc80000000a00 */
[----:B----4-:R0:W2:Y:S01]  /*21da0*/  @P0 LDG.E R7, desc[UR6][R2.64] ;  /* 0x0000000602070981 */ /* 0x0100a2000c1e1900 */
[----:B-----5:R-:W-:Y:S01]  /*21db0*/  VIADD R9, R0, 0xffffffff ;  /* 0xffffffff00097836 */ /* 0x020fe20000000000 */
[----:B0-----:R-:W0:Y:S01]  /*21dc0*/  LDC.64 R2, c[0x0][0x418] ;  /* 0x00010600ff027b82 */ /* 0x001e220000000a00 */
[----:B--2---:R-:W-:Y:S01]  /*21dd0*/  SHF.R.S32.HI R8, RZ, 0x1f, R7 ;  /* 0x0000001fff087819 */ /* 0x004fe20000011407 */
[----:B------:R2:W-:Y:S04]  /*21de0*/  @P0 STL [R1+0x10], R7 ;  /* 0x0000100701000387 */ /* 0x0005e80000100800 */
[----:B------:R2:W-:Y:S04]  /*21df0*/  STL [R1+0x38], R9 ;  /* 0x0000380901007387 */ /* 0x0005e80000100800 */
[----:B------:R2:W-:Y:S01]  /*21e00*/  STL [R1+0x28], R8 ;  /* 0x0000280801007387 */ /* 0x0005e20000100800 */
[----:B0-----:R-:W-:Y:S01]  /*21e10*/  LOP3.LUT P0, RZ, R2, UR4, RZ, 0xfc, !PT ;  /* 0x0000000402ff7c12 */ /* 0x001fe2000f80fcff */
[----:B------:R-:W-:-:S03]  /*21e20*/  UMOV UR4, 0xffffffff ;  /* 0xffffffff00047882 */ /* 0x000fc60000000000 */
[----:B------:R-:W-:-:S04]  /*21e30*/  LOP3.LUT P0, RZ, R3, UR5, RZ, 0xfc, P0 ;  /* 0x0000000503ff7c12 */ /* 0x000fc8000800fcff */
[----:B------:R-:W-:Y:S01]  /*21e40*/  SEL R0, R7, RZ, !P0 ;  /* 0x000000ff07007207 */ /* 0x000fe20004000000 */
[----:B--2---:R-:W-:Y:S08]  /*21e50*/  BRA.DIV UR4, `(.L_x_879) ;  /* 0x0000005604807947 */ /* 0x004ff0000b800000 */
[----:B------:R-:W0:Y:S02]  /*21e60*/  S2R R4, SR_TID.X ;  /* 0x0000000000047919 */ /* 0x000e240000002100 */
[----:B0-----:R-:W-:-:S04]  /*21e70*/  SHF.R.U32.HI R4, RZ, 0x5, R4 ;  /* 0x00000005ff047819 */ /* 0x001fc80000011604 */
[----:B------:R-:W-:-:S05]  /*21e80*/  LOP3.LUT R4, R4, 0x3, RZ, 0xc0, !PT ;  /* 0x0000000304047812 */ /* 0x000fca00078ec0ff */
[----:B------:R0:W2:Y:S02]  /*21e90*/  SHFL.IDX PT, R14, R4, RZ, 0x1f ;  /* 0x00001fff040e7589 */ /* 0x0000a400000e0000 */
.L_x_1025:
[----:B0-----:R-:W3:Y:S01]  /*21ea0*/  LDL.LU R4, [R1+0x4] ;  /* 0x0000040001047983 */ /* 0x001ee20000300800 */
        /* <DEDUP_REMOVED lines=10> */
.L_x_1028:
[----:B------:R-:W-:Y:S05]  /*21f50*/  @!P6 BRA `(.L_x_880) ;  /* 0x00000004002ce947 */ /* 0x000fea0003800000 */
[----:B------:R2:W-:Y:S01]  /*21f60*/  STL [R1+0x18], R9 ;  /* 0x0000180901007387 */ /* 0x0005e20000100800 */
[----:B------:R-:W-:-:S04]  /*21f70*/  ISETP.NE.U32.AND P0, PT, R2, RZ, PT ;  /* 0x000000ff0200720c */ /* 0x000fc80003f05070 */
[----:B------:R-:W-:-:S13]  /*21f80*/  ISETP.NE.AND.EX P0, PT, R3, RZ, PT, P0 ;  /* 0x000000ff0300720c */ /* 0x000fda0003f05300 */
[----:B--2---:R-:W-:Y:S05]  /*21f90*/  @!P0 BRA `(.L_x_882) ;  /* 0x0000000000548947 */ /* 0x004fea0003800000 */
[----:B------:R-:W2:Y:S01]  /*21fa0*/  LDC R6, c[0x0][0x43c] ;  /* 0x00010f00ff067b82 */ /* 0x000ea20000000800 */
[----:B0-----:R-:W-:Y:S01]  /*21fb0*/  IMAD.MOV.U32 R0, RZ, RZ, R9 ;  /* 0x000000ffff007224 */ /* 0x001fe200078e0009 */
[----:B------:R-:W-:Y:S01]  /*21fc0*/  ULDC.64 UR4, c[0x0][0x428] ;  /* 0x00010a0000047ab9 */ /* 0x000fe20000000a00 */
[----:B------:R-:W-:Y:S01]  /*21fd0*/  ULDC.64 UR6, c[0x0][0x208] ;  /* 0x0000820000067ab9 */ /* 0x000fe20000000a00 */
[----:B--2---:R-:W-:-:S13]  /*21fe0*/  ISETP.NE.AND P0, PT, R6, 0x1, PT ;  /* 0x000000010600780c */ /* 0x004fda0003f05270 */
[----:B------:R-:W0:Y:S02]  /*21ff0*/  @P0 LDC.64 R4, c[0x0][0x440] ;  /* 0x00011000ff040b82 */ /* 0x000e240000000a00 */
[----:B0-----:R-:W-:-:S05]  /*22000*/  @P0 IMAD.HI.U32 R4, R9, R4, RZ ;  /* 0x0000000409040227 */ /* 0x001fca00078e00ff */
        /* <DEDUP_REMOVED lines=8> */
[----:B0-----:R-:W-:-:S04]  /*22090*/  IMAD R6, R8, UR4, RZ ;  /* 0x0000000408067c24 */ /* 0x001fc8000f8e02ff */
[----:B------:R-:W-:-:S04]  /*220a0*/  IMAD R0, R7, UR5, R6 ;  /* 0x0000000507007c24 */ /* 0x000fc8000f8e0206 */
[----:B------:R-:W-:-:S05]  /*220b0*/  IMAD.IADD R0, R5, 0x1, R0 ;  /* 0x0000000105007824 */ /* 0x000fca00078e0200 */
[----:B------:R-:W-:-:S05]  /*220c0*/  LEA.HI.X R3, R4, R3, R0, 0x2, P0 ;  /* 0x0000000304037211 */ /* 0x000fca00000f1400 */
[----:B------:R-:W2:Y:S04]  /*220d0*/  LDG.E R0, desc[UR6][R2.64] ;  /* 0x0000000602007981 */ /* 0x000ea8000c1e1900 */
[----:B--2---:R2:W-:Y:S02]  /*220e0*/  STL [R1], R0 ;  /* 0x0000000001007387 */ /* 0x0045e40000100800 */
.L_x_882:
[----:B------:R-:W3:Y:S04]  /*220f0*/  LDL R7, [R1+0x8] ;  /* 0x0000080001077983 */ /* 0x000ee80000100800 */
[----:B0-2---:R-:W3:Y:S04]  /*22100*/  LDL R0, [R1+0xc] ;  /* 0x00000c0001007983 */ /* 0x005ee80000100800 */
[----:B------:R-:W2:Y:S01]  /*22110*/  LDL R2, [R1+0x14] ;  /* 0x0000140001027983 */ /* 0x000ea20000100800 */
[----:B---3--:R-:W-:Y:S01]  /*22120*/  IMAD R0, R0, 0x8, R7 ;  /* 0x0000000800007824 */ /* 0x008fe200078e0207 */
[----:B--2---:R-:W-:-:S04]  /*22130*/  SHF.L.U32 R2, R2, 0x1f, RZ ;  /* 0x0000001f02027819 */ /* 0x004fc800000006ff */
[----:B------:R-:W0:Y:S02]  /*22140*/  SYNCS.PHASECHK.TRANS64.TRYWAIT P0, [R0+URZ+0x34840], R2 ;  /* 0x03484002000075a7 */ /* 0x000e24000800017f */
[----:B0-----:R-:W-:Y:S05]  /*22150*/  @!P0 BRA `(.L_x_883) ;  /* 0x0000005400148947 */ /* 0x001fea0003800000 */
.L_x_1029:
[----:B------:R-:W2:Y:S02]  /*22160*/  S2R R3, SR_TID.X ;  /* 0x0000000000037919 */ /* 0x000ea40000002100 */
[----:B--2---:R-:W-:-:S04]  /*22170*/  LOP3.LUT R3, R3, 0x7f, RZ, 0xc0, !PT ;  /* 0x0000007f03037812 */ /* 0x004fc800078ec0ff */
[----:B------:R-:W-:-:S13]  /*22180*/  ISETP.NE.AND P0, PT, R3, RZ, PT ;  /* 0x000000ff0300720c */ /* 0x000fda0003f05270 */
[----:B------:R-:W-:Y:S05]  /*22190*/  @P0 BRA `(.L_x_884) ;  /* 0x00000000001c0947 */ /* 0x000fea0003800000 */
[----:B------:R-:W2:Y:S01]  /*221a0*/  S2R R3, SR_TID.X ;  /* 0x0000000000037919 */ /* 0x000ea20000002100 */
[----:B0-----:R-:W-:-:S04]  /*221b0*/  IMAD.MOV.U32 R2, RZ, RZ, 0xb000 ;  /* 0x0000b000ff027424 */ /* 0x001fc800078e00ff */
[----:B------:R3:W-:Y:S01]  /*221c0*/  SYNCS.ARRIVE.TRANS64 RZ, [R0+URZ+0x34830], R2 ;  /* 0x0348300200ff79a7 */ /* 0x0007e2000800003f */
[----:B--2---:R-:W-:-:S04]  /*221d0*/  LOP3.LUT R3, R3, 0x1f, RZ, 0xc0, !PT ;  /* 0x0000001f03037812 */ /* 0x004fc800078ec0ff */
[----:B------:R-:W-:-:S13]  /*221e0*/  ISETP.NE.AND P0, PT, R3, RZ, PT ;  /* 0x000000ff0300720c */ /* 0x000fda0003f05270 */
[----:B---3--:R-:W-:Y:S05]  /*221f0*/  @!P0 BRA `(.L_x_884) ;  /* 0x0000000000048947 */ /* 0x008fea0003800000 */
[----:B------:R-:W-:Y:S01]  /*22200*/  BPT.TRAP 0x1 ;  /* 0x000000040000795c */ /* 0x000fe20000300000 */
.L_x_884:
[----:B------:R-:W2:Y:S04]  /*22210*/  LDL R7, [R1+0x8] ;  /* 0x0000080001077983 */ /* 0x000ea80000100800 */
[----:B------:R-:W2:Y:S04]  /*22220*/  LDL R6, [R1+0xc] ;  /* 0x00000c0001067983 */ /* 0x000ea80000100800 */
[----:B------:R-:W3:Y:S04]  /*22230*/  LDL R5, [R1+0x18] ;  /* 0x0000180001057983 */ /* 0x000ee80000100800 */
[----:B------:R-:W4:Y:S04]  /*22240*/  LDL R4, [R1+0x1c] ;  /* 0x00001c0001047983 */ /* 0x000f280000100800 */
[----:B------:R-:W5:Y:S04]  /*22250*/  LDL R3, [R1] ;  /* 0x0000000001037983 */ /* 0x000f680000100800 */
[----:B0-----:R-:W5:Y:S01]  /*22260*/  LDL.LU R2, [R1+0x4] ;  /* 0x0000040001027983 */ /* 0x001f620000300800 */
        /* <DEDUP_REMOVED lines=22> */
[----:B0-----:R-:W-:Y:S01]  /*223d0*/  UMOV UR8, UR14 ;  /* 0x0000000e00087c82 */ /* 0x001fe20008000000 */
[----:B------:R-:W-:Y:S02]  /*223e0*/  UMOV UR10, UR15 ;  /* 0x0000000f000a7c82 */ /* 0x000fe40008000000 */
[----:B------:R2:W-:Y:S02]  /*223f0*/  UTMALDG.4D [UR8], [UR4], desc[UR6] ;  /* 0x00000608040075b4 */ /* 0x0005e40008019000 */
[----:B--2---:R-:W-:Y:S01]  /*22400*/  NOP ;  /* 0x0000000000007918 */ /* 0x004fe20000000000 */
.L_x_880:
[----:B------:R-:W2:Y:S04]  /*22410*/  LDL R2, [R1+0x8] ;  /* 0x0000080001027983 */ /* 0x000ea80000100800 */
[----:B------:R-:W3:Y:S04]  /*22420*/  LDL.LU R3, [R1+0x3c] ;  /* 0x00003c0001037983 */ /* 0x000ee80000300800 */
[----:B------:R-:W4:Y:S04]  /*22430*/  LDL.LU R5, [R1+0x30] ;  /* 0x0000300001057983 */ /* 0x000f280000300800 */
[----:B0-----:R-:W5:Y:S01]  /*22440*/  LDL.LU R4, [R1+0x40] ;  /* 0x0000400001047983 */ /* 0x001f620000300800 */
        /* <DEDUP_REMOVED lines=18> */
[----:B0-----:R-:W-:Y:S01]  /*22570*/  IMAD.IADD R2, R3, 0x1, R0 ;  /* 0x0000000103027824 */ /* 0x001fe200078e0200 */
        /* <DEDUP_REMOVED lines=20> */
.L_x_886:
[----:B------:R-:W-:Y:S05]  /*226c0*/  BSYNC B6 ;  /* 0x0000000000067941 */ /* 0x000fea0003800000 */
.L_x_885:
[----:B------:R-:W3:Y:S01]  /*226d0*/  LDL.LU R6, [R1+0x3c] ;  /* 0x00003c0001067983 */ /* 0x000ee20000300800 */
[----:B------:R-:W-:Y:S01]  /*226e0*/  ULDC.64 UR4, c[0x0][0x2d8] ;  /* 0x0000b60000047ab9 */ /* 0x000fe20000000a00 */
[----:B------:R-:W0:Y:S01]  /*226f0*/  LDC R7, c[0x0][0x448] ;  /* 0x00011200ff077b82 */ /* 0x000e220000000800 */
[----:B------:R-:W-:Y:S01]  /*22700*/  IMAD.SHL.U32 R17, R17, 0x80, RZ ;  /* 0x0000008011117824 */ /* 0x000fe200078e00ff */
[----:B--2---:R-:W3:Y:S01]  /*22710*/  LDL.LU.64 R2, [R1+0x48] ;  /* 0x0000480001027983 */ /* 0x004ee20000300a00 */
[----:B------:R-:W-:-:S03]  /*22720*/  ULDC.64 UR6, c[0x0][0x280] ;  /* 0x0000a00000067ab9 */ /* 0x000fc60000000a00 */
[----:B------:R-:W2:Y:S04]  /*22730*/  LDL.LU R0, [R1+0x40] ;  /* 0x0000400001007983 */ /* 0x000ea80000300800 */
[----:B------:R-:W4:Y:S04]  /*22740*/  LDL.LU R5, [R1+0x5c] ;  /* 0x00005c0001057983 */ /* 0x000f280000300800 */
[----:B------:R-:W4:Y:S04]  /*22750*/  LDL.LU R4, [R1+0x30] ;  /* 0x0000300001047983 */ /* 0x000f280000300800 */
[----:B------:R0:W5:Y:S01]  /*22760*/  LDL R9, [R1+0x2c] ;  /* 0x00002c0001097983 */ /* 0x0001620000100800 */
[----:B------:R-:W1:Y:S01]  /*22770*/  S2R R8, SR_TID.X ;  /* 0x0000000000087919 */ /* 0x000e620000002100 */
[----:B0-----:R-:W-:Y:S01]  /*22780*/  ISETP.NE.AND P0, PT, R7, 0x1, PT ;  /* 0x000000010700780c */ /* 0x001fe20003f05270 */
[----:B------:R-:W0:Y:S01]  /*22790*/  S2R R10, SR_TID.X ;  /* 0x00000000000a7919 */ /* 0x000e220000002100 */
[----:B-1----:R-:W-:-:S02]  /*227a0*/  IMAD.SHL.U32 R8, R8, 0x8, RZ ;  /* 0x0000000808087824 */ /* 0x002fc400078e00ff */
[----:B0-----:R-:W-:-:S03]  /*227b0*/  IMAD.SHL.U32 R10, R10, 0x8, RZ ;  /* 0x000000080a0a7824 */ /* 0x001fc600078e00ff */
[----:B------:R-:W-:Y:S02]  /*227c0*/  LOP3.LUT R8, R8, 0x38, RZ, 0xc0, !PT ;  /* 0x0000003808087812 */ /* 0x000fe400078ec0ff */
[----:B------:R-:W-:Y:S02]  /*227d0*/  LOP3.LUT R10, R10, 0x38, RZ, 0xc0, !PT ;  /* 0x000000380a0a7812 */ /* 0x000fe400078ec0ff */
[----:B------:R-:W-:Y:S01]  /*227e0*/  LOP3.LUT R8, R8, 0x40, RZ, 0xfc, !PT ;  /* 0x0000004008087812 */ /* 0x000fe200078efcff */
[----:B---3--:R-:W-:Y:S02]  /*227f0*/  IMAD.MOV.U32 R3, RZ, RZ, R6 ;  /* 0x000000ffff037224 */ /* 0x008fe400078e0006 */
[----:B------:R-:W0:Y:S01]  /*22800*/  @P0 LDC R6, c[0x0][0x450] ;  /* 0x00011400ff060b82 */ /* 0x000e220000000800 */
[----:B--2---:R-:W-:Y:S02]  /*22810*/  IMAD R0, R0, UR4, RZ ;  /* 0x0000000400007c24 */ /* 0x004fe4000f8e02ff */
[----:B------:R-:W-:-:S04]  /*22820*/  IMAD.WIDE.U32 R2, R18, UR4, R2 ;  /* 0x0000000412027c25 */ /* 0x000fc8000f8e0002 */
[----:B------:R-:W-:Y:S01]  /*22830*/  IMAD R0, R18, UR5, R0 ;  /* 0x0000000512007c24 */ /* 0x000fe2000f8e0200 */
[----:B------:R-:W-:-:S03]  /*22840*/  ULDC.64 UR4, c[0x0][0x2e0] ;  /* 0x0000b80000047ab9 */ /* 0x000fc60000000a00 */
[----:B------:R-:W-:Y:S02]  /*22850*/  IMAD.IADD R3, R3, 0x1, R0 ;  /* 0x0000000103037824 */ /* 0x000fe400078e0200 */
[----:B----4-:R-:W-:Y:S02]  /*22860*/  IMAD R0, R5, UR4, RZ ;  /* 0x0000000405007c24 */ /* 0x010fe4000f8e02ff */
[----:B------:R-:W-:-:S04]  /*22870*/  IMAD.WIDE.U32 R2, R4, UR4, R2 ;  /* 0x0000000404027c25 */ /* 0x000fc8000f8e0002 */
[----:B------:R-:W-:Y:S01]  /*22880*/  IMAD R0, R4, UR5, R0 ;  /* 0x0000000504007c24 */ /* 0x000fe2000f8e0200 */
[----:B------:R-:W-:Y:S01]  /*22890*/  ULDC.64 UR4, c[0x0][0x2d0] ;  /* 0x0000b40000047ab9 */ /* 0x000fe20000000a00 */
[----:B------:R-:W1:Y:S02]  /*228a0*/  S2R R4, SR_TID.X ;  /* 0x0000000000047919 */ /* 0x000e640000002100 */
[----:B------:R-:W-:Y:S01]  /*228b0*/  IMAD.IADD R3, R3, 0x1, R0 ;  /* 0x0000000103037824 */ /* 0x000fe200078e0200 */
[----:B-1----:R-:W-:-:S04]  /*228c0*/  LOP3.LUT R4, R4, 0x7f, RZ, 0xc0, !PT ;  /* 0x0000007f04047812 */ /* 0x002fc800078ec0ff */
[----:B------:R-:W-:Y:S02]  /*228d0*/  SHF.R.U32.HI R5, RZ, 0x3, R4 ;  /* 0x00000003ff057819 */ /* 0x000fe40000011604 */
[----:B------:R-:W1:Y:S02]  /*228e0*/  S2R R4, SR_TID.X ;  /* 0x0000000000047919 */ /* 0x000e640000002100 */
[----:B-1----:R-:W-:-:S05]  /*228f0*/  IMAD.SHL.U32 R4, R4, 0x10, RZ ;  /* 0x0000001004047824 */ /* 0x002fca00078e00ff */
[----:B------:R-:W-:Y:S02]  /*22900*/  LOP3.LUT R4, R5, 0x70, R4, 0xf8, !PT ;  /* 0x0000007005047812 */ /* 0x000fe400078ef804 */
[----:B------:R-:W1:Y:S02]  /*22910*/  @P0 LDC R5, c[0x0][0x44c] ;  /* 0x00011300ff050b82 */ /* 0x000e640000000800 */
[----:B------:R-:W-:-:S05]  /*22920*/  LOP3.LUT R4, R4, R17, RZ, 0xfc, !PT ;  /* 0x0000001104047212 */ /* 0x000fca00078efcff */
[----:B------:R-:W-:Y:S02]  /*22930*/  IMAD.MOV.U32 R0, RZ, RZ, R4 ;  /* 0x000000ffff007224 */ /* 0x000fe400078e0004 */
[----:B-1----:R-:W-:-:S05]  /*22940*/  @P0 IMAD.HI.U32 R5, R4, R5, RZ ;  /* 0x0000000504050227 */ /* 0x002fca00078e00ff */
[----:B0-----:R-:W-:-:S05]  /*22950*/  @P0 SHF.R.U32.HI R0, RZ, R6, R5 ;  /* 0x00000006ff000219 */ /* 0x001fca0000011605 */
        /* <DEDUP_REMOVED lines=14> */
[----:B------:R-:W-:Y:S02]  /*22a40*/  LEA R4, P2, R2, UR6, 0x1 ;  /* 0x0000000602047c11 */ /* 0x000fe4000f8408ff */
[----:B------:R-:W-:Y:S01]  /*22a50*/  ISETP.GE.AND P1, PT, R8, UR4, PT ;  /* 0x0000000408007c0c */ /* 0x000fe2000bf26270 */
[----:B------:R-:W-:Y:S01]  /*22a60*/  IMAD.IADD R0, R3, 0x1, R0 ;  /* 0x0000000103007824 */ /* 0x000fe200078e0200 */
[----:B------:R-:W-:-:S04]  /*22a70*/  UMOV UR4, 0xffffffff ;  /* 0xffffffff00047882 */ /* 0x000fc80000000000 */
[----:B------:R-:W-:Y:S01]  /*22a80*/  LEA.HI.X R3, R2, UR7, R0, 0x1, P2 ;  /* 0x0000000702037c11 */ /* 0x000fe200090f0c00 */
[----:B------:R-:W-:Y:S06]  /*22a90*/  BRA.DIV UR4, `(.L_x_887) ;  /* 0x0000004a04d87947 */ /* 0x000fec000b800000 */
[----:B------:R-:W0:Y:S02]  /*22aa0*/  S2R R6, SR_TID.X ;  /* 0x0000000000067919 */ /* 0x000e240000002100 */
[----:B0-----:R-:W-:-:S04]  /*22ab0*/  LOP3.LUT R6, R6, 0x7f, RZ, 0xc0, !PT ;  /* 0x0000007f06067812 */ /* 0x001fc800078ec0ff */
[----:B------:R-:W-:Y:S02]  /*22ac0*/  SHF.R.U32.HI R8, RZ, 0x3, R6 ;  /* 0x00000003ff087819 */ /* 0x000fe40000011606 */
[----:B------:R-:W2:Y:S01]  /*22ad0*/  LDL.LU R6, [R1+0x54] ;  /* 0x0000540001067983 */ /* 0x000ea20000300800 */
[----:B------:R-:W-:Y:S02]  /*22ae0*/  ULDC.64 UR4, c[0x0][0x208] ;  /* 0x0000820000047ab9 */ /* 0x000fe40000000a00 */
[----:B------:R-:W-:Y:S02]  /*22af0*/  IMAD.IADD R0, R8, 0x1, R17 ;  /* 0x0000000108007824 */ /* 0x000fe400078e0211 */
[----:B------:R-:W-:Y:S02]  /*22b00*/  SHFL.IDX PT, R8, R3, 0x1, 0x181f ;  /* 0x00381f0003087f89 */ /* 0x000fe400000e0000 */
[----:B------:R-:W-:Y:S02]  /*22b10*/  VIADD R5, R0, 0x10 ;  /* 0x0000001000057836 */ /* 0x000fe40000000000 */
[----:B--2---:R-:W-:-:S02]  /*22b20*/  IMAD R2, R6, R7, RZ ;  /* 0x0000000706027224 */ /* 0x004fc400078e02ff */
[----:B------:R-:W0:Y:S03]  /*22b30*/  SHFL.IDX PT, R7, R4, RZ, 0x181f ;  /* 0x00181fff04077589 */ /* 0x000e2600000e0000 */
[-C--:B------:R-:W-:Y:S01]  /*22b40*/  ISETP.GE.AND P4, PT, R0, R2.reuse, PT ;  /* 0x000000020000720c */ /* 0x080fe20003f86270 */
[----:B------:R-:W1:Y:S01]  /*22b50*/  SHFL.IDX PT, R6, R3, RZ, 0x181f ;  /* 0x00181fff03067589 */ /* 0x000e6200000e0000 */
[----:B------:R-:W-:-:S03]  /*22b60*/  ISETP.GE.AND P2, PT, R5, R2, PT ;  /* 0x000000020500720c */ /* 0x000fc60003f46270 */
[----:B------:R-:W2:Y:S08]  /*22b70*/  SHFL.IDX PT, R5, R4, 0x1, 0x181f ;  /* 0x00381f0004057f89 */ /* 0x000eb000000e0000 */
[----:B0-----:R-:W-:-:S05]  /*22b80*/  @!P4 LEA R7, P3, R10, R7, 0x1 ;  /* 0x000000070a07c211 */ /* 0x001fca00078608ff */
[----:B-1----:R-:W-:-:S05]  /*22b90*/  @!P4 IMAD.X R6, RZ, RZ, R6, P3 ;  /* 0x000000ffff06c224 */ /* 0x002fca00018e0606 */
[----:B------:R-:W-:-:S04]  /*22ba0*/  @!P4 LOP3.LUT R7, R7, R6, RZ, 0x3c, !PT ;  /* 0x000000060707c212 */ /* 0x000fc800078e3cff */
[----:B------:R-:W-:-:S04]  /*22bb0*/  @!P4 LOP3.LUT R6, R7, R6, RZ, 0x3c, !PT ;  /* 0x000000060706c212 */ /* 0x000fc800078e3cff */
[----:B------:R-:W-:-:S05]  /*22bc0*/  @!P4 LOP3.LUT R7, R7, R6, RZ, 0x3c, !PT ;  /* 0x000000060707c212 */ /* 0x000fca00078e3cff */
[----:B-----5:R-:W-:Y:S04]  /*22bd0*/  @!P4 LDGSTS.E.BYPASS.LTC128B.128 [R9+0x16400], desc[UR4][R6.64], !P0 ;  /* 0x164000000609cfae */ /* 0x020fe8000c101d44 */
[----:B------:R2:W-:Y:S02]  /*22be0*/  @!P4 LDGSTS.E.BYPASS.LTC128B.128 [R9+0x1a400], desc[UR4][R6.64+0x80], !P1 ;  /* 0x1a4000800609cfae */ /* 0x0005e4000c901d44 */
[----:B--2---:R-:W-:Y:S01]  /*22bf0*/  @!P2 LEA R7, P3, R10, R5, 0x1 ;  /* 0x000000050a07a211 */ /* 0x004fe200078608ff */
        /* <DEDUP_REMOVED lines=54> */
[----:B------:R0:W1:Y:S04]  /*22f60*/  SHFL.IDX PT, R5, R3, 0x7, 0x181f ;  /* 0x00f81f0003057f89 */ /* 0x00006800000e0000 */
[----:B------:R0:W-:Y:S04]  /*22f70*/  @!P2 LDGSTS.E.BYPASS.LTC128B.128 [R9+0x19400], desc[UR4][R6.64], !P0 ;  /* 0x194000000609afae */ /* 0x0001e8000c101d44 */
[----:B------:R0:W-:Y:S04]  /*22f80*/  @!P2 LDGSTS.E.BYPASS.LTC128B.128 [R9+0x1d400], desc[UR4][R6.64+0x80], !P1 ;  /* 0x1d4000800609afae */ /* 0x0001e8000c901d44 */
[----:B------:R0:W2:Y:S02]  /*22f90*/  SHFL.IDX PT, R3, R4, 0x7, 0x181f ;  /* 0x00f81f0004037f89 */ /* 0x0000a400000e0000 */
.L_x_1046:
[----:B------:R-:W-:Y:S01]  /*22fa0*/  VIADD R0, R0, 0x70 ;  /* 0x0000007000007836 */ /* 0x000fe20000000000 */
[----:B------:R-:W-:Y:S04]  /*22fb0*/  BSSY B0, `(.L_x_888) ;  /* 0x000000b000007945 */ /* 0x000fe80003800000 */
[----:B------:R-:W-:-:S13]  /*22fc0*/  ISETP.GE.AND P2, PT, R0, R2, PT ;  /* 0x000000020000720c */ /* 0x000fda0003f46270 */
[----:B------:R-:W-:Y:S05]  /*22fd0*/  @P2 BRA `(.L_x_889) ;  /* 0x0000000000202947 */ /* 0x000fea0003800000 */
[----:B--2---:R-:W-:Y:S01]  /*22fe0*/  LEA R2, P2, R10, R3, 0x1 ;  /* 0x000000030a027211 */ /* 0x004fe200078408ff */
[----:B------:R-:W-:-:S04]  /*22ff0*/  ULDC.64 UR4, c[0x0][0x208] ;  /* 0x0000820000047ab9 */ /* 0x000fc80000000a00 */
[----:B01----:R-:W-:-:S05]  /*23000*/  IMAD.X R3, RZ, RZ, R5, P2 ;  /* 0x000000ffff037224 */ /* 0x003fca00010e0605 */
[----:B------:R-:W-:Y:S01]  /*23010*/  @!PT LDS RZ, [RZ] ;  /* 0x00000000fffff984 */ /* 0x000fe20000000800 */
[----:B------:R-:W-:Y:S01]  /*23020*/  @!PT LDS RZ, [RZ] ;  /* 0x00000000fffff984 */ /* 0x000fe20000000800 */
[----:B------:R-:W-:Y:S01]  /*23030*/  @!PT LDS RZ, [RZ] ;  /* 0x00000000fffff984 */ /* 0x000fe20000000800 */
[----:B------:R3:W-:Y:S04]  /*23040*/  LDGSTS.E.BYPASS.LTC128B.128 [R9+0x19c00], desc[UR4][R2.64], !P0 ;  /* 0x19c0000002097fae */ /* 0x0007e8000c101d44 */
[----:B------:R3:W-:Y:S02]  /*23050*/  LDGSTS.E.BYPASS.LTC128B.128 [R9+0x1dc00], desc[UR4][R2.64+0x80], !P1 ;  /* 0x1dc0008002097fae */ /* 0x0007e4000c901d44 */
.L_x_889:
[----:B------:R-:W-:Y:S05]  /*23060*/  BSYNC B0 ;  /* 0x0000000000007941 */ /* 0x000fea0003800000 */
.L_x_888:
[----:B0--3--:R-:W3:Y:S01]  /*23070*/  LDL R9, [R1+0x8] ;  /* 0x0000080001097983 */ /* 0x009ee20000100800 */
[----:B------:R-:W-:Y:S01]  /*23080*/  PLOP3.LUT P0, PT, PT, PT, PT, 0x80, 0x0 ;  /* 0x000000000000781c */ /* 0x000fe20003f0f070 */
[----:B------:R-:W-:Y:S01]  /*23090*/  NOP ;  /* 0x0000000000007918 */ /* 0x000fe20000000000 */
[----:B---3--:R-:W-:-:S11]  /*230a0*/  VIADD R10, R9, 0x34800 ;  /* 0x00034800090a7836 */ /* 0x008fd60000000000 */
.L_x_890:
[----:B------:R-:W3:Y:S01]  /*230b0*/  LDL R2, [R1+0x8] ;  /* 0x0000080001027983 */ /* 0x000ee20000100800 */
[----:B------:R-:W-:Y:S02]  /*230c0*/  PLOP3.LUT P1, PT, P1, P0, PT, 0xa2, 0x0 ;  /* 0x000000000000781c */ /* 0x000fe40000f21472 */
[----:B---3--:R-:W-:-:S08]  /*230d0*/  @P0 R2UR P1, UR4, R2 ;  /* 0x00000000020402ca */ /* 0x008fd00000020000 */
[----:B------:R-:W-:-:S05]  /*230e0*/  @P0 PLOP3.LUT P0, PT, P1, PT, PT, 0x80, 0x0 ;  /* 0x000000000000081c */ /* 0x000fca0000f0f070 */
[----:B------:R-:W-:Y:S01]  /*230f0*/  @!P1 SYNCS.ARRIVE.TRANS64.RED.A0T1 RZ, [UR4+0x34800], RZ ;  /* 0x034800ffffff99a7 */ /* 0x000fe20008200404 */
[----:B------:R-:W-:Y:S07]  /*23100*/  @!P1 ARRIVES.LDGSTSBAR.64.TRANSCNT [UR4+0x34800] ;  /* 0x03480000ff0099b0 */ /* 0x000fee0008000a84 */
[----:B------:R-:W-:Y:S05]  /*23110*/  @P0 BRA.U.ANY `(.L_x_890) ;  /* 0xfffffffd00e40947 */ /* 0x000fea000393ffff */
[----:B--2---:R-:W2:Y:S02]  /*23120*/  LDL.LU R3, [R1+0x58] ;  /* 0x0000580001037983 */ /* 0x004ea40000300800 */
        /* <DEDUP_REMOVED lines=9> */
[----:B------:R-:W2:Y:S03]  /*231c0*/  SYNCS.PHASECHK.TRANS64.TRYWAIT P0, [R2+URZ+0x34820], R0 ;  /* 0x03482000020075a7 */ /* 0x000ea6000800017f */
[----:B0-2---:R-:W-:Y:S05]  /*231d0*/  @!P0 BRA `(.L_x_892) ;  /* 0x0000004c00e08947 */ /* 0x005fea0003800000 */
.L_x_1047:
[----:B------:R-:W-:Y:S05]  /*231e0*/  BSYNC B0 ;  /* 0x0000000000007941 */ /* 0x000fea0003800000 */
.L_x_891:
        /* <DEDUP_REMOVED lines=31> */
[----:B-1----:R-:W0:Y:S01]  /*233e0*/  LDC R5, c[0x0][0x43c] ;  /* 0x00010f00ff057b82 */ /* 0x002e220000000800 */
[----:B------:R-:W-:Y:S02]  /*233f0*/  ULDC.64 UR6, c[0x0][0x428] ;  /* 0x00010a0000067ab9 */ /* 0x000fe40000000a00 */
[----:B------:R-:W3:Y:S01]  /*23400*/  LDL R7, [R1+0x10] ;  /* 0x0000100001077983 */ /* 0x000ee20000100800 */
[----:B------:R-:W-:Y:S01]  /*23410*/  ULDC.64 UR8, c[0x0][0x208] ;  /* 0x0000820000087ab9 */ /* 0x000fe20000000a00 */
        /* <DEDUP_REMOVED lines=15> */
.L_x_899:
[----:B------:R-:W2:Y:S01]  /*23510*/  LDL R2, [R1+0x8] ;  /* 0x0000080001027983 */ /* 0x000ea20000100800 */
[----:B------:R-:W-:Y:S01]  /*23520*/  BSSY B3, `(.L_x_900) ;  /* 0x0000005000037945 */ /* 0x000fe20003800000 */
[----:B--2---:R-:W-:Y:S01]  /*23530*/  IMAD R3, R6, 0x8, R2 ;  /* 0x0000000806037824 */ /* 0x004fe200078e0202 */
[----:B------:R-:W-:-:S04]  /*23540*/  SHF.L.U32 R2, R9, 0x1f, RZ ;  /* 0x0000001f09027819 */ /* 0x000fc800000006ff */
[----:B------:R-:W2:Y:S02]  /*23550*/  SYNCS.PHASECHK.TRANS64.TRYWAIT P0, [R3+URZ+0x34840], R2 ;  /* 0x03484002030075a7 */ /* 0x000ea4000800017f */
[----:B--2---:R-:W-:Y:S05]  /*23560*/  @!P0 BRA `(.L_x_901) ;  /* 0x0000004c00148947 */ /* 0x004fea0003800000 */
.L_x_1048:
[----:B------:R-:W-:Y:S05]  /*23570*/  BSYNC B3 ;  /* 0x0000000000037941 */ /* 0x000fea0003800000 */
.L_x_900:
[----:B01----:R-:W0:Y:S01]  /*23580*/  S2R R5, SR_TID.X ;  /* 0x0000000000057919 */ /* 0x003e220000002100 */
        /* <DEDUP_REMOVED lines=9> */
[----:B-1----:R-:W-:Y:S05]  /*23620*/  @!P0 BRA `(.L_x_903) ;  /* 0x0000000000048947 */ /* 0x002fea0003800000 */
[----:B------:R-:W-:Y:S01]  /*23630*/  BPT.TRAP 0x1 ;  /* 0x000000040000795c */ /* 0x000fe20000300000 */
.L_x_903:
[----:B------:R-:W-:Y:S05]  /*23640*/  BSYNC B3 ;  /* 0x0000000000037941 */ /* 0x000fea0003800000 */
.L_x_902:
[----:B------:R-:W3:Y:S04]  /*23650*/  LDL R5, [R1+0x8] ;  /* 0x0000080001057983 */ /* 0x000ee80000100800 */
[----:B--2---:R-:W2:Y:S01]  /*23660*/  LDL R2, [R1+0x1c] ;  /* 0x00001c0001027983 */ /* 0x004ea20000100800 */
        /* <DEDUP_REMOVED lines=8> */
[----:B---3--:R-:W-:-:S02]  /*236f0*/  IMAD R7, R6, 0xb000, R5 ;  /* 0x0000b00006077824 */ /* 0x008fc400078e0205 */
[----:B--2---:R-:W-:Y:S02]  /*23700*/  IMAD R2, R0, 0xb0, R2 ;  /* 0x000000b000027824 */ /* 0x004fe400078e0202 */
[----:B------:R-:W-:-:S08]  /*23710*/  VIADD R5, R7, 0x1e400 ;  /* 0x0001e40007057836 */ /* 0x000fd00000000000 */
.L_x_904:
        /* <DEDUP_REMOVED lines=16> */
.L_x_905:
        /* <DEDUP_REMOVED lines=17> */
.L_x_1049:
[----:B------:R-:W-:Y:S05]  /*23930*/  BSYNC B3 ;  /* 0x0000000000037941 */ /* 0x000fea0003800000 */
.L_x_906:
        /* <DEDUP_REMOVED lines=14> */
.L_x_909:
[----:B------:R-:W-:Y:S05]  /*23a20*/  BSYNC B3 ;  /* 0x0000000000037941 */ /* 0x000fea0003800000 */
.L_x_908:
        /* <DEDUP_REMOVED lines=13> */
.L_x_910:
        /* <DEDUP_REMOVED lines=16> */
.L_x_911:
        /* <DEDUP_REMOVED lines=13> */
.L_x_898:
[----:B------:R-:W-:Y:S05]  /*23cd0*/  BSYNC B1 ;  /* 0x0000000000017941 */ /* 0x000fea0003800000 */
.L_x_897:
[----:B0-----:R-:W2:Y:S04]  /*23ce0*/  LDL.LU R0, [R1+0x34] ;  /* 0x0000340001007983 */ /* 0x001ea80000300800 */
[----:B------:R0:W-:Y:S04]  /*23cf0*/  STL [R1+0xc], R6 ;  /* 0x00000c0601007387 */ /* 0x0001e80000100800 */
[----:B------:R0:W-:Y:S02]  /*23d00*/  STL [R1+0x14], R9 ;  /* 0x0000140901007387 */ /* 0x0001e40000100800 */
[----:B0-2---:R-:W-:-:S07]  /*23d10*/  VIADD R0, R0, 0xfffffffd ;  /* 0xfffffffd00007836 */ /* 0x005fce0000000000 */
.L_x_896:
[----:B------:R-:W-:Y:S05]  /*23d20*/  BSYNC B2 ;  /* 0x0000000000027941 */ /* 0x000fea0003800000 */
.L_x_895:
[----:B------:R-:W2:Y:S01]  /*23d30*/  LDL.LU R2, [R1+0x38] ;  /* 0x0000380001027983 */ /* 0x000ea20000300800 */
[----:B------:R-:W-:-:S05]  /*23d40*/  IMAD.MOV R8, RZ, RZ, -R8 ;  /* 0x000000ffff087224 */ /* 0x000fca00078e0a08 */
[----:B--2---:R-:W-:-:S13]  /*23d50*/  ISETP.NE.AND P0, PT, R2, R8, PT ;  /* 0x000000080200720c */ /* 0x004fda0003f05270 */
[----:B------:R-:W-:Y:S05]  /*23d60*/  @!P0 BRA `(.L_x_894) ;  /* 0x0000001400088947 */ /* 0x000fea0003800000 */
[----:B------:R0:W5:Y:S02]  /*23d70*/  LDL R8, [R1] ;  /* 0x0000000001087983 */ /* 0x0001640000100800 */
.L_x_942:
[----:B--2---:R-:W2:Y:S04]  /*23d80*/  LDL R4, [R1+0x4] ;  /* 0x0000040001047983 */ /* 0x004ea80000100800 */
[----:B---3--:R-:W3:Y:S04]  /*23d90*/  LDL R3, [R1+0xc] ;  /* 0x00000c0001037983 */ /* 0x008ee80000100800 */
[----:B------:R-:W4:Y:S01]  /*23da0*/  LDL R2, [R1+0x14] ;  /* 0x0000140001027983 */ /* 0x000f220000100800 */
[----:B------:R-:W-:Y:S05]  /*23db0*/  YIELD ;  /* 0x0000000000007946 */ /* 0x000fea0003800000 */
[----:B------:R-:W-:Y:S01]  /*23dc0*/  BSSY B1, `(.L_x_912) ;  /* 0x000009b000017945 */ /* 0x000fe20003800000 */
[----:B--2---:R-:W-:Y:S01]  /*23dd0*/  LOP3.LUT P1, RZ, R4, 0x1, RZ, 0xc0, !PT ;  /* 0x0000000104ff7812 */ /* 0x004fe2000782c0ff */
[----:B---3--:R-:W-:-:S05]  /*23de0*/  VIADD R4, R3, 0x1 ;  /* 0x0000000103047836 */ /* 0x008fca0000000000 */
[----:B------:R-:W-:-:S04]  /*23df0*/  ISETP.NE.AND P0, PT, R4, 0x2, PT ;  /* 0x000000020400780c */ /* 0x000fc80003f05270 */
[----:B-1----:R-:W-:Y:S02]  /*23e00*/  SEL R5, RZ, 0x1, P0 ;  /* 0x00000001ff057807 */ /* 0x002fe40000000000 */
        /* <DEDUP_REMOVED lines=9> */
[----:B------:R-:W1:Y:S01]  /*23ea0*/  LDC R7, c[0x0][0x43c] ;  /* 0x00010f00ff077b82 */ /* 0x000e620000000800 */
[----:B------:R-:W-:Y:S02]  /*23eb0*/  ULDC.64 UR6, c[0x0][0x428] ;  /* 0x00010a0000067ab9 */ /* 0x000fe40000000a00 */
[----:B------:R-:W3:Y:S01]  /*23ec0*/  LDL R9, [R1+0x10] ;  /* 0x0000100001097983 */ /* 0x000ee20000100800 */
[----:B------:R-:W-:Y:S01]  /*23ed0*/  ULDC.64 UR8, c[0x0][0x208] ;  /* 0x0000820000087ab9 */ /* 0x000fe20000000a00 */
[----:B-1----:R-:W-:-:S13]  /*23ee0*/  ISETP.NE.AND P0, PT, R7, 0x1, PT ;  /* 0x000000010700780c */ /* 0x002fda0003f05270 */
[----:B------:R-:W1:Y:S02]  /*23ef0*/  @P0 LDC.64 R2, c[0x0][0x440] ;  /* 0x00011000ff020b82 */ /* 0x000e640000000a00 */
[----:B-1----:R-:W-:-:S04]  /*23f00*/  @P0 IMAD.HI.U32 R6, R0, R2, RZ ;  /* 0x0000000200060227 */ /* 0x002fc800078e00ff */
[----:B------:R-:W-:Y:S01]  /*23f10*/  IMAD.MOV.U32 R2, RZ, RZ, R0 ;  /* 0x000000ffff027224 */ /* 0x000fe200078e0000 */
[----:B------:R-:W-:-:S04]  /*23f20*/  @P0 SHF.R.U32.HI R2, RZ, R3, R6 ;  /* 0x00000003ff020219 */ /* 0x000fc80000011606 */
[--C-:B------:R-:W-:Y:S01]  /*23f30*/  SHF.R.S32.HI R3, RZ, 0x1f, R2.reuse ;  /* 0x0000001fff037819 */ /* 0x100fe20000011402 */
[----:B------:R-:W-:-:S04]  /*23f40*/  IMAD.MOV R6, RZ, RZ, -R2 ;  /* 0x000000ffff067224 */ /* 0x000fc800078e0a02 */
[----:B------:R-:W-:Y:S02]  /*23f50*/  IMAD R6, R7, R6, R0 ;  /* 0x0000000607067224 */ /* 0x000fe400078e0200 */
[----:B--2---:R-:W-:-:S04]  /*23f60*/  IMAD R7, R11, UR6, RZ ;  /* 0x000000060b077c24 */ /* 0x004fc8000f8e02ff */
[C---:B---3--:R-:W-:Y:S02]  /*23f70*/  IMAD R7, R9.reuse, UR7, R7 ;  /* 0x0000000709077c24 */ /* 0x048fe4000f8e0207 */
[----:B------:R-:W-:-:S04]  /*23f80*/  IMAD.WIDE.U32 R2, R9, UR6, R2 ;  /* 0x0000000609027c25 */ /* 0x000fc8000f8e0002 */
[----:B------:R-:W-:Y:S01]  /*23f90*/  IMAD.IADD R3, R7, 0x1, R3 ;  /* 0x0000000107037824 */ /* 0x000fe200078e0203 */
[----:B-----5:R-:W-:-:S04]  /*23fa0*/  LEA R8, P0, R2, UR4, 0x2 ;  /* 0x0000000402087c11 */ /* 0x020fc8000f8010ff */
[----:B------:R-:W-:-:S05]  /*23fb0*/  LEA.HI.X R9, R2, UR5, R3, 0x2, P0 ;  /* 0x0000000502097c11 */ /* 0x000fca00080f1403 */
[----:B------:R1:W5:Y:S04]  /*23fc0*/  LDG.E R8, desc[UR8][R8.64] ;  /* 0x0000000808087981 */ /* 0x000368000c1e1900 */
.L_x_914:
[----:B------:R-:W2:Y:S01]  /*23fd0*/  LDL R2, [R1+0x8] ;  /* 0x0000080001027983 */ /* 0x000ea20000100800 */
[----:B------:R-:W-:Y:S01]  /*23fe0*/  BSSY B2, `(.L_x_915) ;  /* 0x0000005000027945 */ /* 0x000fe20003800000 */
[----:B--2---:R-:W-:Y:S01]  /*23ff0*/  IMAD R3, R4, 0x8, R2 ;  /* 0x0000000804037824 */ /* 0x004fe200078e0202 */
[----:B------:R-:W-:-:S04]  /*24000*/  SHF.L.U32 R2, R5, 0x1f, RZ ;  /* 0x0000001f05027819 */ /* 0x000fc800000006ff */
[----:B------:R-:W2:Y:S02]  /*24010*/  SYNCS.PHASECHK.TRANS64.TRYWAIT P0, [R3+URZ+0x34840], R2 ;  /* 0x03484002030075a7 */ /* 0x000ea4000800017f */
[----:B--2---:R-:W-:Y:S05]  /*24020*/  @!P0 BRA `(.L_x_916) ;  /* 0x00000040008c8947 */ /* 0x004fea0003800000 */
.L_x_1050:
[----:B------:R-:W-:Y:S05]  /*24030*/  BSYNC B2 ;  /* 0x0000000000027941 */ /* 0x000fea0003800000 */
.L_x_915:
[----:B------:R-:W3:Y:S01]  /*24040*/  S2R R7, SR_TID.X ;  /* 0x0000000000077919 */ /* 0x000ee20000002100 */
[----:B------:R-:W-:Y:S01]  /*24050*/  BSSY B2, `(.L_x_917) ;  /* 0x000000b000027945 */ /* 0x000fe20003800000 */
[----:B---3--:R-:W-:-:S04]  /*24060*/  LOP3.LUT R7, R7, 0x7f, RZ, 0xc0, !PT ;  /* 0x0000007f07077812 */ /* 0x008fc800078ec0ff */
[----:B------:R-:W-:-:S13]  /*24070*/  ISETP.NE.AND P1, PT, R7, RZ, PT ;  /* 0x000000ff0700720c */ /* 0x000fda0003f25270 */
[----:B------:R-:W-:Y:S05]  /*24080*/  @P1 BRA `(.L_x_918) ;  /* 0x00000000001c1947 */ /* 0x000fea0003800000 */
[----:B------:R-:W3:Y:S01]  /*24090*/  S2R R7, SR_TID.X ;  /* 0x0000000000077919 */ /* 0x000ee20000002100 */
[----:B--2---:R-:W-:-:S04]  /*240a0*/  IMAD.MOV.U32 R2, RZ, RZ, 0xb000 ;  /* 0x0000b000ff027424 */ /* 0x004fc800078e00ff */
[----:B------:R4:W-:Y:S01]  /*240b0*/  SYNCS.ARRIVE.TRANS64 RZ, [R3+URZ+0x34830], R2 ;  /* 0x0348300203ff79a7 */ /* 0x0009e2000800003f */
[----:B---3--:R-:W-:-:S04]  /*240c0*/  LOP3.LUT R7, R7, 0x1f, RZ, 0xc0, !PT ;  /* 0x0000001f07077812 */ /* 0x008fc800078ec0ff */
[----:B------:R-:W-:-:S13]  /*240d0*/  ISETP.NE.AND P0, PT, R7, RZ, PT ;  /* 0x000000ff0700720c */ /* 0x000fda0003f05270 */
[----:B----4-:R-:W-:Y:S05]  /*240e0*/  @!P0 BRA `(.L_x_918) ;  /* 0x0000000000048947 */ /* 0x010fea0003800000 */
[----:B------:R-:W-:Y:S01]  /*240f0*/  BPT.TRAP 0x1 ;  /* 0x000000040000795c */ /* 0x000fe20000300000 */
.L_x_918:
[----:B------:R-:W-:Y:S05]  /*24100*/  BSYNC B2 ;  /* 0x0000000000027941 */ /* 0x000fea0003800000 */
.L_x_917:
[----:B--2---:R-:W2:Y:S04]  /*24110*/  LDL R2, [R1+0x8] ;  /* 0x0000080001027983 */ /* 0x004ea80000100800 */
        /* <DEDUP_REMOVED lines=11> */
[----:B-1----:R-:W-:-:S08]  /*241d0*/  VIADD R9, R2, 0x1e400 ;  /* 0x0001e40002097836 */ /* 0x002fd00000000000 */
.L_x_919:
        /* <DEDUP_REMOVED lines=9> */
[----:B-1----:R-:W-:Y:S05]  /*24270*/  @P0 BRA.U.ANY `(.L_x_919) ;  /* 0xfffffffd00d80947 */ /* 0x002fea000393ffff */
[----:B------:R-:W-:Y:S01]  /*24280*/  IMAD.MOV.U32 R14, RZ, RZ, 0x40 ;  /* 0x00000040ff0e7424 */ /* 0x000fe200078e00ff */
[----:B------:R-:W-:Y:S01]  /*24290*/  PLOP3.LUT P0, PT, PT, PT, PT, 0x80, 0x0 ;  /* 0x000000000000781c */ /* 0x000fe20003f0f070 */
[----:B------:R-:W-:Y:S01]  /*242a0*/  VIADD R2, R2, 0x23c00 ;  /* 0x00023c0002027836 */ /* 0x000fe20000000000 */
[----:B------:R-:W-:Y:S01]  /*242b0*/  UMOV UR6, 0x0 ;  /* 0x0000000000067882 */ /* 0x000fe20000000000 */
[----:B------:R-:W-:Y:S01]  /*242c0*/  UMOV UR7, 0x14f00000 ;  /* 0x14f0000000077882 */ /* 0x000fe20000000000 */
[----:B------:R-:W-:-:S15]  /*242d0*/  R2UR UR10, R14 ;  /* 0x000000000e0a72ca */ /* 0x000fde00000e0000 */
.L_x_920:
        /* <DEDUP_REMOVED lines=10> */
[----:B------:R-:W2:Y:S04]  /*24380*/  LDL.LU R12, [R1+0x14] ;  /* 0x00001400010c7983 */ /* 0x000ea80000300800 */
[----:B------:R-:W3:Y:S01]  /*24390*/  LDL R9, [R1+0xc] ;  /* 0x00000c0001097983 */ /* 0x000ee20000100800 */
[----:B------:R-:W-:Y:S01]  /*243a0*/  BSSY B2, `(.L_x_921) ;  /* 0x0000005000027945 */ /* 0x000fe20003800000 */
[----:B--2---:R-:W-:Y:S01]  /*243b0*/  SHF.L.U32 R3, R12, 0x1f, RZ ;  /* 0x0000001f0c037819 */ /* 0x004fe200000006ff */
[----:B---3--:R-:W-:-:S04]  /*243c0*/  IMAD R2, R9, 0x8, R10 ;  /* 0x0000000809027824 */ /* 0x008fc800078e020a */
[----:B------:R-:W1:Y:S02]  /*243d0*/  SYNCS.PHASECHK.TRANS64.TRYWAIT P0, [R2+URZ+0x60], R3 ;  /* 0x00006003020075a7 */ /* 0x000e64000800017f */
[----:B-1----:R-:W-:Y:S05]  /*243e0*/  @!P0 BRA `(.L_x_922) ;  /* 0x0000003c00b08947 */ /* 0x002fea0003800000 */
.L_x_1051:
[----:B------:R-:W-:Y:S05]  /*243f0*/  BSYNC B2 ;  /* 0x0000000000027941 */ /* 0x000fea0003800000 */
.L_x_921:
[----:B------:R-:W-:Y:S01]  /*24400*/  BSSY B2, `(.L_x_923) ;  /* 0x000000b000027945 */ /* 0x000fe20003800000 */
[----:B------:R-:W-:Y:S02]  /*24410*/  IMAD.MOV.U32 R12, RZ, RZ, 0x0 ;  /* 0x00000000ff0c7424 */ /* 0x000fe400078e00ff */
[----:B------:R-:W-:Y:S01]  /*24420*/  IMAD.MOV.U32 R13, RZ, RZ, 0x14f00000 ;  /* 0x14f00000ff0d7424 */ /* 0x000fe200078e00ff */
[----:B------:R-:W-:Y:S06]  /*24430*/  @P1 BRA `(.L_x_924) ;  /* 0x00000000001c1947 */ /* 0x000fec0003800000 */
[----:B------:R-:W2:Y:S01]  /*24440*/  S2R R7, SR_TID.X ;  /* 0x0000000000077919 */ /* 0x000ea20000002100 */
[----:B-1----:R-:W-:-:S04]  /*24450*/  IMAD.MOV.U32 R3, RZ, RZ, 0xb000 ;  /* 0x0000b000ff037424 */ /* 0x002fc800078e00ff */
[----:B------:R3:W-:Y:S01]  /*24460*/  SYNCS.ARRIVE.TRANS64 RZ, [R2+URZ+0x50], R3 ;  /* 0x0000500302ff79a7 */ /* 0x0007e2000800003f */
[----:B--2---:R-:W-:-:S04]  /*24470*/  LOP3.LUT R7, R7, 0x1f, RZ, 0xc0, !PT ;  /* 0x0000001f07077812 */ /* 0x004fc800078ec0ff */
[----:B------:R-:W-:-:S13]  /*24480*/  ISETP.NE.AND P0, PT, R7, RZ, PT ;  /* 0x000000ff0700720c */ /* 0x000fda0003f05270 */
[----:B---3--:R-:W-:Y:S05]  /*24490*/  @!P0 BRA `(.L_x_924) ;  /* 0x0000000000048947 */ /* 0x008fea0003800000 */
[----:B------:R-:W-:Y:S01]  /*244a0*/  BPT.TRAP 0x1 ;  /* 0x000000040000795c */ /* 0x000fe20000300000 */
.L_x_924:
[----:B------:R-:W-:Y:S05]  /*244b0*/  BSYNC B2 ;  /* 0x0000000000027941 */ /* 0x000fea0003800000 */
.L_x_923:
[----:B------:R-:W2:Y:S04]  /*244c0*/  LDL R15, [R1+0x8] ;  /* 0x00000800010f7983 */ /* 0x000ea80000100800 */
[----:B-1----:R-:W2:Y:S04]  /*244d0*/  LDL.LU R3, [R1+0xc] ;  /* 0x00000c0001037983 */ /* 0x002ea80000300800 */
[----:B------:R-:W3:Y:S04]  /*244e0*/  LDL R9, [R1+0x1c] ;  /* 0x00001c0001097983 */ /* 0x000ee80000100800 */
[----:B------:R-:W3:Y:S01]  /*244f0*/  LDL.LU R7, [R1+0x18] ;  /* 0x0000180001077983 */ /* 0x000ee20000300800 */
[----:B------:R-:W-:Y:S01]  /*24500*/  R2UR UR10, R11 ;  /* 0x000000000b0a72ca */ /* 0x000fe200000e0000 */
[----:B------:R-:W-:Y:S01]  /*24510*/  UIADD3 UR4, UP0, UR38, 0x470, URZ ;  /* 0x0000047026047890 */ /* 0x000fe2000ff1e03f */
[----:B------:R-:W-:Y:S01]  /*24520*/  R2UR UR6, R12 ;  /* 0x000000000c0672ca */ /* 0x000fe200000e0000 */
[----:B------:R-:W-:Y:S01]  /*24530*/  VIADD R2, R2, 0x50 ;  /* 0x0000005002027836 */ /* 0x000fe20000000000 */
[----:B------:R-:W-:Y:S01]  /*24540*/  R2UR UR7, R13 ;  /* 0x000000000d0772ca */ /* 0x000fe200000e0000 */
[----:B------:R-:W-:Y:S01]  /*24550*/  UIADD3.X UR5, URZ, UR39, URZ, UP0, !UPT ;  /* 0x000000273f057290 */ /* 0x000fe200087fe43f */
[----:B------:R-:W-:Y:S01]  /*24560*/  PLOP3.LUT P0, PT, PT, PT, PT, 0x80, 0x0 ;  /* 0x000000000000781c */ /* 0x000fe20003f0f070 */
[----:B--2---:R-:W-:-:S02]  /*24570*/  IMAD R3, R3, 0xb000, R15 ;  /* 0x0000b00003037824 */ /* 0x004fc400078e020f */
[----:B---3--:R-:W-:Y:S02]  /*24580*/  IMAD R7, R7, 0xb0, R9 ;  /* 0x000000b007077824 */ /* 0x008fe400078e0209 */
[----:B------:R-:W-:-:S08]  /*24590*/  VIADD R9, R3, 0x400 ;  /* 0x0000040003097836 */ /* 0x000fd00000000000 */
.L_x_925:
        /* <DEDUP_REMOVED lines=10> */
[----:B-1----:R-:W-:Y:S05]  /*24640*/  @P0 BRA.U.ANY `(.L_x_925) ;  /* 0xfffffffd00d40947 */ /* 0x002fea000393ffff */
[----:B------:R-:W-:Y:S01]  /*24650*/  R2UR UR10, R14 ;  /* 0x000000000e0a72ca */ /* 0x000fe200000e0000 */
[----:B------:R-:W-:Y:S01]  /*24660*/  VIADD R3, R3, 0x5c00 ;  /* 0x00005c0003037836 */ /* 0x000fe20000000000 */
[----:B------:R-:W-:Y:S02]  /*24670*/  R2UR UR6, R12 ;  /* 0x000000000c0672ca */ /* 0x000fe400000e0000 */
[----:B------:R-:W-:Y:S02]  /*24680*/  R2UR UR7, R13 ;  /* 0x000000000d0772ca */ /* 0x000fe400000e0000 */
[----:B------:R-:W-:-:S13]  /*24690*/  PLOP3.LUT P0, PT, PT, PT, PT, 0x80, 0x0 ;  /* 0x000000000000781c */ /* 0x000fda0003f0f070 */
.L_x_926:
        /* <DEDUP_REMOVED lines=11> */
[----:B------:R1:W-:Y:S04]  /*24750*/  STL [R1+0x18], R6 ;  /* 0x0000180601007387 */ /* 0x0003e80000100800 */
[----:B------:R1:W-:Y:S02]  /*24760*/  STL [R1], R8 ;  /* 0x0000000801007387 */ /* 0x0003e40000100800 */
.L_x_913:
[----:B------:R-:W-:Y:S05]  /*24770*/  BSYNC B1 ;  /* 0x0000000000017941 */ /* 0x000fea0003800000 */
.L_x_912:
[----:B------:R-:W2:Y:S01]  /*24780*/  LDL R2, [R1+0x4] ;  /* 0x0000040001027983 */ /* 0x000ea20000100800 */
[----:B------:R-:W-:Y:S01]  /*24790*/  VIADD R3, R4, 0x1 ;  /* 0x0000000104037836 */ /* 0x000fe20000000000 */
[----:B------:R-:W-:Y:S04]  /*247a0*/  BSSY B1, `(.L_x_927) ;  /* 0x000009b000017945 */ /* 0x000fe80003800000 */
[----:B------:R-:W-:-:S04]  /*247b0*/  ISETP.NE.AND P0, PT, R3, 0x2, PT ;  /* 0x000000020300780c */ /* 0x000fc80003f05270 */
[----:B------:R-:W-:Y:S02]  /*247c0*/  SEL R12, R3, RZ, P0 ;  /* 0x000000ff030c7207 */ /* 0x000fe40000000000 */
[----:B--2---:R-:W-:Y:S02]  /*247d0*/  LOP3.LUT P1, RZ, R2, 0x1, RZ, 0xc0, !PT ;  /* 0x0000000102ff7812 */ /* 0x004fe4000782c0ff */
[----:B------:R-:W-:-:S04]  /*247e0*/  SEL R2, RZ, 0x1, P0 ;  /* 0x00000001ff027807 */ /* 0x000fc80000000000 */
[----:B------:R-:W-:-:S05]  /*247f0*/  LOP3.LUT R11, R5, R2, RZ, 0x3c, !PT ;  /* 0x00000002050b7212 */ /* 0x000fca00078e3cff */
[----:B------:R2:W-:Y:S04]  /*24800*/  STL [R1+0x14], R11 ;  /* 0x0000140b01007387 */ /* 0x0005e80000100800 */
[----:B------:R2:W-:Y:S01]  /*24810*/  STL [R1+0xc], R12 ;  /* 0x00000c0c01007387 */ /* 0x0005e20000100800 */
[----:B------:R-:W-:Y:S05]  /*24820*/  @!P1 BRA `(.L_x_928) ;  /* 0x0000000800489947 */ /* 0x000fea0003800000 */
[----:B------:R-:W-:Y:S01]  /*24830*/  ULDC.64 UR4, c[0x0][0x418] ;  /* 0x0001060000047ab9 */ /* 0x000fe20000000a00 */
[----:B-1----:R-:W-:Y:S01]  /*24840*/  VIADD R6, R0, 0xffffffff ;  /* 0xffffffff00067836 */ /* 0x002fe20000000000 */
[----:B------:R-:W-:-:S04]  /*24850*/  ISETP.NE.U32.AND P0, PT, RZ, UR4, PT ;  /* 0x00000004ff007c0c */ /* 0x000fc8000bf05070 */
[----:B------:R-:W-:-:S13]  /*24860*/  ISETP.NE.AND.EX P0, PT, RZ, UR5, PT, P0 ;  /* 0x00000005ff007c0c */ /* 0x000fda000bf05300 */
[----:B------:R-:W-:Y:S05]  /*24870*/  @!P0 BRA `(.L_x_929) ;  /* 0x0000000000508947 */ /* 0x000fea0003800000 */
[----:B------:R-:W3:Y:S01]  /*24880*/  LDL R13, [R1+0x28] ;  /* 0x00002800010d7983 */ /* 0x000ee20000100800 */
[----:B-----5:R-:W1:Y:S01]  /*24890*/  LDC R8, c[0x0][0x43c] ;  /* 0x00010f00ff087b82 */ /* 0x020e620000000800 */
[----:B------:R-:W-:Y:S02]  /*248a0*/  ULDC.64 UR6, c[0x0][0x428] ;  /* 0x00010a0000067ab9 */ /* 0x000fe40000000a00 */
[----:B------:R-:W4:Y:S01]  /*248b0*/  LDL R9, [R1+0x10] ;  /* 0x0000100001097983 */ /* 0x000f220000100800 */
[----:B------:R-:W-:Y:S01]  /*248c0*/  ULDC.64 UR8, c[0x0][0x208] ;  /* 0x0000820000087ab9 */ /* 0x000fe20000000a00 */
[----:B-1----:R-:W-:-:S13]  /*248d0*/  ISETP.NE.AND P0, PT, R8, 0x1, PT ;  /* 0x000000010800780c */ /* 0x002fda0003f05270 */
[----:B------:R-:W1:Y:S02]  /*248e0*/  @P0 LDC.64 R2, c[0x0][0x440] ;  /* 0x00011000ff020b82 */ /* 0x000e640000000a00 */
[----:B-1----:R-:W-:-:S04]  /*248f0*/  @P0 IMAD.HI.U32 R7, R6, R2, RZ ;  /* 0x0000000206070227 */ /* 0x002fc800078e00ff */
[----:B------:R-:W-:Y:S01]  /*24900*/  IMAD.MOV.U32 R2, RZ, RZ, R6 ;  /* 0x000000ffff027224 */ /* 0x000fe200078e0006 */
[----:B------:R-:W-:-:S05]  /*24910*/  @P0 SHF.R.U32.HI R2, RZ, R3, R7 ;  /* 0x00000003ff020219 */ /* 0x000fca0000011607 */
[----:B------:R-:W-:-:S04]  /*24920*/  IMAD.MOV R3, RZ, RZ, -R2 ;  /* 0x000000ffff037224 */ /* 0x000fc800078e0a02 */
[----:B------:R-:W-:Y:S01]  /*24930*/  IMAD R6, R8, R3, R6 ;  /* 0x0000000308067224 */ /* 0x000fe200078e0206 */
[----:B------:R-:W-:Y:S01]  /*24940*/  SHF.R.S32.HI R3, RZ, 0x1f, R2 ;  /* 0x0000001fff037819 */ /* 0x000fe20000011402 */
[----:B---3--:R-:W-:-:S04]  /*24950*/  IMAD R7, R13, UR6, RZ ;  /* 0x000000060d077c24 */ /* 0x008fc8000f8e02ff */
[C---:B----4-:R-:W-:Y:S02]  /*24960*/  IMAD R7, R9.reuse, UR7, R7 ;  /* 0x0000000709077c24 */ /* 0x050fe4000f8e0207 */
[----:B------:R-:W-:-:S04]  /*24970*/  IMAD.WIDE.U32 R2, R9, UR6, R2 ;  /* 0x0000000609027c25 */ /* 0x000fc8000f8e0002 */
[----:B------:R-:W-:Y:S01]  /*24980*/  IMAD.IADD R3, R7, 0x1, R3 ;  /* 0x0000000107037824 */ /* 0x000fe200078e0203 */
[----:B------:R-:W-:-:S04]  /*24990*/  LEA R8, P0, R2, UR4, 0x2 ;  /* 0x0000000402087c11 */ /* 0x000fc8000f8010ff */
[----:B------:R-:W-:-:S05]  /*249a0*/  LEA.HI.X R9, R2, UR5, R3, 0x2, P0 ;  /* 0x0000000502097c11 */ /* 0x000fca00080f1403 */
[----:B------:R1:W5:Y:S04]  /*249b0*/  LDG.E R8, desc[UR8][R8.64] ;  /* 0x0000000808087981 */ /* 0x000368000c1e1900 */
.L_x_929:
[----:B------:R-:W3:Y:S01]  /*249c0*/  LDL R2, [R1+0x8] ;  /* 0x0000080001027983 */ /* 0x000ee20000100800 */
[----:B------:R-:W-:Y:S01]  /*249d0*/  SHF.L.U32 R3, R11, 0x1f, RZ ;  /* 0x0000001f0b037819 */ /* 0x000fe200000006ff */
[----:B------:R-:W-:Y:S01]  /*249e0*/  BSSY B2, `(.L_x_930) ;  /* 0x0000004000027945 */ /* 0x000fe20003800000 */
[----:B---3--:R-:W-:-:S04]  /*249f0*/  IMAD R2, R12, 0x8, R2 ;  /* 0x000000080c027824 */ /* 0x008fc800078e0202 */
[----:B------:R-:W3:Y:S02]  /*24a00*/  SYNCS.PHASECHK.TRANS64.TRYWAIT P0, [R2+URZ+0x34840], R3 ;  /* 0x03484003020075a7 */ /* 0x000ee4000800017f */
[----:B---3--:R-:W-:Y:S05]  /*24a10*/  @!P0 BRA `(.L_x_931) ;  /* 0x0000003800388947 */ /* 0x008fea0003800000 */
.L_x_1052:
[----:B------:R-:W-:Y:S05]  /*24a20*/  BSYNC B2 ;  /* 0x0000000000027941 */ /* 0x000fea0003800000 */
.L_x_930:
[----:B------:R-:W4:Y:S01]  /*24a30*/  S2R R7, SR_TID.X ;  /* 0x0000000000077919 */ /* 0x000f220000002100 */
[----:B------:R-:W-:Y:S01]  /*24a40*/  BSSY B2, `(.L_x_932) ;  /* 0x000000b000027945 */ /* 0x000fe20003800000 */
[----:B----4-:R-:W-:-:S04]  /*24a50*/  LOP3.LUT R7, R7, 0x7f, RZ, 0xc0, !PT ;  /* 0x0000007f07077812 */ /* 0x010fc800078ec0ff */
[----:B------:R-:W-:-:S13]  /*24a60*/  ISETP.NE.AND P1, PT, R7, RZ, PT ;  /* 0x000000ff0700720c */ /* 0x000fda0003f25270 */
[----:B------:R-:W-:Y:S05]  /*24a70*/  @P1 BRA `(.L_x_933) ;  /* 0x00000000001c1947 */ /* 0x000fea0003800000 */
[----:B------:R-:W4:Y:S01]  /*24a80*/  S2R R7, SR_TID.X ;  /* 0x0000000000077919 */ /* 0x000f220000002100 */
[----:B---3--:R-:W-:-:S04]  /*24a90*/  IMAD.MOV.U32 R3, RZ, RZ, 0xb000 ;  /* 0x0000b000ff037424 */ /* 0x008fc800078e00ff */
[----:B------:R3:W-:Y:S01]  /*24aa0*/  SYNCS.ARRIVE.TRANS64 RZ, [R2+URZ+0x34830], R3 ;  /* 0x0348300302ff79a7 */ /* 0x0007e2000800003f */
[----:B----4-:R-:W-:-:S04]  /*24ab0*/  LOP3.LUT R7, R7, 0x1f, RZ, 0xc0, !PT ;  /* 0x0000001f07077812 */ /* 0x010fc800078ec0ff */
[----:B------:R-:W-:-:S13]  /*24ac0*/  ISETP.NE.AND P0, PT, R7, RZ, PT ;  /* 0x000000ff0700720c */ /* 0x000fda0003f05270 */
[----:B---3--:R-:W-:Y:S05]  /*24ad0*/  @!P0 BRA `(.L_x_933) ;  /* 0x0000000000048947 */ /* 0x008fea0003800000 */
[----:B------:R-:W-:Y:S01]  /*24ae0*/  BPT.TRAP 0x1 ;  /* 0x000000040000795c */ /* 0x000fe20000300000 */
.L_x_933:
[----:B------:R-:W-:Y:S05]  /*24af0*/  BSYNC B2 ;  /* 0x0000000000027941 */ /* 0x000fea0003800000 */
.L_x_932:
[----:B---3--:R-:W3:Y:S04]  /*24b00*/  LDL R2, [R1+0xc] ;  /* 0x00000c0001027983 */ /* 0x008ee80000100800 */
[----:B-1----:R-:W4:Y:S04]  /*24b10*/  LDL R9, [R1+0x8] ;  /* 0x0000080001097983 */ /* 0x002f280000100800 */
[----:B------:R-:W4:Y:S01]  /*24b20*/  LDL R7, [R1+0x1c] ;  /* 0x00001c0001077983 */ /* 0x000f220000100800 */
[----:B--2---:R-:W-:-:S05]  /*24b30*/  IMAD.MOV.U32 R11, RZ, RZ, RZ ;  /* 0x000000ffff0b7224 */ /* 0x004fca00078e00ff */
[----:B------:R-:W-:Y:S01]  /*24b40*/  R2UR UR10, R11 ;  /* 0x000000000b0a72ca */ /* 0x000fe200000e0000 */
[----:B------:R-:W-:Y:S01]  /*24b50*/  UIADD3 UR4, UP0, UR38, 0x370, URZ ;  /* 0x0000037026047890 */ /* 0x000fe2000ff1e03f */
[----:B------:R-:W-:Y:S01]  /*24b60*/  PLOP3.LUT P0, PT, PT, PT, PT, 0x80, 0x0 ;  /* 0x000000000000781c */ /* 0x000fe20003f0f070 */
[----:B------:R-:W-:Y:S01]  /*24b70*/  UMOV UR6, 0x0 ;  /* 0x0000000000067882 */ /* 0x000fe20000000000 */
[----:B------:R-:W-:Y:S01]  /*24b80*/  UMOV UR7, 0x14f00000 ;  /* 0x14f0000000077882 */ /* 0x000fe20000000000 */
[----:B------:R-:W-:Y:S01]  /*24b90*/  UIADD3.X UR5, URZ, UR39, URZ, UP0, !UPT ;  /* 0x000000273f057290 */ /* 0x000fe200087fe43f */
[C---:B---3--:R-:W-:Y:S02]  /*24ba0*/  IMAD R3, R2.reuse, 0x8, R10 ;  /* 0x0000000802037824 */ /* 0x048fe400078e020a */
[----:B----4-:R-:W-:Y:S02]  /*24bb0*/  IMAD R2, R2, 0xb000, R9 ;  /* 0x0000b00002027824 */ /* 0x010fe400078e0209 */
[----:B------:R-:W-:-:S02]  /*24bc0*/  VIADD R3, R3, 0x30 ;  /* 0x0000003003037836 */ /* 0x000fc40000000000 */
[----:B------:R-:W-:Y:S02]  /*24bd0*/  IMAD R7, R6, 0xb0, R7 ;  /* 0x000000b006077824 */ /* 0x000fe400078e0207 */
[----:B------:R-:W-:-:S07]  /*24be0*/  VIADD R9, R2, 0x1e400 ;  /* 0x0001e40002097836 */ /* 0x000fce0000000000 */
.L_x_934:
        /* <DEDUP_REMOVED lines=16> */
.L_x_935:
        /* <DEDUP_REMOVED lines=10> */
[----:B------:R-:W-:Y:S01]  /*24d90*/  SHF.L.U32 R5, R5, 0x1f, RZ ;  /* 0x0000001f05057819 */ /* 0x000fe200000006ff */
[----:B------:R-:W-:Y:S01]  /*24da0*/  IMAD R2, R4, 0x8, R10 ;  /* 0x0000000804027824 */ /* 0x000fe200078e020a */
[----:B------:R-:W-:Y:S03]  /*24db0*/  BSSY B2, `(.L_x_936) ;  /* 0x0000003000027945 */ /* 0x000fe60003800000 */
[----:B------:R-:W1:Y:S02]  /*24dc0*/  SYNCS.PHASECHK.TRANS64.TRYWAIT P0, [R2+URZ+0x60], R5 ;  /* 0x00006005020075a7 */ /* 0x000e64000800017f */
[----:B-1----:R-:W-:Y:S05]  /*24dd0*/  @!P0 BRA `(.L_x_937) ;  /* 0x00000034005c8947 */ /* 0x002fea0003800000 */
.L_x_1053:
[----:B------:R-:W-:Y:S05]  /*24de0*/  BSYNC B2 ;  /* 0x0000000000027941 */ /* 0x000fea0003800000 */
.L_x_936:
[----:B------:R-:W-:Y:S01]  /*24df0*/  BSSY B2, `(.L_x_938) ;  /* 0x000000b000027945 */ /* 0x000fe20003800000 */
[----:B------:R-:W-:Y:S02]  /*24e00*/  IMAD.MOV.U32 R12, RZ, RZ, 0x0 ;  /* 0x00000000ff0c7424 */ /* 0x000fe400078e00ff */
[----:B------:R-:W-:Y:S01]  /*24e10*/  IMAD.MOV.U32 R13, RZ, RZ, 0x14f00000 ;  /* 0x14f00000ff0d7424 */ /* 0x000fe200078e00ff */
[----:B------:R-:W-:Y:S06]  /*24e20*/  @P1 BRA `(.L_x_939) ;  /* 0x00000000001c1947 */ /* 0x000fec0003800000 */
[----:B------:R-:W2:Y:S01]  /*24e30*/  S2R R7, SR_TID.X ;  /* 0x0000000000077919 */ /* 0x000ea20000002100 */
[----:B------:R-:W-:-:S04]  /*24e40*/  IMAD.MOV.U32 R3, RZ, RZ, 0xb000 ;  /* 0x0000b000ff037424 */ /* 0x000fc800078e00ff */
[----:B------:R3:W-:Y:S01]  /*24e50*/  SYNCS.ARRIVE.TRANS64 RZ, [R2+URZ+0x50], R3 ;  /* 0x0000500302ff79a7 */ /* 0x0007e2000800003f */
[----:B--2---:R-:W-:-:S04]  /*24e60*/  LOP3.LUT R7, R7, 0x1f, RZ, 0xc0, !PT ;  /* 0x0000001f07077812 */ /* 0x004fc800078ec0ff */
[----:B------:R-:W-:-:S13]  /*24e70*/  ISETP.NE.AND P0, PT, R7, RZ, PT ;  /* 0x000000ff0700720c */ /* 0x000fda0003f05270 */
[----:B---3--:R-:W-:Y:S05]  /*24e80*/  @!P0 BRA `(.L_x_939) ;  /* 0x0000000000048947 */ /* 0x008fea0003800000 */
[----:B------:R-:W-:Y:S01]  /*24e90*/  BPT.TRAP 0x1 ;  /* 0x000000040000795c */ /* 0x000fe20000300000 */
.L_x_939:
[----:B------:R-:W-:Y:S05]  /*24ea0*/  BSYNC B2 ;  /* 0x0000000000027941 */ /* 0x000fea0003800000 */
.L_x_938:
[----:B------:R-:W2:Y:S04]  /*24eb0*/  LDL R7, [R1+0x8] ;  /* 0x0000080001077983 */ /* 0x000ea80000100800 */
[----:B-1----:R-:W3:Y:S04]  /*24ec0*/  LDL R5, [R1+0x1c] ;  /* 0x00001c0001057983 */ /* 0x002ee80000100800 */
        /* <DEDUP_REMOVED lines=11> */
.L_x_940:
        /* <DEDUP_REMOVED lines=16> */
.L_x_941:
        /* <DEDUP_REMOVED lines=13> */
.L_x_928:
[----:B------:R-:W-:Y:S05]  /*25150*/  BSYNC B1 ;  /* 0x0000000000017941 */ /* 0x000fea0003800000 */
.L_x_927:
[C---:B------:R-:W-:Y:S01]  /*25160*/  ISETP.GT.AND P0, PT, R0.reuse, 0x1, PT ;  /* 0x000000010000780c */ /* 0x040fe20003f04270 */
[----:B------:R-:W-:-:S12]  /*25170*/  VIADD R0, R0, 0xfffffffe ;  /* 0xfffffffe00007836 */ /* 0x000fd80000000000 */
[----:B------:R-:W-:Y:S05]  /*25180*/  @P0 BRA `(.L_x_942) ;  /* 0xffffffe800fc0947 */ /* 0x000fea000383ffff */
.L_x_894:
[----:B------:R-:W-:Y:S05]  /*25190*/  BSYNC B0 ;  /* 0x0000000000007941 */ /* 0x000fea0003800000 */
.L_x_893:
[----:B------:R-:W4:Y:S01]  /*251a0*/  S2R R3, SR_TID.X ;  /* 0x0000000000037919 */ /* 0x000f220000002100 */
[----:B------:R-:W-:Y:S01]  /*251b0*/  BSSY B0, `(.L_x_943) ;  /* 0x0000011000007945 */ /* 0x000fe20003800000 */
[----:B----4-:R-:W-:-:S04]  /*251c0*/  LOP3.LUT R3, R3, 0x7f, RZ, 0xc0, !PT ;  /* 0x0000007f03037812 */ /* 0x010fc800078ec0ff */
[----:B------:R-:W-:-:S13]  /*251d0*/  ISETP.NE.AND P0, PT, R3, RZ, PT ;  /* 0x000000ff0300720c */ /* 0x000fda0003f05270 */
[----:B------:R-:W-:Y:S05]  /*251e0*/  @P0 BRA `(.L_x_944) ;  /* 0x0000000000340947 */ /* 0x000fea0003800000 */
[----:B------:R-:W4:Y:S01]  /*251f0*/  S2R R2, SR_LANEID ;  /* 0x0000000000027919 */ /* 0x000f220000000000 */
[----:B------:R-:W-:Y:S01]  /*25200*/  VOTEU.ANY UR4, UPT, PT ;  /* 0x0000000000047886 */ /* 0x000fe200038e0100 */
[----:B-1----:R-:W1:Y:S01]  /*25210*/  LDC.64 R4, c[0x0][0xc60] ;  /* 0x00031800ff047b82 */ /* 0x002e620000000a00 */
[----:B------:R-:W4:Y:S01]  /*25220*/  FLO.U32 R0, UR4 ;  /* 0x0000000400007d00 */ /* 0x000f2200080e0000 */
[----:B------:R-:W-:Y:S01]  /*25230*/  ULDC.64 UR6, c[0x0][0x208] ;  /* 0x0000820000067ab9 */ /* 0x000fe20000000a00 */
[----:B----4-:R-:W-:-:S06]  /*25240*/  ISETP.EQ.U32.AND P0, PT, R0, R2, PT ;  /* 0x000000020000720c */ /* 0x010fcc0003f02070 */
[----:B------:R-:W1:Y:S07]  /*25250*/  POPC R2, UR4 ;  /* 0x0000000400027d09 */ /* 0x000e6e0008000000 */
[----:B-1----:R-:W4:Y:S04]  /*25260*/  @P0 ATOMG.E.ADD.STRONG.GPU PT, R2, desc[UR6][R4.64], R2 ;  /* 0x00000002040209a8 */ /* 0x002f2800081ee1c6 */
[----:B----4-:R1:W4:Y:S02]  /*25270*/  SHFL.IDX PT, R2, R2, R0, 0x1f ;  /* 0x00001f0002027589 */ /* 0x01032400000e0000 */
[----:B-1----:R-:W1:Y:S02]  /*25280*/  S2R R0, SR_LTMASK ;  /* 0x0000000000007919 */ /* 0x002e640000003900 */
[----:B-1----:R-:W-:-:S06]  /*25290*/  LOP3.LUT R0, R0, UR4, RZ, 0xc0, !PT ;  /* 0x0000000400007c12 */ /* 0x002fcc000f8ec0ff */
[----:B------:R-:W4:Y:S02]  /*252a0*/  POPC R0, R0 ;  /* 0x0000000000007309 */ /* 0x000f240000000000 */
[----:B----4-:R-:W-:-:S07]  /*252b0*/  IADD3 R16, R2, UR36, R0 ;  /* 0x0000002402107c10 */ /* 0x010fce000fffe000 */
.L_x_944:
[----:B------:R-:W-:Y:S05]  /*252c0*/  BSYNC B0 ;  /* 0x0000000000007941 */ /* 0x000fea0003800000 */
.L_x_943:
[----:B------:R-:W4:Y:S01]  /*252d0*/  LDL R0, [R1+0x4] ;  /* 0x0000040001007983 */ /* 0x000f220000100800 */
[----:B------:R-:W-:Y:S01]  /*252e0*/  BSSY B0, `(.L_x_945) ;  /* 0x0000040000007945 */ /* 0x000fe20003800000 */
[----:B----4-:R-:W-:-:S13]  /*252f0*/  LOP3.LUT P0, RZ, R0, 0x1, RZ, 0xc0, !PT ;  /* 0x0000000100ff7812 */ /* 0x010fda000780c0ff */
[----:B------:R-:W-:Y:S05]  /*25300*/  @!P0 BRA `(.L_x_946) ;  /* 0x0000000000f48947 */ /* 0x000fea0003800000 */
[----:B------:R-:W4:Y:S04]  /*25310*/  LDL R4, [R1+0x8] ;  /* 0x0000080001047983 */ /* 0x000f280000100800 */
[----:B------:R-:W4:Y:S04]  /*25320*/  LDL R2, [R1+0xc] ;  /* 0x00000c0001027983 */ /* 0x000f280000100800 */
[----:B------:R-:W2:Y:S01]  /*25330*/  LDL R0, [R1+0x14] ;  /* 0x0000140001007983 */ /* 0x000ea20000100800 */
[----:B------:R-:W-:Y:S01]  /*25340*/  BSSY B1, `(.L_x_947) ;  /* 0x0000006000017945 */ /* 0x000fe20003800000 */
[----:B------:R-:W-:Y:S01]  /*25350*/  ISETP.NE.AND P1, PT, R3, RZ, PT ;  /* 0x000000ff0300720c */ /* 0x000fe20003f25270 */
[----:B----4-:R-:W-:Y:S01]  /*25360*/  IMAD R2, R2, 0x8, R4 ;  /* 0x0000000802027824 */ /* 0x010fe200078e0204 */
[----:B--2---:R-:W-:-:S04]  /*25370*/  SHF.L.U32 R0, R0, 0x1f, RZ ;  /* 0x0000001f00007819 */ /* 0x004fc800000006ff */
[----:B------:R-:W2:Y:S02]  /*25380*/  SYNCS.PHASECHK.TRANS64.TRYWAIT P0, [R2+URZ+0x34860], R0 ;  /* 0x03486000020075a7 */ /* 0x000ea4000800017f */
[----:B--2---:R-:W-:Y:S05]  /*25390*/  @!P0 BRA `(.L_x_948) ;  /* 0x0000003000008947 */ /* 0x004fea0003800000 */
.L_x_1054:
[----:B------:R-:W-:Y:S05]  /*253a0*/  BSYNC B1 ;  /* 0x0000000000017941 */ /* 0x000fea0003800000 */
.L_x_947:
        /* <DEDUP_REMOVED lines=9> */
.L_x_950:
[----:B------:R-:W-:Y:S05]  /*25440*/  BSYNC B1 ;  /* 0x0000000000017941 */ /* 0x000fea0003800000 */
.L_x_949:
[----:B-1----:R-:W4:Y:S04]  /*25450*/  LDL R5, [R1+0x8] ;  /* 0x0000080001057983 */ /* 0x002f280000100800 */
        /* <DEDUP_REMOVED lines=13> */
.L_x_951:
        /* <DEDUP_REMOVED lines=11> */
[----:B------:R-:W-:Y:S01]  /*255e0*/  PLOP3.LUT P0, PT, PT, PT, PT, 0x80, 0x0 ;  /* 0x000000000000781c */ /* 0x000fe20003f0f070 */
[----:B------:R-:W-:Y:S01]  /*255f0*/  VIADD R0, R0, 0x5c00 ;  /* 0x00005c0000007836 */ /* 0x000fe20000000000 */
[----:B------:R-:W-:Y:S01]  /*25600*/  UMOV UR6, 0x0 ;  /* 0x0000000000067882 */ /* 0x000fe20000000000 */
[----:B------:R-:W-:Y:S01]  /*25610*/  UMOV UR7, 0x14f00000 ;  /* 0x14f0000000077882 */ /* 0x000fe20000000000 */
[----:B------:R-:W-:-:S09]  /*25620*/  UMOV UR10, 0x40 ;  /* 0x00000040000a7882 */ /* 0x000fd20000000000 */
.L_x_952:
        /* <DEDUP_REMOVED lines=10> */
[----:B----4-:R-:W-:Y:S05]  /*256d0*/  @P0 BRA.U.ANY `(.L_x_952) ;  /* 0xfffffffd00d40947 */ /* 0x010fea000393ffff */
.L_x_946:
[----:B------:R-:W-:Y:S05]  /*256e0*/  BSYNC B0 ;  /* 0x0000000000007941 */ /* 0x000fea0003800000 */
.L_x_945:
[----:B-1----:R-:W4:Y:S04]  /*256f0*/  LDL.LU R5, [R1+0xc] ;  /* 0x00000c0001057983 */ /* 0x002f280000300800 */
[----:B------:R-:W2:Y:S01]  /*25700*/  LDL.LU R4, [R1+0x14] ;  /* 0x0000140001047983 */ /* 0x000ea20000300800 */
[----:B----4-:R-:W-:-:S05]  /*25710*/  VIADD R0, R5, 0x1 ;  /* 0x0000000105007836 */ /* 0x010fca0000000000 */
[----:B------:R-:W-:-:S04]  /*25720*/  ISETP.NE.AND P0, PT, R0, 0x2, PT ;  /* 0x000000020000780c */ /* 0x000fc80003f05270 */
[----:B------:R-:W-:Y:S02]  /*25730*/  SEL R2, RZ, 0x1, P0 ;  /* 0x00000001ff027807 */ /* 0x000fe40000000000 */
[----:B------:R-:W-:Y:S02]  /*25740*/  SEL R0, R0, RZ, P0 ;  /* 0x000000ff00007207 */ /* 0x000fe40000000000 */
[----:B--2---:R-:W-:-:S03]  /*25750*/  LOP3.LUT R4, R4, R2, RZ, 0x3c, !PT ;  /* 0x0000000204047212 */ /* 0x004fc600078e3cff */
[----:B------:R1:W-:Y:S04]  /*25760*/  STL [R1+0xc], R0 ;  /* 0x00000c0001007387 */ /* 0x0003e80000100800 */
[----:B------:R1:W-:Y:S02]  /*25770*/  STL [R1+0x14], R4 ;  /* 0x0000140401007387 */ /* 0x0003e40000100800 */
.L_x_873:
[----:B------:R-:W-:Y:S05]  /*25780*/  BSYNC B7 ;  /* 0x0000000000077941 */ /* 0x000fea0003800000 */
.L_x_871:
[----:B-1----:R-:W2:Y:S02]  /*25790*/  LDL R0, [R1+0x4] ;  /* 0x0000040001007983 */ /* 0x002ea40000100800 */
[----:B--2---:R-:W-:-:S13]  /*257a0*/  LOP3.LUT P0, RZ, R0, 0x2, RZ, 0xc0, !PT ;  /* 0x0000000200ff7812 */ /* 0x004fda000780c0ff */
[----:B------:R-:W-:Y:S05]  /*257b0*/  @!P0 BRA `(.L_x_953) ;  /* 0x0000000000288947 */ /* 0x000fea0003800000 */
[----:B------:R-:W-:Y:S05]  /*257c0*/  WARPSYNC.ALL ;  /* 0x0000000000007948 */ /* 0x000fea0003800000 */
[----:B------:R-:W1:Y:S08]  /*257d0*/  S2UR UR5, SR_CgaCtaId ;  /* 0x00000000000579c3 */ /* 0x000e700000008800 */
[----:B------:R-:W-:Y:S06]  /*257e0*/  BAR.SYNC.DEFER_BLOCKING 0x5, 0x180 ;  /* 0x0146000000007b1d */ /* 0x000fec0000010000 */
[----:B------:R-:W-:-:S02]  /*257f0*/  UMOV UR4, 0x400 ;  /* 0x0000040000047882 */ /* 0x000fc40000000000 */
[----:B-1----:R-:W-:-:S06]  /*25800*/  ULEA UR4, UR5, UR4, 0x18 ;  /* 0x0000000405047291 */ /* 0x002fcc000f8ec03f */
[----:B------:R-:W-:-:S05]  /*25810*/  IMAD.U32 R0, RZ, RZ, UR4 ;  /* 0x00000004ff007e24 */ /* 0x000fca000f8e00ff */
[----:B------:R1:W2:Y:S04]  /*25820*/  LDS.128 R16, [R0+0x348d0] ;  /* 0x0348d00000107984 */ /* 0x0002a80000000c00 */
[----:B------:R1:W-:Y:S01]  /*25830*/  STL [R1+0x8], R0 ;  /* 0x0000080001007387 */ /* 0x0003e20000100800 */
[----:B------:R-:W-:Y:S06]  /*25840*/  BAR.ARV 0x4, 0x180 ;  /* 0x0106000000007b1d */ /* 0x000fec0000002000 */
[----:B------:R-:W-:Y:S05]  /*25850*/  BRA `(.L_x_954) ;  /* 0x0000000800507947 */ /* 0x000fea0003800000 */
.L_x_953:
[----:B------:R-:W1:Y:S01]  /*25860*/  S2R R7, SR_TID.X ;  /* 0x0000000000077919 */ /* 0x000e620000002100 */
[----:B------:R-:W-:Y:S01]  /*25870*/  UMOV UR4, 0xffffffff ;  /* 0xffffffff00047882 */ /* 0x000fe20000000000 */
[----:B-1----:R-:W-:-:S04]  /*25880*/  LOP3.LUT R7, R7, 0x1f, RZ, 0xc0, !PT ;  /* 0x0000001f07077812 */ /* 0x002fc800078ec0ff */
[----:B------:R-:W-:Y:S01]  /*25890*/  ISETP.NE.AND P0, PT, R7, 0x1f, PT ;  /* 0x0000001f0700780c */ /* 0x000fe20003f05270 */
[----:B------:R-:W-:-:S12]  /*258a0*/  BRA.DIV UR4, `(.L_x_955) ;  /* 0x0000002a04d07947 */ /* 0x000fd8000b800000 */
[----:B------:R-:W-:Y:S01]  /*258b0*/  IMAD.IADD R0, R19, 0x1, R7 ;  /* 0x0000000113007824 */ /* 0x000fe200078e0207 */
[----:B------:R-:W-:Y:S01]  /*258c0*/  ULDC UR4, c[0x0][0xc3c] ;  /* 0x00030f0000047ab9 */ /* 0x000fe20000000800 */
[----:B------:R-:W-:-:S03]  /*258d0*/  ULDC.64 UR6, c[0x0][0x208] ;  /* 0x0000820000067ab9 */ /* 0x000fc60000000a00 */
[----:B------:R-:W-:-:S13]  /*258e0*/  ISETP.GE.OR P1, PT, R0, UR4, !P0 ;  /* 0x0000000400007c0c */ /* 0x000fda000c726670 */
[----:B------:R-:W1:Y:S02]  /*258f0*/  @!P1 LDC.64 R2, c[0x0][0xc80] ;  /* 0x00032000ff029b82 */ /* 0x000e640000000a00 */
[----:B-1----:R-:W-:-:S06]  /*25900*/  @!P1 IMAD.WIDE R2, R0, 0x4, R2 ;  /* 0x0000000400029825 */ /* 0x002fcc00078e0202 */
[----:B------:R1:W2:Y:S01]  /*25910*/  @!P1 LDG.E R3, desc[UR6][R2.64] ;  /* 0x0000000602039981 */ /* 0x0002a2000c1e1900 */
[C---:B------:R-:W-:Y:S02]  /*25920*/  ISETP.GE.U32.AND P2, PT, R7.reuse, 0x2, PT ;  /* 0x000000020700780c */ /* 0x040fe40003f46070 */
[C---:B------:R-:W-:Y:S01]  /*25930*/  ISETP.GE.U32.AND P3, PT, R7.reuse, 0x4, PT ;  /* 0x000000040700780c */ /* 0x040fe20003f66070 */
[----:B------:R-:W-:Y:S01]  /*25940*/  SHFL.IDX PT, R0, R16, RZ, 0x1f ;  /* 0x00001fff10007589 */ /* 0x000fe200000e0000 */
[C---:B------:R-:W-:Y:S02]  /*25950*/  ISETP.GE.U32.AND P4, PT, R7.reuse, 0x8, PT ;  /* 0x000000080700780c */ /* 0x040fe40003f86070 */
[C---:B------:R-:W-:Y:S01]  /*25960*/  ISETP.GE.U32.AND P5, PT, R7.reuse, 0x10, PT ;  /* 0x000000100700780c */ /* 0x040fe20003fa6070 */
[----:B------:R-:W-:Y:S01]  /*25970*/  SHFL.IDX PT, R4, R16, 0x1, 0x1f ;  /* 0x00201f0010047f89 */ /* 0x000fe200000e0000 */
        /* <DEDUP_REMOVED lines=18> */
[----:B---3--:R1:W2:Y:S02]  /*25aa0*/  SHFL.IDX PT, R6, R5, 0x1f, 0x1f ;  /* 0x03e01f0005067f89 */ /* 0x0082a400000e0000 */
.L_x_1064:
[----:B------:R-:W-:Y:S02]  /*25ab0*/  ULDC UR4, c[0x0][0xc38] ;  /* 0x00030e0000047ab9 */ /* 0x000fe40000000800 */
[----:B------:R-:W-:-:S04]  /*25ac0*/  IMAD.U32 R16, RZ, RZ, UR4 ;  /* 0x00000004ff107e24 */ /* 0x000fc8000f8e00ff */
[----:B--2---:R-:W-:-:S04]  /*25ad0*/  IMAD R6, R6, R16, RZ ;  /* 0x0000001006067224 */ /* 0x004fc800078e02ff */
[----:B------:R-:W-:-:S05]  /*25ae0*/  IMAD.IADD R4, R4, 0x1, R6 ;  /* 0x0000000104047824 */ /* 0x000fca00078e0206 */
[----:B------:R-:W-:-:S13]  /*25af0*/  ISETP.GT.AND P6, PT, R4, R0, PT ;  /* 0x000000000400720c */ /* 0x000fda0003fc4270 */
[----:B------:R-:W-:Y:S05]  /*25b00*/  @P6 BRA `(.L_x_956) ;  /* 0x0000000000a06947 */ /* 0x000fea0003800000 */
.L_x_961:
[----:B------:R-:W2:Y:S01]  /*25b10*/  LDC R2, c[0x0][0xc3c] ;  /* 0x00030f00ff027b82 */ /* 0x000ea20000000800 */
[----:B------:R-:W-:-:S05]  /*25b20*/  VIADD R19, R19, 0x1f ;  /* 0x0000001f13137836 */ /* 0x000fca0000000000 */
[----:B--2---:R-:W-:-:S13]  /*25b30*/  ISETP.GE.AND P6, PT, R19, R2, PT ;  /* 0x000000021300720c */ /* 0x004fda0003fc6270 */
[----:B------:R-:W-:Y:S05]  /*25b40*/  @P6 BRA `(.L_x_957) ;  /* 0x0000000400486947 */ /* 0x000fea0003800000 */
[----:B------:R-:W2:Y:S01]  /*25b50*/  S2R R3, SR_TID.X ;  /* 0x0000000000037919 */ /* 0x000ea20000002100 */
[----:B------:R-:W-:Y:S01]  /*25b60*/  BSSY B0, `(.L_x_958) ;  /* 0x000000a000007945 */ /* 0x000fe20003800000 */
[----:B--2---:R-:W-:-:S05]  /*25b70*/  LOP3.LUT R3, R3, 0x1f, RZ, 0xc0, !PT ;  /* 0x0000001f03037812 */ /* 0x004fca00078ec0ff */
[----:B-1----:R-:W-:-:S05]  /*25b80*/  IMAD.IADD R5, R19, 0x1, R3 ;  /* 0x0000000113057824 */ /* 0x002fca00078e0203 */
[----:B------:R-:W-:Y:S01]  /*25b90*/  ISETP.GE.OR P6, PT, R5, R2, !P0 ;  /* 0x000000020500720c */ /* 0x000fe200047c6670 */
[----:B------:R-:W-:-:S12]  /*25ba0*/  IMAD.MOV.U32 R2, RZ, RZ, RZ ;  /* 0x000000ffff027224 */ /* 0x000fd800078e00ff */
[----:B------:R-:W-:Y:S05]  /*25bb0*/  @P6 BRA `(.L_x_959) ;  /* 0x0000000000106947 */ /* 0x000fea0003800000 */
[----:B------:R-:W1:Y:S01]  /*25bc0*/  LDC.64 R2, c[0x0][0xc80] ;  /* 0x00032000ff027b82 */ /* 0x000e620000000a00 */
[----:B------:R-:W-:Y:S01]  /*25bd0*/  ULDC.64 UR4, c[0x0][0x208] ;  /* 0x0000820000047ab9 */ /* 0x000fe20000000a00 */
[----:B-1----:R-:W-:-:S06]  /*25be0*/  IMAD.WIDE R2, R5, 0x4, R2 ;  /* 0x0000000405027825 */ /* 0x002fcc00078e0202 */
[----:B------:R1:W5:Y:S02]  /*25bf0*/  LDG.E R2, desc[UR4][R2.64] ;  /* 0x0000000402027981 */ /* 0x000364000c1e1900 */
.L_x_959:
[----:B------:R-:W-:Y:S05]  /*25c00*/  BSYNC B0 ;  /* 0x0000000000007941 */ /* 0x000fea0003800000 */
.L_x_958:
[----:B------:R-:W-:-:S03]  /*25c10*/  UMOV UR4, 0xffffffff ;  /* 0xffffffff00047882 */ /* 0x000fc60000000000 */
[----:B------:R-:W-:Y:S05]  /*25c20*/  BRA.DIV UR4, `(.L_x_960) ;  /* 0x0000002e04307947 */ /* 0x000fea000b800000 */
[----:B-1---5:R-:W1:Y:S02]  /*25c30*/  SHFL.UP PT, R3, R2, 0x1, RZ ;  /* 0x0420000002037989 */ /* 0x022e6400000e00ff */
        /* <DEDUP_REMOVED lines=15> */
.L_x_1072:
[----:B------:R-:W-:Y:S02]  /*25d30*/  ULDC UR4, c[0x0][0xc38] ;  /* 0x00030e0000047ab9 */ /* 0x000fe40000000800 */
[----:B------:R-:W-:-:S04]  /*25d40*/  IMAD.U32 R16, RZ, RZ, UR4 ;  /* 0x00000004ff107e24 */ /* 0x000fc8000f8e00ff */
[----:B--2---:R-:W-:-:S04]  /*25d50*/  IMAD R6, R6, R16, RZ ;  /* 0x0000001006067224 */ /* 0x004fc800078e02ff */
[----:B------:R-:W-:-:S05]  /*25d60*/  IMAD.IADD R4, R6, 0x1, R4 ;  /* 0x0000000106047824 */ /* 0x000fca00078e0204 */
[----:B------:R-:W-:-:S13]  /*25d70*/  ISETP.GT.AND P6, PT, R4, R0, PT ;  /* 0x000000000400720c */ /* 0x000fda0003fc4270 */
[----:B------:R-:W-:Y:S05]  /*25d80*/  @!P6 BRA `(.L_x_961) ;  /* 0xfffffffc0060e947 */ /* 0x000fea000383ffff */
.L_x_956:
[----:B------:R-:W-:Y:S01]  /*25d90*/  IMAD.IADD R6, R4, 0x1, -R6 ;  /* 0x0000000104067824 */ /* 0x000fe200078e0a06 */
[----:B------:R-:W-:-:S03]  /*25da0*/  UMOV UR4, 0xffffffff ;  /* 0xffffffff00047882 */ /* 0x000fc60000000000 */
[----:B------:R-:W-:-:S05]  /*25db0*/  IMAD R3, R5, R16, R6 ;  /* 0x0000001005037224 */ /* 0x000fca00078e0206 */
[----:B------:R-:W-:Y:S01]  /*25dc0*/  ISETP.GT.AND P6, PT, R3, R0, PT ;  /* 0x000000000300720c */ /* 0x000fe20003fc4270 */
[----:B------:R-:W-:-:S12]  /*25dd0*/  BRA.DIV UR4, `(.L_x_962) ;  /* 0x0000002e049c7947 */ /* 0x000fd8000b800000 */
[----:B------:R-:W-:-:S04]  /*25de0*/  VOTE.ANY R3, PT, !P6 ;  /* 0x0000000000037806 */ /* 0x000fc800070e0100 */
[----:B------:R-:W2:Y:S02]  /*25df0*/  POPC R4, R3 ;  /* 0x0000000300047309 */ /* 0x000ea40000000000 */
[----:B--2---:R2:W3:Y:S02]  /*25e00*/  SHFL.IDX PT, R17, R2, R4, 0x1f ;  /* 0x00001f0402117589 */ /* 0x0044e400000e0000 */
.L_x_1076:
[----:B------:R-:W-:Y:S01]  /*25e10*/  ISETP.NE.AND P0, PT, R3, RZ, PT ;  /* 0x000000ff0300720c */ /* 0x000fe20003f05270 */
[----:B--2---:R-:W-:-:S12]  /*25e20*/  IMAD.MOV.U32 R2, RZ, RZ, RZ ;  /* 0x000000ffff027224 */ /* 0x004fd800078e00ff */
[----:B------:R-:W-:Y:S05]  /*25e30*/  @!P0 BRA `(.L_x_963) ;  /* 0x0000000000108947 */ /* 0x000fea0003800000 */
[----:B------:R-:W-:Y:S01]  /*25e40*/  UMOV UR4, 0xffffffff ;  /* 0xffffffff00047882 */ /* 0x000fe20000000000 */
[----:B------:R-:W-:Y:S02]  /*25e50*/  VIADD R12, R4, 0xffffffff ;  /* 0xffffffff040c7836 */ /* 0x000fe40000000000 */
[----:B------:R-:W-:Y:S05]  /*25e60*/  BRA.DIV UR4, `(.L_x_964) ;  /* 0x0000002e04c07947 */ /* 0x000fea000b800000 */
[----:B------:R2:W4:Y:S02]  /*25e70*/  SHFL.IDX PT, R2, R5, R12, 0x1f ;  /* 0x00001f0c05027589 */ /* 0x00052400000e0000 */
.L_x_963:
[----:B-123--:R-:W-:Y:S01]  /*25e80*/  IABS R5, R17 ;  /* 0x0000001100057213 */ /* 0x00efe20000000000 */
[----:B----4-:R-:W-:Y:S02]  /*25e90*/  IMAD R16, R2, R16, R6 ;  /* 0x0000001002107224 */ /* 0x010fe400078e0206 */
[----:B------:R-:W-:Y:S01]  /*25ea0*/  IMAD.IADD R19, R4, 0x1, R19 ;  /* 0x0000000104137824 */ /* 0x000fe200078e0213 */
[----:B------:R-:W1:Y:S01]  /*25eb0*/  I2F.RP R2, R5 ;  /* 0x0000000500027306 */ /* 0x000e620000209400 */
[----:B------:R-:W-:-:S07]  /*25ec0*/  IMAD.IADD R0, R0, 0x1, -R16 ;  /* 0x0000000100007824 */ /* 0x000fce00078e0a10 */
[----:B-1----:R-:W1:Y:S02]  /*25ed0*/  MUFU.RCP R2, R2 ;  /* 0x0000000200027308 */ /* 0x002e640000001000 */
[----:B-1----:R-:W-:-:S06]  /*25ee0*/  VIADD R2, R2, 0xffffffe ;  /* 0x0ffffffe02027836 */ /* 0x002fcc0000000000 */
[----:B------:R-:W1:Y:S02]  /*25ef0*/  F2I.FTZ.U32.TRUNC.NTZ R3, R2 ;  /* 0x0000000200037305 */ /* 0x000e64000021f000 */
[----:B-1----:R-:W-:-:S04]  /*25f00*/  IMAD.MOV R2, RZ, RZ, -R3 ;  /* 0x000000ffff027224 */ /* 0x002fc800078e0a03 */
        /* <DEDUP_REMOVED lines=22> */
.L_x_957:
[----:B------:R-:W-:Y:S01]  /*26070*/  UMOV UR4, URZ ;  /* 0x0000003f00047c82 */ /* 0x000fe20008000000 */
[----:B------:R-:W-:Y:S01]  /*26080*/  UMOV UR5, URZ ;  /* 0x0000003f00057c82 */ /* 0x000fe20008000000 */
[----:B------:R-:W-:Y:S01]  /*26090*/  ULDC UR6, c[0x0][0xc3c] ;  /* 0x00030f0000067ab9 */ /* 0x000fe20000000800 */
[----:B------:R-:W-:Y:S02]  /*260a0*/  IMAD.MOV.U32 R16, RZ, RZ, R0 ;  /* 0x000000ffff107224 */ /* 0x000fe400078e0000 */
[----:B------:R-:W-:Y:S02]  /*260b0*/  IMAD.U32 R17, RZ, RZ, UR4 ;  /* 0x00000004ff117e24 */ /* 0x000fe4000f8e00ff */
[----:B------:R-:W-:Y:S02]  /*260c0*/  IMAD.U32 R18, RZ, RZ, UR5 ;  /* 0x00000005ff127e24 */ /* 0x000fe4000f8e00ff */
[----:B------:R-:W-:-:S07]  /*260d0*/  IMAD.U32 R19, RZ, RZ, UR6 ;  /* 0x00000006ff137e24 */ /* 0x000fce000f8e00ff */
.L_x_965:
[----:B------:R4:W2:Y:S01]  /*260e0*/  LDL R3, [R1+0x8] ;  /* 0x0000080001037983 */ /* 0x0008a20000100800 */
[----:B------:R-:W3:Y:S01]  /*260f0*/  S2R R0, SR_TID.X ;  /* 0x0000000000007919 */ /* 0x000ee20000002100 */
[----:B------:R-:W-:Y:S05]  /*26100*/  WARPSYNC.ALL ;  /* 0x0000000000007948 */ /* 0x000fea0003800000 */
[----:B---3--:R-:W-:Y:S01]  /*26110*/  LOP3.LUT R0, R0, 0x1f, RZ, 0xc0, !PT ;  /* 0x0000001f00007812 */ /* 0x008fe200078ec0ff */
        /* <DEDUP_REMOVED lines=8> */
.L_x_954:
[----:B------:R-:W-:Y:S02]  /*261a0*/  ULDC UR4, c[0x0][0xc3c] ;  /* 0x00030f0000047ab9 */ /* 0x000fe40000000800 */
[----:B--2---:R-:W-:-:S13]  /*261b0*/  ISETP.GE.AND P0, PT, R19, UR4, PT ;  /* 0x0000000413007c0c */ /* 0x004fda000bf06270 */
[----:B------:R-:W-:Y:S05]  /*261c0*/  @!P0 BRA `(.L_x_966) ;  /* 0xffffff9c005c8947 */ /* 0x000fea000383ffff */
[----:B------:R-:W-:Y:S05]  /*261d0*/  BSYNC B8 ;  /* 0x0000000000087941 */ /* 0x000fea0003800000 */
.L_x_831:
[----:B-1----:R-:W2:Y:S01]  /*261e0*/  LDL.LU R0, [R1+0x58] ;  /* 0x0000580001007983 */ /* 0x002ea20000300800 */
[----:B------:R-:W-:Y:S01]  /*261f0*/  BSSY B0, `(.L_x_967) ;  /* 0x000000b000007945 */ /* 0x000fe20003800000 */
[----:B------:R-:W1:Y:S01]  /*26200*/  S2R R5, SR_CgaCtaId ;  /* 0x0000000000057919 */ /* 0x000e620000008800 */
[----:B--2---:R-:W-:-:S05]  /*26210*/  VIADD R0, R0, 0x1 ;  /* 0x0000000100007836 */ /* 0x004fca0000000000 */
[----:B------:R-:W-:-:S04]  /*26220*/  LEA.HI R2, R0, R0, RZ, 0x1 ;  /* 0x0000000000027211 */ /* 0x000fc800078f08ff */
[----:B0---4-:R-:W-:-:S05]  /*26230*/  LOP3.LUT R3, R2, 0xfffffffe, RZ, 0xc0, !PT ;  /* 0xfffffffe02037812 */ /* 0x011fca00078ec0ff */
[----:B------:R-:W-:Y:S01]  /*26240*/  IMAD.IADD R3, R0, 0x1, -R3 ;  /* 0x0000000100037824 */ /* 0x000fe200078e0a03 */
[----:B------:R-:W-:-:S04]  /*26250*/  MOV R0, 0x400 ;  /* 0x0000040000007802 */ /* 0x000fc80000000f00 */
[----:B-1----:R-:W-:Y:S02]  /*26260*/  LEA R0, R5, R0, 0x18 ;  /* 0x0000000005007211 */ /* 0x002fe400078ec0ff */
[----:B------:R-:W-:-:S04]  /*26270*/  SHF.L.U32 R3, R3, 0x1f, RZ ;  /* 0x0000001f03037819 */ /* 0x000fc800000006ff */
[----:B------:R-:W0:Y:S02]  /*26280*/  SYNCS.PHASECHK.TRANS64.TRYWAIT P0, [R0+URZ+0x34820], R3 ;  /* 0x03482003000075a7 */ /* 0x000e24000800017f */
[----:B0-----:R-:W-:Y:S05]  /*26290*/  @!P0 BRA `(.L_x_968) ;  /* 0x0000002800dc8947 */ /* 0x001fea0003800000 */
.L_x_1079:
[----:B------:R-:W-:Y:S05]  /*262a0*/  BSYNC B0 ;  /* 0x0000000000007941 */ /* 0x000fea0003800000 */
.L_x_967:
[----:B------:R-:W-:-:S03]  /*262b0*/  UMOV UR4, 0xffffffff ;  /* 0xffffffff00047882 */ /* 0x000fc60000000000 */
[----:B------:R-:W-:Y:S05]  /*262c0*/  BRA.DIV UR4, `(.L_x_969) ;  /* 0x0000002a04e47947 */ /* 0x000fea000b800000 */
[----:B------:R-:W1:Y:S02]  /*262d0*/  S2R R2, SR_TID.X ;  /* 0x0000000000027919 */ /* 0x000e640000002100 */
[----:B-1----:R-:W-:-:S04]  /*262e0*/  SHF.R.U32.HI R2, RZ, 0x5, R2 ;  /* 0x00000005ff027819 */ /* 0x002fc80000011602 */
[----:B------:R-:W-:-:S05]  /*262f0*/  LOP3.LUT R2, R2, 0x3, RZ, 0xc0, !PT ;  /* 0x0000000302027812 */ /* 0x000fca00078ec0ff */
[----:B------:R1:W2:Y:S02]  /*26300*/  SHFL.IDX PT, R14, R2, RZ, 0x1f ;  /* 0x00001fff020e7589 */ /* 0x0002a400000e0000 */
.L_x_1082:
[----:B--2---:R-:W-:-:S13]  /*26310*/  ISETP.NE.AND P0, PT, R14, RZ, PT ;  /* 0x000000ff0e00720c */ /* 0x004fda0003f05270 */
[----:B------:R-:W-:Y:S05]  /*26320*/  @P0 BRA `(.L_x_603) ;  /* 0x0000000000940947 */ /* 0x000fea0003800000 */
[----:B------:R-:W-:-:S03]  /*26330*/  UMOV UR4, 0xffffffff ;  /* 0xffffffff00047882 */ /* 0x000fc60000000000 */
[----:B------:R-:W-:Y:S05]  /*26340*/  BRA.DIV UR4, `(.L_x_970) ;  /* 0x0000002a04f87947 */ /* 0x000fea000b800000 */
[----:B------:R-:W-:-:S13]  /*26350*/  ELECT P6, URZ, PT ;  /* 0x00000000003f782f */ /* 0x000fda00038c0000 */
.L_x_1085:
[----:B------:R-:W-:Y:S05]  /*26360*/  @!P6 BRA `(.L_x_603) ;  /* 0x000000000084e947 */ /* 0x000fea0003800000 */
[----:B-1----:R-:W2:Y:S02]  /*26370*/  LDL.LU R2, [R1+0x68] ;  /* 0x0000680001027983 */ /* 0x002ea40000300800 */
[----:B--2---:R-:W-:-:S04]  /*26380*/  LOP3.LUT R2, R2, 0x2, RZ, 0xfc, !PT ;  /* 0x0000000202027812 */ /* 0x004fc800078efcff */
[----:B------:R-:W-:-:S13]  /*26390*/  ISETP.NE.AND P2, PT, R2, 0x3, PT ;  /* 0x000000030200780c */ /* 0x000fda0003f45270 */
[----:B------:R-:W-:Y:S05]  /*263a0*/  @!P2 BRA `(.L_x_971) ;  /* 0x000000000004a947 */ /* 0x000fea0003800000 */
[----:B------:R-:W-:Y:S01]  /*263b0*/  BPT.TRAP 0x1 ;  /* 0x000000040000795c */ /* 0x000fe20000300000 */
.L_x_971:
[----:B0-----:R-:W3:Y:S04]  /*263c0*/  LDL R3, [R1+0xc] ;  /* 0x00000c0001037983 */ /* 0x001ee80000100800 */
[----:B------:R-:W2:Y:S01]  /*263d0*/  LDL.LU R7, [R1+0x14] ;  /* 0x0000140001077983 */ /* 0x000ea20000300800 */
[----:B------:R-:W-:-:S04]  /*263e0*/  VIADD R2, R0, 0x34840 ;  /* 0x0003484000027836 */ /* 0x000fc80000000000 */
[C---:B---3--:R-:W-:Y:S02]  /*263f0*/  IMAD R6, R3.reuse, 0x8, R2 ;  /* 0x0000000803067824 */ /* 0x048fe400078e0202 */
[----:B------:R-:W-:Y:S01]  /*26400*/  VIADD R3, R3, 0x1 ;  /* 0x0000000103037836 */ /* 0x000fe20000000000 */
[----:B--2---:R-:W-:-:S04]  /*26410*/  SHF.L.U32 R5, R7, 0x1f, RZ ;  /* 0x0000001f07057819 */ /* 0x004fc800000006ff */
[C---:B------:R-:W-:Y:S01]  /*26420*/  ISETP.NE.AND P1, PT, R3.reuse, 0x2, PT ;  /* 0x000000020300780c */ /* 0x040fe20003f25270 */
[----:B------:R-:W0:Y:S03]  /*26430*/  SYNCS.PHASECHK.TRANS64.TRYWAIT P0, [R6+URZ], R5 ;  /* 0x00000005060075a7 */ /* 0x000e26000800017f */
[----:B------:R-:W-:Y:S02]  /*26440*/  SEL R4, RZ, 0x1, P1 ;  /* 0x00000001ff047807 */ /* 0x000fe40000800000 */
[----:B------:R-:W-:Y:S02]  /*26450*/  SEL R3, R3, RZ, P1 ;  /* 0x000000ff03037207 */ /* 0x000fe40000800000 */
[----:B------:R-:W-:-:S03]  /*26460*/  LOP3.LUT R4, R7, R4, RZ, 0x3c, !PT ;  /* 0x0000000407047212 */ /* 0x000fc600078e3cff */
[----:B------:R-:W-:Y:S01]  /*26470*/  IMAD R7, R3, 0x8, R2 ;  /* 0x0000000803077824 */ /* 0x000fe200078e0202 */
[----:B------:R-:W-:Y:S01]  /*26480*/  SHF.L.U32 R2, R4, 0x1f, RZ ;  /* 0x0000001f04027819 */ /* 0x000fe200000006ff */
[----:B0-----:R-:W-:Y:S06]  /*26490*/  @!P0 BRA `(.L_x_972) ;  /* 0x0000002800c48947 */ /* 0x001fec0003800000 */
.L_x_1086:
[----:B------:R-:W1:Y:S02]  /*264a0*/  SYNCS.PHASECHK.TRANS64.TRYWAIT P0, [R7+URZ], R2 ;  /* 0x00000002070075a7 */ /* 0x000e64000800017f */
[----:B-1----:R-:W-:Y:S05]  /*264b0*/  @!P0 BRA `(.L_x_973) ;  /* 0x0000002800d08947 */ /* 0x002fea0003800000 */
.L_x_1087:
[----:B------:R-:W-:Y:S05]  /*264c0*/  @!P2 BRA `(.L_x_974) ;  /* 0x000000000004a947 */ /* 0x000fea0003800000 */
[----:B------:R-:W-:Y:S01]  /*264d0*/  BPT.TRAP 0x1 ;  /* 0x000000040000795c */ /* 0x000fe20000300000 */
.L_x_974:
[----:B------:R-:W2:Y:S01]  /*264e0*/  LDL.LU R4, [R1+0xc] ;  /* 0x00000c0001047983 */ /* 0x000ea20000300800 */
[----:B------:R-:W-:-:S04]  /*264f0*/  VIADD R0, R0, 0x34860 ;  /* 0x0003486000007836 */ /* 0x000fc80000000000 */
[----:B--2---:R-:W-:-:S04]  /*26500*/  IMAD R4, R4, 0x8, R0 ;  /* 0x0000000804047824 */ /* 0x004fc800078e0200 */
[----:B------:R-:W2:Y:S02]  /*26510*/  SYNCS.PHASECHK.TRANS64.TRYWAIT P0, [R4+URZ], R5 ;  /* 0x00000005040075a7 */ /* 0x000ea4000800017f */
[----:B--2---:R-:W-:Y:S05]  /*26520*/  @!P0 BRA `(.L_x_975) ;  /* 0x0000002800c88947 */ /* 0x004fea0003800000 */
.L_x_1088:
[----:B------:R-:W-:-:S07]  /*26530*/  IMAD R3, R3, 0x8, R0 ;  /* 0x0000000803037824 */ /* 0x000fce00078e0200 */
.L_x_976:
[----:B---3--:R3:W4:Y:S02]  /*26540*/  SYNCS.PHASECHK.TRANS64.TRYWAIT P0, [R3+URZ], R2 ;  /* 0x00000002030075a7 */ /* 0x008724000800017f */
[----:B----4-:R-:W-:Y:S05]  /*26550*/  @!P0 NANOSLEEP.SYNCS 0x989680 ;  /* 0x009896800000895d */ /* 0x010fea0003900000 */
[----:B------:R-:W4:Y:S02]  /*26560*/  @!P0 SYNCS.PHASECHK.TRANS64 P0, [R3+URZ], R2 ;  /* 0x00000002030085a7 */ /* 0x000f24000800007f */
[----:B----4-:R-:W-:Y:S05]  /*26570*/  @!P0 BRA `(.L_x_976) ;  /* 0xfffffffc00f08947 */ /* 0x010fea000383ffff */
.L_x_603:
[----:B------:R-:W-:Y:S05]  /*26580*/  BSYNC B9 ;  /* 0x0000000000097941 */ /* 0x000fea0003800000 */
.L_x_600:
[----:B------:R-:W-:Y:S05]  /*26590*/  EXIT ;  /* 0x000000000000794d */ /* 0x000fea0003800000 */
.L_x_629:
[----:B-1----:R1:W2:Y:S02]  /*265a0*/  SYNCS.PHASECHK.TRANS64.TRYWAIT P6, [R3+URZ+0x34890], R0 ;  /* 0x03489000030075a7 */ /* 0x0022a400080c017f */
[----:B--2---:R-:W-:Y:S05]  /*265b0*/  @!P6 NANOSLEEP.SYNCS 0x989680 ;  /* 0x009896800000e95d */ /* 0x004fea0003900000 */
[----:B------:R-:W2:Y:S02]  /*265c0*/  @!P6 SYNCS.PHASECHK.TRANS64 P6, [R3+URZ+0x34890], R0 ;  /* 0x034890000300e5a7 */ /* 0x000ea400080c007f */
[----:B--2---:R-:W-:Y:S05]  /*265d0*/  @!P6 BRA `(.L_x_629) ;  /* 0xfffffffc00f0e947 */ /* 0x004fea000383ffff */
[----:B------:R-:W-:Y:S05]  /*265e0*/  BRA `(.L_x_977) ;  /* 0xfffffdd800787947 */ /* 0x000fea000383ffff */
.L_x_683:
[----:B-1----:R1:W3:Y:S02]  /*265f0*/  SYNCS.PHASECHK.TRANS64.TRYWAIT P4, [R3+URZ+0x34890], R0 ;  /* 0x03489000030075a7 */ /* 0x0022e4000808017f */
[----:B---3--:R-:W-:Y:S05]  /*26600*/  @!P4 NANOSLEEP.SYNCS 0x989680 ;  /* 0x009896800000c95d */ /* 0x008fea0003900000 */
[----:B------:R-:W3:Y:S02]  /*26610*/  @!P4 SYNCS.PHASECHK.TRANS64 P4, [R3+URZ+0x34890], R0 ;  /* 0x034890000300c5a7 */ /* 0x000ee4000808007f */
[----:B---3--:R-:W-:Y:S05]  /*26620*/  @!P4 BRA `(.L_x_683) ;  /* 0xfffffffc00f0c947 */ /* 0x008fea000383ffff */
[----:B------:R-:W-:Y:S05]  /*26630*/  BRA `(.L_x_978) ;  /* 0xfffffe1400b07947 */ /* 0x000fea000383ffff */
.L_x_708:
[----:B-1----:R1:W2:Y:S02]  /*26640*/  SYNCS.PHASECHK.TRANS64.TRYWAIT P3, [R3+URZ+0x34890], R0 ;  /* 0x03489000030075a7 */ /* 0x0022a4000806017f */
[----:B--2---:R-:W-:Y:S05]  /*26650*/  @!P3 NANOSLEEP.SYNCS 0x989680 ;  /* 0x009896800000b95d */ /* 0x004fea0003900000 */
[----:B------:R-:W2:Y:S02]  /*26660*/  @!P3 SYNCS.PHASECHK.TRANS64 P3, [R3+URZ+0x34890], R0 ;  /* 0x034890000300b5a7 */ /* 0x000ea4000806007f */
[----:B--2---:R-:W-:Y:S05]  /*26670*/  @!P3 BRA `(.L_x_708) ;  /* 0xfffffffc00f0b947 */ /* 0x004fea000383ffff */
[----:B------:R-:W-:Y:S05]  /*26680*/  BRA `(.L_x_979) ;  /* 0xfffffe4c00707947 */ /* 0x000fea000383ffff */
.L_x_722:
[----:B--2---:R2:W3:Y:S02]  /*26690*/  SYNCS.PHASECHK.TRANS64.TRYWAIT P2, [R3+URZ+0x348b0], R0 ;  /* 0x0348b000030075a7 */ /* 0x0044e4000804017f */
[----:B---3--:R-:W-:Y:S05]  /*266a0*/  @!P2 NANOSLEEP.SYNCS 0x989680 ;  /* 0x009896800000a95d */ /* 0x008fea0003900000 */
[----:B------:R-:W3:Y:S02]  /*266b0*/  @!P2 SYNCS.PHASECHK.TRANS64 P2, [R3+URZ+0x348b0], R0 ;  /* 0x0348b0000300a5a7 */ /* 0x000ee4000804007f */
[----:B---3--:R-:W-:Y:S05]  /*266c0*/  @!P2 BRA `(.L_x_722) ;  /* 0xfffffffc00f0a947 */ /* 0x008fea000383ffff */
[----:B------:R-:W-:Y:S05]  /*266d0*/  BRA `(.L_x_980) ;  /* 0xfffffe5400e87947 */ /* 0x000fea000383ffff */
.L_x_738:
[----:B------:R-:W0:Y:S01]  /*266e0*/  S2R R5, SR_TID.X ;  /* 0x0000000000057919 */ /* 0x000e220000002100 */
[----:B------:R-:W-:Y:S01]  /*266f0*/  BSSY B0, `(.L_x_981) ;  /* 0x000000c000007945 */ /* 0x000fe20003800000 */
[----:B------:R-:W-:Y:S02]  /*26700*/  IMAD.MOV.U32 R12, RZ, RZ, RZ ;  /* 0x000000ffff0c7224 */ /* 0x000fe400078e00ff */
[----:B------:R-:W-:Y:S02]  /*26710*/  IMAD.MOV.U32 R11, RZ, RZ, 0x1f ;  /* 0x0000001fff0b7424 */ /* 0x000fe400078e00ff */
[----:B------:R-:W-:Y:S02]  /*26720*/  IMAD.MOV.U32 R15, RZ, RZ, -0x1 ;  /* 0xffffffffff0f7424 */ /* 0x000fe400078e00ff */
[----:B0-----:R-:W-:-:S05]  /*26730*/  VIADD R5, R5, 0xffffff80 ;  /* 0xffffff8005057836 */ /* 0x001fca0000000000 */
[----:B------:R-:W-:-:S04]  /*26740*/  SHF.R.S32.HI R4, RZ, 0x1f, R5 ;  /* 0x0000001fff047819 */ /* 0x000fc80000011405 */
[----:B------:R-:W-:-:S04]  /*26750*/  LEA.HI R4, R4, R5, RZ, 0x7 ;  /* 0x0000000504047211 */ /* 0x000fc800078f38ff */
[----:B------:R-:W-:-:S05]  /*26760*/  SHF.R.S32.HI R4, RZ, 0x7, R4 ;  /* 0x00000007ff047819 */ /* 0x000fca0000011404 */
[----:B------:R-:W-:-:S07]  /*26770*/  IMAD.MOV.U32 R13, RZ, RZ, R4 ;  /* 0x000000ffff0d7224 */ /* 0x000fce00078e0004 */
[----:B-----5:R-:W-:Y:S05]  /*26780*/  WARPSYNC.COLLECTIVE R15, `(.L_x_982) ;  /* 0x000000000f087348 */ /* 0x020fea0003c00000 */
[----:B------:R0:W1:Y:S02]  /*26790*/  SHFL.IDX P6, R14, R13, R12, R11 ;  /* 0x0000000c0d0e7389 */ /* 0x00006400000c000b */
[----:B01---5:R-:W-:Y:S01]  /*267a0*/  ENDCOLLECTIVE ;  /* 0x000000000000791b */ /* 0x023fe20003800000 */
.L_x_982:
[----:B------:R-:W-:Y:S05]  /*267b0*/  BSYNC B0 ;  /* 0x0000000000007941 */ /* 0x000fea0003800000 */
.L_x_981:
[----:B------:R1:W-:Y:S01]  /*267c0*/  STL [R1], R14 ;  /* 0x0000000e01007387 */ /* 0x0003e20000100800 */
[----:B------:R-:W-:Y:S05]  /*267d0*/  BRA `(.L_x_983) ;  /* 0xfffffe6000ec7947 */ /* 0x000fea000383ffff */
.L_x_748:
[----:B------:R-:W-:Y:S01]  /*267e0*/  BSSY B1, `(.L_x_984) ;  /* 0x0000008000017945 */ /* 0x000fe20003800000 */
[----:B------:R-:W-:Y:S02]  /*267f0*/  IMAD.MOV.U32 R13, RZ, RZ, R25 ;  /* 0x000000ffff0d7224 */ /* 0x000fe400078e0019 */
[----:B------:R-:W-:Y:S02]  /*26800*/  IMAD.MOV.U32 R12, RZ, RZ, RZ ;  /* 0x000000ffff0c7224 */ /* 0x000fe400078e00ff */
[----:B------:R-:W-:Y:S02]  /*26810*/  IMAD.MOV.U32 R11, RZ, RZ, 0x181f ;  /* 0x0000181fff0b7424 */ /* 0x000fe400078e00ff */
[----:B------:R-:W-:-:S07]  /*26820*/  IMAD.MOV.U32 R15, RZ, RZ, -0x1 ;  /* 0xffffffffff0f7424 */ /* 0x000fce00078e00ff */
[----:B-1----:R-:W-:Y:S05]  /*26830*/  WARPSYNC.COLLECTIVE R15, `(.L_x_985) ;  /* 0x000000000f087348 */ /* 0x002fea0003c00000 */
[----:B-1----:R0:W1:Y:S02]  /*26840*/  SHFL.IDX P6, R14, R13, R12, R11 ;  /* 0x0000000c0d0e7389 */ /* 0x00206400000c000b */
[----:B01----:R-:W-:Y:S01]  /*26850*/  ENDCOLLECTIVE ;  /* 0x000000000000791b */ /* 0x003fe20003800000 */
.L_x_985:
[----:B------:R-:W-:Y:S05]  /*26860*/  BSYNC B1 ;  /* 0x0000000000017941 */ /* 0x000fea0003800000 */
.L_x_984:
[----:B------:R-:W-:Y:S02]  /*26870*/  IMAD.MOV.U32 R13, RZ, RZ, R24 ;  /* 0x000000ffff0d7224 */ /* 0x000fe400078e0018 */
[----:B------:R-:W-:Y:S02]  /*26880*/  IMAD.MOV.U32 R12, RZ, RZ, RZ ;  /* 0x000000ffff0c7224 */ /* 0x000fe400078e00ff */
[----:B------:R-:W-:Y:S02]  /*26890*/  IMAD.MOV.U32 R11, RZ, RZ, 0x181f ;  /* 0x0000181fff0b7424 */ /* 0x000fe400078e00ff */
[----:B------:R-:W-:Y:S02]  /*268a0*/  IMAD.MOV.U32 R15, RZ, RZ, -0x1 ;  /* 0xffffffffff0f7424 */ /* 0x000fe400078e00ff */
[----:B------:R-:W-:-:S07]  /*268b0*/  IMAD.MOV.U32 R0, RZ, RZ, R14 ;  /* 0x000000ffff007224 */ /* 0x000fce00078e000e */
[----:B------:R-:W-:Y:S05]  /*268c0*/  WARPSYNC.COLLECTIVE R15, `(.L_x_986) ;  /* 0x000000000f087348 */ /* 0x000fea0003c00000 */
[----:B------:R0:W1:Y:S02]  /*268d0*/  SHFL.IDX P6, R14, R13, R12, R11 ;  /* 0x0000000c0d0e7389 */ /* 0x00006400000c000b */
[----:B01----:R-:W-:Y:S01]  /*268e0*/  ENDCOLLECTIVE ;  /* 0x000000000000791b */ /* 0x003fe20003800000 */
.L_x_986:
[----:B------:R-:W-:Y:S02]  /*268f0*/  IMAD.MOV.U32 R13, RZ, RZ, R27 ;  /* 0x000000ffff0d7224 */ /* 0x000fe400078e001b */
[----:B------:R-:W-:-:S07]  /*26900*/  IMAD.MOV.U32 R3, RZ, RZ, R14 ;  /* 0x000000ffff037224 */ /* 0x000fce00078e000e */
[----:B------:R-:W-:Y:S05]  /*26910*/  WARPSYNC.COLLECTIVE R15, `(.L_x_987) ;  /* 0x000000000f087348 */ /* 0x000fea0003c00000 */
[----:B------:R0:W1:Y:S02]  /*26920*/  SHFL.IDX P6, R14, R13, R12, R11 ;  /* 0x0000000c0d0e7389 */ /* 0x00006400000c000b */
[----:B01----:R-:W-:Y:S01]  /*26930*/  ENDCOLLECTIVE ;  /* 0x000000000000791b */ /* 0x003fe20003800000 */
.L_x_987:
[----:B------:R-:W-:Y:S02]  /*26940*/  IMAD.MOV.U32 R13, RZ, RZ, R26 ;  /* 0x000000ffff0d7224 */ /* 0x000fe400078e001a */
[----:B------:R-:W-:-:S07]  /*26950*/  IMAD.MOV.U32 R4, RZ, RZ, R14 ;  /* 0x000000ffff047224 */ /* 0x000fce00078e000e */
[----:B------:R-:W-:Y:S05]  /*26960*/  WARPSYNC.COLLECTIVE R15, `(.L_x_988) ;  /* 0x000000000f087348 */ /* 0x000fea0003c00000 */
[----:B------:R0:W1:Y:S02]  /*26970*/  SHFL.IDX P6, R14, R13, R12, R11 ;  /* 0x0000000c0d0e7389 */ /* 0x00006400000c000b */
[----:B01----:R-:W-:Y:S01]  /*26980*/  ENDCOLLECTIVE ;  /* 0x000000000000791b */ /* 0x003fe20003800000 */
.L_x_988:
[----:B------:R-:W-:Y:S05]  /*26990*/  BRA `(.L_x_989) ;  /* 0xfffffe6400f47947 */ /* 0x000fea000383ffff */
.L_x_752:
[----:B0-----:R0:W1:Y:S02]  /*269a0*/  SYNCS.PHASECHK.TRANS64.TRYWAIT P0, [R2+URZ+0x34800], R5 ;  /* 0x03480005020075a7 */ /* 0x001064000800017f */
[----:B-1----:R-:W-:Y:S05]  /*269b0*/  @!P0 NANOSLEEP.SYNCS 0x989680 ;  /* 0x009896800000895d */ /* 0x002fea0003900000 */
[----:B------:R-:W1:Y:S02]  /*269c0*/  @!P0 SYNCS.PHASECHK.TRANS64 P0, [R2+URZ+0x34800], R5 ;  /* 0x03480005020085a7 */ /* 0x000e64000800007f */
[----:B-1----:R-:W-:Y:S05]  /*269d0*/  @!P0 BRA `(.L_x_752) ;  /* 0xfffffffc00f08947 */ /* 0x002fea000383ffff */
[----:B------:R-:W-:Y:S05]  /*269e0*/  BRA `(.L_x_990) ;  /* 0xfffffe6800ec7947 */ /* 0x000fea000383ffff */
.L_x_768:
        /* <DEDUP_REMOVED lines=8> */
.L_x_992:
[----:B------:R-:W-:Y:S05]  /*26a70*/  BSYNC B1 ;  /* 0x0000000000017941 */ /* 0x000fea0003800000 */
.L_x_991:
        /* <DEDUP_REMOVED lines=8> */
.L_x_993:
[----:B------:R-:W-:Y:S02]  /*26b00*/  IMAD.MOV.U32 R13, RZ, RZ, R27 ;  /* 0x000000ffff0d7224 */ /* 0x000fe400078e001b */
[----:B------:R-:W-:-:S07]  /*26b10*/  IMAD.MOV.U32 R3, RZ, RZ, R14 ;  /* 0x000000ffff037224 */ /* 0x000fce00078e000e */
[----:B------:R-:W-:Y:S05]  /*26b20*/  WARPSYNC.COLLECTIVE R15, `(.L_x_994) ;  /* 0x000000000f087348 */ /* 0x000fea0003c00000 */
[----:B------:R0:W1:Y:S02]  /*26b30*/  SHFL.IDX P6, R14, R13, R12, R11 ;  /* 0x0000000c0d0e7389 */ /* 0x00006400000c000b */
[----:B01----:R-:W-:Y:S01]  /*26b40*/  ENDCOLLECTIVE ;  /* 0x000000000000791b */ /* 0x003fe20003800000 */
.L_x_994:
[----:B------:R-:W-:Y:S02]  /*26b50*/  IMAD.MOV.U32 R13, RZ, RZ, R26 ;  /* 0x000000ffff0d7224 */ /* 0x000fe400078e001a */
[----:B------:R-:W-:-:S07]  /*26b60*/  IMAD.MOV.U32 R20, RZ, RZ, R14 ;  /* 0x000000ffff147224 */ /* 0x000fce00078e000e */
[----:B------:R-:W-:Y:S05]  /*26b70*/  WARPSYNC.COLLECTIVE R15, `(.L_x_995) ;  /* 0x000000000f087348 */ /* 0x000fea0003c00000 */
[----:B------:R0:W1:Y:S02]  /*26b80*/  SHFL.IDX P6, R14, R13, R12, R11 ;  /* 0x0000000c0d0e7389 */ /* 0x00006400000c000b */
[----:B01----:R-:W-:Y:S01]  /*26b90*/  ENDCOLLECTIVE ;  /* 0x000000000000791b */ /* 0x003fe20003800000 */
.L_x_995:
[----:B------:R-:W-:Y:S05]  /*26ba0*/  BRA `(.L_x_996) ;  /* 0xfffffe80001c7947 */ /* 0x000fea000383ffff */
.L_x_772:
[----:B0-----:R0:W1:Y:S02]  /*26bb0*/  SYNCS.PHASECHK.TRANS64.TRYWAIT P4, [R2+URZ+0x34800], R27 ;  /* 0x0348001b020075a7 */ /* 0x001064000808017f */
[----:B-1----:R-:W-:Y:S05]  /*26bc0*/  @!P4 NANOSLEEP.SYNCS 0x989680 ;  /* 0x009896800000c95d */ /* 0x002fea0003900000 */
[----:B------:R-:W1:Y:S02]  /*26bd0*/  @!P4 SYNCS.PHASECHK.TRANS64 P4, [R2+URZ+0x34800], R27 ;  /* 0x0348001b0200c5a7 */ /* 0x000e64000808007f */
[----:B-1----:R-:W-:Y:S05]  /*26be0*/  @!P4 BRA `(.L_x_772) ;  /* 0xfffffffc00f0c947 */ /* 0x002fea000383ffff */
[----:B------:R-:W-:Y:S05]  /*26bf0*/  BRA `(.L_x_997) ;  /* 0xfffffe8400107947 */ /* 0x000fea000383ffff */
.L_x_782:
[----:B-1----:R1:W2:Y:S02]  /*26c00*/  SYNCS.PHASECHK.TRANS64.TRYWAIT P2, [R0+URZ+0x34830], R3 ;  /* 0x03483003000075a7 */ /* 0x0022a4000804017f */
[----:B--2---:R-:W-:Y:S05]  /*26c10*/  @!P2 NANOSLEEP.SYNCS 0x989680 ;  /* 0x009896800000a95d */ /* 0x004fea0003900000 */
[----:B------:R-:W2:Y:S02]  /*26c20*/  @!P2 SYNCS.PHASECHK.TRANS64 P2, [R0+URZ+0x34830], R3 ;  /* 0x034830030000a5a7 */ /* 0x000ea4000804007f */
[----:B--2---:R-:W-:Y:S05]  /*26c30*/  @!P2 BRA `(.L_x_782) ;  /* 0xfffffffc00f0a947 */ /* 0x004fea000383ffff */
[----:B------:R-:W-:Y:S05]  /*26c40*/  BRA `(.L_x_781) ;  /* 0xfffffe9c00e07947 */ /* 0x000fea000383ffff */
.L_x_788:
[----:B-1----:R1:W2:Y:S02]  /*26c50*/  SYNCS.PHASECHK.TRANS64.TRYWAIT P3, [R7+URZ+0x34830], R8 ;  /* 0x03483008070075a7 */ /* 0x0022a4000806017f */
[----:B--2---:R-:W-:Y:S05]  /*26c60*/  @!P3 NANOSLEEP.SYNCS 0x989680 ;  /* 0x009896800000b95d */ /* 0x004fea0003900000 */
[----:B------:R-:W2:Y:S02]  /*26c70*/  @!P3 SYNCS.PHASECHK.TRANS64 P3, [R7+URZ+0x34830], R8 ;  /* 0x034830080700b5a7 */ /* 0x000ea4000806007f */
[----:B--2---:R-:W-:Y:S05]  /*26c80*/  @!P3 BRA `(.L_x_788) ;  /* 0xfffffffc00f0b947 */ /* 0x004fea000383ffff */
[----:B------:R-:W-:Y:S05]  /*26c90*/  BRA `(.L_x_787) ;  /* 0xfffffefc001c7947 */ /* 0x000fea000383ffff */
.L_x_792:
[----:B-1----:R1:W2:Y:S02]  /*26ca0*/  SYNCS.PHASECHK.TRANS64.TRYWAIT P2, [R7+URZ+0x34850], R5 ;  /* 0x03485005070075a7 */ /* 0x0022a4000804017f */
[----:B--2---:R-:W-:Y:S05]  /*26cb0*/  @!P2 NANOSLEEP.SYNCS 0x989680 ;  /* 0x009896800000a95d */ /* 0x004fea0003900000 */
[----:B------:R-:W2:Y:S02]  /*26cc0*/  @!P2 SYNCS.PHASECHK.TRANS64 P2, [R7+URZ+0x34850], R5 ;  /* 0x034850050700a5a7 */ /* 0x000ea4000804007f */
[----:B--2---:R-:W-:Y:S05]  /*26cd0*/  @!P2 BRA `(.L_x_792) ;  /* 0xfffffffc00f0a947 */ /* 0x004fea000383ffff */
[----:B------:R-:W-:Y:S05]  /*26ce0*/  BRA `(.L_x_789) ;  /* 0xffffff3000f47947 */ /* 0x000fea000383ffff */
.L_x_797:
[----:B-1----:R1:W2:Y:S02]  /*26cf0*/  SYNCS.PHASECHK.TRANS64.TRYWAIT P0, [R11+URZ+0x34850], R0 ;  /* 0x034850000b0075a7 */ /* 0x0022a4000800017f */
[----:B--2---:R-:W-:Y:S05]  /*26d00*/  @!P0 NANOSLEEP.SYNCS 0x989680 ;  /* 0x009896800000895d */ /* 0x004fea0003900000 */
[----:B------:R-:W2:Y:S02]  /*26d10*/  @!P0 SYNCS.PHASECHK.TRANS64 P0, [R11+URZ+0x34850], R0 ;  /* 0x034850000b0085a7 */ /* 0x000ea4000800007f */
[----:B--2---:R-:W-:Y:S05]  /*26d20*/  @!P0 BRA `(.L_x_797) ;  /* 0xfffffffc00f08947 */ /* 0x004fea000383ffff */
[----:B------:R-:W-:Y:S05]  /*26d30*/  BRA `(.L_x_796) ;  /* 0xffffff5800287947 */ /* 0x000fea000383ffff */
.L_x_811:
[----:B------:R-:W-:Y:S02]  /*26d40*/  IMAD.MOV.U32 R13, RZ, RZ, R4 ;  /* 0x000000ffff0d7224 */ /* 0x000fe400078e0004 */
[----:B------:R-:W-:Y:S02]  /*26d50*/  IMAD.MOV.U32 R12, RZ, RZ, RZ ;  /* 0x000000ffff0c7224 */ /* 0x000fe400078e00ff */
[----:B------:R-:W-:Y:S02]  /*26d60*/  IMAD.MOV.U32 R11, RZ, RZ, 0x181f ;  /* 0x0000181fff0b7424 */ /* 0x000fe400078e00ff */
[----:B------:R-:W-:-:S07]  /*26d70*/  IMAD.MOV.U32 R15, RZ, RZ, -0x1 ;  /* 0xffffffffff0f7424 */ /* 0x000fce00078e00ff */
[----:B------:R-:W-:Y:S05]  /*26d80*/  WARPSYNC.COLLECTIVE R15, `(.L_x_998) ;  /* 0x000000000f087348 */ /* 0x000fea0003c00000 */
[----:B------:R0:W1:Y:S02]  /*26d90*/  SHFL.IDX P6, R14, R13, R12, R11 ;  /* 0x0000000c0d0e7389 */ /* 0x00006400000c000b */
[----:B01----:R-:W-:Y:S01]  /*26da0*/  ENDCOLLECTIVE ;  /* 0x000000000000791b */ /* 0x003fe20003800000 */
.L_x_998:
[----:B------:R-:W-:Y:S02]  /*26db0*/  IMAD.MOV.U32 R13, RZ, RZ, R3 ;  /* 0x000000ffff0d7224 */ /* 0x000fe400078e0003 */
[----:B------:R-:W-:-:S07]  /*26dc0*/  IMAD.MOV.U32 R0, RZ, RZ, R14 ;  /* 0x000000ffff007224 */ /* 0x000fce00078e000e */
[----:B------:R-:W-:Y:S05]  /*26dd0*/  WARPSYNC.COLLECTIVE R15, `(.L_x_999) ;  /* 0x000000000f087348 */ /* 0x000fea0003c00000 */
[----:B------:R0:W1:Y:S02]  /*26de0*/  SHFL.IDX P6, R14, R13, R12, R11 ;  /* 0x0000000c0d0e7389 */ /* 0x00006400000c000b */
[----:B01----:R-:W-:Y:S01]  /*26df0*/  ENDCOLLECTIVE ;  /* 0x000000000000791b */ /* 0x003fe20003800000 */
.L_x_999:
[----:B------:R-:W-:Y:S05]  /*26e00*/  BRA `(.L_x_1000) ;  /* 0xffffff8000547947 */ /* 0x000fea000383ffff */
.L_x_814:
[----:B------:R-:W-:Y:S01]  /*26e10*/  BSSY B1, `(.L_x_1001) ;  /* 0x0000008000017945 */ /* 0x000fe20003800000 */
[----:B------:R-:W-:Y:S02]  /*26e20*/  IMAD.MOV.U32 R13, RZ, RZ, R4 ;  /* 0x000000ffff0d7224 */ /* 0x000fe400078e0004 */
[----:B------:R-:W-:Y:S02]  /*26e30*/  IMAD.MOV.U32 R12, RZ, RZ, 0x1 ;  /* 0x00000001ff0c7424 */ /* 0x000fe400078e00ff */
[----:B---3--:R-:W-:Y:S02]  /*26e40*/  IMAD.MOV.U32 R11, RZ, RZ, 0x181f ;  /* 0x0000181fff0b7424 */ /* 0x008fe400078e00ff */
[----:B------:R-:W-:-:S07]  /*26e50*/  IMAD.MOV.U32 R15, RZ, RZ, -0x1 ;  /* 0xffffffffff0f7424 */ /* 0x000fce00078e00ff */
[----:B012---:R-:W-:Y:S05]  /*26e60*/  WARPSYNC.COLLECTIVE R15, `(.L_x_1002) ;  /* 0x000000000f087348 */ /* 0x007fea0003c00000 */
[----:B--2---:R2:W3:Y:S02]  /*26e70*/  SHFL.IDX P6, R14, R13, R12, R11 ;  /* 0x0000000c0d0e7389 */ /* 0x0044e400000c000b */
[----:B0123--:R-:W-:Y:S01]  /*26e80*/  ENDCOLLECTIVE ;  /* 0x000000000000791b */ /* 0x00ffe20003800000 */
.L_x_1002:
[----:B------:R-:W-:Y:S05]  /*26e90*/  BSYNC B1 ;  /* 0x0000000000017941 */ /* 0x000fea0003800000 */
.L_x_1001:
[----:B------:R-:W-:Y:S02]  /*26ea0*/  IMAD.MOV.U32 R13, RZ, RZ, R3 ;  /* 0x000000ffff0d7224 */ /* 0x000fe400078e0003 */
[----:B------:R-:W-:Y:S02]  /*26eb0*/  IMAD.MOV.U32 R12, RZ, RZ, 0x1 ;  /* 0x00000001ff0c7424 */ /* 0x000fe400078e00ff */
[----:B------:R-:W-:Y:S02]  /*26ec0*/  IMAD.MOV.U32 R11, RZ, RZ, 0x181f ;  /* 0x0000181fff0b7424 */ /* 0x000fe400078e00ff */
[----:B------:R-:W-:Y:S02]  /*26ed0*/  IMAD.MOV.U32 R15, RZ, RZ, -0x1 ;  /* 0xffffffffff0f7424 */ /* 0x000fe400078e00ff */
[----:B------:R-:W-:-:S07]  /*26ee0*/  IMAD.MOV.U32 R0, RZ, RZ, R14 ;  /* 0x000000ffff007224 */ /* 0x000fce00078e000e */
[----:B------:R-:W-:Y:S05]  /*26ef0*/  WARPSYNC.COLLECTIVE R15, `(.L_x_1003) ;  /* 0x000000000f087348 */ /* 0x000fea0003c00000 */
[----:B------:R0:W1:Y:S02]  /*26f00*/  SHFL.IDX P6, R14, R13, R12, R11 ;  /* 0x0000000c0d0e7389 */ /* 0x00006400000c000b */
[----:B01----:R-:W-:Y:S01]  /*26f10*/  ENDCOLLECTIVE ;  /* 0x000000000000791b */ /* 0x003fe20003800000 */
.L_x_1003:
[----:B------:R-:W-:Y:S05]  /*26f20*/  BRA `(.L_x_1004) ;  /* 0xffffff8000587947 */ /* 0x000fea000383ffff */
.L_x_817:
[----:B------:R-:W-:Y:S01]  /*26f30*/  BSSY B1, `(.L_x_1005) ;  /* 0x0000008000017945 */ /* 0x000fe20003800000 */
[----:B------:R-:W-:Y:S02]  /*26f40*/  IMAD.MOV.U32 R13, RZ, RZ, R4 ;  /* 0x000000ffff0d7224 */ /* 0x000fe400078e0004 */
[----:B------:R-:W-:Y:S02]  /*26f50*/  IMAD.MOV.U32 R12, RZ, RZ, 0x2 ;  /* 0x00000002ff0c7424 */ /* 0x000fe400078e00ff */
[----:B---3--:R-:W-:Y:S02]  /*26f60*/  IMAD.MOV.U32 R11, RZ, RZ, 0x181f ;  /* 0x0000181fff0b7424 */ /* 0x008fe400078e00ff */
[----:B------:R-:W-:-:S07]  /*26f70*/  IMAD.MOV.U32 R15, RZ, RZ, -0x1 ;  /* 0xffffffffff0f7424 */ /* 0x000fce00078e00ff */
[----:B012-4-:R-:W-:Y:S05]  /*26f80*/  WARPSYNC.COLLECTIVE R15, `(.L_x_1006) ;  /* 0x000000000f087348 */ /* 0x017fea0003c00000 */
[----:B--2---:R2:W3:Y:S02]  /*26f90*/  SHFL.IDX P6, R14, R13, R12, R11 ;  /* 0x0000000c0d0e7389 */ /* 0x0044e400000c000b */
[----:B01234-:R-:W-:Y:S01]  /*26fa0*/  ENDCOLLECTIVE ;  /* 0x000000000000791b */ /* 0x01ffe20003800000 */
.L_x_1006:
[----:B------:R-:W-:Y:S05]  /*26fb0*/  BSYNC B1 ;  /* 0x0000000000017941 */ /* 0x000fea0003800000 */
.L_x_1005:
        /* <DEDUP_REMOVED lines=8> */
.L_x_1007:
[----:B------:R-:W-:Y:S05]  /*27040*/  BRA `(.L_x_1008) ;  /* 0xffffff80005c7947 */ /* 0x000fea000383ffff */
.L_x_820:
        /* <DEDUP_REMOVED lines=8> */
.L_x_1010:
[----:B------:R-:W-:Y:S05]  /*270d0*/  BSYNC B1 ;  /* 0x0000000000017941 */ /* 0x000fea0003800000 */
.L_x_1009:
        /* <DEDUP_REMOVED lines=8> */
.L_x_1011:
[----:B------:R-:W-:Y:S05]  /*27160*/  BRA `(.L_x_1012) ;  /* 0xffffff8000607947 */ /* 0x000fea000383ffff */
.L_x_837:
        /* <DEDUP_REMOVED lines=11> */
.L_x_1014:
[----:B------:R-:W-:Y:S05]  /*27220*/  BSYNC B1 ;  /* 0x0000000000017941 */ /* 0x000fea0003800000 */
.L_x_1013:
[----:B------:R-:W-:Y:S05]  /*27230*/  BRA `(.L_x_1015) ;  /* 0xffffff9400207947 */ /* 0x000fea000383ffff */
.L_x_839:
[----:B------:R-:W-:Y:S01]  /*27240*/  BSSY B1, `(.L_x_1016) ;  /* 0x0000006000017945 */ /* 0x000fe20003800000 */
[----:B------:R-:W-:-:S07]  /*27250*/  IMAD.MOV.U32 R15, RZ, RZ, -0x1 ;  /* 0xffffffffff0f7424 */ /* 0x000fce00078e00ff */
[----:B01----:R-:W-:Y:S05]  /*27260*/  WARPSYNC.COLLECTIVE R15, `(.L_x_1017) ;  /* 0x000000000f0c7348 */ /* 0x003fea0003c00000 */
[----:B------:R-:W-:Y:S02]  /*27270*/  ELECT P6, UR62, PT ;  /* 0x00000000003e782f */ /* 0x000fe400038c0000 */
[----:B------:R-:W-:Y:S01]  /*27280*/  MOV R14, UR62 ;  /* 0x0000003e000e7c02 */ /* 0x000fe20008000f00 */
[----:B01----:R-:W-:Y:S10]  /*27290*/  ENDCOLLECTIVE ;  /* 0x000000000000791b */ /* 0x003ff40003800000 */
.L_x_1017:
[----:B------:R-:W-:Y:S05]  /*272a0*/  BSYNC B1 ;  /* 0x0000000000017941 */ /* 0x000fea0003800000 */
.L_x_1016:
[----:B------:R-:W-:Y:S05]  /*272b0*/  BRA `(.L_x_838) ;  /* 0xffffff9400187947 */ /* 0x000fea000383ffff */
.L_x_841:
[----:B0-----:R-:W2:Y:S02]  /*272c0*/  LDL R3, [R1+0x8] ;  /* 0x0000080001037983 */ /* 0x001ea40000100800 */
[----:B--2---:R0:W2:Y:S02]  /*272d0*/  SYNCS.PHASECHK.TRANS64.TRYWAIT P0, [R3+URZ+0x34820], R2 ;  /* 0x03482002030075a7 */ /* 0x0040a4000800017f */
[----:B--2---:R-:W-:Y:S05]  /*272e0*/  @!P0 NANOSLEEP.SYNCS 0x989680 ;  /* 0x009896800000895d */ /* 0x004fea0003900000 */
[----:B------:R-:W2:Y:S02]  /*272f0*/  @!P0 SYNCS.PHASECHK.TRANS64 P0, [R3+URZ+0x34820], R2 ;  /* 0x03482002030085a7 */ /* 0x000ea4000800007f */
[----:B--2---:R-:W-:Y:S05]  /*27300*/  @!P0 BRA `(.L_x_841) ;  /* 0xfffffffc00ec8947 */ /* 0x004fea000383ffff */
[----:B------:R-:W-:Y:S05]  /*27310*/  BRA `(.L_x_1018) ;  /* 0xffffff9400287947 */ /* 0x000fea000383ffff */
.L_x_845:
[----:B0-----:R0:W2:Y:S02]  /*27320*/  SYNCS.PHASECHK.TRANS64.TRYWAIT P0, [R4+URZ+0x348a0], R8 ;  /* 0x0348a008040075a7 */ /* 0x0010a4000800017f */
[----:B--2---:R-:W-:Y:S05]  /*27330*/  @!P0 NANOSLEEP.SYNCS 0x989680 ;  /* 0x009896800000895d */ /* 0x004fea0003900000 */
[----:B------:R-:W2:Y:S02]  /*27340*/  @!P0 SYNCS.PHASECHK.TRANS64 P0, [R4+URZ+0x348a0], R8 ;  /* 0x0348a008040085a7 */ /* 0x000ea4000800007f */
[----:B--2---:R-:W-:Y:S05]  /*27350*/  @!P0 BRA `(.L_x_845) ;  /* 0xfffffffc00f08947 */ /* 0x004fea000383ffff */
[----:B------:R-:W-:Y:S05]  /*27360*/  BRA `(.L_x_1019) ;  /* 0xffffff94004c7947 */ /* 0x000fea000383ffff */
.L_x_851:
[----:B--2---:R2:W3:Y:S02]  /*27370*/  SYNCS.PHASECHK.TRANS64.TRYWAIT P0, [R4+URZ+0x348c0], R8 ;  /* 0x0348c008040075a7 */ /* 0x0044e4000800017f */
[----:B---3--:R-:W-:Y:S05]  /*27380*/  @!P0 NANOSLEEP.SYNCS 0x989680 ;  /* 0x009896800000895d */ /* 0x008fea0003900000 */
[----:B------:R-:W3:Y:S02]  /*27390*/  @!P0 SYNCS.PHASECHK.TRANS64 P0, [R4+URZ+0x348c0], R8 ;  /* 0x0348c008040085a7 */ /* 0x000ee4000800007f */
[----:B---3--:R-:W-:Y:S05]  /*273a0*/  @!P0 BRA `(.L_x_851) ;  /* 0xfffffffc00f08947 */ /* 0x008fea000383ffff */
[----:B------:R-:W-:Y:S05]  /*273b0*/  BRA `(.L_x_1020) ;  /* 0xffffff9800107947 */ /* 0x000fea000383ffff */
.L_x_859:
[----:B0-----:R0:W2:Y:S02]  /*273c0*/  SYNCS.PHASECHK.TRANS64.TRYWAIT P1, [R6+URZ+0x348a0], R5 ;  /* 0x0348a005060075a7 */ /* 0x0010a4000802017f */
[----:B--2---:R-:W-:Y:S05]  /*273d0*/  @!P1 NANOSLEEP.SYNCS 0x989680 ;  /* 0x009896800000995d */ /* 0x004fea0003900000 */
[----:B------:R-:W2:Y:S02]  /*273e0*/  @!P1 SYNCS.PHASECHK.TRANS64 P1, [R6+URZ+0x348a0], R5 ;  /* 0x0348a005060095a7 */ /* 0x000ea4000802007f */
[----:B--2---:R-:W-:Y:S05]  /*273f0*/  @!P1 BRA `(.L_x_859) ;  /* 0xfffffffc00f09947 */ /* 0x004fea000383ffff */
[----:B------:R-:W-:Y:S05]  /*27400*/  BRA `(.L_x_1021) ;  /* 0xffffff9c00247947 */ /* 0x000fea000383ffff */
.L_x_865:
[----:B--2---:R2:W3:Y:S02]  /*27410*/  SYNCS.PHASECHK.TRANS64.TRYWAIT P1, [R6+URZ+0x348c0], R5 ;  /* 0x0348c005060075a7 */ /* 0x0044e4000802017f */
[----:B---3--:R-:W-:Y:S05]  /*27420*/  @!P1 NANOSLEEP.SYNCS 0x989680 ;  /* 0x009896800000995d */ /* 0x008fea0003900000 */
[----:B------:R-:W3:Y:S02]  /*27430*/  @!P1 SYNCS.PHASECHK.TRANS64 P1, [R6+URZ+0x348c0], R5 ;  /* 0x0348c005060095a7 */ /* 0x000ee4000802007f */
[----:B---3--:R-:W-:Y:S05]  /*27440*/  @!P1 BRA `(.L_x_865) ;  /* 0xfffffffc00f09947 */ /* 0x008fea000383ffff */
[----:B------:R-:W-:Y:S05]  /*27450*/  BRA `(.L_x_1022) ;  /* 0xffffff9c00e47947 */ /* 0x000fea000383ffff */
.L_x_879:
        /* <DEDUP_REMOVED lines=11> */
.L_x_1024:
[----:B------:R-:W-:Y:S05]  /*27510*/  BSYNC B0 ;  /* 0x0000000000007941 */ /* 0x000fea0003800000 */
.L_x_1023:
[----:B------:R-:W-:Y:S05]  /*27520*/  BRA `(.L_x_1025) ;  /* 0xffffffa8005c7947 */ /* 0x000fea000383ffff */
.L_x_881:
[----:B------:R-:W-:Y:S01]  /*27530*/  BSSY B0, `(.L_x_1026) ;  /* 0x0000006000007945 */ /* 0x000fe20003800000 */
[----:B------:R-:W-:-:S07]  /*27540*/  IMAD.MOV.U32 R15, RZ, RZ, -0x1 ;  /* 0xffffffffff0f7424 */ /* 0x000fce00078e00ff */
[----:B01----:R-:W-:Y:S05]  /*27550*/  WARPSYNC.COLLECTIVE R15, `(.L_x_1027) ;  /* 0x000000000f0c7348 */ /* 0x003fea0003c00000 */
[----:B------:R-:W-:Y:S02]  /*27560*/  ELECT P6, UR62, PT ;  /* 0x00000000003e782f */ /* 0x000fe400038c0000 */
[----:B------:R-:W-:Y:S01]  /*27570*/  MOV R14, UR62 ;  /* 0x0000003e000e7c02 */ /* 0x000fe20008000f00 */
[----:B01----:R-:W-:Y:S10]  /*27580*/  ENDCOLLECTIVE ;  /* 0x000000000000791b */ /* 0x003ff40003800000 */
.L_x_1027:
[----:B------:R-:W-:Y:S05]  /*27590*/  BSYNC B0 ;  /* 0x0000000000007941 */ /* 0x000fea0003800000 */
.L_x_1026:
[----:B------:R-:W-:Y:S05]  /*275a0*/  BRA `(.L_x_1028) ;  /* 0xffffffa800687947 */ /* 0x000fea000383ffff */
.L_x_883:
[----:B0-----:R0:W2:Y:S02]  /*275b0*/  SYNCS.PHASECHK.TRANS64.TRYWAIT P0, [R0+URZ+0x34840], R2 ;  /* 0x03484002000075a7 */ /* 0x0010a4000800017f */
[----:B--2---:R-:W-:Y:S05]  /*275c0*/  @!P0 NANOSLEEP.SYNCS 0x989680 ;  /* 0x009896800000895d */ /* 0x004fea0003900000 */
[----:B------:R-:W2:Y:S02]  /*275d0*/  @!P0 SYNCS.PHASECHK.TRANS64 P0, [R0+URZ+0x34840], R2 ;  /* 0x03484002000085a7 */ /* 0x000ea4000800007f */
[----:B--2---:R-:W-:Y:S05]  /*275e0*/  @!P0 BRA `(.L_x_883) ;  /* 0xfffffffc00f08947 */ /* 0x004fea000383ffff */
[----:B------:R-:W-:Y:S05]  /*275f0*/  BRA `(.L_x_1029) ;  /* 0xffffffa800d87947 */ /* 0x000fea000383ffff */
.L_x_887:
[----:B------:R0:W5:Y:S01]  /*27600*/  LDL.LU R8, [R1+0x54] ;  /* 0x0000540001087983 */ /* 0x0001620000300800 */
[----:B------:R-:W-:Y:S02]  /*27610*/  IMAD.MOV.U32 R13, RZ, RZ, R3 ;  /* 0x000000ffff0d7224 */ /* 0x000fe400078e0003 */
[----:B------:R-:W-:Y:S02]  /*27620*/  IMAD.MOV.U32 R12, RZ, RZ, RZ ;  /* 0x000000ffff0c7224 */ /* 0x000fe400078e00ff */
[----:B------:R-:W-:Y:S02]  /*27630*/  IMAD.MOV.U32 R11, RZ, RZ, 0x181f ;  /* 0x0000181fff0b7424 */ /* 0x000fe400078e00ff */
[----:B------:R-:W-:-:S07]  /*27640*/  IMAD.MOV.U32 R15, RZ, RZ, -0x1 ;  /* 0xffffffffff0f7424 */ /* 0x000fce00078e00ff */
[----:B0----5:R-:W-:Y:S05]  /*27650*/  WARPSYNC.COLLECTIVE R15, `(.L_x_1030) ;  /* 0x000000000f087348 */ /* 0x021fea0003c00000 */
[----:B------:R1:W2:Y:S02]  /*27660*/  SHFL.IDX P6, R14, R13, R12, R11 ;  /* 0x0000000c0d0e7389 */ /* 0x0002a400000c000b */
[----:B012--5:R-:W-:Y:S01]  /*27670*/  ENDCOLLECTIVE ;  /* 0x000000000000791b */ /* 0x027fe20003800000 */
.L_x_1030:
[----:B------:R-:W-:Y:S02]  /*27680*/  IMAD.MOV.U32 R13, RZ, RZ, R4 ;  /* 0x000000ffff0d7224 */ /* 0x000fe400078e0004 */
[----:B------:R-:W-:-:S07]  /*27690*/  IMAD.MOV.U32 R6, RZ, RZ, R14 ;  /* 0x000000ffff067224 */ /* 0x000fce00078e000e */
[----:B------:R-:W-:Y:S05]  /*276a0*/  WARPSYNC.COLLECTIVE R15, `(.L_x_1031) ;  /* 0x000000000f087348 */ /* 0x000fea0003c00000 */
[----:B------:R0:W1:Y:S02]  /*276b0*/  SHFL.IDX P6, R14, R13, R12, R11 ;  /* 0x0000000c0d0e7389 */ /* 0x00006400000c000b */
[----:B01----:R-:W-:Y:S01]  /*276c0*/  ENDCOLLECTIVE ;  /* 0x000000000000791b */ /* 0x003fe20003800000 */
.L_x_1031:
[----:B------:R-:W-:Y:S01]  /*276d0*/  ULDC.64 UR4, c[0x0][0x208] ;  /* 0x0000820000047ab9 */ /* 0x000fe20000000a00 */
[----:B------:R-:W-:Y:S02]  /*276e0*/  IMAD.MOV.U32 R13, RZ, RZ, R3 ;  /* 0x000000ffff0d7224 */ /* 0x000fe400078e0003 */
[----:B------:R-:W-:Y:S02]  /*276f0*/  IMAD.MOV.U32 R12, RZ, RZ, 0x1 ;  /* 0x00000001ff0c7424 */ /* 0x000fe400078e00ff */
[----:B------:R-:W-:Y:S02]  /*27700*/  IMAD R2, R8, R7, RZ ;  /* 0x0000000708027224 */ /* 0x000fe400078e02ff */
[----:B------:R-:W0:Y:S01]  /*27710*/  S2R R8, SR_TID.X ;  /* 0x0000000000087919 */ /* 0x000e220000002100 */
[----:B------:R-:W-:Y:S01]  /*27720*/  IMAD.MOV.U32 R7, RZ, RZ, R14 ;  /* 0x000000ffff077224 */ /* 0x000fe200078e000e */
[----:B0-----:R-:W-:-:S04]  /*27730*/  LOP3.LUT R8, R8, 0x7f, RZ, 0xc0, !PT ;  /* 0x0000007f08087812 */ /* 0x001fc800078ec0ff */
[----:B------:R-:W-:-:S05]  /*27740*/  SHF.R.U32.HI R5, RZ, 0x3, R8 ;  /* 0x00000003ff057819 */ /* 0x000fca0000011608 */
[----:B------:R-:W-:-:S04]  /*27750*/  IMAD.IADD R0, R5, 0x1, R17 ;  /* 0x0000000105007824 */ /* 0x000fc800078e0211 */
[C---:B------:R-:W-:Y:S01]  /*27760*/  VIADD R5, R0.reuse, 0x10 ;  /* 0x0000001000057836 */ /* 0x040fe20000000000 */
[----:B------:R-:W-:-:S13]  /*27770*/  ISETP.GE.AND P2, PT, R0, R2, PT ;  /* 0x000000020000720c */ /* 0x000fda0003f46270 */
        /* <DEDUP_REMOVED lines=14> */
.L_x_1032:
[----:B------:R-:W-:Y:S02]  /*27860*/  IMAD.MOV.U32 R13, RZ, RZ, R4 ;  /* 0x000000ffff0d7224 */ /* 0x000fe400078e0004 */
[----:B------:R-:W-:-:S07]  /*27870*/  IMAD.MOV.U32 R8, RZ, RZ, R14 ;  /* 0x000000ffff087224 */ /* 0x000fce00078e000e */
[----:B------:R-:W-:Y:S05]  /*27880*/  WARPSYNC.COLLECTIVE R15, `(.L_x_1033) ;  /* 0x000000000f087348 */ /* 0x000fea0003c00000 */
[----:B------:R0:W1:Y:S02]  /*27890*/  SHFL.IDX P6, R14, R13, R12, R11 ;  /* 0x0000000c0d0e7389 */ /* 0x00006400000c000b */
[----:B01----:R-:W-:Y:S01]  /*278a0*/  ENDCOLLECTIVE ;  /* 0x000000000000791b */ /* 0x003fe20003800000 */
.L_x_1033:
[----:B------:R-:W-:Y:S01]  /*278b0*/  ULDC.64 UR4, c[0x0][0x208] ;  /* 0x0000820000047ab9 */ /* 0x000fe20000000a00 */
[----:B------:R-:W-:Y:S02]  /*278c0*/  IMAD.MOV.U32 R13, RZ, RZ, R3 ;  /* 0x000000ffff0d7224 */ /* 0x000fe400078e0003 */
[----:B------:R-:W-:Y:S02]  /*278d0*/  IMAD.MOV.U32 R12, RZ, RZ, 0x2 ;  /* 0x00000002ff0c7424 */ /* 0x000fe400078e00ff */
[----:B------:R-:W-:-:S05]  /*278e0*/  IMAD.MOV.U32 R5, RZ, RZ, R14 ;  /* 0x000000ffff057224 */ /* 0x000fca00078e000e */
[----:B------:R-:W-:Y:S01]  /*278f0*/  @!P2 LEA R7, P3, R10, R5, 0x1 ;  /* 0x000000050a07a211 */ /* 0x000fe200078608ff */
[----:B------:R-:W-:-:S04]  /*27900*/  VIADD R5, R0, 0x20 ;  /* 0x0000002000057836 */ /* 0x000fc80000000000 */
        /* <DEDUP_REMOVED lines=13> */
.L_x_1034:
[----:B------:R-:W-:Y:S02]  /*279e0*/  IMAD.MOV.U32 R13, RZ, RZ, R4 ;  /* 0x000000ffff0d7224 */ /* 0x000fe400078e0004 */
[----:B------:R-:W-:-:S07]  /*279f0*/  IMAD.MOV.U32 R6, RZ, RZ, R14 ;  /* 0x000000ffff067224 */ /* 0x000fce00078e000e */
[----:B------:R-:W-:Y:S05]  /*27a00*/  WARPSYNC.COLLECTIVE R15, `(.L_x_1035) ;  /* 0x000000000f087348 */ /* 0x000fea0003c00000 */
[----:B------:R0:W1:Y:S02]  /*27a10*/  SHFL.IDX P6, R14, R13, R12, R11 ;  /* 0x0000000c0d0e7389 */ /* 0x00006400000c000b */
[----:B01----:R-:W-:Y:S01]  /*27a20*/  ENDCOLLECTIVE ;  /* 0x000000000000791b */ /* 0x003fe20003800000 */
.L_x_1035:
        /* <DEDUP_REMOVED lines=18> */
.L_x_1036:
[----:B------:R-:W-:Y:S02]  /*27b50*/  IMAD.MOV.U32 R13, RZ, RZ, R4 ;  /* 0x000000ffff0d7224 */ /* 0x000fe400078e0004 */
[----:B------:R-:W-:-:S07]  /*27b60*/  IMAD.MOV.U32 R6, RZ, RZ, R14 ;  /* 0x000000ffff067224 */ /* 0x000fce00078e000e */
[----:B------:R-:W-:Y:S05]  /*27b70*/  WARPSYNC.COLLECTIVE R15, `(.L_x_1037) ;  /* 0x000000000f087348 */ /* 0x000fea0003c00000 */
[----:B------:R0:W1:Y:S02]  /*27b80*/  SHFL.IDX P6, R14, R13, R12, R11 ;  /* 0x0000000c0d0e7389 */ /* 0x00006400000c000b */
[----:B01----:R-:W-:Y:S01]  /*27b90*/  ENDCOLLECTIVE ;  /* 0x000000000000791b */ /* 0x003fe20003800000 */
.L_x_1037:
        /* <DEDUP_REMOVED lines=18> */
.L_x_1038:
[----:B------:R-:W-:Y:S02]  /*27cc0*/  IMAD.MOV.U32 R13, RZ, RZ, R4 ;  /* 0x000000ffff0d7224 */ /* 0x000fe400078e0004 */
[----:B------:R-:W-:-:S07]  /*27cd0*/  IMAD.MOV.U32 R6, RZ, RZ, R14 ;  /* 0x000000ffff067224 */ /* 0x000fce00078e000e */
[----:B------:R-:W-:Y:S05]  /*27ce0*/  WARPSYNC.COLLECTIVE R15, `(.L_x_1039) ;  /* 0x000000000f087348 */ /* 0x000fea0003c00000 */
[----:B------:R0:W1:Y:S02]  /*27cf0*/  SHFL.IDX P6, R14, R13, R12, R11 ;  /* 0x0000000c0d0e7389 */ /* 0x00006400000c000b */
[----:B01----:R-:W-:Y:S01]  /*27d00*/  ENDCOLLECTIVE ;  /* 0x000000000000791b */ /* 0x003fe20003800000 */
.L_x_1039:
        /* <DEDUP_REMOVED lines=18> */
.L_x_1040:
[----:B------:R-:W-:Y:S02]  /*27e30*/  IMAD.MOV.U32 R13, RZ, RZ, R4 ;  /* 0x000000ffff0d7224 */ /* 0x000fe400078e0004 */
[----:B------:R-:W-:-:S07]  /*27e40*/  IMAD.MOV.U32 R6, RZ, RZ, R14 ;  /* 0x000000ffff067224 */ /* 0x000fce00078e000e */
[----:B------:R-:W-:Y:S05]  /*27e50*/  WARPSYNC.COLLECTIVE R15, `(.L_x_1041) ;  /* 0x000000000f087348 */ /* 0x000fea0003c00000 */
[----:B------:R0:W1:Y:S02]  /*27e60*/  SHFL.IDX P6, R14, R13, R12, R11 ;  /* 0x0000000c0d0e7389 */ /* 0x00006400000c000b */
[----:B01----:R-:W-:Y:S01]  /*27e70*/  ENDCOLLECTIVE ;  /* 0x000000000000791b */ /* 0x003fe20003800000 */
.L_x_1041:
        /* <DEDUP_REMOVED lines=16> */
.L_x_1042:
[----:B------:R-:W-:-:S05]  /*27f80*/  VIADD R7, R0, 0x60 ;  /* 0x0000006000077836 */ /* 0x000fca0000000000 */
[----:B------:R-:W-:Y:S01]  /*27f90*/  ISETP.GE.AND P2, PT, R7, R2, PT ;  /* 0x000000020700720c */ /* 0x000fe20003f46270 */
[----:B------:R-:W-:Y:S02]  /*27fa0*/  IMAD.MOV.U32 R13, RZ, RZ, R4 ;  /* 0x000000ffff0d7224 */ /* 0x000fe400078e0004 */
[----:B------:R-:W-:-:S10]  /*27fb0*/  IMAD.MOV.U32 R6, RZ, RZ, R14 ;  /* 0x000000ffff067224 */ /* 0x000fd400078e000e */
[----:B------:R-:W-:Y:S05]  /*27fc0*/  WARPSYNC.COLLECTIVE R15, `(.L_x_1043) ;  /* 0x000000000f087348 */ /* 0x000fea0003c00000 */
[----:B------:R0:W1:Y:S02]  /*27fd0*/  SHFL.IDX P6, R14, R13, R12, R11 ;  /* 0x0000000c0d0e7389 */ /* 0x00006400000c000b */
[----:B01----:R-:W-:Y:S01]  /*27fe0*/  ENDCOLLECTIVE ;  /* 0x000000000000791b */ /* 0x003fe20003800000 */
.L_x_1043:
        /* <DEDUP_REMOVED lines=16> */
.L_x_1044:
[----:B------:R-:W-:Y:S02]  /*280f0*/  IMAD.MOV.U32 R13, RZ, RZ, R4 ;  /* 0x000000ffff0d7224 */ /* 0x000fe400078e0004 */
[----:B------:R-:W-:-:S07]  /*28100*/  IMAD.MOV.U32 R5, RZ, RZ, R14 ;  /* 0x000000ffff057224 */ /* 0x000fce00078e000e */
[----:B------:R-:W-:Y:S05]  /*28110*/  WARPSYNC.COLLECTIVE R15, `(.L_x_1045) ;  /* 0x000000000f087348 */ /* 0x000fea0003c00000 */
[----:B------:R0:W1:Y:S02]  /*28120*/  SHFL.IDX P6, R14, R13, R12, R11 ;  /* 0x0000000c0d0e7389 */ /* 0x00006400000c000b */
[----:B01----:R-:W-:Y:S01]  /*28130*/  ENDCOLLECTIVE ;  /* 0x000000000000791b */ /* 0x003fe20003800000 */
.L_x_1045:
[----:B------:R-:W-:Y:S01]  /*28140*/  IMAD.MOV.U32 R3, RZ, RZ, R14 ;  /* 0x000000ffff037224 */ /* 0x000fe200078e000e */
[----:B------:R-:W-:Y:S06]  /*28150*/  BRA `(.L_x_1046) ;  /* 0xffffffac00907947 */ /* 0x000fec000383ffff */
.L_x_892:
[----:B0-----:R-:W2:Y:S02]  /*28160*/  LDL R2, [R1+0x8] ;  /* 0x0000080001027983 */ /* 0x001ea40000100800 */
[----:B--2---:R0:W2:Y:S02]  /*28170*/  SYNCS.PHASECHK.TRANS64.TRYWAIT P0, [R2+URZ+0x34820], R0 ;  /* 0x03482000020075a7 */ /* 0x0040a4000800017f */
[----:B--2---:R-:W-:Y:S05]  /*28180*/  @!P0 NANOSLEEP.SYNCS 0x989680 ;  /* 0x009896800000895d */ /* 0x004fea0003900000 */
[----:B------:R-:W2:Y:S02]  /*28190*/  @!P0 SYNCS.PHASECHK.TRANS64 P0, [R2+URZ+0x34820], R0 ;  /* 0x03482000020085a7 */ /* 0x000ea4000800007f */
[----:B--2---:R-:W-:Y:S05]  /*281a0*/  @!P0 BRA `(.L_x_892) ;  /* 0xfffffffc00ec8947 */ /* 0x004fea000383ffff */
[----:B------:R-:W-:Y:S05]  /*281b0*/  BRA `(.L_x_1047) ;  /* 0xffffffb000087947 */ /* 0x000fea000383ffff */
.L_x_901:
[----:B--2---:R2:W3:Y:S02]  /*281c0*/  SYNCS.PHASECHK.TRANS64.TRYWAIT P0, [R3+URZ+0x34840], R2 ;  /* 0x03484002030075a7 */ /* 0x0044e4000800017f */
[----:B---3--:R-:W-:Y:S05]  /*281d0*/  @!P0 NANOSLEEP.SYNCS 0x989680 ;  /* 0x009896800000895d */ /* 0x008fea0003900000 */
[----:B------:R-:W3:Y:S02]  /*281e0*/  @!P0 SYNCS.PHASECHK.TRANS64 P0, [R3+URZ+0x34840], R2 ;  /* 0x03484002030085a7 */ /* 0x000ee4000800007f */
[----:B---3--:R-:W-:Y:S05]  /*281f0*/  @!P0 BRA `(.L_x_901) ;  /* 0xfffffffc00f08947 */ /* 0x008fea000383ffff */
[----:B------:R-:W-:Y:S05]  /*28200*/  BRA `(.L_x_1048) ;  /* 0xffffffb000d87947 */ /* 0x000fea000383ffff */
.L_x_907:
[----:B0-----:R0:W1:Y:S02]  /*28210*/  SYNCS.PHASECHK.TRANS64.TRYWAIT P0, [R3+URZ+0x60], R2 ;  /* 0x00006002030075a7 */ /* 0x001064000800017f */
[----:B-1----:R-:W-:Y:S05]  /*28220*/  @!P0 NANOSLEEP.SYNCS 0x989680 ;  /* 0x009896800000895d */ /* 0x002fea0003900000 */
[----:B------:R-:W1:Y:S02]  /*28230*/  @!P0 SYNCS.PHASECHK.TRANS64 P0, [R3+URZ+0x60], R2 ;  /* 0x00006002030085a7 */ /* 0x000e64000800007f */
[----:B-1----:R-:W-:Y:S05]  /*28240*/  @!P0 BRA `(.L_x_907) ;  /* 0xfffffffc00f08947 */ /* 0x002fea000383ffff */
[----:B------:R-:W-:Y:S05]  /*28250*/  BRA `(.L_x_1049) ;  /* 0xffffffb400b47947 */ /* 0x000fea000383ffff */
.L_x_916:
[----:B--2---:R2:W3:Y:S02]  /*28260*/  SYNCS.PHASECHK.TRANS64.TRYWAIT P0, [R3+URZ+0x34840], R2 ;  /* 0x03484002030075a7 */ /* 0x0044e4000800017f */
[----:B---3--:R-:W-:Y:S05]  /*28270*/  @!P0 NANOSLEEP.SYNCS 0x989680 ;  /* 0x009896800000895d */ /* 0x008fea0003900000 */
[----:B------:R-:W3:Y:S02]  /*28280*/  @!P0 SYNCS.PHASECHK.TRANS64 P0, [R3+URZ+0x34840], R2 ;  /* 0x03484002030085a7 */ /* 0x000ee4000800007f */
[----:B---3--:R-:W-:Y:S05]  /*28290*/  @!P0 BRA `(.L_x_916) ;  /* 0xfffffffc00f08947 */ /* 0x008fea000383ffff */
[----:B------:R-:W-:Y:S05]  /*282a0*/  BRA `(.L_x_1050) ;  /* 0xffffffbc00607947 */ /* 0x000fea000383ffff */
.L_x_922:
[----:B-1----:R1:W2:Y:S02]  /*282b0*/  SYNCS.PHASECHK.TRANS64.TRYWAIT P0, [R2+URZ+0x60], R3 ;  /* 0x00006003020075a7 */ /* 0x0022a4000800017f */
[----:B--2---:R-:W-:Y:S05]  /*282c0*/  @!P0 NANOSLEEP.SYNCS 0x989680 ;  /* 0x009896800000895d */ /* 0x004fea0003900000 */
[----:B------:R-:W2:Y:S02]  /*282d0*/  @!P0 SYNCS.PHASECHK.TRANS64 P0, [R2+URZ+0x60], R3 ;  /* 0x00006003020085a7 */ /* 0x000ea4000800007f */
[----:B--2---:R-:W-:Y:S05]  /*282e0*/  @!P0 BRA `(.L_x_922) ;  /* 0xfffffffc00f08947 */ /* 0x004fea000383ffff */
[----:B------:R-:W-:Y:S05]  /*282f0*/  BRA `(.L_x_1051) ;  /* 0xffffffc0003c7947 */ /* 0x000fea000383ffff */
.L_x_931:
[----:B---3--:R3:W4:Y:S02]  /*28300*/  SYNCS.PHASECHK.TRANS64.TRYWAIT P0, [R2+URZ+0x34840], R3 ;  /* 0x03484003020075a7 */ /* 0x008724000800017f */
[----:B----4-:R-:W-:Y:S05]  /*28310*/  @!P0 NANOSLEEP.SYNCS 0x989680 ;  /* 0x009896800000895d */ /* 0x010fea0003900000 */
[----:B------:R-:W4:Y:S02]  /*28320*/  @!P0 SYNCS.PHASECHK.TRANS64 P0, [R2+URZ+0x34840], R3 ;  /* 0x03484003020085a7 */ /* 0x000f24000800007f */
[----:B----4-:R-:W-:Y:S05]  /*28330*/  @!P0 BRA `(.L_x_931) ;  /* 0xfffffffc00f08947 */ /* 0x010fea000383ffff */
[----:B------:R-:W-:Y:S05]  /*28340*/  BRA `(.L_x_1052) ;  /* 0xffffffc400b47947 */ /* 0x000fea000383ffff */
.L_x_937:
[----:B-1----:R1:W2:Y:S02]  /*28350*/  SYNCS.PHASECHK.TRANS64.TRYWAIT P0, [R2+URZ+0x60], R5 ;  /* 0x00006005020075a7 */ /* 0x0022a4000800017f */
[----:B--2---:R-:W-:Y:S05]  /*28360*/  @!P0 NANOSLEEP.SYNCS 0x989680 ;  /* 0x009896800000895d */ /* 0x004fea0003900000 */
[----:B------:R-:W2:Y:S02]  /*28370*/  @!P0 SYNCS.PHASECHK.TRANS64 P0, [R2+URZ+0x60], R5 ;  /* 0x00006005020085a7 */ /* 0x000ea4000800007f */
[----:B--2---:R-:W-:Y:S05]  /*28380*/  @!P0 BRA `(.L_x_937) ;  /* 0xfffffffc00f08947 */ /* 0x004fea000383ffff */
[----:B------:R-:W-:Y:S05]  /*28390*/  BRA `(.L_x_1053) ;  /* 0xffffffc800907947 */ /* 0x000fea000383ffff */
.L_x_948:
[----:B--2---:R2:W4:Y:S02]  /*283a0*/  SYNCS.PHASECHK.TRANS64.TRYWAIT P0, [R2+URZ+0x34860], R0 ;  /* 0x03486000020075a7 */ /* 0x004524000800017f */
[----:B----4-:R-:W-:Y:S05]  /*283b0*/  @!P0 NANOSLEEP.SYNCS 0x989680 ;  /* 0x009896800000895d */ /* 0x010fea0003900000 */
[----:B------:R-:W4:Y:S02]  /*283c0*/  @!P0 SYNCS.PHASECHK.TRANS64 P0, [R2+URZ+0x34860], R0 ;  /* 0x03486000020085a7 */ /* 0x000f24000800007f */
[----:B----4-:R-:W-:Y:S05]  /*283d0*/  @!P0 BRA `(.L_x_948) ;  /* 0xfffffffc00f08947 */ /* 0x010fea000383ffff */
[----:B------:R-:W-:Y:S05]  /*283e0*/  BRA `(.L_x_1054) ;  /* 0xffffffcc00ec7947 */ /* 0x000fea000383ffff */
.L_x_955:
[----:B------:R-:W-:Y:S01]  /*283f0*/  BSSY B0, `(.L_x_1055) ;  /* 0x0000008000007945 */ /* 0x000fe20003800000 */
[----:B------:R-:W-:Y:S02]  /*28400*/  IMAD.MOV.U32 R13, RZ, RZ, R16 ;  /* 0x000000ffff0d7224 */ /* 0x000fe400078e0010 */
[----:B------:R-:W-:Y:S02]  /*28410*/  IMAD.MOV.U32 R12, RZ, RZ, RZ ;  /* 0x000000ffff0c7224 */ /* 0x000fe400078e00ff */
[----:B------:R-:W-:Y:S02]  /*28420*/  IMAD.MOV.U32 R11, RZ, RZ, 0x1f ;  /* 0x0000001fff0b7424 */ /* 0x000fe400078e00ff */
[----:B------:R-:W-:-:S07]  /*28430*/  IMAD.MOV.U32 R15, RZ, RZ, -0x1 ;  /* 0xffffffffff0f7424 */ /* 0x000fce00078e00ff */
[----:B0--3-5:R-:W-:Y:S05]  /*28440*/  WARPSYNC.COLLECTIVE R15, `(.L_x_1056) ;  /* 0x000000000f087348 */ /* 0x029fea0003c00000 */
[----:B------:R1:W2:Y:S02]  /*28450*/  SHFL.IDX P6, R14, R13, R12, R11 ;  /* 0x0000000c0d0e7389 */ /* 0x0002a400000c000b */
[----:B0123-5:R-:W-:Y:S01]  /*28460*/  ENDCOLLECTIVE ;  /* 0x000000000000791b */ /* 0x02ffe20003800000 */
.L_x_1056:
[----:B------:R-:W-:Y:S05]  /*28470*/  BSYNC B0 ;  /* 0x0000000000007941 */ /* 0x000fea0003800000 */
.L_x_1055:
        /* <DEDUP_REMOVED lines=9> */
.L_x_1057:
[----:B------:R-:W-:Y:S01]  /*28510*/  ULDC UR4, c[0x0][0xc3c] ;  /* 0x00030f0000047ab9 */ /* 0x000fe20000000800 */
[----:B------:R-:W-:Y:S01]  /*28520*/  ULDC.64 UR6, c[0x0][0x208] ;  /* 0x0000820000067ab9 */ /* 0x000fe20000000a00 */
        /* <DEDUP_REMOVED lines=17> */
.L_x_1058:
        /* <DEDUP_REMOVED lines=8> */
.L_x_1059:
        /* <DEDUP_REMOVED lines=8> */
.L_x_1060:
        /* <DEDUP_REMOVED lines=8> */
.L_x_1061:
        /* <DEDUP_REMOVED lines=8> */
.L_x_1062:
        /* <DEDUP_REMOVED lines=9> */
.L_x_1063:
[----:B------:R-:W-:Y:S01]  /*288d0*/  IMAD.MOV.U32 R6, RZ, RZ, R14 ;  /* 0x000000ffff067224 */ /* 0x000fe200078e000e */
[----:B------:R-:W-:Y:S06]  /*288e0*/  BRA `(.L_x_1064) ;  /* 0xffffffd000707947 */ /* 0x000fec000383ffff */
.L_x_960:
[----:B------:R-:W-:Y:S01]  /*288f0*/  BSSY B0, `(.L_x_1065) ;  /* 0x0000008000007945 */ /* 0x000fe20003800000 */
[----:B-----5:R-:W-:Y:S02]  /*28900*/  IMAD.MOV.U32 R13, RZ, RZ, R2 ;  /* 0x000000ffff0d7224 */ /* 0x020fe400078e0002 */
[----:B------:R-:W-:Y:S02]  /*28910*/  IMAD.MOV.U32 R12, RZ, RZ, 0x1 ;  /* 0x00000001ff0c7424 */ /* 0x000fe400078e00ff */
[----:B------:R-:W-:Y:S02]  /*28920*/  IMAD.MOV.U32 R11, RZ, RZ, RZ ;  /* 0x000000ffff0b7224 */ /* 0x000fe400078e00ff */
[----:B------:R-:W-:-:S07]  /*28930*/  IMAD.MOV.U32 R15, RZ, RZ, -0x1 ;  /* 0xffffffffff0f7424 */ /* 0x000fce00078e00ff */
[----:B01----:R-:W-:Y:S05]  /*28940*/  WARPSYNC.COLLECTIVE R15, `(.L_x_1066) ;  /* 0x000000000f087348 */ /* 0x003fea0003c00000 */
[----:B------:R2:W3:Y:S02]  /*28950*/  SHFL.UP P6, R14, R13, R12, R11 ;  /* 0x0400000c0d0e7389 */ /* 0x0004e400000c000b */
[----:B0123--:R-:W-:Y:S01]  /*28960*/  ENDCOLLECTIVE ;  /* 0x000000000000791b */ /* 0x00ffe20003800000 */
.L_x_1066:
[----:B------:R-:W-:Y:S05]  /*28970*/  BSYNC B0 ;  /* 0x0000000000007941 */ /* 0x000fea0003800000 */
.L_x_1065:
[----:B------:R-:W-:Y:S02]  /*28980*/  IMAD.MOV.U32 R3, RZ, RZ, R14 ;  /* 0x000000ffff037224 */ /* 0x000fe400078e000e */
[----:B------:R-:W-:Y:S02]  /*28990*/  IMAD.MOV.U32 R12, RZ, RZ, 0x2 ;  /* 0x00000002ff0c7424 */ /* 0x000fe400078e00ff */
[----:B------:R-:W-:Y:S01]  /*289a0*/  IMAD.MOV.U32 R11, RZ, RZ, RZ ;  /* 0x000000ffff0b7224 */ /* 0x000fe200078e00ff */
[----:B------:R-:W-:Y:S01]  /*289b0*/  SEL R3, R3, RZ, P1 ;  /* 0x000000ff03037207 */ /* 0x000fe20000800000 */
[----:B------:R-:W-:-:S04]  /*289c0*/  IMAD.MOV.U32 R15, RZ, RZ, -0x1 ;  /* 0xffffffffff0f7424 */ /* 0x000fc800078e00ff */
[----:B------:R-:W-:-:S04]  /*289d0*/  IMAD.IADD R3, R2, 0x1, R3 ;  /* 0x0000000102037824 */ /* 0x000fc800078e0203 */
[----:B------:R-:W-:-:S07]  /*289e0*/  IMAD.MOV.U32 R13, RZ, RZ, R3 ;  /* 0x000000ffff0d7224 */ /* 0x000fce00078e0003 */
[----:B------:R-:W-:Y:S05]  /*289f0*/  WARPSYNC.COLLECTIVE R15, `(.L_x_1067) ;  /* 0x000000000f087348 */ /* 0x000fea0003c00000 */
[----:B------:R0:W1:Y:S02]  /*28a00*/  SHFL.UP P6, R14, R13, R12, R11 ;  /* 0x0400000c0d0e7389 */ /* 0x00006400000c000b */
[----:B01----:R-:W-:Y:S01]  /*28a10*/  ENDCOLLECTIVE ;  /* 0x000000000000791b */ /* 0x003fe20003800000 */
.L_x_1067:
        /* <DEDUP_REMOVED lines=8> */
.L_x_1068:
        /* <DEDUP_REMOVED lines=8> */
.L_x_1069:
        /* <DEDUP_REMOVED lines=8> */
.L_x_1070:
        /* <DEDUP_REMOVED lines=9> */
.L_x_1071:
[----:B------:R-:W-:Y:S01]  /*28c30*/  IMAD.MOV.U32 R6, RZ, RZ, R14 ;  /* 0x000000ffff067224 */ /* 0x000fe200078e000e */
[----:B------:R-:W-:Y:S06]  /*28c40*/  BRA `(.L_x_1072) ;  /* 0xffffffd000387947 */ /* 0x000fec000383ffff */
.L_x_962:
[----:B------:R-:W-:Y:S01]  /*28c50*/  BSSY B0, `(.L_x_1073) ;  /* 0x0000006000007945 */ /* 0x000fe20003800000 */
[----:B------:R-:W-:Y:S01]  /*28c60*/  PLOP3.LUT P6, PT, P6, PT, PT, 0x8, 0x0 ;  /* 0x000000000000781c */ /* 0x000fe200037ce170 */
[----:B------:R-:W-:-:S12]  /*28c70*/  IMAD.MOV.U32 R15, RZ, RZ, -0x1 ;  /* 0xffffffffff0f7424 */ /* 0x000fd800078e00ff */
[----:B01---5:R-:W-:Y:S05]  /*28c80*/  WARPSYNC.COLLECTIVE R15, `(.L_x_1074) ;  /* 0x000000000f087348 */ /* 0x023fea0003c00000 */
[----:B------:R-:W-:Y:S01]  /*28c90*/  VOTE.ANY R14, PT, P6 ;  /* 0x00000000000e7806 */ /* 0x000fe200030e0100 */
[----:B01---5:R-:W-:Y:S06]  /*28ca0*/  ENDCOLLECTIVE ;  /* 0x000000000000791b */ /* 0x023fec0003800000 */
.L_x_1074:
[----:B------:R-:W-:Y:S05]  /*28cb0*/  BSYNC B0 ;  /* 0x0000000000007941 */ /* 0x000fea0003800000 */
.L_x_1073:
        /* <DEDUP_REMOVED lines=9> */
.L_x_1075:
[----:B------:R-:W-:Y:S01]  /*28d50*/  IMAD.MOV.U32 R17, RZ, RZ, R14 ;  /* 0x000000ffff117224 */ /* 0x000fe200078e000e */
[----:B------:R-:W-:Y:S06]  /*28d60*/  BRA `(.L_x_1076) ;  /* 0xffffffd000287947 */ /* 0x000fec000383ffff */
.L_x_964:
[----:B------:R-:W-:Y:S01]  /*28d70*/  BSSY B0, `(.L_x_1077) ;  /* 0x0000007000007945 */ /* 0x000fe20003800000 */
[----:B------:R-:W-:Y:S02]  /*28d80*/  IMAD.MOV.U32 R13, RZ, RZ, R5 ;  /* 0x000000ffff0d7224 */ /* 0x000fe400078e0005 */
[----:B------:R-:W-:Y:S02]  /*28d90*/  IMAD.MOV.U32 R11, RZ, RZ, 0x1f ;  /* 0x0000001fff0b7424 */ /* 0x000fe400078e00ff */
[----:B------:R-:W-:-:S07]  /*28da0*/  IMAD.MOV.U32 R15, RZ, RZ, -0x1 ;  /* 0xffffffffff0f7424 */ /* 0x000fce00078e00ff */
[----:B01-3-5:R-:W-:Y:S05]  /*28db0*/  WARPSYNC.COLLECTIVE R15, `(.L_x_1078) ;  /* 0x000000000f087348 */ /* 0x02bfea0003c00000 */
[----:B------:R2:W4:Y:S02]  /*28dc0*/  SHFL.IDX P6, R14, R13, R12, R11 ;  /* 0x0000000c0d0e7389 */ /* 0x00052400000c000b */
[----:B012345:R-:W-:Y:S01]  /*28dd0*/  ENDCOLLECTIVE ;  /* 0x000000000000791b */ /* 0x03ffe20003800000 */
.L_x_1078:
[----:B------:R-:W-:Y:S05]  /*28de0*/  BSYNC B0 ;  /* 0x0000000000007941 */ /* 0x000fea0003800000 */
.L_x_1077:
[----:B------:R-:W-:Y:S01]  /*28df0*/  IMAD.MOV.U32 R2, RZ, RZ, R14 ;  /* 0x000000ffff027224 */ /* 0x000fe200078e000e */
[----:B------:R-:W-:Y:S06]  /*28e00*/  BRA `(.L_x_963) ;  /* 0xffffffd0001c7947 */ /* 0x000fec000383ffff */
.L_x_968:
[----:B0-----:R0:W1:Y:S02]  /*28e10*/  SYNCS.PHASECHK.TRANS64.TRYWAIT P0, [R0+URZ+0x34820], R3 ;  /* 0x03482003000075a7 */ /* 0x001064000800017f */
[----:B-1----:R-:W-:Y:S05]  /*28e20*/  @!P0 NANOSLEEP.SYNCS 0x989680 ;  /* 0x009896800000895d */ /* 0x002fea0003900000 */
[----:B------:R-:W1:Y:S02]  /*28e30*/  @!P0 SYNCS.PHASECHK.TRANS64 P0, [R0+URZ+0x34820], R3 ;  /* 0x03482003000085a7 */ /* 0x000e64000800007f */
[----:B-1----:R-:W-:Y:S05]  /*28e40*/  @!P0 BRA `(.L_x_968) ;  /* 0xfffffffc00f08947 */ /* 0x002fea000383ffff */
[----:B------:R-:W-:Y:S05]  /*28e50*/  BRA `(.L_x_1079) ;  /* 0xffffffd400107947 */ /* 0x000fea000383ffff */
.L_x_969:
        /* <DEDUP_REMOVED lines=8> */
[----:B0--3-5:R-:W-:Y:S05]  /*28ee0*/  WARPSYNC.COLLECTIVE R15, `(.L_x_1081) ;  /* 0x000000000f087348 */ /* 0x029fea0003c00000 */
[----:B------:R1:W2:Y:S02]  /*28ef0*/  SHFL.IDX P6, R14, R13, R12, R11 ;  /* 0x0000000c0d0e7389 */ /* 0x0002a400000c000b */
[----:B0123-5:R-:W-:Y:S01]  /*28f00*/  ENDCOLLECTIVE ;  /* 0x000000000000791b */ /* 0x02ffe20003800000 */
.L_x_1081:
[----:B------:R-:W-:Y:S05]  /*28f10*/  BSYNC B0 ;  /* 0x0000000000007941 */ /* 0x000fea0003800000 */
.L_x_1080:
[----:B------:R-:W-:Y:S05]  /*28f20*/  BRA `(.L_x_1082) ;  /* 0xffffffd000f87947 */ /* 0x000fea000383ffff */
.L_x_970:
[----:B------:R-:W-:Y:S01]  /*28f30*/  BSSY B0, `(.L_x_1083) ;  /* 0x0000006000007945 */ /* 0x000fe20003800000 */
[----:B------:R-:W-:-:S07]  /*28f40*/  IMAD.MOV.U32 R15, RZ, RZ, -0x1 ;  /* 0xffffffffff0f7424 */ /* 0x000fce00078e00ff */
[----:B01-3-5:R-:W-:Y:S05]  /*28f50*/  WARPSYNC.COLLECTIVE R15, `(.L_x_1084) ;  /* 0x000000000f0c7348 */ /* 0x02bfea0003c00000 */
[----:B------:R-:W-:Y:S02]  /*28f60*/  ELECT P6, UR62, PT ;  /* 0x00000000003e782f */ /* 0x000fe400038c0000 */
[----:B------:R-:W-:Y:S01]  /*28f70*/  MOV R14, UR62 ;  /* 0x0000003e000e7c02 */ /* 0x000fe20008000f00 */
[----:B01-3-5:R-:W-:Y:S10]  /*28f80*/  ENDCOLLECTIVE ;  /* 0x000000000000791b */ /* 0x02bff40003800000 */
.L_x_1084:
[----:B------:R-:W-:Y:S05]  /*28f90*/  BSYNC B0 ;  /* 0x0000000000007941 */ /* 0x000fea0003800000 */
.L_x_1083:
[----:B------:R-:W-:Y:S05]  /*28fa0*/  BRA `(.L_x_1085) ;  /* 0xffffffd000ec7947 */ /* 0x000fea000383ffff */
.L_x_972:
[----:B0-----:R0:W1:Y:S02]  /*28fb0*/  SYNCS.PHASECHK.TRANS64.TRYWAIT P0, [R6+URZ], R5 ;  /* 0x00000005060075a7 */ /* 0x001064000800017f */
[----:B-1----:R-:W-:Y:S05]  /*28fc0*/  @!P0 NANOSLEEP.SYNCS 0x989680 ;  /* 0x009896800000895d */ /* 0x002fea0003900000 */
[----:B------:R-:W1:Y:S02]  /*28fd0*/  @!P0 SYNCS.PHASECHK.TRANS64 P0, [R6+URZ], R5 ;  /* 0x00000005060085a7 */ /* 0x000e64000800007f */
[----:B-1----:R-:W-:Y:S05]  /*28fe0*/  @!P0 BRA `(.L_x_972) ;  /* 0xfffffffc00f08947 */ /* 0x002fea000383ffff */
[----:B------:R-:W-:Y:S05]  /*28ff0*/  BRA `(.L_x_1086) ;  /* 0xffffffd400287947 */ /* 0x000fea000383ffff */
.L_x_973:
[----:B-1----:R1:W2:Y:S02]  /*29000*/  SYNCS.PHASECHK.TRANS64.TRYWAIT P0, [R7+URZ], R2 ;  /* 0x00000002070075a7 */ /* 0x0022a4000800017f */
[----:B--2---:R-:W-:Y:S05]  /*29010*/  @!P0 NANOSLEEP.SYNCS 0x989680 ;  /* 0x009896800000895d */ /* 0x004fea0003900000 */
[----:B------:R-:W2:Y:S02]  /*29020*/  @!P0 SYNCS.PHASECHK.TRANS64 P0, [R7+URZ], R2 ;  /* 0x00000002070085a7 */ /* 0x000ea4000800007f */
[----:B--2---:R-:W-:Y:S05]  /*29030*/  @!P0 BRA `(.L_x_973) ;  /* 0xfffffffc00f08947 */ /* 0x004fea000383ffff */
[----:B------:R-:W-:Y:S05]  /*29040*/  BRA `(.L_x_1087) ;  /* 0xffffffd4001c7947 */ /* 0x000fea000383ffff */
.L_x_975:
[----:B--2---:R2:W3:Y:S02]  /*29050*/  SYNCS.PHASECHK.TRANS64.TRYWAIT P0, [R4+URZ], R5 ;  /* 0x00000005040075a7 */ /* 0x0044e4000800017f */
[----:B---3--:R-:W-:Y:S05]  /*29060*/  @!P0 NANOSLEEP.SYNCS 0x989680 ;  /* 0x009896800000895d */ /* 0x008fea0003900000 */
[----:B------:R-:W3:Y:S02]  /*29070*/  @!P0 SYNCS.PHASECHK.TRANS64 P0, [R4+URZ], R5 ;  /* 0x00000005040085a7 */ /* 0x000ee4000800007f */
[----:B---3--:R-:W-:Y:S05]  /*29080*/  @!P0 BRA `(.L_x_975) ;  /* 0xfffffffc00f08947 */ /* 0x008fea000383ffff */
[----:B------:R-:W-:Y:S05]  /*29090*/  BRA `(.L_x_1088) ;  /* 0xffffffd400247947 */ /* 0x000fea000383ffff */
.L_x_1089:
        /* <DEDUP_REMOVED lines=14> */
.L_x_3220:


//--------------------- .text._ZN7cutlass13device_kernelIN5flash11enable_sm90INS1_16FlashAttnFwdSm90INS1_25CollectiveMainloopFwdSm90ILi2EN4cute5tupleIJNS5_1CILi1EEES8_S8_EEENS6_IJNS7_ILi128EEESA_SA_EEELi128ENS_10bfloat16_tEfNS_4arch4Sm90ELb0ELb1ELb0ELb0ELb0ELb0ELb0ELb1ELb1ELb1ELb0ELb0EEENS1_21CollectiveEpilogueFwdISB_S9_SC_SE_Li256ELb0ELb1ELb0ELb0EEENS1_30DynamicPersistentTileSchedulerILi256ELi128ELb0ELb1ELb1EEEEEEEEEvNT_6ParamsE --------------------------
	.section	.text._ZN7cutlass13device_kernelIN5flash11enable_sm90INS1_16FlashAttnFwdSm90INS1_25CollectiveMainloopFwdSm90ILi2EN4cute5tupleIJNS5_1CILi1EEES8_S8_EEENS6_IJNS7_ILi128EEESA_SA_EEELi128ENS_10bfloat16_tEfNS_4arch4Sm90ELb0ELb1ELb0ELb0ELb0ELb0ELb0ELb1ELb1ELb1ELb0ELb0EEENS1_21CollectiveEpilogueFwdISB_S9_SC_SE_Li256ELb0ELb1ELb0ELb0EEENS1_30DynamicPersistentTileSchedulerILi256ELi128ELb0ELb1ELb1EEEEEEEEEvNT_6ParamsE,"ax",@progbits
	.align	128
.text._ZN7cutlass13device_kernelIN5flash11enable_sm90INS1_16FlashAttnFwdSm90INS1_25CollectiveMainloopFwdSm90ILi2EN4cute5tupleIJNS5_1CILi1EEES8_S8_EEENS6_IJNS7_ILi128EEESA_SA_EEELi128ENS_10bfloat16_tEfNS_4arch4Sm90ELb0ELb1ELb0ELb0ELb0ELb0ELb0ELb1ELb1ELb1ELb0ELb0EEENS1_21CollectiveEpilogueFwdISB_S9_SC_SE_Li256ELb0ELb1ELb0ELb0EEENS1_30DynamicPersistentTileSchedulerILi256ELi128ELb0ELb1ELb1EEEEEEEEEvNT_6ParamsE:
        .type           _ZN7cutlass13device_kernelIN5flash11enable_sm90INS1_16FlashAttnFwdSm90INS1_25CollectiveMainloopFwdSm90ILi2EN4cute5tupleIJNS5_1CILi1EEES8_S8_EEENS6_IJNS7_ILi128EEESA_SA_EEELi128ENS_10bfloat16_tEfNS_4arch4Sm90ELb0ELb1ELb0ELb0ELb0ELb0ELb0ELb1ELb1ELb1ELb0ELb0EEENS1_21CollectiveEpilogueFwdISB_S9_SC_SE_Li256ELb0ELb1ELb0ELb0EEENS1_30DynamicPersistentTileSchedulerILi256ELi128ELb0ELb1ELb1EEEEEEEEEvNT_6ParamsE,@function
        .size           _ZN7cutlass13device_kernelIN5flash11enable_sm90INS1_16FlashAttnFwdSm90INS1_25CollectiveMainloopFwdSm90ILi2EN4cute5tupleIJNS5_1CILi1EEES8_S8_EEENS6_IJNS7_ILi128EEESA_SA_EEELi128ENS_10bfloat16_tEfNS_4arch4Sm90ELb0ELb1ELb0ELb0ELb0ELb0ELb0ELb1ELb1ELb1ELb0ELb0EEENS1_21CollectiveEpilogueFwdISB_S9_SC_SE_Li256ELb0ELb1ELb0ELb0EEENS1_30DynamicPersistentTileSchedulerILi256ELi128ELb0ELb1ELb1EEEEEEEEEvNT_6ParamsE,(.L_x_3221 - _ZN7cutlass13device_kernelIN5flash11enable_sm90INS1_16FlashAttnFwdSm90INS1_25CollectiveMainloopFwdSm90ILi2EN4cute5tupleIJNS5_1CILi1EEES8_S8_EEENS6_IJNS7_ILi128EEESA_SA_EEELi128ENS_10bfloat16_tEfNS_4arch4Sm90ELb0ELb1ELb0ELb0ELb0ELb0ELb0ELb1ELb1ELb1ELb0ELb0EEENS1_21CollectiveEpilogueFwdISB_S9_SC_SE_Li256ELb0ELb1ELb0ELb0EEENS1_30DynamicPersistentTileSchedulerILi256ELi128ELb0ELb1ELb1EEEEEEEEEvNT_6ParamsE)
        .other          _ZN7cutlass13device_kernelIN5flash11enable_sm90INS1_16FlashAttnFwdSm90INS1_25CollectiveMainloopFwdSm90ILi2EN4cute5tupleIJNS5_1CILi1EEES8_S8_EEENS6_IJNS7_ILi128EEESA_SA_EEELi128ENS_10bfloat16_tEfNS_4arch4Sm90ELb0ELb1ELb0ELb0ELb0ELb0ELb0ELb1ELb1ELb1ELb0ELb0EEENS1_21CollectiveEpilogueFwdISB_S9_SC_SE_Li256ELb0ELb1ELb0ELb0EEENS1_30DynamicPersistentTileSchedulerILi256ELi128ELb0ELb1ELb1EEEEEEEEEvNT_6ParamsE,@"STO_CUDA_ENTRY STV_DEFAULT"
_ZN7cutlass13device_kernelIN5flash11enable_sm90INS1_16FlashAttnFwdSm90INS1_25CollectiveMainloopFwdSm90ILi2EN4cute5tupleIJNS5_1CILi1EEES8_S8_EEENS6_IJNS7_ILi128EEESA_SA_EEELi128ENS_10bfloat16_tEfNS_4arch4Sm90ELb0ELb1ELb0ELb0ELb0ELb0ELb0ELb1ELb1ELb1ELb0ELb0EEENS1_21CollectiveEpilogueFwdISB_S9_SC_SE_Li256ELb0ELb1ELb0ELb0EEENS1_30DynamicPersistentTileSchedulerILi256ELi128ELb0ELb1ELb1EEEEEEEEEvNT_6ParamsE:
[----:B------:R-:W0:Y:S02]  /*0000*/  LDC R1, c[0x0][0x28] ;  /* 0x00000a00ff017b82 */ /* 0x000e240000000800 */
[----:B0-----:R-:W-:Y:S01]  /*0010*/  VIADD R1, R1, 0xffffffe0 ;  /* 0xffffffe001017836 */ /* 0x001fe20000000000 */
[----:B------:R-:W0:Y:S01]  /*0020*/  S2R R3, SR_TID.X ;  /* 0x0000000000037919 */ /* 0x000e220000002100 */
[----:B------:R-:W-:Y:S01]  /*0030*/  ELECT P0, URZ, PT ;  /* 0x00000000003f782f */ /* 0x000fe20003800000 */
[----:B------:R-:W-:Y:S01]  /*0040*/  BSSY B0, `(.L_x_1090) ;  /* 0x000000e000007945 */ /* 0x000fe20003800000 */
[--C-:B0-----:R-:W-:Y:S02]  /*0050*/  SHF.R.U32.HI R0, RZ, 0x5, R3.reuse ;  /* 0x00000005ff007819 */ /* 0x101fe40000011603 */
[----:B------:R-:W-:-:S03]  /*0060*/  SHF.R.U32.HI R23, RZ, 0x7, R3 ;  /* 0x00000007ff177819 */ /* 0x000fc60000011603 */
        /* <DEDUP_REMOVED lines=11> */
.L_x_1091:
[----:B------:R-:W-:Y:S05]  /*0120*/  BSYNC B0 ;  /* 0x0000000000007941 */ /* 0x000fea0003800000 */
.L_x_1090:
[----:B------:R-:W-:Y:S01]  /*0130*/  VOTEU.ANY UP0, P0 ;  /* 0x00000000003f7886 */ /* 0x000fe20000000100 */
[----:B------:R-:W0:Y:S01]  /*0140*/  SHFL.IDX PT, R3, R23, RZ, 0x1f ;  /* 0x00001fff17037589 */ /* 0x000e2200000e0000 */
[----:B------:R-:W-:Y:S01]  /*0150*/  UMOV UR4, 0x80 ;  /* 0x0000008000047882 */ /* 0x000fe20000000000 */
[----:B------:R-:W-:Y:S01]  /*0160*/  UMOV UR7, 0x100 ;  /* 0x0000010000077882 */ /* 0x000fe20000000000 */
[----:B------:R-:W-:Y:S01]  /*0170*/  VOTEU.ANY UP1, P0 ;  /* 0x00000000003f7886 */ /* 0x000fe20000020100 */
[----:B------:R-:W1:Y:S01]  /*0180*/  @UP0 S2UR UR8, SR_CgaCtaId ;  /* 0x00000000000809c3 */ /* 0x000e620000008800 */
[----:B------:R-:W2:Y:S01]  /*0190*/  SHFL.IDX PT, R2, R0, RZ, 0x1f ;  /* 0x00001fff00027589 */ /* 0x000ea200000e0000 */
[----:B------:R-:W-:Y:S01]  /*01a0*/  @UP0 UMOV UR6, 0x400 ;  /* 0x0000040000060882 */ /* 0x000fe20000000000 */
[----:B------:R-:W-:-:S04]  /*01b0*/  @UP0 UIADD3 UR4, -UR4, 0x100000, URZ ;  /* 0x0010000004040890 */ /* 0x000fc8000fffe13f */
[----:B------:R-:W-:Y:S02]  /*01c0*/  @UP0 USHF.L.U32 UR5, UR4, 0xb, URZ ;  /* 0x0000000b04050899 */ /* 0x000fe4000800063f */
[----:B------:R-:W-:Y:S01]  /*01d0*/  @UP0 USHF.L.U32 UR4, UR4, 0x1, URZ ;  /* 0x0000000104040899 */ /* 0x000fe2000800063f */
[----:B------:R-:W-:Y:S01]  /*01e0*/  VOTEU.ANY UP2, P0 ;  /* 0x00000000003f7886 */ /* 0x000fe20000040100 */
[----:B0-----:R-:W-:Y:S01]  /*01f0*/  R2UR UR9, R3 ;  /* 0x00000000030972ca */ /* 0x001fe200000e0000 */
[----:B-1----:R-:W-:Y:S01]  /*0200*/  @UP0 ULEA UR8, UR8, UR6, 0x18 ;  /* 0x0000000608080291 */ /* 0x002fe2000f8ec03f */
[----:B--2---:R-:W-:Y:S01]  /*0210*/  ISETP.NE.AND P1, PT, R2, RZ, PT ;  /* 0x000000ff0200720c */ /* 0x004fe20003f25270 */
[----:B------:R-:W-:-:S04]  /*0220*/  @UP0 UIADD3 UR6, -UR7, 0x100000, URZ ;  /* 0x0010000007060890 */ /* 0x000fc8000fffe13f */
[----:B------:R-:W-:Y:S02]  /*0230*/  @UP0 USHF.L.U32 UR7, UR6, 0xb, URZ ;  /* 0x0000000b06070899 */ /* 0x000fe4000800063f */
[----:B------:R-:W-:-:S04]  /*0240*/  @UP0 USHF.L.U32 UR6, UR6, 0x1, URZ ;  /* 0x0000000106060899 */ /* 0x000fc8000800063f */
[----:B------:R-:W-:Y:S01]  /*0250*/  UISETP.NE.AND UP0, UPT, UR9, URZ, UPT ;  /* 0x0000003f0900728c */ /* 0x000fe2000bf05270 */
[----:B------:R-:W0:Y:S02]  /*0260*/  FENCE.VIEW.ASYNC.S ;  /* 0x00000000000073c6 */ /* 0x000e240000000000 */
[----:B0-----:R0:W1:Y:S05]  /*0270*/  @UP1 SYNCS.EXCH.64 URZ, [UR8+0x28800], UR4 ;  /* 0x02880004083f15b2 */ /* 0x00106a0008000100 */
[----:B------:R0:W2:Y:S01]  /*0280*/  @UP2 SYNCS.EXCH.64 URZ, [UR8+0x28820], UR6 ;  /* 0x02882006083f25b2 */ /* 0x0000a20008000100 */
        /* <DEDUP_REMOVED lines=17> */
[----:B------:R3:W0:Y:S02]  /*03a0*/  SYNCS.EXCH.64 URZ, [UR8+0x28848], UR6 ;  /* 0x02884806083f75b2 */ /* 0x0006240008000100 */
[----:B---3--:R-:W-:Y:S01]  /*03b0*/  NOP ;  /* 0x0000000000007918 */ /* 0x008fe20000000000 */
.L_x_1092:
[----:B------:R-:W3:Y:S01]  /*03c0*/  SHFL.IDX PT, R2, R0, RZ, 0x1f ;  /* 0x00001fff00027589 */ /* 0x000ee200000e0000 */
[----:B------:R-:W-:Y:S01]  /*03d0*/  NOP ;  /* 0x0000000000007918 */ /* 0x000fe20000000000 */
[----:B---3--:R-:W-:-:S13]  /*03e0*/  ISETP.NE.AND P0, PT, R2, RZ, PT ;  /* 0x000000ff0200720c */ /* 0x008fda0003f05270 */
        /* <DEDUP_REMOVED lines=17> */
[----:B------:R3:W0:Y:S02]  /*0500*/  SYNCS.EXCH.64 URZ, [UR8+0x28868], UR6 ;  /* 0x02886806083f75b2 */ /* 0x0006240008000100 */
[----:B---3--:R-:W-:Y:S01]  /*0510*/  NOP ;  /* 0x0000000000007918 */ /* 0x008fe20000000000 */
.L_x_1093:
[----:B------:R-:W3:Y:S01]  /*0520*/  SHFL.IDX PT, R2, R0, RZ, 0x1f ;  /* 0x00001fff00027589 */ /* 0x000ee200000e0000 */
[----:B------:R-:W-:Y:S01]  /*0530*/  NOP ;  /* 0x0000000000007918 */ /* 0x000fe20000000000 */
[----:B---3--:R-:W-:-:S13]  /*0540*/  ISETP.NE.AND P0, PT, R2, RZ, PT ;  /* 0x000000ff0200720c */ /* 0x008fda0003f05270 */
        /* <DEDUP_REMOVED lines=13> */
[----:B------:R3:W0:Y:S02]  /*0620*/  SYNCS.EXCH.64 URZ, [UR6+0x28888], UR4 ;  /* 0x02888804063f75b2 */ /* 0x0006240008000100 */
[----:B---3--:R-:W-:Y:S01]  /*0630*/  NOP ;  /* 0x0000000000007918 */ /* 0x008fe20000000000 */
.L_x_1094:
        /* <DEDUP_REMOVED lines=22> */
.L_x_1095:
        /* <DEDUP_REMOVED lines=22> */
.L_x_1096:
[----:B------:R-:W-:Y:S01]  /*0900*/  PLOP3.LUT P0, PT, PT, PT, UP0, 0x80, 0x0 ;  /* 0x000000000000781c */ /* 0x000fe20003f0f008 */
[----:B------:R-:W-:Y:S01]  /*0910*/  UMOV UR38, 0x1 ;  /* 0x0000000100267882 */ /* 0x000fe20000000000 */
[----:B------:R-:W-:Y:S01]  /*0920*/  NOP ;  /* 0x0000000000007918 */ /* 0x000fe20000000000 */
[----:B------:R-:W-:Y:S01]  /*0930*/  USEL UR38, UR38, 0x2, !UP0 ;  /* 0x0000000226267887 */ /* 0x000fe2000c000000 */
[----:B------:R-:W-:Y:S01]  /*0940*/  ULDC.64 UR50, c[0x0][0x208] ;  /* 0x0000820000327ab9 */ /* 0x000fe20000000a00 */
[----:B012-4-:R-:W-:Y:S08]  /*0950*/  BAR.SYNC.DEFER_BLOCKING 0x0 ;  /* 0x0000000000007b1d */ /* 0x017ff00000010000 */
[----:B------:R-:W-:Y:S05]  /*0960*/  @!P0 BRA `(.L_x_1097) ;  /* 0x000000ec00808947 */ /* 0x000fea0003800000 */
.L_x_1098:
[----:B------:R-:W-:-:S08]  /*0970*/  NOP ;  /* 0x0000000000007918 */ /* 0x000fd00000000000 */
[----:B------:R-:W0:Y:S02]  /*0980*/  USETMAXREG.TRY_ALLOC.CTAPOOL UP0, 0xf0 ;  /* 0x000000f0000079c8 */ /* 0x000e240008000600 */
[----:B0-----:R-:W-:-:S13]  /*0990*/  PLOP3.LUT P0, PT, PT, PT, UP0, 0x80, 0x0 ;  /* 0x000000000000781c */ /* 0x001fda0003f0f008 */
[----:B------:R-:W-:Y:S05]  /*09a0*/  @!P0 BRA `(.L_x_1098) ;  /* 0xfffffffc00f08947 */ /* 0x000fea000383ffff */
[----:B------:R-:W0:Y:S01]  /*09b0*/  S2R R2, SR_TID.X ;  /* 0x0000000000027919 */ /* 0x000e220000002100 */
[----:B------:R-:W1:Y:S08]  /*09c0*/  S2UR UR4, SR_CTAID.X ;  /* 0x00000000000479c3 */ /* 0x000e700000002500 */
[----:B------:R-:W-:Y:S08]  /*09d0*/  BAR.ARV 0x4, 0x180 ;  /* 0x0106000000007b1d */ /* 0x000ff00000002000 */
[----:B------:R-:W-:Y:S06]  /*09e0*/  BAR.ARV 0x8, 0x180 ;  /* 0x0206000000007b1d */ /* 0x000fec0000002000 */
[----:B0-----:R-:W-:-:S04]  /*09f0*/  LOP3.LUT R0, R2, 0xffffff80, RZ, 0xc0, !PT ;  /* 0xffffff8002007812 */ /* 0x001fc800078ec0ff */
[----:B------:R-:W-:Y:S02]  /*0a00*/  ISETP.NE.AND P0, PT, R0, 0x80, PT ;  /* 0x000000800000780c */ /* 0x000fe40003f05270 */
[----:B------:R-:W1:Y:S11]  /*0a10*/  LDC R0, c[0x0][0xc38] ;  /* 0x00030e00ff007b82 */ /* 0x000e760000000800 */
[----:B------:R-:W-:Y:S06]  /*0a20*/  @!P0 BAR.ARV 0x9, 0x100 ;  /* 0x0244000000008b1d */ /* 0x000fec0000002000 */
[----:B-1----:R-:W-:-:S13]  /*0a30*/  ISETP.LE.AND P0, PT, R0, UR4, PT ;  /* 0x0000000400007c0c */ /* 0x002fda000bf03270 */
[----:B------:R-:W-:Y:S05]  /*0a40*/  @P0 EXIT ;  /* 0x000000000000094d */ /* 0x000fea0003800000 */
[----:B------:R-:W-:Y:S01]  /*0a50*/  VIADD R191, R2, 0xffffff80 ;  /* 0xffffff8002bf7836 */ /* 0x000fe20000000000 */
[----:B------:R-:W-:Y:S01]  /*0a60*/  ULOP3.LUT UR47, UR38, 0x1, URZ, 0xfc, !UPT ;  /* 0x00000001262f7892 */ /* 0x000fe2000f8efc3f */
[----:B------:R-:W-:Y:S01]  /*0a70*/  UMOV UR46, URZ ;  /* 0x0000003f002e7c82 */ /* 0x000fe20008000000 */
[----:B------:R-:W-:Y:S02]  /*0a80*/  UMOV UR45, URZ ;  /* 0x0000003f002d7c82 */ /* 0x000fe40008000000 */
[----:B------:R-:W-:Y:S01]  /*0a90*/  SHF.R.S32.HI R0, RZ, 0x1f, R191 ;  /* 0x0000001fff007819 */ /* 0x000fe200000114bf */
[----:B------:R-:W-:-:S03]  /*0aa0*/  UMOV UR44, URZ ;  /* 0x0000003f002c7c82 */ /* 0x000fc60008000000 */
[CC--:B------:R-:W-:Y:S02]  /*0ab0*/  LEA.HI R3, R0.reuse, R191.reuse, RZ, 0x7 ;  /* 0x000000bf00037211 */ /* 0x0c0fe400078f38ff */
[-C--:B------:R-:W-:Y:S02]  /*0ac0*/  LEA.HI R4, R0, R191.reuse, RZ, 0x5 ;  /* 0x000000bf00047211 */ /* 0x080fe400078f28ff */
[----:B------:R-:W-:Y:S02]  /*0ad0*/  LOP3.LUT R2, R3, 0xffffff80, RZ, 0xc0, !PT ;  /* 0xffffff8003027812 */ /* 0x000fe400078ec0ff */
[----:B------:R-:W-:Y:S01]  /*0ae0*/  SHF.R.S32.HI R186, RZ, 0x7, R3 ;  /* 0x00000007ffba7819 */ /* 0x000fe20000011403 */
[----:B------:R-:W-:Y:S02]  /*0af0*/  IMAD.SHL.U32 R6, R4, 0x20, RZ ;  /* 0x0000002004067824 */ /* 0x000fe400078e00ff */
[----:B------:R-:W-:Y:S01]  /*0b00*/  IMAD.IADD R185, R191, 0x1, -R2 ;  /* 0x00000001bfb97824 */ /* 0x000fe200078e0a02 */
[----:B------:R-:W-:-:S02]  /*0b10*/  LEA.HI R2, R0, R191, RZ, 0x4 ;  /* 0x000000bf00027211 */ /* 0x000fc400078f20ff */
[----:B------:R-:W-:Y:S02]  /*0b20*/  LOP3.LUT R7, R6, 0xfffffc00, RZ, 0xc0, !PT ;  /* 0xfffffc0006077812 */ /* 0x000fe400078ec0ff */
[----:B------:R-:W-:Y:S02]  /*0b30*/  LOP3.LUT R4, R2, 0x3fffff0, RZ, 0xc0, !PT ;  /* 0x03fffff002047812 */ /* 0x000fe400078ec0ff */
[----:B------:R-:W-:Y:S02]  /*0b40*/  SHF.R.S32.HI R8, RZ, 0x1f, R185 ;  /* 0x0000001fff087819 */ /* 0x000fe400000114b9 */
[----:B------:R-:W-:Y:S01]  /*0b50*/  SHF.R.S32.HI R5, RZ, 0x4, R2 ;  /* 0x00000004ff057819 */ /* 0x000fe20000011402 */
[----:B------:R-:W-:Y:S01]  /*0b60*/  IMAD.IADD R4, R191, 0x1, -R4 ;  /* 0x00000001bf047824 */ /* 0x000fe200078e0a04 */
[----:B------:R-:W-:Y:S02]  /*0b70*/  LEA.HI R9, R8, R185, RZ, 0x2 ;  /* 0x000000b908097211 */ /* 0x000fe400078f10ff */
[----:B------:R-:W-:Y:S01]  /*0b80*/  LEA.HI R2, R2, R5, RZ, 0x1 ;  /* 0x0000000502027211 */ /* 0x000fe200078f08ff */
[----:B------:R-:W-:Y:S01]  /*0b90*/  IMAD R7, R4, 0x40, R7 ;  /* 0x0000004004077824 */ /* 0x000fe200078e0207 */
[----:B------:R-:W-:-:S02]  /*0ba0*/  LEA.HI R4, R0, R191, RZ, 0x2 ;  /* 0x000000bf00047211 */ /* 0x000fc400078f10ff */
[--C-:B------:R-:W-:Y:S02]  /*0bb0*/  SHF.R.S32.HI R6, RZ, 0x2, R9.reuse ;  /* 0x00000002ff067819 */ /* 0x100fe40000011409 */
[----:B------:R-:W-:Y:S02]  /*0bc0*/  SHF.R.S32.HI R11, RZ, 0x1f, R9 ;  /* 0x0000001fff0b7819 */ /* 0x000fe40000011409 */
[----:B------:R-:W-:Y:S02]  /*0bd0*/  LOP3.LUT R2, R2, 0x1ffffffe, RZ, 0xc0, !PT ;  /* 0x1ffffffe02027812 */ /* 0x000fe400078ec0ff */
[----:B------:R-:W-:Y:S02]  /*0be0*/  LOP3.LUT R4, R4, 0xfffffffc, RZ, 0xc0, !PT ;  /* 0xfffffffc04047812 */ /* 0x000fe400078ec0ff */
[----:B------:R-:W-:Y:S01]  /*0bf0*/  LEA.HI R0, R0, R191, RZ, 0x3 ;  /* 0x000000bf00007211 */ /* 0x000fe200078f18ff */
[----:B------:R-:W-:Y:S01]  /*0c00*/  IMAD.IADD R2, R5, 0x1, -R2 ;  /* 0x0000000105027824 */ /* 0x000fe200078e0a02 */
[----:B------:R-:W-:Y:S01]  /*0c10*/  LEA.HI R11, R11, R6, RZ, 0x3 ;  /* 0x000000060b0b7211 */ /* 0x000fe200078f18ff */
[----:B------:R-:W-:Y:S01]  /*0c20*/  IMAD.IADD R4, R191, 0x1, -R4 ;  /* 0x00000001bf047824 */ /* 0x000fe200078e0a04 */
[----:B------:R-:W-:Y:S01]  /*0c30*/  LOP3.LUT R22, R0, 0xfffffff8, RZ, 0xc0, !PT ;  /* 0xfffffff800167812 */ /* 0x000fe200078ec0ff */
[----:B------:R-:W-:Y:S01]  /*0c40*/  IMAD R188, R2, 0x8, R7 ;  /* 0x0000000802bc7824 */ /* 0x000fe200078e0207 */
[----:B------:R-:W-:-:S02]  /*0c50*/  LOP3.LUT R11, R11, 0xfffffff8, RZ, 0xc0, !PT ;  /* 0xfffffff80b0b7812 */ /* 0x000fc400078ec0ff */
[----:B------:R-:W-:Y:S01]  /*0c60*/  LEA.HI R8, R8, R185, RZ, 0x5 ;  /* 0x000000b908087211 */ /* 0x000fe200078f28ff */
[----:B------:R-:W-:Y:S01]  /*0c70*/  IMAD.IADD R22, R191, 0x1, -R22 ;  /* 0x00000001bf167824 */ /* 0x000fe200078e0a16 */
[----:B------:R-:W-:Y:S01]  /*0c80*/  LEA.HI R3, R3, R186, RZ, 0x1 ;  /* 0x000000ba03037211 */ /* 0x000fe200078f08ff */
[----:B------:R-:W-:Y:S01]  /*0c90*/  IMAD.IADD R11, R6, 0x1, -R11 ;  /* 0x00000001060b7824 */ /* 0x000fe200078e0a0b */
[----:B------:R-:W-:Y:S01]  /*0ca0*/  LEA.HI R2, R4, R4, RZ, 0x1 ;  /* 0x0000000404027211 */ /* 0x000fe200078f08ff */
[----:B------:R-:W-:Y:S01]  /*0cb0*/  IMAD.SHL.U32 R18, R22, 0x8, RZ ;  /* 0x0000000816127824 */ /* 0x000fe200078e00ff */
[----:B------:R-:W-:Y:S02]  /*0cc0*/  SHF.R.S32.HI R8, RZ, 0x5, R8 ;  /* 0x00000005ff087819 */ /* 0x000fe40000011408 */
[----:B------:R-:W-:Y:S01]  /*0cd0*/  LOP3.LUT R3, R3, 0x3fffffe, RZ, 0xc0, !PT ;  /* 0x03fffffe03037812 */ /* 0x000fe200078ec0ff */
[----:B------:R-:W-:Y:S01]  /*0ce0*/  VIADD R19, R18, 0x40 ;  /* 0x0000004012137836 */ /* 0x000fe20000000000 */
[----:B------:R-:W-:Y:S01]  /*0cf0*/  LOP3.LUT R5, R2, 0x1ffffffe, RZ, 0xc0, !PT ;  /* 0x1ffffffe02057812 */ /* 0x000fe200078ec0ff */
[----:B------:R-:W-:Y:S01]  /*0d00*/  IMAD R8, R8, 0x10, R11 ;  /* 0x0000001008087824 */ /* 0x000fe200078e020b */
[----:B------:R-:W-:Y:S01]  /*0d10*/  LOP3.LUT R16, R9, 0x7ffffffc, RZ, 0xc0, !PT ;  /* 0x7ffffffc09107812 */ /* 0x000fe200078ec0ff */
[----:B------:R-:W-:Y:S01]  /*0d20*/  IMAD.IADD R3, R186, 0x1, -R3 ;  /* 0x00000001ba037824 */ /* 0x000fe200078e0a03 */
[----:B------:R-:W-:Y:S01]  /*0d30*/  SHF.R.S32.HI R184, RZ, 0x3, R0 ;  /* 0x00000003ffb87819 */ /* 0x000fe20000011400 */
[----:B------:R-:W-:Y:S01]  /*0d40*/  IMAD.IADD R4, R4, 0x1, -R5 ;  /* 0x0000000104047824 */ /* 0x000fe200078e0a05 */
[----:B------:R-:W-:Y:S01]  /*0d50*/  SHF.R.S32.HI R190, RZ, 0x1f, R18 ;  /* 0x0000001fffbe7819 */ /* 0x000fe20000011412 */
[----:B------:R-:W-:Y:S01]  /*0d60*/  IMAD R187, R3, 0x40, R8 ;  /* 0x0000004003bb7824 */ /* 0x000fe200078e0208 */
[----:B------:R-:W-:Y:S01]  /*0d70*/  SHF.R.S32.HI R189, RZ, 0x1f, R19 ;  /* 0x0000001fffbd7819 */ /* 0x000fe20000011413 */
[----:B------:R-:W-:-:S02]  /*0d80*/  IMAD.IADD R16, R185, 0x1, -R16 ;  /* 0x00000001b9107824 */ /* 0x000fc400078e0a10 */
[----:B------:R-:W-:-:S07]  /*0d90*/  IMAD R17, R4, 0x8, R187 ;  /* 0x0000000804117824 */ /* 0x000fce00078e02bb */
.L_x_1195:
[----:B------:R-:W-:Y:S01]  /*0da0*/  ULDC UR5, c[0x0][0xc60] ;  /* 0x0003180000057ab9 */ /* 0x000fe20000000800 */
[----:B------:R-:W-:Y:S01]  /*0db0*/  UMOV UR8, UR4 ;  /* 0x0000000400087c82 */ /* 0x000fe20008000000 */
[----:B------:R-:W-:-:S11]  /*0dc0*/  UISETP.NE.AND UP0, UPT, UR5, 0x1, UPT ;  /* 0x000000010500788c */ /* 0x000fd6000bf05270 */
[----:B------:R-:W-:Y:S01]  /*0dd0*/  @UP0 ULDC UR6, c[0x0][0xc64] ;  /* 0x0003190000060ab9 */ /* 0x000fe20000000800 */
[----:B------:R-:W-:Y:S01]  /*0de0*/  @UP0 ULDC UR9, c[0x0][0xc68] ;  /* 0x00031a0000090ab9 */ /* 0x000fe20000000800 */
[----:B------:R-:W-:-:S04]  /*0df0*/  UIMAD.WIDE.U32 UR6, UR4, UR6, URZ ;  /* 0x00000006040672a5 */ /* 0x000fc8000f8e003f */
[----:B------:R-:W-:-:S03]  /*0e00*/  @UP0 USHF.R.U32.HI UR8, URZ, UR9, UR7 ;  /* 0x000000093f080299 */ /* 0x000fc60008011607 */
[----:B------:R-:W-:Y:S02]  /*0e10*/  ULDC UR6, c[0x0][0xc78] ;  /* 0x00031e0000067ab9 */ /* 0x000fe40000000800 */
[----:B------:R-:W-:Y:S02]  /*0e20*/  UISETP.GE.AND UP0, UPT, UR8, UR6, UPT ;  /* 0x000000060800728c */ /* 0x000fe4000bf06270 */
[----:B------:R-:W-:-:S04]  /*0e30*/  UIADD3 UR6, -UR8, URZ, URZ ;  /* 0x0000003f08067290 */ /* 0x000fc8000fffe13f */
[----:B------:R-:W-:Y:S01]  /*0e40*/  PLOP3.LUT P0, PT, PT, PT, UP0, 0x80, 0x0 ;  /* 0x000000000000781c */ /* 0x000fe20003f0f008 */
[----:B------:R-:W-:-:S12]  /*0e50*/  UIMAD UR9, UR5, UR6, UR4 ;  /* 0x00000006050972a4 */ /* 0x000fd8000f8e0204 */
[----:B012345:R-:W-:Y:S05]  /*0e60*/  @!P0 BRA `(.L_x_1099) ;  /* 0x0000000000208947 */ /* 0x03ffea0003800000 */
[----:B------:R-:W-:Y:S01]  /*0e70*/  ULDC UR7, c[0x0][0xc6c] ;  /* 0x00031b0000077ab9 */ /* 0x000fe20000000800 */
[----:B------:R-:W-:Y:S01]  /*0e80*/  UMOV UR6, UR9 ;  /* 0x0000000900067c82 */ /* 0x000fe20008000000 */
[----:B------:R-:W-:-:S11]  /*0e90*/  UISETP.NE.AND UP0, UPT, UR7, 0x1, UPT ;  /* 0x000000010700788c */ /* 0x000fd6000bf05270 */
[----:B------:R-:W-:Y:S02]  /*0ea0*/  @UP0 ULDC.64 UR10, c[0x0][0xc70] ;  /* 0x00031c00000a0ab9 */ /* 0x000fe40000000a00 */
[----:B------:R-:W-:-:S04]  /*0eb0*/  UIMAD.WIDE.U32 UR4, UR9, UR10, URZ ;  /* 0x0000000a090472a5 */ /* 0x000fc8000f8e003f */
[----:B------:R-:W-:-:S04]  /*0ec0*/  @UP0 USHF.R.U32.HI UR6, URZ, UR11, UR5 ;  /* 0x0000000b3f060299 */ /* 0x000fc80008011605 */
[----:B------:R-:W-:Y:S01]  /*0ed0*/  UIMAD UR4, UR6, UR7, URZ ;  /* 0x00000007060472a4 */ /* 0x000fe2000f8e023f */
[----:B------:R-:W-:Y:S11]  /*0ee0*/  BRA `(.L_x_1100) ;  /* 0x00000000001c7947 */ /* 0x000ff60003800000 */
.L_x_1099:
[----:B------:R-:W-:Y:S01]  /*0ef0*/  ULDC UR7, c[0x0][0xc54] ;  /* 0x0003150000077ab9 */ /* 0x000fe20000000800 */
[----:B------:R-:W-:Y:S01]  /*0f00*/  UMOV UR6, UR9 ;  /* 0x0000000900067c82 */ /* 0x000fe20008000000 */
[----:B------:R-:W-:-:S11]  /*0f10*/  UISETP.NE.AND UP0, UPT, UR7, 0x1, UPT ;  /* 0x000000010700788c */ /* 0x000fd6000bf05270 */
[----:B------:R-:W-:Y:S02]  /*0f20*/  @UP0 ULDC.64 UR10, c[0x0][0xc58] ;  /* 0x00031600000a0ab9 */ /* 0x000fe40000000a00 */
[----:B------:R-:W-:-:S04]  /*0f30*/  UIMAD.WIDE.U32 UR4, UR9, UR10, URZ ;  /* 0x0000000a090472a5 */ /* 0x000fc8000f8e003f */
[----:B------:R-:W-:-:S04]  /*0f40*/  @UP0 USHF.R.U32.HI UR6, URZ, UR11, UR5 ;  /* 0x0000000b3f060299 */ /* 0x000fc80008011605 */
[----:B------:R-:W-:-:S12]  /*0f50*/  UIMAD UR4, UR6, UR7, URZ ;  /* 0x00000007060472a4 */ /* 0x000fd8000f8e023f */
.L_x_1100:
[----:B------:R-:W-:Y:S01]  /*0f60*/  ULOP3.LUT UR6, URZ, UR6, URZ, 0x33, !UPT ;  /* 0x000000063f067292 */ /* 0x000fe2000f8e333f */
[----:B------:R-:W-:Y:S01]  /*0f70*/  ULDC UR7, c[0x0][0x448] ;  /* 0x0001120000077ab9 */ /* 0x000fe20000000800 */
[----:B------:R-:W-:Y:S01]  /*0f80*/  ULDC UR5, c[0x0][0xc3c] ;  /* 0x00030f0000057ab9 */ /* 0x000fe20000000800 */
[----:B------:R-:W-:Y:S02]  /*0f90*/  UISETP.NE.AND UP1, UPT, UR7, 0x1, UPT ;  /* 0x000000010700788c */ /* 0x000fe4000bf25270 */
[----:B------:R-:W-:Y:S01]  /*0fa0*/  UIADD3 UR6, UR6, UR5, URZ ;  /* 0x0000000506067290 */ /* 0x000fe2000fffe03f */
[----:B------:R-:W-:Y:S01]  /*0fb0*/  ULDC.64 UR10, c[0x0][0x418] ;  /* 0x00010600000a7ab9 */ /* 0x000fe20000000a00 */
[----:B------:R-:W-:Y:S01]  /*0fc0*/  UIADD3 UR4, UR9, -UR4, URZ ;  /* 0x8000000409047290 */ /* 0x000fe2000fffe03f */
[----:B------:R-:W-:Y:S01]  /*0fd0*/  ULDC UR37, c[0x0][0xc48] ;  /* 0x0003120000257ab9 */ /* 0x000fe20000000800 */
[----:B------:R-:W-:Y:S02]  /*0fe0*/  UISETP.NE.U32.AND UP0, UPT, UR10, URZ, UPT ;  /* 0x0000003f0a00728c */ /* 0x000fe4000bf05070 */
[----:B------:R-:W-:-:S02]  /*0ff0*/  USHF.L.U32 UR36, UR6, 0x7, URZ ;  /* 0x0000000706247899 */ /* 0x000fc4000800063f */
[----:B------:R-:W-:Y:S01]  /*1000*/  UISETP.NE.AND UP2, UPT, UR37, 0x1, UPT ;  /* 0x000000012500788c */ /* 0x000fe2000bf45270 */
[----:B------:R-:W-:Y:S01]  /*1010*/  ULDC UR13, c[0x0][0xc54] ;  /* 0x00031500000d7ab9 */ /* 0x000fe20000000800 */
[----:B------:R-:W-:Y:S02]  /*1020*/  UISETP.NE.AND.EX UP0, UPT, UR11, URZ, UPT, UP0 ;  /* 0x0000003f0b00728c */ /* 0x000fe4000bf05300 */
[----:B------:R-:W-:Y:S02]  /*1030*/  UIADD3 UR10, UR36, 0x7f, URZ ;  /* 0x0000007f240a7890 */ /* 0x000fe4000fffe03f */
[----:B------:R-:W-:Y:S01]  /*1040*/  UIMAD UR13, UR8, UR13, UR4 ;  /* 0x0000000d080d72a4 */ /* 0x000fe2000f8e0204 */
[----:B------:R-:W-:Y:S01]  /*1050*/  ULDC UR42, c[0x0][0x424] ;  /* 0x00010900002a7ab9 */ /* 0x000fe20000000800 */
[----:B------:R-:W-:Y:S01]  /*1060*/  ULDC UR49, c[0x0][0x288] ;  /* 0x0000a20000317ab9 */ /* 0x000fe20000000800 */
[----:B------:R-:W-:Y:S01]  /*1070*/  ULDC.64 UR4, c[0x0][0x9e0] ;  /* 0x0002780000047ab9 */ /* 0x000fe20000000a00 */
[----:B------:R-:W-:Y:S01]  /*1080*/  @UP1 ULDC UR8, c[0x0][0x44c] ;  /* 0x0001130000081ab9 */ /* 0x000fe20000000800 */
[----:B------:R-:W-:-:S02]  /*1090*/  UIADD3 UR11, -UR49, 0x1, URZ ;  /* 0x00000001310b7890 */ /* 0x000fc4000fffe13f */
[----:B------:R-:W-:Y:S02]  /*10a0*/  UISETP.GE.AND UP3, UPT, UR5, 0x1, UPT ;  /* 0x000000010500788c */ /* 0x000fe4000bf66270 */
[----:B------:R-:W-:Y:S02]  /*10b0*/  USEL UR42, UR42, 0x1, UP0 ;  /* 0x000000012a2a7887 */ /* 0x000fe40008000000 */
[----:B------:R-:W-:Y:S01]  /*10c0*/  UIMAD.WIDE.U32 UR8, UR10, UR8, URZ ;  /* 0x000000080a0872a5 */ /* 0x000fe2000f8e003f */
[----:B------:R-:W-:Y:S01]  /*10d0*/  ULDC UR12, c[0x0][0x2f0] ;  /* 0x0000bc00000c7ab9 */ /* 0x000fe20000000800 */
[----:B------:R-:W-:Y:S01]  /*10e0*/  @UP1 ULDC UR15, c[0x0][0x450] ;  /* 0x00011400000f1ab9 */ /* 0x000fe20000000800 */
[----:B------:R-:W-:Y:S01]  /*10f0*/  @UP2 ULDC UR6, c[0x0][0xc4c] ;  /* 0x0003130000062ab9 */ /* 0x000fe20000000800 */
[----:B------:R-:W-:Y:S01]  /*1100*/  UIMAD UR11, UR42, UR12, UR11 ;  /* 0x0000000c2a0b72a4 */ /* 0x000fe2000f8e020b */
[----:B------:R-:W-:Y:S01]  /*1110*/  PLOP3.LUT P1, PT, PT, PT, UP3, 0x80, 0x0 ;  /* 0x000000000000781c */ /* 0x000fe20003f2f038 */
[----:B------:R-:W-:-:S02]  /*1120*/  @UP1 USHF.R.U32.HI UR10, URZ, UR15, UR9 ;  /* 0x0000000f3f0a1299 */ /* 0x000fc40008011609 */
[----:B------:R-:W-:Y:S01]  /*1130*/  UIMAD.WIDE.U32 UR6, UR13, UR6, URZ ;  /* 0x000000060d0672a5 */ /* 0x000fe2000f8e003f */
[----:B------:R-:W-:Y:S01]  /*1140*/  @UP2 ULDC UR14, c[0x0][0xc50] ;  /* 0x00031400000e2ab9 */ /* 0x000fe20000000800 */
[----:B------:R-:W-:Y:S01]  /*1150*/  UIADD3 UR10, UR11, UR10, URZ ;  /* 0x0000000a0b0a7290 */ /* 0x000fe2000fffe03f */
[----:B------:R-:W-:Y:S01]  /*1160*/  UMOV UR43, UR13 ;  /* 0x0000000d002b7c82 */ /* 0x000fe20008000000 */
[----:B------:R-:W-:Y:S02]  /*1170*/  @UP2 USHF.R.U32.HI UR43, URZ, UR14, UR7 ;  /* 0x0000000e3f2b2299 */ /* 0x000fe40008011607 */
[----:B------:R-:W-:Y:S02]  /*1180*/  UIADD3 UR4, UR10, UR4, URZ ;  /* 0x000000040a047290 */ /* 0x000fe4000fffe03f */
[----:B------:R-:W-:-:S04]  /*1190*/  UIADD3 UR6, -UR43, URZ, URZ ;  /* 0x0000003f2b067290 */ /* 0x000fc8000fffe13f */
[----:B------:R-:W-:Y:S01]  /*11a0*/  UIMAD UR37, UR37, UR6, UR13 ;  /* 0x00000006252572a4 */ /* 0x000fe2000f8e020d */
[----:B------:R-:W-:Y:S01]  /*11b0*/  IMAD.U32 R0, RZ, RZ, UR4 ;  /* 0x00000004ff007e24 */ /* 0x000fe2000f8e00ff */
[----:B------:R-:W-:Y:S10]  /*11c0*/  @!P1 BRA `(.L_x_1101) ;  /* 0x0000000000409947 */ /* 0x000ff40003800000 */
[----:B------:R-:W-:Y:S01]  /*11d0*/  ISETP.LT.AND P0, PT, RZ, UR10, PT ;  /* 0x0000000aff007c0c */ /* 0x000fe2000bf01270 */
[----:B------:R-:W-:-:S12]  /*11e0*/  UIADD3 UR4, UR10, -0x1, URZ ;  /* 0xffffffff0a047890 */ /* 0x000fd8000fffe03f */
[----:B------:R-:W-:Y:S05]  /*11f0*/  @P0 BRA `(.L_x_1102) ;  /* 0x00000000001c0947 */ /* 0x000fea0003800000 */
[----:B------:R-:W-:Y:S02]  /*1200*/  UISETP.NE.AND UP0, UPT, UR5, 0x1, UPT ;  /* 0x000000010500788c */ /* 0x000fe4000bf05270 */
[----:B------:R-:W-:-:S09]  /*1210*/  UIADD3 UR4, -UR10, URZ, URZ ;  /* 0x0000003f0a047290 */ /* 0x000fd2000fffe13f */
[----:B------:R-:W-:Y:S02]  /*1220*/  @UP0 ULDC.64 UR8, c[0x0][0x9e8] ;  /* 0x00027a0000080ab9 */ /* 0x000fe40000000a00 */
[----:B------:R-:W-:-:S04]  /*1230*/  UIMAD.WIDE.U32 UR6, UR4, UR8, URZ ;  /* 0x00000008040672a5 */ /* 0x000fc8000f8e003f */
[----:B------:R-:W-:-:S04]  /*1240*/  @UP0 USHF.R.U32.HI UR4, URZ, UR9, UR7 ;  /* 0x000000093f040299 */ /* 0x000fc80008011607 */
[----:B------:R-:W-:Y:S01]  /*1250*/  ULOP3.LUT UR4, URZ, UR4, URZ, 0x33, !UPT ;  /* 0x000000043f047292 */ /* 0x000fe2000f8e333f */
[----:B------:R-:W-:Y:S11]  /*1260*/  BRA `(.L_x_1103) ;  /* 0x0000000000107947 */ /* 0x000ff60003800000 */
.L_x_1102:
[----:B------:R-:W-:-:S11]  /*1270*/  UISETP.NE.AND UP0, UPT, UR5, 0x1, UPT ;  /* 0x000000010500788c */ /* 0x000fd6000bf05270 */
[----:B------:R-:W-:Y:S02]  /*1280*/  @UP0 ULDC.64 UR8, c[0x0][0x9e8] ;  /* 0x00027a0000080ab9 */ /* 0x000fe40000000a00 */
[----:B------:R-:W-:-:S04]  /*1290*/  UIMAD.WIDE.U32 UR6, UR4, UR8, URZ ;  /* 0x00000008040672a5 */ /* 0x000fc8000f8e003f */
[----:B------:R-:W-:-:S12]  /*12a0*/  @UP0 USHF.R.U32.HI UR4, URZ, UR9, UR7 ;  /* 0x000000093f040299 */ /* 0x000fd80008011607 */
.L_x_1103:
[----:B------:R-:W-:-:S06]  /*12b0*/  UIMAD UR4, UR4, UR5, UR5 ;  /* 0x00000005040472a4 */ /* 0x000fcc000f8e0205 */
[----:B------:R-:W-:-:S07]  /*12c0*/  VIMNMX R0, R0, UR4, PT ;  /* 0x0000000400007c48 */ /* 0x000fce000bfe0100 */
.L_x_1101:
[----:B------:R-:W-:Y:S01]  /*12d0*/  UIMAD UR4, UR42, UR12, 0x7f ;  /* 0x0000007f2a0474a4 */ /* 0x000fe2000f8e020c */
[----:B------:R-:W-:Y:S01]  /*12e0*/  VIADD R0, R0, 0x7f ;  /* 0x0000007f00007836 */ /* 0x000fe20000000000 */
[----:B------:R-:W-:Y:S01]  /*12f0*/  @UP1 ULDC UR6, c[0x0][0x44c] ;  /* 0x0001130000061ab9 */ /* 0x000fe20000000800 */
[----:B------:R-:W-:Y:S01]  /*1300*/  @UP1 ULDC UR10, c[0x0][0x450] ;  /* 0x00011400000a1ab9 */ /* 0x000fe20000000800 */
[----:B------:R-:W-:Y:S02]  /*1310*/  USHF.R.S32.HI UR8, URZ, 0x1f, UR4 ;  /* 0x0000001f3f087899 */ /* 0x000fe40008011404 */
[----:B------:R-:W-:Y:S01]  /*1320*/  UIMAD.WIDE.U32 UR6, UR36, UR6, URZ ;  /* 0x00000006240672a5 */ /* 0x000fe2000f8e003f */
[----:B------:R-:W-:Y:S01]  /*1330*/  SHF.R.S32.HI R3, RZ, 0x1f, R0 ;  /* 0x0000001fff037819 */ /* 0x000fe20000011400 */
[----:B------:R-:W-:Y:S01]  /*1340*/  UMOV UR9, UR36 ;  /* 0x0000002400097c82 */ /* 0x000fe20008000000 */
[----:B------:R-:W-:Y:S02]  /*1350*/  ULEA.HI UR8, UR8, UR4, URZ, 0x7 ;  /* 0x0000000408087291 */ /* 0x000fe4000f8f383f */
[----:B------:R-:W-:Y:S01]  /*1360*/  @UP1 USHF.R.U32.HI UR9, URZ, UR10, UR7 ;  /* 0x0000000a3f091299 */ /* 0x000fe20008011607 */
[----:B------:R-:W-:Y:S01]  /*1370*/  LEA.HI R3, R3, R0, RZ, 0x7 ;  /* 0x0000000003037211 */ /* 0x000fe200078f38ff */
[----:B------:R-:W-:-:S02]  /*1380*/  UIMAD UR49, UR42, UR12, -UR49 ;  /* 0x0000000c2a3172a4 */ /* 0x000fc4000f8e0a31 */
[----:B------:R-:W-:Y:S01]  /*1390*/  USHF.R.S32.HI UR8, URZ, 0x7, UR8 ;  /* 0x000000073f087899 */ /* 0x000fe20008011408 */
[----:B------:R-:W-:Y:S01]  /*13a0*/  SHF.R.S32.HI R3, RZ, 0x7, R3 ;  /* 0x00000007ff037819 */ /* 0x000fe20000011403 */
[----:B------:R-:W-:-:S03]  /*13b0*/  UIADD3 UR4, UR49, UR9, URZ ;  /* 0x0000000931047290 */ /* 0x000fc6000fffe03f */
[----:B------:R-:W-:Y:S01]  /*13c0*/  ULDC UR9, c[0x0][0x9dc] ;  /* 0x0002770000097ab9 */ /* 0x000fe20000000800 */
[----:B------:R-:W-:Y:S01]  /*13d0*/  VIMNMX R88, R3, UR8, PT ;  /* 0x0000000803587c48 */ /* 0x000fe2000bfe0100 */
[----:B------:R-:W-:Y:S01]  /*13e0*/  UIADD3 UR9, UR4, -UR9, URZ ;  /* 0x8000000904097290 */ /* 0x000fe2000fffe03f */
[----:B------:R-:W-:Y:S11]  /*13f0*/  @!P1 BRA `(.L_x_1104) ;  /* 0x0000000000449947 */ /* 0x000ff60003800000 */
[----:B------:R-:W-:-:S06]  /*1400*/  UISETP.GT.AND UP0, UPT, UR4, -0x1, UPT ;  /* 0xffffffff0400788c */ /* 0x000fcc000bf04270 */
[----:B------:R-:W-:-:S13]  /*1410*/  PLOP3.LUT P0, PT, PT, PT, UP0, 0x80, 0x0 ;  /* 0x000000000000781c */ /* 0x000fda0003f0f008 */
[----:B------:R-:W-:Y:S05]  /*1420*/  @P0 BRA `(.L_x_1105) ;  /* 0x00000000001c0947 */ /* 0x000fea0003800000 */
[----:B------:R-:W-:Y:S02]  /*1430*/  UISETP.NE.AND UP0, UPT, UR5, 0x1, UPT ;  /* 0x000000010500788c */ /* 0x000fe4000bf05270 */
[----:B------:R-:W-:-:S09]  /*1440*/  ULOP3.LUT UR4, URZ, UR4, URZ, 0x33, !UPT ;  /* 0x000000043f047292 */ /* 0x000fd2000f8e333f */
[----:B------:R-:W-:Y:S02]  /*1450*/  @UP0 ULDC.64 UR10, c[0x0][0x9e8] ;  /* 0x00027a00000a0ab9 */ /* 0x000fe40000000a00 */
[----:B------:R-:W-:-:S04]  /*1460*/  UIMAD.WIDE.U32 UR6, UR4, UR10, URZ ;  /* 0x0000000a040672a5 */ /* 0x000fc8000f8e003f */
[----:B------:R-:W-:-:S04]  /*1470*/  @UP0 USHF.R.U32.HI UR4, URZ, UR11, UR7 ;  /* 0x0000000b3f040299 */ /* 0x000fc80008011607 */
[----:B------:R-:W-:Y:S01]  /*1480*/  ULOP3.LUT UR4, URZ, UR4, URZ, 0x33, !UPT ;  /* 0x000000043f047292 */ /* 0x000fe2000f8e333f */
[----:B------:R-:W-:Y:S11]  /*1490*/  BRA `(.L_x_1106) ;  /* 0x0000000000107947 */ /* 0x000ff60003800000 */
.L_x_1105:
[----:B------:R-:W-:-:S11]  /*14a0*/  UISETP.NE.AND UP0, UPT, UR5, 0x1, UPT ;  /* 0x000000010500788c */ /* 0x000fd6000bf05270 */
[----:B------:R-:W-:Y:S02]  /*14b0*/  @UP0 ULDC.64 UR10, c[0x0][0x9e8] ;  /* 0x00027a00000a0ab9 */ /* 0x000fe40000000a00 */
[----:B------:R-:W-:-:S04]  /*14c0*/  UIMAD.WIDE.U32 UR6, UR4, UR10, URZ ;  /* 0x0000000a040672a5 */ /* 0x000fc8000f8e003f */
[----:B------:R-:W-:-:S12]  /*14d0*/  @UP0 USHF.R.U32.HI UR4, URZ, UR11, UR7 ;  /* 0x0000000b3f040299 */ /* 0x000fd80008011607 */
.L_x_1106:
[----:B------:R-:W-:-:S04]  /*14e0*/  UIMAD UR4, UR4, UR5, URZ ;  /* 0x00000005040472a4 */ /* 0x000fc8000f8e023f */
[----:B------:R-:W-:-:S04]  /*14f0*/  UISETP.LT.AND UP0, UPT, UR9, UR4, UPT ;  /* 0x000000040900728c */ /* 0x000fc8000bf01270 */
[----:B------:R-:W-:-:S12]  /*1500*/  USEL UR9, UR9, UR4, !UP0 ;  /* 0x0000000409097287 */ /* 0x000fd8000c000000 */
.L_x_1104:
[----:B------:R-:W-:Y:S01]  /*1510*/  USHF.R.S32.HI UR4, URZ, 0x1f, UR9 ;  /* 0x0000001f3f047899 */ /* 0x000fe20008011409 */
[----:B------:R-:W-:Y:S02]  /*1520*/  PLOP3.LUT P0, PT, PT, PT, PT, 0x80, 0x0 ;  /* 0x000000000000781c */ /* 0x000fe40003f0f070 */
[----:B------:R-:W-:Y:S02]  /*1530*/  CS2R R36, SRZ ;  /* 0x0000000000247805 */ /* 0x000fe4000001ff00 */
[----:B------:R-:W-:Y:S01]  /*1540*/  CS2R R150, SRZ ;  /* 0x0000000000967805 */ /* 0x000fe2000001ff00 */
[----:B------:R-:W-:Y:S01]  /*1550*/  ULEA.HI UR4, UR4, UR9, URZ, 0x7 ;  /* 0x0000000904047291 */ /* 0x000fe2000f8f383f */
[----:B------:R-:W-:Y:S02]  /*1560*/  CS2R R148, SRZ ;  /* 0x0000000000947805 */ /* 0x000fe4000001ff00 */
[----:B------:R-:W-:Y:S02]  /*1570*/  CS2R R146, SRZ ;  /* 0x0000000000927805 */ /* 0x000fe4000001ff00 */
[----:B------:R-:W-:Y:S01]  /*1580*/  CS2R R144, SRZ ;  /* 0x0000000000907805 */ /* 0x000fe2000001ff00 */
[----:B------:R-:W-:Y:S01]  /*1590*/  USHF.R.S32.HI UR4, URZ, 0x7, UR4 ;  /* 0x000000073f047899 */ /* 0x000fe20008011404 */
[----:B------:R-:W-:-:S02]  /*15a0*/  CS2R R142, SRZ ;  /* 0x00000000008e7805 */ /* 0x000fc4000001ff00 */
[----:B------:R-:W-:Y:S02]  /*15b0*/  CS2R R140, SRZ ;  /* 0x00000000008c7805 */ /* 0x000fe4000001ff00 */
[----:B------:R-:W-:Y:S01]  /*15c0*/  CS2R R138, SRZ ;  /* 0x00000000008a7805 */ /* 0x000fe2000001ff00 */
[----:B------:R-:W-:Y:S01]  /*15d0*/  UISETP.LT.AND UP0, UPT, URZ, UR4, UPT ;  /* 0x000000043f00728c */ /* 0x000fe2000bf01270 */
[----:B------:R-:W-:Y:S02]  /*15e0*/  CS2R R136, SRZ ;  /* 0x0000000000887805 */ /* 0x000fe4000001ff00 */
[----:B------:R-:W-:Y:S02]  /*15f0*/  CS2R R134, SRZ ;  /* 0x0000000000867805 */ /* 0x000fe4000001ff00 */
[----:B------:R-:W-:Y:S01]  /*1600*/  CS2R R132, SRZ ;  /* 0x0000000000847805 */ /* 0x000fe2000001ff00 */
[----:B------:R-:W-:Y:S01]  /*1610*/  USEL UR39, URZ, UR4, !UP0 ;  /* 0x000000043f277287 */ /* 0x000fe2000c000000 */
[----:B------:R-:W-:-:S02]  /*1620*/  CS2R R130, SRZ ;  /* 0x0000000000827805 */ /* 0x000fc4000001ff00 */
[----:B------:R-:W-:Y:S02]  /*1630*/  CS2R R128, SRZ ;  /* 0x0000000000807805 */ /* 0x000fe4000001ff00 */
[----:B------:R-:W-:Y:S02]  /*1640*/  CS2R R126, SRZ ;  /* 0x00000000007e7805 */ /* 0x000fe4000001ff00 */
[----:B------:R-:W-:Y:S02]  /*1650*/  CS2R R124, SRZ ;  /* 0x00000000007c7805 */ /* 0x000fe4000001ff00 */
[----:B------:R-:W-:Y:S02]  /*1660*/  CS2R R122, SRZ ;  /* 0x00000000007a7805 */ /* 0x000fe4000001ff00 */
[----:B------:R-:W-:Y:S02]  /*1670*/  ISETP.GT.AND P1, PT, R88, UR39, PT ;  /* 0x0000002758007c0c */ /* 0x000fe4000bf24270 */
        /* <DEDUP_REMOVED lines=13> */
[----:B------:R-:W-:Y:S01]  /*1750*/  CS2R R94, SRZ ;  /* 0x00000000005e7805 */ /* 0x000fe2000001ff00 */
[----:B------:R-:W-:Y:S01]  /*1760*/  IMAD.MOV.U32 R93, RZ, RZ, RZ ;  /* 0x000000ffff5d7224 */ /* 0x000fe200078e00ff */
[----:B------:R-:W-:Y:S02]  /*1770*/  CS2R R6, SRZ ;  /* 0x0000000000067805 */ /* 0x000fe4000001ff00 */
[----:B------:R-:W-:Y:S01]  /*1780*/  CS2R R90, SRZ ;  /* 0x00000000005a7805 */ /* 0x000fe2000001ff00 */
        /* <DEDUP_REMOVED lines=10> */
[----:B------:R-:W-:Y:S02]  /*1830*/  PLOP3.LUT P0, PT, PT, PT, UP0, 0x80, 0x0 ;  /* 0x000000000000781c */ /* 0x000fe40003f0f008 */
        /* <DEDUP_REMOVED lines=22> */
.L_x_1108:
[----:B------:R-:W-:Y:S01]  /*19a0*/  ULEA.HI UR4, UR46, UR46, URZ, 0x1 ;  /* 0x0000002e2e047291 */ /* 0x000fe2000f8f083f */
[----:B------:R-:W-:-:S03]  /*19b0*/  IMAD.U32 R2, RZ, RZ, UR47 ;  /* 0x0000002fff027e24 */ /* 0x000fc6000f8e00ff */
[----:B------:R-:W-:Y:S02]  /*19c0*/  ULOP3.LUT UR4, UR4, 0xfffffffe, URZ, 0xc0, !UPT ;  /* 0xfffffffe04047892 */ /* 0x000fe4000f8ec03f */
[----:B------:R-:W-:Y:S02]  /*19d0*/  ISETP.NE.AND P0, PT, R2, 0x3, PT ;  /* 0x000000030200780c */ /* 0x000fe40003f05270 */
[----:B------:R-:W-:-:S06]  /*19e0*/  UIADD3 UR4, UR46, -UR4, URZ ;  /* 0x800000042e047290 */ /* 0x000fcc000fffe03f */
[----:B------:R-:W-:-:S05]  /*19f0*/  IMAD.U32 R0, RZ, RZ, UR4 ;  /* 0x00000004ff007e24 */ /* 0x000fca000f8e00ff */
[----:B------:R-:W-:-:S04]  /*1a00*/  SHF.L.U32 R0, R0, 0x1f, RZ ;  /* 0x0000001f00007819 */ /* 0x000fc800000006ff */
[----:B------:R-:W0:Y:S02]  /*1a10*/  SYNCS.PHASECHK.TRANS64.TRYWAIT P1, [UR41+0x28800], R0 ;  /* 0x02880000ff0075a7 */ /* 0x000e240008020169 */
[----:B0-----:R-:W-:Y:S05]  /*1a20*/  @!P1 BRA `(.L_x_1109) ;  /* 0x0000012400ac9947 */ /* 0x001fea0003800000 */
.L_x_1302:
[----:B------:R-:W-:Y:S05]  /*1a30*/  @!P0 BRA `(.L_x_1110) ;  /* 0x0000000000048947 */ /* 0x000fea0003800000 */
[----:B------:R-:W-:Y:S01]  /*1a40*/  BPT.TRAP 0x1 ;  /* 0x000000040000795c */ /* 0x000fe20000300000 */
.L_x_1110:
[----:B------:R-:W-:Y:S02]  /*1a50*/  IMAD.U32 R9, RZ, RZ, UR44 ;  /* 0x0000002cff097e24 */ /* 0x000fe4000f8e00ff */
[----:B0-----:R-:W-:-:S03]  /*1a60*/  IMAD.U32 R0, RZ, RZ, UR45 ;  /* 0x0000002dff007e24 */ /* 0x001fc6000f8e00ff */
[----:B------:R-:W-:Y:S02]  /*1a70*/  LEA R9, R9, UR41, 0x3 ;  /* 0x0000002909097c11 */ /* 0x000fe4000f8e18ff */
[----:B------:R-:W-:-:S04]  /*1a80*/  SHF.L.U32 R0, R0, 0x1f, RZ ;  /* 0x0000001f00007819 */ /* 0x000fc800000006ff */
[----:B------:R0:W1:Y:S01]  /*1a90*/  SYNCS.PHASECHK.TRANS64.TRYWAIT P2, [R9+URZ+0x28830], R0 ;  /* 0x02883000090075a7 */ /* 0x000062000804017f */
[----:B------:R-:W-:Y:S05]  /*1aa0*/  @!P0 BRA `(.L_x_1111) ;  /* 0x0000000000048947 */ /* 0x000fea0003800000 */
[----:B------:R-:W-:Y:S01]  /*1ab0*/  BPT.TRAP 0x1 ;  /* 0x000000040000795c */ /* 0x000fe20000300000 */
.L_x_1111:
[----:B------:R-:W2:Y:S02]  /*1ac0*/  S2R R2, SR_TID.X ;  /* 0x0000000000027919 */ /* 0x000ea40000002100 */
[----:B--2---:R-:W-:Y:S01]  /*1ad0*/  LOP3.LUT P1, RZ, R2, 0x7f, RZ, 0xc0, !PT ;  /* 0x0000007f02ff7812 */ /* 0x004fe2000782c0ff */
[----:B-1----:R-:W-:-:S12]  /*1ae0*/  @P2 BRA `(.L_x_1112) ;  /* 0x0000000000082947 */ /* 0x002fd80003800000 */
[----:B------:R-:W1:Y:S02]  /*1af0*/  SYNCS.PHASECHK.TRANS64.TRYWAIT P2, [R9+URZ+0x28830], R0 ;  /* 0x02883000090075a7 */ /* 0x000e64000804017f */
[----:B-1----:R-:W-:Y:S05]  /*1b00*/  @!P2 BRA `(.L_x_1113) ;  /* 0x00000124008ca947 */ /* 0x002fea0003800000 */
.L_x_1112:
[----:B------:R-:W-:Y:S05]  /*1b10*/  WARPSYNC.ALL ;  /* 0x0000000000007948 */ /* 0x000fea0003800000 */
[----:B------:R-:W-:Y:S01]  /*1b20*/  UIADD3 UR4, UR41, 0x18400, URZ ;  /* 0x0001840029047890 */ /* 0x000fe2000fffe03f */
[----:B------:R-:W-:Y:S01]  /*1b30*/  WARPGROUP.ARRIVE ;  /* 0x00000000000079c5 */ /* 0x000fe20000000000 */
[----:B------:R-:W-:Y:S01]  /*1b40*/  ULOP3.LUT UR32, UR52, 0x10000, URZ, 0xfc, !UPT ;  /* 0x0001000034207892 */ /* 0x000fe2000f8efc3f */
[----:B01----:R-:W-:Y:S01]  /*1b50*/  VIADD R0, R17, UR36 ;  /* 0x0000002411007c36 */ /* 0x003fe20008000000 */
[----:B------:R-:W-:Y:S01]  /*1b60*/  USHF.R.U32.HI UR4, URZ, 0x4, UR4 ;  /* 0x000000043f047899 */ /* 0x000fe20008011604 */
[----:B------:R-:W0:Y:S01]  /*1b70*/  LDC R4, c[0x0][0x2f0] ;  /* 0x0000bc00ff047b82 */ /* 0x000e220000000800 */
[----:B------:R-:W-:Y:S01]  /*1b80*/  UMOV UR33, 0x40000040 ;  /* 0x4000004000217882 */ /* 0x000fe20000000000 */
[----:B------:R-:W-:Y:S01]  /*1b90*/  UMOV UR35, 0x40000040 ;  /* 0x4000004000237882 */ /* 0x000fe20000000000 */
[----:B------:R-:W-:Y:S01]  /*1ba0*/  ULOP3.LUT UR4, UR4, 0x3fff, URZ, 0xc0, !UPT ;  /* 0x00003fff04047892 */ /* 0x000fe2000f8ec03f */
[----:B------:R-:W-:Y:S01]  /*1bb0*/  IMAD.MOV.U32 R7, RZ, RZ, R0 ;  /* 0x000000ffff077224 */ /* 0x000fe200078e0000 */
[----:B------:R-:W-:Y:S01]  /*1bc0*/  UMOV UR5, 0x40000040 ;  /* 0x4000004000057882 */ /* 0x000fe20000000000 */
[----:B------:R-:W-:Y:S01]  /*1bd0*/  UMOV UR7, 0x40000040 ;  /* 0x4000004000077882 */ /* 0x000fe20000000000 */
[----:B------:R-:W-:Y:S01]  /*1be0*/  ULOP3.LUT UR48, UR4, 0x10000, URZ, 0xfc, !UPT ;  /* 0x0001000004307892 */ /* 0x000fe2000f8efc3f */
[----:B------:R-:W1:Y:S01]  /*1bf0*/  LDC R5, c[0x0][0x288] ;  /* 0x0000a200ff057b82 */ /* 0x000e620000000800 */
[----:B------:R-:W-:Y:S01]  /*1c00*/  UIADD3 UR4, UR32, 0x2, URZ ;  /* 0x0000000220047890 */ /* 0x000fe2000fffe03f */
[----:B------:R-:W-:Y:S01]  /*1c10*/  IMAD.MOV.U32 R3, RZ, RZ, -0x80 ;  /* 0xffffff80ff037424 */ /* 0x000fe200078e00ff */
[----:B------:R-:W-:Y:S01]  /*1c20*/  ULEA UR34, UR44, UR48, 0xb ;  /* 0x000000302c227291 */ /* 0x000fe2000f8e583f */
[C---:B------:R-:W-:Y:S01]  /*1c30*/  LEA R11, R88.reuse, 0xffffff80, 0x7 ;  /* 0xffffff80580b7811 */ /* 0x040fe200078e38ff */
[----:B------:R-:W-:Y:S01]  /*1c40*/  UIADD3 UR8, UR32, 0x4, URZ ;  /* 0x0000000420087890 */ /* 0x000fe2000fffe03f */
[----:B------:R-:W-:Y:S01]  /*1c50*/  IMAD R13, R88, R3, 0x80 ;  /* 0x00000080580d7424 */ /* 0x000fe200078e0203 */
[----:B------:R-:W-:-:S02]  /*1c60*/  UIADD3 UR6, UR34, 0x2, URZ ;  /* 0x0000000222067890 */ /* 0x000fc4000fffe03f */
[----:B------:R-:W-:Y:S01]  /*1c70*/  UIADD3 UR10, UR34, 0x4, URZ ;  /* 0x00000004220a7890 */ /* 0x000fe2000fffe03f */
[----:B------:R-:W-:Y:S01]  /*1c80*/  VIADD R3, R13, 0x1 ;  /* 0x000000010d037836 */ /* 0x000fe20000000000 */
[----:B------:R-:W-:Y:S01]  /*1c90*/  UMOV UR9, 0x40000040 ;  /* 0x4000004000097882 */ /* 0x000fe20000000000 */
[----:B------:R-:W-:Y:S01]  /*1ca0*/  HGMMA.64x128x16.F32.BF16 R24, gdesc[UR32], RZ, !UPT, gsb0 ;  /* 0x01e00000201879f0 */ /* 0x000fe2000c0018ff */
[----:B------:R-:W-:Y:S01]  /*1cb0*/  UMOV UR11, 0x40000040 ;  /* 0x40000040000b7882 */ /* 0x000fe20000000000 */
[----:B------:R-:W-:Y:S01]  /*1cc0*/  UIADD3 UR12, UR32, 0x6, URZ ;  /* 0x00000006200c7890 */ /* 0x000fe2000fffe03f */
[----:B------:R-:W-:Y:S01]  /*1cd0*/  IMAD R3, R16, -0x2, R3 ;  /* 0xfffffffe10037824 */ /* 0x000fe200078e0203 */
[----:B------:R-:W-:Y:S01]  /*1ce0*/  UIADD3 UR14, UR34, 0x6, URZ ;  /* 0x00000006220e7890 */ /* 0x000fe2000fffe03f */
[----:B------:R-:W-:Y:S01]  /*1cf0*/  UMOV UR13, 0x40000040 ;  /* 0x40000040000d7882 */ /* 0x000fe20000000000 */
[----:B------:R-:W-:Y:S01]  /*1d00*/  UMOV UR15, 0x40000040 ;  /* 0x40000040000f7882 */ /* 0x000fe20000000000 */
[----:B------:R-:W-:-:S02]  /*1d10*/  UIADD3 UR16, UR32, 0x400, URZ ;  /* 0x0000040020107890 */ /* 0x000fc4000fffe03f */
[----:B------:R-:W-:Y:S01]  /*1d20*/  UIADD3 UR18, UR34, 0x400, URZ ;  /* 0x0000040022127890 */ /* 0x000fe2000fffe03f */
[----:B------:R-:W-:Y:S01]  /*1d30*/  UMOV UR17, 0x40000040 ;  /* 0x4000004000117882 */ /* 0x000fe20000000000 */
[----:B------:R-:W-:Y:S01]  /*1d40*/  UMOV UR19, 0x40000040 ;  /* 0x4000004000137882 */ /* 0x000fe20000000000 */
[----:B------:R-:W-:Y:S02]  /*1d50*/  UIADD3 UR20, UR32, 0x402, URZ ;  /* 0x0000040220147890 */ /* 0x000fe4000fffe03f */
[----:B------:R-:W-:Y:S01]  /*1d60*/  UIADD3 UR22, UR34, 0x402, URZ ;  /* 0x0000040222167890 */ /* 0x000fe2000fffe03f */
[----:B------:R-:W-:Y:S01]  /*1d70*/  UMOV UR21, 0x40000040 ;  /* 0x4000004000157882 */ /* 0x000fe20000000000 */
[----:B------:R-:W-:Y:S01]  /*1d80*/  UMOV UR23, 0x40000040 ;  /* 0x4000004000177882 */ /* 0x000fe20000000000 */
[----:B------:R-:W-:Y:S02]  /*1d90*/  UIADD3 UR24, UR32, 0x404, URZ ;  /* 0x0000040420187890 */ /* 0x000fe4000fffe03f */
[----:B------:R-:W-:Y:S01]  /*1da0*/  UIADD3 UR26, UR34, 0x404, URZ ;  /* 0x00000404221a7890 */ /* 0x000fe2000fffe03f */
[----:B------:R-:W-:Y:S01]  /*1db0*/  UMOV UR25, 0x40000040 ;  /* 0x4000004000197882 */ /* 0x000fe20000000000 */
[----:B------:R-:W-:Y:S01]  /*1dc0*/  UMOV UR27, 0x40000040 ;  /* 0x40000040001b7882 */ /* 0x000fe20000000000 */
[----:B------:R-:W-:-:S02]  /*1dd0*/  UIADD3 UR28, UR32, 0x406, URZ ;  /* 0x00000406201c7890 */ /* 0x000fc4000fffe03f */
[----:B------:R-:W-:Y:S01]  /*1de0*/  UIADD3 UR30, UR34, 0x406, URZ ;  /* 0x00000406221e7890 */ /* 0x000fe2000fffe03f */
[----:B------:R-:W-:Y:S01]  /*1df0*/  UMOV UR29, 0x40000040 ;  /* 0x40000040001d7882 */ /* 0x000fe20000000000 */
[----:B------:R-:W-:Y:S01]  /*1e00*/  UMOV UR31, 0x40000040 ;  /* 0x40000040001f7882 */ /* 0x000fe20000000000 */
[----:B------:R-:W-:Y:S01]  /*1e10*/  ULDC UR52, c[0x0][0x9dc] ;  /* 0x0002770000347ab9 */ /* 0x000fe20000000800 */
[----:B------:R-:W-:Y:S02]  /*1e20*/  WARPGROUP.DEPBAR.LE gsb0, 0x0 ;  /* 0x00008000000079c5 */ /* 0x000fe40000010000 */
[----:B------:R-:W-:-:S06]  /*1e30*/  WARPGROUP.ARRIVE ;  /* 0x00000000000079c5 */ /* 0x000fcc0000000000 */
[----:B------:R-:W-:Y:S01]  /*1e40*/  HGMMA.64x128x16.F32.BF16 R24, gdesc[UR4], R24, gsb0 ;  /* 0x01e00000041879f0 */ /* 0x000fe20008001818 */
[----:B------:R-:W-:Y:S02]  /*1e50*/  ULDC UR6, c[0x0][0x448] ;  /* 0x0001120000067ab9 */ /* 0x000fe40000000800 */
[----:B------:R-:W-:-:S06]  /*1e60*/  UISETP.NE.AND UP0, UPT, UR6, 0x1, UPT ;  /* 0x000000010600788c */ /* 0x000fcc000bf05270 */
[----:B------:R-:W-:Y:S02]  /*1e70*/  PLOP3.LUT P2, PT, PT, PT, UP0, 0x80, 0x0 ;  /* 0x000000000000781c */ /* 0x000fe40003f4f008 */
[----:B------:R-:W-:-:S03]  /*1e80*/  PLOP3.LUT P3, PT, PT, PT, UP0, 0x80, 0x0 ;  /* 0x000000000000781c */ /* 0x000fc60003f6f008 */
[----:B------:R-:W-:-:S08]  /*1e90*/  @UP0 ULDC UR6, c[0x0][0x44c] ;  /* 0x0001130000060ab9 */ /* 0x000fd00000000800 */
[----:B------:R-:W-:Y:S01]  /*1ea0*/  @P2 IMAD.HI.U32 R2, R0, UR6, RZ ;  /* 0x0000000600022c27 */ /* 0x000fe2000f8e00ff */
[----:B------:R-:W-:-:S03]  /*1eb0*/  @UP0 ULDC UR6, c[0x0][0x450] ;  /* 0x0001140000060ab9 */ /* 0x000fc60000000800 */
[----:B------:R-:W-:Y:S01]  /*1ec0*/  @!P1 VIADD R0, R9, 0x28840 ;  /* 0x0002884009009836 */ /* 0x000fe20000000000 */
[----:B------:R-:W-:Y:S01]  /*1ed0*/  @P3 SHF.R.U32.HI R7, RZ, UR6, R2 ;  /* 0x00000006ff073c19 */ /* 0x000fe20008011602 */
[----:B------:R-:W-:Y:S02]  /*1ee0*/  ULDC.64 UR6, c[0x0][0x9e0] ;  /* 0x0002780000067ab9 */ /* 0x000fe40000000a00 */
[----:B------:R-:W-:Y:S01]  /*1ef0*/  UISETP.GE.AND UP1, UPT, UR7, 0x1, UPT ;  /* 0x000000010700788c */ /* 0x000fe2000bf26270 */
[----:B------:R-:W-:Y:S01]  /*1f00*/  @!P1 PRMT R0, RZ, 0x654, R0 ;  /* 0x00000654ff009816 */ /* 0x000fe20000000000 */
[----:B------:R-:W2:Y:S04]  /*1f10*/  SHFL.IDX PT, R2, R7, RZ, 0x1c1f ;  /* 0x001c1fff07027589 */ /* 0x000ea800000e0000 */
[----:B------:R-:W-:Y:S01]  /*1f20*/  PLOP3.LUT P2, PT, PT, PT, UP1, 0x40, 0x0 ;  /* 0x000000000000781c */ /* 0x000fe20003f4e818 */
[----:B------:R-:W-:-:S02]  /*1f30*/  WARPGROUP.DEPBAR.LE gsb0, 0x0 ;  /* 0x00008000000079c5 */ /* 0x000fc40000010000 */
[----:B------:R-:W-:-:S06]  /*1f40*/  WARPGROUP.ARRIVE ;  /* 0x00000000000079c5 */ /* 0x000fcc0000000000 */
[----:B------:R-:W-:Y:S01]  /*1f50*/  HGMMA.64x128x16.F32.BF16 R24, gdesc[UR8], R24, gsb0 ;  /* 0x01e00000081879f0 */ /* 0x000fe20008001818 */
[----:B------:R-:W-:Y:S02]  /*1f60*/  ULOP3.LUT UR10, URZ, UR52, URZ, 0x33, !UPT ;  /* 0x000000343f0a7292 */ /* 0x000fe4000f8e333f */
[----:B------:R-:W-:Y:S02]  /*1f70*/  WARPGROUP.DEPBAR.LE gsb0, 0x0 ;  /* 0x00008000000079c5 */ /* 0x000fe40000010000 */
[----:B------:R-:W-:-:S07]  /*1f80*/  WARPGROUP.ARRIVE ;  /* 0x00000000000079c5 */ /* 0x000fce0000000000 */
[----:B------:R-:W-:Y:S03]  /*1f90*/  HGMMA.64x128x16.F32.BF16 R24, gdesc[UR12], R24, gsb0 ;  /* 0x01e000000c1879f0 */ /* 0x000fe60008001818 */
        /* <DEDUP_REMOVED lines=13> */
[----:B------:R0:W-:Y:S02]  /*2070*/  @!P1 SYNCS.ARRIVE.TRANS64.RED.A1T0 RZ, [R0+URZ], RZ ;  /* 0x000000ff00ff99a7 */ /* 0x0001e4000810043f */
[C---:B0-----:R-:W-:Y:S02]  /*2080*/  IMAD R0, R4.reuse, UR42, R3 ;  /* 0x0000002a04007c24 */ /* 0x041fe4000f8e0203 */
[----:B------:R-:W-:Y:S02]  /*2090*/  IMAD R3, R4, UR42, R13 ;  /* 0x0000002a04037c24 */ /* 0x000fe4000f8e020d */
[----:B-1----:R-:W-:-:S02]  /*20a0*/  IMAD.IADD R0, R0, 0x1, -R5 ;  /* 0x0000000100007824 */ /* 0x002fc400078e0a05 */
[----:B------:R-:W-:Y:S02]  /*20b0*/  IMAD R15, R16, -0x2, R3 ;  /* 0xfffffffe100f7824 */ /* 0x000fe400078e0203 */
[C---:B------:R-:W-:Y:S02]  /*20c0*/  VIADD R20, R0.reuse, UR6 ;  /* 0x0000000600147c36 */ /* 0x040fe40008000000 */
[----:B------:R-:W-:-:S03]  /*20d0*/  VIADD R21, R0, UR10 ;  /* 0x0000000a00157c36 */ /* 0x000fc60008000000 */
[----:B--2---:R-:W-:Y:S01]  /*20e0*/  VIADDMNMX R0, R2, R20, R15, PT ;  /* 0x0000001402007246 */ /* 0x004fe2000380010f */
[----:B------:R-:W-:Y:S01]  /*20f0*/  IMAD.IADD R3, R21, 0x1, R2 ;  /* 0x0000000115037824 */ /* 0x000fe200078e0202 */
[----:B------:R-:W-:Y:S06]  /*2100*/  @P2 BRA `(.L_x_1114) ;  /* 0x00000000005c2947 */ /* 0x000fec0003800000 */
[----:B------:R-:W-:Y:S01]  /*2110*/  IMAD R2, R4, UR42, R2 ;  /* 0x0000002a04027c24 */ /* 0x000fe2000f8e0202 */
[----:B------:R-:W-:Y:S03]  /*2120*/  BSSY B0, `(.L_x_1115) ;  /* 0x0000011000007945 */ /* 0x000fe60003800000 */
[----:B------:R-:W-:-:S05]  /*2130*/  IMAD.IADD R2, R2, 0x1, -R5 ;  /* 0x0000000102027824 */ /* 0x000fca00078e0a05 */
[----:B------:R-:W-:-:S13]  /*2140*/  ISETP.GT.AND P2, PT, R2, -0x1, PT ;  /* 0xffffffff0200780c */ /* 0x000fda0003f44270 */
[----:B------:R-:W-:Y:S05]  /*2150*/  @P2 BRA `(.L_x_1116) ;  /* 0x0000000000202947 */ /* 0x000fea0003800000 */
[----:B------:R-:W-:Y:S01]  /*2160*/  UISETP.NE.AND UP2, UPT, UR7, 0x1, UPT ;  /* 0x000000010700788c */ /* 0x000fe2000bf45270 */
[----:B------:R-:W-:-:S05]  /*2170*/  LOP3.LUT R2, RZ, R2, RZ, 0x33, !PT ;  /* 0x00000002ff027212 */ /* 0x000fca00078e33ff */
[----:B------:R-:W-:-:S05]  /*2180*/  PLOP3.LUT P2, PT, PT, PT, UP2, 0x80, 0x0 ;  /* 0x000000000000781c */ /* 0x000fca0003f4f028 */
[----:B------:R-:W-:-:S08]  /*2190*/  @UP2 ULDC.64 UR10, c[0x0][0x9e8] ;  /* 0x00027a00000a2ab9 */ /* 0x000fd00000000a00 */
[----:B------:R-:W-:-:S05]  /*21a0*/  @P2 IMAD.HI.U32 R6, R2, UR10, RZ ;  /* 0x0000000a02062c27 */ /* 0x000fca000f8e00ff */
[----:B------:R-:W-:-:S04]  /*21b0*/  @P2 SHF.R.U32.HI R2, RZ, UR11, R6 ;  /* 0x0000000bff022c19 */ /* 0x000fc80008011606 */
[----:B------:R-:W-:Y:S01]  /*21c0*/  LOP3.LUT R2, RZ, R2, RZ, 0x33, !PT ;  /* 0x00000002ff027212 */ /* 0x000fe200078e33ff */
[----:B------:R-:W-:Y:S06]  /*21d0*/  BRA `(.L_x_1117) ;  /* 0x0000000000147947 */ /* 0x000fec0003800000 */
.L_x_1116:
[----:B------:R-:W-:-:S06]  /*21e0*/  UISETP.NE.AND UP2, UPT, UR7, 0x1, UPT ;  /* 0x000000010700788c */ /* 0x000fcc000bf45270 */
[----:B------:R-:W-:-:S05]  /*21f0*/  PLOP3.LUT P2, PT, PT, PT, UP2, 0x80, 0x0 ;  /* 0x000000000000781c */ /* 0x000fca0003f4f028 */
[----:B------:R-:W-:-:S08]  /*2200*/  @UP2 ULDC.64 UR10, c[0x0][0x9e8] ;  /* 0x00027a00000a2ab9 */ /* 0x000fd00000000a00 */
[----:B------:R-:W-:-:S05]  /*2210*/  @P2 IMAD.HI.U32 R6, R2, UR10, RZ ;  /* 0x0000000a02062c27 */ /* 0x000fca000f8e00ff */
[----:B------:R-:W-:-:S07]  /*2220*/  @P2 SHF.R.U32.HI R2, RZ, UR11, R6 ;  /* 0x0000000bff022c19 */ /* 0x000fce0008011606 */
.L_x_1117:
[----:B------:R-:W-:Y:S05]  /*2230*/  BSYNC B0 ;  /* 0x0000000000007941 */ /* 0x000fea0003800000 */
.L_x_1115:
[----:B------:R-:W-:-:S04]  /*2240*/  IMAD R9, R2, UR7, -R11 ;  /* 0x0000000702097c24 */ /* 0x000fc8000f8e0a0b */
[----:B------:R-:W-:-:S05]  /*2250*/  IMAD R9, R16, -0x2, R9 ;  /* 0xfffffffe10097824 */ /* 0x000fca00078e0209 */
[----:B------:R-:W-:Y:S02]  /*2260*/  VIMNMX R3, R3, R9, !PT ;  /* 0x0000000903037248 */ /* 0x000fe40007fe0100 */
[----:B------:R-:W-:-:S07]  /*2270*/  VIADDMNMX R0, R9, UR7, R0, PT ;  /* 0x0000000709007c46 */ /* 0x000fce000b800100 */
.L_x_1114:
[C---:B------:R-:W-:Y:S02]  /*2280*/  ISETP.GE.AND P2, PT, R13.reuse, 0x2, PT ;  /* 0x000000020d00780c */ /* 0x040fe40003f46270 */
[----:B------:R-:W-:Y:S02]  /*2290*/  ISETP.GE.AND P5, PT, R13, 0xa, PT ;  /* 0x0000000a0d00780c */ /* 0x000fe40003fa6270 */
[----:B------:R-:W-:Y:S02]  /*22a0*/  ISETP.GT.AND P3, PT, R3, 0x1, !P2 ;  /* 0x000000010300780c */ /* 0x000fe40005764270 */
[----:B------:R-:W-:Y:S02]  /*22b0*/  ISETP.GE.AND P4, PT, R13, 0x9, PT ;  /* 0x000000090d00780c */ /* 0x000fe40003f86270 */
[----:B------:R-:W-:Y:S02]  /*22c0*/  ISETP.LT.OR P3, PT, R0, 0x2, P3 ;  /* 0x000000020000780c */ /* 0x000fe40001f61670 */
[----:B------:R-:W-:-:S02]  /*22d0*/  P2R R89, PR, RZ, 0x10 ;  /* 0x00000010ff597803 */ /* 0x000fc40000000000 */
[----:B------:R-:W-:Y:S02]  /*22e0*/  FSEL R120, R25, -INF , !P3 ;  /* 0xff80000019787808 */ /* 0x000fe40005800000 */
[C---:B------:R-:W-:Y:S02]  /*22f0*/  ISETP.GT.AND P3, PT, R3.reuse, 0x9, !P5 ;  /* 0x000000090300780c */ /* 0x040fe40006f64270 */
[----:B------:R-:W-:Y:S02]  /*2300*/  P2R R25, PR, RZ, 0x20 ;  /* 0x00000020ff197803 */ /* 0x000fe40000000000 */
[----:B------:R-:W-:Y:S02]  /*2310*/  ISETP.LT.OR P3, PT, R0, 0xa, P3 ;  /* 0x0000000a0000780c */ /* 0x000fe40001f61670 */
[----:B------:R-:W-:Y:S02]  /*2320*/  ISETP.GT.AND P4, PT, R3, 0x8, !P4 ;  /* 0x000000080300780c */ /* 0x000fe40006784270 */
[----:B------:R-:W-:-:S02]  /*2330*/  ISETP.GE.AND P5, PT, R13, 0x11, PT ;  /* 0x000000110d00780c */ /* 0x000fc40003fa6270 */
[----:B------:R-:W-:Y:S02]  /*2340*/  FSEL R122, R29, -INF , !P3 ;  /* 0xff8000001d7a7808 */ /* 0x000fe40005800000 */
[----:B------:R-:W-:Y:S02]  /*2350*/  ISETP.LT.OR P4, PT, R0, 0x9, P4 ;  /* 0x000000090000780c */ /* 0x000fe40002781670 */
[----:B------:R-:W-:Y:S02]  /*2360*/  ISETP.GT.AND P3, PT, R3, 0x10, !P5 ;  /* 0x000000100300780c */ /* 0x000fe40006f64270 */
[----:B------:R-:W-:Y:S02]  /*2370*/  FSEL R182, R28, -INF , !P4 ;  /* 0xff8000001cb67808 */ /* 0x000fe40006000000 */
[----:B------:R-:W-:Y:S02]  /*2380*/  ISETP.LT.OR P3, PT, R0, 0x11, P3 ;  /* 0x000000110000780c */ /* 0x000fe40001f61670 */
[----:B------:R-:W-:-:S02]  /*2390*/  ISETP.GE.AND P4, PT, R13, 0x12, PT ;  /* 0x000000120d00780c */ /* 0x000fc40003f86270 */
[----:B------:R-:W-:Y:S02]  /*23a0*/  FSEL R176, R32, -INF , !P3 ;  /* 0xff80000020b07808 */ /* 0x000fe40005800000 */
[----:B------:R-:W-:Y:S02]  /*23b0*/  ISETP.GT.AND P3, PT, R3, 0x11, !P4 ;  /* 0x000000110300780c */ /* 0x000fe40006764270 */
[----:B------:R-:W-:Y:S02]  /*23c0*/  P2R R32, PR, RZ, 0x10 ;  /* 0x00000010ff207803 */ /* 0x000fe40000000000 */
[----:B------:R-:W-:Y:S02]  /*23d0*/  ISETP.LT.OR P3, PT, R0, 0x12, P3 ;  /* 0x000000120000780c */ /* 0x000fe40001f61670 */
[----:B------:R-:W-:Y:S02]  /*23e0*/  ISETP.GE.AND P4, PT, R13, 0x19, PT ;  /* 0x000000190d00780c */ /* 0x000fe40003f86270 */
[----:B------:R-:W-:-:S02]  /*23f0*/  FSEL R124, R33, -INF , !P3 ;  /* 0xff800000217c7808 */ /* 0x000fc40005800000 */
[----:B------:R-:W-:Y:S02]  /*2400*/  ISETP.GT.AND P3, PT, R3, 0x18, !P4 ;  /* 0x000000180300780c */ /* 0x000fe40006764270 */
[----:B------:R-:W-:Y:S02]  /*2410*/  P2R R90, PR, RZ, 0x10 ;  /* 0x00000010ff5a7803 */ /* 0x000fe40000000000 */
[----:B------:R-:W-:Y:S02]  /*2420*/  ISETP.LT.OR P3, PT, R0, 0x19, P3 ;  /* 0x000000190000780c */ /* 0x000fe40001f61670 */
[----:B------:R-:W-:Y:S02]  /*2430*/  ISETP.GE.AND P4, PT, R13, 0x1a, PT ;  /* 0x0000001a0d00780c */ /* 0x000fe40003f86270 */
[----:B------:R-:W-:Y:S02]  /*2440*/  FSEL R178, R36, -INF , !P3 ;  /* 0xff80000024b27808 */ /* 0x000fe40005800000 */
[----:B------:R-:W-:-:S02]  /*2450*/  ISETP.GT.AND P3, PT, R3, 0x19, !P4 ;  /* 0x000000190300780c */ /* 0x000fc40006764270 */
[----:B------:R-:W-:Y:S02]  /*2460*/  P2R R36, PR, RZ, 0x10 ;  /* 0x00000010ff247803 */ /* 0x000fe40000000000 */
[----:B------:R-:W-:Y:S02]  /*2470*/  ISETP.LT.OR P3, PT, R0, 0x1a, P3 ;  /* 0x0000001a0000780c */ /* 0x000fe40001f61670 */
[----:B------:R-:W-:Y:S02]  /*2480*/  ISETP.GE.AND P4, PT, R13, 0x21, PT ;  /* 0x000000210d00780c */ /* 0x000fe40003f86270 */
[----:B------:R-:W-:Y:S02]  /*2490*/  FSEL R118, R37, -INF , !P3 ;  /* 0xff80000025767808 */ /* 0x000fe40005800000 */
[----:B------:R-:W-:Y:S02]  /*24a0*/  ISETP.GT.AND P3, PT, R3, 0x20, !P4 ;  /* 0x000000200300780c */ /* 0x000fe40006764270 */
[----:B------:R-:W-:-:S02]  /*24b0*/  P2R R37, PR, RZ, 0x10 ;  /* 0x00000010ff257803 */ /* 0x000fc40000000000 */
[----:B------:R-:W-:Y:S02]  /*24c0*/  ISETP.LT.OR P3, PT, R0, 0x21, P3 ;  /* 0x000000210000780c */ /* 0x000fe40001f61670 */
[----:B------:R-:W-:Y:S02]  /*24d0*/  ISETP.GE.AND P4, PT, R13, 0x22, PT ;  /* 0x000000220d00780c */ /* 0x000fe40003f86270 */
[----:B------:R-:W-:Y:S02]  /*24e0*/  FSEL R116, R40, -INF , !P3 ;  /* 0xff80000028747808 */ /* 0x000fe40005800000 */
[----:B------:R-:W-:Y:S02]  /*24f0*/  ISETP.GT.AND P3, PT, R3, 0x21, !P4 ;  /* 0x000000210300780c */ /* 0x000fe40006764270 */
[----:B------:R-:W-:Y:S02]  /*2500*/  P2R R40, PR, RZ, 0x10 ;  /* 0x00000010ff287803 */ /* 0x000fe40000000000 */
[----:B------:R-:W-:-:S02]  /*2510*/  ISETP.LT.OR P3, PT, R0, 0x22, P3 ;  /* 0x000000220000780c */ /* 0x000fc40001f61670 */
[----:B------:R-:W-:Y:S02]  /*2520*/  ISETP.GE.AND P4, PT, R13, 0x29, PT ;  /* 0x000000290d00780c */ /* 0x000fe40003f86270 */
[----:B------:R-:W-:Y:S02]  /*2530*/  FSEL R114, R41, -INF , !P3 ;  /* 0xff80000029727808 */ /* 0x000fe40005800000 */
[----:B------:R-:W-:Y:S02]  /*2540*/  ISETP.GT.AND P3, PT, R3, 0x28, !P4 ;  /* 0x000000280300780c */ /* 0x000fe40006764270 */
[----:B------:R-:W-:Y:S02]  /*2550*/  P2R R41, PR, RZ, 0x10 ;  /* 0x00000010ff297803 */ /* 0x000fe40000000000 */
        /* <DEDUP_REMOVED lines=86> */
[----:B------:R-:W-:Y:S02]  /*2ac0*/  P2R R28, PR, RZ, 0x20 ;  /* 0x00000020ff1c7803 */ /* 0x000fe40000000000 */
[----:B------:R-:W-:Y:S02]  /*2ad0*/  FSEL R10, R77, -INF , !P3 ;  /* 0xff8000004d0a7808 */ /* 0x000fe40005800000 */
[----:B------:R-:W-:-:S04]  /*2ae0*/  ISETP.GE.AND P3, PT, R13, 0x71, PT ;  /* 0x000000710d00780c */ /* 0x000fc80003f66270 */
[----:B------:R-:W-:-:S04]  /*2af0*/  ISETP.GT.AND P4, PT, R3, 0x70, !P3 ;  /* 0x000000700300780c */ /* 0x000fc80005f84270 */
[----:B------:R-:W-:-:S04]  /*2b00*/  ISETP.LT.OR P4, PT, R0, 0x71, P4 ;  /* 0x000000710000780c */ /* 0x000fc80002781670 */
        /* <DEDUP_REMOVED lines=10> */
[----:B------:R-:W-:Y:S02]  /*2bb0*/  P2R R9, PR, RZ, 0x40 ;  /* 0x00000040ff097803 */ /* 0x000fe40000000000 */
[----:B------:R-:W-:-:S04]  /*2bc0*/  ISETP.GT.AND P6, PT, R3, RZ, !P6 ;  /* 0x000000ff0300720c */ /* 0x000fc800077c4270 */
[----:B------:R-:W-:-:S04]  /*2bd0*/  ISETP.LT.OR P6, PT, R0, 0x1, P6 ;  /* 0x000000010000780c */ /* 0x000fc800037c1670 */
[----:B------:R-:W-:Y:S02]  /*2be0*/  FSEL R180, R24, -INF , !P6 ;  /* 0xff80000018b47808 */ /* 0x000fe40007000000 */
[----:B------:R-:W-:-:S04]  /*2bf0*/  ISETP.GE.AND P6, PT, R13, 0x7a, PT ;  /* 0x0000007a0d00780c */ /* 0x000fc80003fc6270 */
[----:B------:R-:W-:Y:S02]  /*2c00*/  P2R R13, PR, RZ, 0x40 ;  /* 0x00000040ff0d7803 */ /* 0x000fe40000000000 */
[----:B------:R-:W-:-:S04]  /*2c10*/  ISETP.GT.AND P6, PT, R3, 0x79, !P6 ;  /* 0x000000790300780c */ /* 0x000fc800077c4270 */
[----:B------:R-:W-:Y:S02]  /*2c20*/  ISETP.LT.OR P6, PT, R0, 0x7a, P6 ;  /* 0x0000007a0000780c */ /* 0x000fe400037c1670 */
[----:B------:R-:W0:Y:S02]  /*2c30*/  SHFL.IDX PT, R0, R7, 0x1, 0x1c1f ;  /* 0x003c1f0007007f89 */ /* 0x000e2400000e0000 */
[----:B------:R-:W-:Y:S02]  /*2c40*/  FSEL R14, R85, -INF , !P6 ;  /* 0xff800000550e7808 */ /* 0x000fe40007000000 */
[----:B------:R-:W-:Y:S02]  /*2c50*/  PLOP3.LUT P6, PT, PT, PT, UP1, 0x40, 0x0 ;  /* 0x000000000000781c */ /* 0x000fe40003fce818 */
[----:B0-----:R-:W-:Y:S01]  /*2c60*/  VIADDMNMX R29, R0, R20, R15, PT ;  /* 0x00000014001d7246 */ /* 0x001fe2000380010f */
[----:B------:R-:W-:-:S10]  /*2c70*/  IMAD.IADD R33, R21, 0x1, R0 ;  /* 0x0000000115217824 */ /* 0x000fd400078e0200 */
[----:B------:R-:W-:Y:S05]  /*2c80*/  @P6 BRA `(.L_x_1118) ;  /* 0x0000000000646947 */ /* 0x000fea0003800000 */
        /* <DEDUP_REMOVED lines=9> */
[----:B------:R-:W-:Y:S01]  /*2d20*/  @P6 IMAD.HI.U32 R3, R0, UR10, RZ ;  /* 0x0000000a00036c27 */ /* 0x000fe2000f8e00ff */
[----:B------:R-:W-:-:S13]  /*2d30*/  PLOP3.LUT P6, PT, PT, PT, UP2, 0x80, 0x0 ;  /* 0x000000000000781c */ /* 0x000fda0003fcf028 */
[----:B------:R-:W-:-:S04]  /*2d40*/  @P6 SHF.R.U32.HI R0, RZ, UR11, R3 ;  /* 0x0000000bff006c19 */ /* 0x000fc80008011603 */
[----:B------:R-:W-:Y:S01]  /*2d50*/  LOP3.LUT R0, RZ, R0, RZ, 0x33, !PT ;  /* 0x00000000ff007212 */ /* 0x000fe200078e33ff */
[----:B------:R-:W-:Y:S06]  /*2d60*/  BRA `(.L_x_1121) ;  /* 0x0000000000187947 */ /* 0x000fec0003800000 */
.L_x_1120:
[----:B------:R-:W-:-:S06]  /*2d70*/  UISETP.NE.AND UP2, UPT, UR7, 0x1, UPT ;  /* 0x000000010700788c */ /* 0x000fcc000bf45270 */
[----:B------:R-:W-:-:S05]  /*2d80*/  PLOP3.LUT P6, PT, PT, PT, UP2, 0x80, 0x0 ;  /* 0x000000000000781c */ /* 0x000fca0003fcf028 */
[----:B------:R-:W-:-:S08]  /*2d90*/  @UP2 ULDC.64 UR10, c[0x0][0x9e8] ;  /* 0x00027a00000a2ab9 */ /* 0x000fd00000000a00 */
[----:B------:R-:W-:Y:S01]  /*2da0*/  @P6 IMAD.HI.U32 R3, R0, UR10, RZ ;  /* 0x0000000a00036c27 */ /* 0x000fe2000f8e00ff */
[----:B------:R-:W-:-:S13]  /*2db0*/  PLOP3.LUT P6, PT, PT, PT, UP2, 0x80, 0x0 ;  /* 0x000000000000781c */ /* 0x000fda0003fcf028 */
[----:B------:R-:W-:-:S07]  /*2dc0*/  @P6 SHF.R.U32.HI R0, RZ, UR11, R3 ;  /* 0x0000000bff006c19 */ /* 0x000fce0008011603 */
.L_x_1121:
[----:B------:R-:W-:Y:S05]  /*2dd0*/  BSYNC B0 ;  /* 0x0000000000007941 */ /* 0x000fea0003800000 */
.L_x_1119:
[----:B------:R-:W-:-:S04]  /*2de0*/  IMAD R3, R0, UR7, -R11 ;  /* 0x0000000700037c24 */ /* 0x000fc8000f8e0a0b */
[----:B------:R-:W-:-:S05]  /*2df0*/  IMAD R0, R16, -0x2, R3 ;  /* 0xfffffffe10007824 */ /* 0x000fca00078e0203 */
[----:B------:R-:W-:Y:S02]  /*2e00*/  VIMNMX R33, R33, R0, !PT ;  /* 0x0000000021217248 */ /* 0x000fe40007fe0100 */
[----:B------:R-:W-:-:S07]  /*2e10*/  VIADDMNMX R29, R0, UR7, R29, PT ;  /* 0x00000007001d7c46 */ /* 0x000fce000b80011d */
.L_x_1118:
[----:B------:R-:W-:Y:S01]  /*2e20*/  ISETP.GT.AND P2, PT, R33, 0x1, !P2 ;  /* 0x000000012100780c */ /* 0x000fe20005744270 */
[----:B------:R-:W-:Y:S01]  /*2e30*/  ULDC UR10, c[0x0][0x988] ;  /* 0x00026200000a7ab9 */ /* 0x000fe20000000800 */
[----:B------:R-:W-:Y:S01]  /*2e40*/  ISETP.NE.AND P6, PT, R28, RZ, PT ;  /* 0x000000ff1c00720c */ /* 0x000fe20003fc5270 */
[----:B------:R-:W-:Y:S01]  /*2e50*/  IMAD.U32 R7, RZ, RZ, UR10 ;  /* 0x0000000aff077e24 */ /* 0x000fe2000f8e00ff */
[----:B------:R-:W-:Y:S01]  /*2e60*/  ISETP.LT.OR P2, PT, R29, 0x2, P2 ;  /* 0x000000021d00780c */ /* 0x000fe20001741670 */
[----:B------:R-:W-:Y:S01]  /*2e70*/  @UP0 ULDC UR10, c[0x0][0x44c] ;  /* 0x00011300000a0ab9 */ /* 0x000fe20000000800 */
[----:B------:R-:W-:Y:S01]  /*2e80*/  FMNMX.FTZ R0, R180, R120, !PT ;  /* 0x00000078b4007209 */ /* 0x000fe20007810000 */
[----:B------:R-:W-:Y:S01]  /*2e90*/  UIMAD.WIDE.U32 UR10, UR36, UR10, URZ ;  /* 0x0000000a240a72a5 */ /* 0x000fe2000f8e003f */
[----:B------:R-:W-:Y:S01]  /*2ea0*/  FSEL R20, R27, -INF , !P2 ;  /* 0xff8000001b147808 */ /* 0x000fe20005000000 */
[----:B------:R-:W-:Y:S01]  /*2eb0*/  @UP0 ULDC UR15, c[0x0][0x450] ;  /* 0x00011400000f0ab9 */ /* 0x000fe20000000800 */
[----:B------:R-:W-:Y:S01]  /*2ec0*/  ISETP.NE.AND P2, PT, R89, RZ, PT ;  /* 0x000000ff5900720c */ /* 0x000fe20003f45270 */
[----:B------:R-:W-:Y:S01]  /*2ed0*/  UMOV UR14, UR36 ;  /* 0x00000024000e7c82 */ /* 0x000fe20008000000 */
[----:B------:R-:W-:Y:S01]  /*2ee0*/  FMNMX.FTZ R0, R182, R0, !PT ;  /* 0x00000000b6007209 */ /* 0x000fe20007810000 */
[----:B------:R-:W-:Y:S01]  /*2ef0*/  @UP0 USHF.R.U32.HI UR14, URZ, UR15, UR11 ;  /* 0x0000000f3f0e0299 */ /* 0x000fe2000801160b */
[----:B------:R-:W-:-:S02]  /*2f00*/  ISETP.GT.AND P2, PT, R33, 0x8, !P2 ;  /* 0x000000082100780c */ /* 0x000fc40005744270 */
[----:B------:R-:W-:Y:S01]  /*2f10*/  FMNMX.FTZ R0, R122, R0, !PT ;  /* 0x000000007a007209 */ /* 0x000fe20007810000 */
[----:B------:R-:W-:Y:S01]  /*2f20*/  UIADD3 UR49, UR49, UR14, URZ ;  /* 0x0000000e31317290 */ /* 0x000fe2000fffe03f */
[----:B------:R-:W-:Y:S02]  /*2f30*/  ISETP.LT.OR P2, PT, R29, 0x9, P2 ;  /* 0x000000091d00780c */ /* 0x000fe40001741670 */
[----:B------:R-:W-:Y:S01]  /*2f40*/  FMNMX.FTZ R0, R176, R0, !PT ;  /* 0x00000000b0007209 */ /* 0x000fe20007810000 */
[----:B------:R-:W-:Y:S01]  /*2f50*/  UIADD3 UR6, UR49, UR6, URZ ;  /* 0x0000000631067290 */ /* 0x000fe2000fffe03f */
[----:B------:R-:W-:Y:S02]  /*2f60*/  FSEL R30, R30, -INF , !P2 ;  /* 0xff8000001e1e7808 */ /* 0x000fe40005000000 */
[----:B------:R-:W-:Y:S02]  /*2f70*/  ISETP.NE.AND P2, PT, R25, RZ, PT ;  /* 0x000000ff1900720c */ /* 0x000fe40003f45270 */
[----:B------:R-:W-:-:S02]  /*2f80*/  FMNMX.FTZ R0, R124, R0, !PT ;  /* 0x000000007c007209 */ /* 0x000fc40007810000 */
[----:B------:R-:W-:Y:S02]  /*2f90*/  ISETP.GT.AND P2, PT, R33, 0x9, !P2 ;  /* 0x000000092100780c */ /* 0x000fe40005744270 */
[----:B------:R-:W-:Y:S02]  /*2fa0*/  FMNMX.FTZ R3, R178, R0, !PT ;  /* 0x00000000b2037209 */ /* 0x000fe40007810000 */
[----:B------:R-:W-:Y:S02]  /*2fb0*/  ISETP.LT.OR P2, PT, R29, 0xa, P2 ;  /* 0x0000000a1d00780c */ /* 0x000fe40001741670 */
[----:B------:R-:W-:Y:S02]  /*2fc0*/  FMNMX.FTZ R3, R118, R3, !PT ;  /* 0x0000000376037209 */ /* 0x000fe40007810000 */
[----:B------:R-:W-:Y:S02]  /*2fd0*/  FSEL R24, R31, -INF , !P2 ;  /* 0xff8000001f187808 */ /* 0x000fe40005000000 */
[----:B------:R-:W-:-:S02]  /*2fe0*/  ISETP.GT.AND P2, PT, R33, 0x10, !P6 ;  /* 0x000000102100780c */ /* 0x000fc40007744270 */
[----:B------:R-:W-:Y:S02]  /*2ff0*/  ISETP.NE.AND P6, PT, R52, RZ, PT ;  /* 0x000000ff3400720c */ /* 0x000fe40003fc5270 */
[----:B------:R-:W-:Y:S02]  /*3000*/  ISETP.LT.OR P2, PT, R29, 0x11, P2 ;  /* 0x000000111d00780c */ /* 0x000fe40001741670 */
[----:B------:R-:W-:Y:S02]  /*3010*/  FMNMX.FTZ R3, R116, R3, !PT ;  /* 0x0000000374037209 */ /* 0x000fe40007810000 */
        /* <DEDUP_REMOVED lines=8> */
[----:B------:R-:W-:-:S02]  /*30a0*/  ISETP.NE.AND P2, PT, R90, RZ, PT ;  /* 0x000000ff5a00720c */ /* 0x000fc40003f45270 */
[----:B------:R-:W-:Y:S02]  /*30b0*/  FMNMX.FTZ R3, R108, R3, !PT ;  /* 0x000000036c037209 */ /* 0x000fe40007810000 */
[----:B------:R-:W-:Y:S02]  /*30c0*/  ISETP.GT.AND P2, PT, R33, 0x18, !P2 ;  /* 0x000000182100780c */ /* 0x000fe40005744270 */
[----:B------:R-:W-:Y:S02]  /*30d0*/  FMNMX.FTZ R3, R106, R3, !PT ;  /* 0x000000036a037209 */ /* 0x000fe40007810000 */
[----:B------:R-:W-:Y:S02]  /*30e0*/  ISETP.LT.OR P2, PT, R29, 0x19, P2 ;  /* 0x000000191d00780c */ /* 0x000fe40001741670 */
[----:B------:R-:W-:Y:S02]  /*30f0*/  FMNMX.FTZ R3, R104, R3, !PT ;  /* 0x0000000368037209 */ /* 0x000fe40007810000 */
[----:B------:R-:W-:-:S02]  /*3100*/  FSEL R38, R38, -INF , !P2 ;  /* 0xff80000026267808 */ /* 0x000fc40005000000 */
[----:B------:R-:W-:Y:S02]  /*3110*/  ISETP.NE.AND P2, PT, R36, RZ, PT ;  /* 0x000000ff2400720c */ /* 0x000fe40003f45270 */
[----:B------:R-:W-:Y:S02]  /*3120*/  FMNMX.FTZ R3, R102, R3, !PT ;  /* 0x0000000366037209 */ /* 0x000fe40007810000 */
[----:B------:R-:W-:Y:S02]  /*3130*/  ISETP.GT.AND P2, PT, R33, 0x19, !P2 ;  /* 0x000000192100780c */ /* 0x000fe40005744270 */
[----:B------:R-:W-:Y:S02]  /*3140*/  FMNMX.FTZ R3, R100, R3, !PT ;  /* 0x0000000364037209 */ /* 0x000fe40007810000 */
[----:B------:R-:W-:Y:S02]  /*3150*/  ISETP.LT.OR P2, PT, R29, 0x1a, P2 ;  /* 0x0000001a1d00780c */ /* 0x000fe40001741670 */
[----:B------:R-:W-:-:S02]  /*3160*/  FMNMX.FTZ R3, R98, R3, !PT ;  /* 0x0000000362037209 */ /* 0x000fc40007810000 */
[----:B------:R-:W-:Y:S02]  /*3170*/  FSEL R32, R39, -INF , !P2 ;  /* 0xff80000027207808 */ /* 0x000fe40005000000 */
[----:B------:R-:W-:Y:S02]  /*3180*/  ISETP.NE.AND P2, PT, R37, RZ, PT ;  /* 0x000000ff2500720c */ /* 0x000fe40003f45270 */
[----:B------:R-:W-:Y:S02]  /*3190*/  FMNMX.FTZ R3, R96, R3, !PT ;  /* 0x0000000360037209 */ /* 0x000fe40007810000 */
[----:B------:R-:W-:Y:S02]  /*31a0*/  ISETP.GT.AND P2, PT, R33, 0x20, !P2 ;  /* 0x000000202100780c */ /* 0x000fe40005744270 */
[----:B------:R-:W-:Y:S02]  /*31b0*/  FMNMX.FTZ R3, R94, R3, !PT ;  /* 0x000000035e037209 */ /* 0x000fe40007810000 */
[----:B------:R-:W-:-:S02]  /*31c0*/  ISETP.LT.OR P2, PT, R29, 0x21, P2 ;  /* 0x000000211d00780c */ /* 0x000fc40001741670 */
[----:B------:R-:W-:Y:S02]  /*31d0*/  FMNMX.FTZ R3, R64, R3, !PT ;  /* 0x0000000340037209 */ /* 0x000fe40007810000 */
[----:B------:R-:W-:Y:S02]  /*31e0*/  FSEL R42, R42, -INF , !P2 ;  /* 0xff8000002a2a7808 */ /* 0x000fe40005000000 */
[----:B------:R-:W-:Y:S02]  /*31f0*/  ISETP.NE.AND P2, PT, R40, RZ, PT ;  /* 0x000000ff2800720c */ /* 0x000fe40003f45270 */
[----:B------:R-:W-:Y:S02]  /*3200*/  FMNMX.FTZ R3, R2, R3, !PT ;  /* 0x0000000302037209 */ /* 0x000fe40007810000 */
[----:B------:R-:W-:Y:S02]  /*3210*/  ISETP.GT.AND P2, PT, R33, 0x21, !P2 ;  /* 0x000000212100780c */ /* 0x000fe40005744270 */
[----:B------:R-:W-:-:S02]  /*3220*/  FMNMX.FTZ R3, R68, R3, !PT ;  /* 0x0000000344037209 */ /* 0x000fc40007810000 */
[----:B------:R-:W-:Y:S02]  /*3230*/  ISETP.LT.OR P2, PT, R29, 0x22, P2 ;  /* 0x000000221d00780c */ /* 0x000fe40001741670 */
[----:B------:R-:W-:Y:S02]  /*3240*/  FMNMX.FTZ R3, R6, R3, !PT ;  /* 0x0000000306037209 */ /* 0x000fe40007810000 */
[----:B------:R-:W-:Y:S02]  /*3250*/  FSEL R36, R43, -INF , !P2 ;  /* 0xff8000002b247808 */ /* 0x000fe40005000000 */
[----:B------:R-:W-:Y:S02]  /*3260*/  ISETP.NE.AND P2, PT, R41, RZ, PT ;  /* 0x000000ff2900720c */ /* 0x000fe40003f45270 */
[----:B------:R-:W-:Y:S02]  /*3270*/  FMNMX.FTZ R3, R72, R3, !PT ;  /* 0x0000000348037209 */ /* 0x000fe40007810000 */
[----:B------:R-:W-:-:S02]  /*3280*/  ISETP.GT.AND P2, PT, R33, 0x28, !P2 ;  /* 0x000000282100780c */ /* 0x000fc40005744270 */
[----:B------:R-:W-:Y:S02]  /*3290*/  FMNMX.FTZ R3, R8, R3, !PT ;  /* 0x0000000308037209 */ /* 0x000fe40007810000 */
        /* <DEDUP_REMOVED lines=15> */
[----:B------:R-:W-:Y:S01]  /*3390*/  ISETP.GT.AND P3, PT, R33, 0x70, !P3 ;  /* 0x000000702100780c */ /* 0x000fe20005f64270 */
[----:B------:R-:W0:Y:S01]  /*33a0*/  SHFL.BFLY PT, R0, R3, 0x2, 0x1f ;  /* 0x0c401f0003007f89 */ /* 0x000e2200000e0000 */
[----:B------:R-:W-:-:S02]  /*33b0*/  FSEL R50, R50, -INF , !P2 ;  /* 0xff80000032327808 */ /* 0x000fc40005000000 */
[----:B------:R-:W-:Y:S02]  /*33c0*/  ISETP.NE.AND P2, PT, R48, RZ, PT ;  /* 0x000000ff3000720c */ /* 0x000fe40003f45270 */
[C---:B------:R-:W-:Y:S02]  /*33d0*/  ISETP.GT.AND P4, PT, R33.reuse, 0x71, !P4 ;  /* 0x000000712100780c */ /* 0x040fe40006784270 */
[----:B------:R-:W-:Y:S02]  /*33e0*/  ISETP.GT.AND P2, PT, R33, 0x31, !P2 ;  /* 0x000000312100780c */ /* 0x000fe40005744270 */
[C---:B------:R-:W-:Y:S02]  /*33f0*/  ISETP.LT.OR P3, PT, R29.reuse, 0x71, P3 ;  /* 0x000000711d00780c */ /* 0x040fe40001f61670 */
[----:B------:R-:W-:Y:S02]  /*3400*/  ISETP.LT.OR P2, PT, R29, 0x32, P2 ;  /* 0x000000321d00780c */ /* 0x000fe40001741670 */
[----:B------:R-:W-:-:S02]  /*3410*/  ISETP.GT.AND P5, PT, R33, 0x78, !P5 ;  /* 0x000000782100780c */ /* 0x000fc40006fa4270 */
[----:B------:R-:W-:Y:S02]  /*3420*/  FSEL R44, R51, -INF , !P2 ;  /* 0xff800000332c7808 */ /* 0x000fe40005000000 */
[----:B------:R-:W-:Y:S02]  /*3430*/  ISETP.NE.AND P2, PT, R49, RZ, PT ;  /* 0x000000ff3100720c */ /* 0x000fe40003f45270 */
[----:B------:R-:W-:Y:S02]  /*3440*/  ISETP.LT.OR P4, PT, R29, 0x72, P4 ;  /* 0x000000721d00780c */ /* 0x000fe40002781670 */
[----:B------:R-:W-:Y:S02]  /*3450*/  ISETP.GT.AND P2, PT, R33, 0x38, !P2 ;  /* 0x000000382100780c */ /* 0x000fe40005744270 */
[----:B------:R-:W-:Y:S02]  /*3460*/  FSEL R82, R82, -INF , !P3 ;  /* 0xff80000052527808 */ /* 0x000fe40005800000 */
[----:B------:R-:W-:-:S02]  /*3470*/  ISETP.LT.OR P2, PT, R29, 0x39, P2 ;  /* 0x000000391d00780c */ /* 0x000fc40001741670 */
[----:B------:R-:W-:Y:S02]  /*3480*/  ISETP.LT.OR P5, PT, R29, 0x79, P5 ;  /* 0x000000791d00780c */ /* 0x000fe40002fa1670 */
[----:B------:R-:W-:Y:S02]  /*3490*/  FSEL R54, R54, -INF , !P2 ;  /* 0xff80000036367808 */ /* 0x000fe40005000000 */
[----:B------:R-:W-:Y:S02]  /*34a0*/  ISETP.GT.AND P2, PT, R33, 0x39, !P6 ;  /* 0x000000392100780c */ /* 0x000fe40007744270 */
[----:B------:R-:W-:Y:S02]  /*34b0*/  ISETP.NE.AND P6, PT, R73, RZ, PT ;  /* 0x000000ff4900720c */ /* 0x000fe40003fc5270 */
[----:B------:R-:W-:Y:S02]  /*34c0*/  ISETP.LT.OR P2, PT, R29, 0x3a, P2 ;  /* 0x0000003a1d00780c */ /* 0x000fe40001741670 */
[----:B------:R-:W-:-:S02]  /*34d0*/  FSEL R86, R86, -INF , !P5 ;  /* 0xff80000056567808 */ /* 0x000fc40006800000 */
[----:B------:R-:W-:Y:S02]  /*34e0*/  FSEL R48, R55, -INF , !P2 ;  /* 0xff80000037307808 */ /* 0x000fe40005000000 */
[----:B------:R-:W-:-:S04]  /*34f0*/  ISETP.NE.AND P2, PT, R53, RZ, PT ;  /* 0x000000ff3500720c */ /* 0x000fc80003f45270 */
[----:B------:R-:W-:-:S04]  /*3500*/  ISETP.GT.AND P2, PT, R33, 0x40, !P2 ;  /* 0x000000402100780c */ /* 0x000fc80005744270 */
[----:B------:R-:W-:-:S04]  /*3510*/  ISETP.LT.OR P2, PT, R29, 0x41, P2 ;  /* 0x000000411d00780c */ /* 0x000fc80001741670 */
        /* <DEDUP_REMOVED lines=37> */
[----:B------:R-:W-:Y:S02]  /*3770*/  ISETP.GT.AND P2, PT, R33, 0x68, !P6 ;  /* 0x000000682100780c */ /* 0x000fe40007744270 */
[----:B------:R-:W-:Y:S02]  /*3780*/  ISETP.NE.AND P6, PT, R9, RZ, PT ;  /* 0x000000ff0900720c */ /* 0x000fe40003fc5270 */
[----:B0-----:R-:W-:Y:S02]  /*3790*/  FMNMX.FTZ R9, R3, R0, !PT ;  /* 0x0000000003097209 */ /* 0x001fe40007810000 */
[----:B------:R-:W-:-:S03]  /*37a0*/  ISETP.LT.OR P2, PT, R29, 0x69, P2 ;  /* 0x000000691d00780c */ /* 0x000fc60001741670 */
[----:B------:R-:W0:Y:S01]  /*37b0*/  SHFL.BFLY PT, R0, R9, 0x1, 0x1f ;  /* 0x0c201f0009007f89 */ /* 0x000e2200000e0000 */
[----:B------:R-:W-:Y:S02]  /*37c0*/  FSEL R78, R78, -INF , !P2 ;  /* 0xff8000004e4e7808 */ /* 0x000fe40005000000 */
[----:B0-----:R-:W-:-:S04]  /*37d0*/  FMNMX.FTZ R0, R9, R0, !PT ;  /* 0x0000000009007209 */ /* 0x001fc80007810000 */
[C---:B------:R-:W-:Y:S01]  /*37e0*/  FSETP.NEU.FTZ.AND P2, PT, R0.reuse, -INF , PT ;  /* 0xff8000000000780b */ /* 0x040fe20003f5d000 */
[----:B------:R-:W-:-:S05]  /*37f0*/  FMUL.FTZ R11, R0, R7 ;  /* 0x00000007000b7220 */ /* 0x000fca0000410000 */
[----:B------:R-:W-:Y:S02]  /*3800*/  FSEL R35, R11, RZ, P2 ;  /* 0x000000ff0b237208 */ /* 0x000fe40001000000 */
[----:B------:R-:W-:Y:S02]  /*3810*/  ISETP.GT.AND P2, PT, R33, RZ, !P6 ;  /* 0x000000ff2100720c */ /* 0x000fe40007744270 */
[----:B------:R-:W-:Y:S01]  /*3820*/  ISETP.NE.AND P6, PT, R13, RZ, PT ;  /* 0x000000ff0d00720c */ /* 0x000fe20003fc5270 */
[-CC-:B------:R-:W-:Y:S01]  /*3830*/  FFMA.FTZ R21, R124, R7.reuse, -R35.reuse ;  /* 0x000000077c157223 */ /* 0x180fe20000010823 */
[----:B------:R-:W-:Y:S01]  /*3840*/  ISETP.LT.OR P2, PT, R29, 0x1, P2 ;  /* 0x000000011d00780c */ /* 0x000fe20001741670 */
[-CC-:B------:R-:W-:Y:S01]  /*3850*/  FFMA.FTZ R37, R102, R7.reuse, -R35.reuse ;  /* 0x0000000766257223 */ /* 0x180fe20000010823 */
[-CC-:B------:R-:W-:Y:S01]  /*3860*/  FFMA.FTZ R164, R100, R7.reuse, -R35.reuse ;  /* 0x0000000764a47223 */ /* 0x180fe20000010823 */
[----:B------:R-:W-:Y:S01]  /*3870*/  ISETP.GT.AND P6, PT, R33, 0x79, !P6 ;  /* 0x000000792100780c */ /* 0x000fe200077c4270 */
[-CC-:B------:R-:W-:Y:S01]  /*3880*/  FFMA.FTZ R180, R180, R7.reuse, -R35.reuse ;  /* 0x00000007b4b47223 */ /* 0x180fe20000010823 */
[----:B------:R-:W-:Y:S01]  /*3890*/  FSEL R26, R26, -INF , !P2 ;  /* 0xff8000001a1a7808 */ /* 0x000fe20005000000 */
[-CC-:B------:R-:W-:Y:S01]  /*38a0*/  FFMA.FTZ R3, R120, R7.reuse, -R35.reuse ;  /* 0x0000000778037223 */ /* 0x180fe20000010823 */
[----:B------:R-:W-:Y:S01]  /*38b0*/  ISETP.NE.AND P2, PT, R95, RZ, PT ;  /* 0x000000ff5f00720c */ /* 0x000fe20003f45270 */
[-CC-:B------:R-:W-:Y:S01]  /*38c0*/  FFMA.FTZ R182, R182, R7.reuse, -R35.reuse ;  /* 0x00000007b6b67223 */ /* 0x180fe20000010823 */
[----:B------:R-:W-:Y:S01]  /*38d0*/  FMNMX.FTZ R11, R26, R20, !PT ;  /* 0x000000141a0b7209 */ /* 0x000fe20007810000 */
[----:B------:R-:W-:Y:S01]  /*38e0*/  MUFU.EX2 R180, R180 ;  /* 0x000000b400b47308 */ /* 0x000fe20000000800 */
[----:B------:R-:W-:Y:S01]  /*38f0*/  ISETP.GT.AND P2, PT, R33, 0x69, !P2 ;  /* 0x000000692100780c */ /* 0x000fe20005744270 */
[--C-:B------:R-:W-:Y:S01]  /*3900*/  FFMA.FTZ R33, R98, R7, -R35.reuse ;  /* 0x0000000762217223 */ /* 0x100fe20000010823 */
[----:B------:R-:W-:Y:S01]  /*3910*/  FMNMX.FTZ R11, R30, R11, !PT ;  /* 0x0000000b1e0b7209 */ /* 0x000fe20007810000 */
[-CC-:B------:R-:W-:Y:S01]  /*3920*/  FFMA.FTZ R9, R122, R7.reuse, -R35.reuse ;  /* 0x000000077a097223 */ /* 0x180fe20000010823 */
[----:B------:R-:W-:Y:S01]  /*3930*/  ISETP.LT.OR P2, PT, R29, 0x6a, P2 ;  /* 0x0000006a1d00780c */ /* 0x000fe20001741670 */
[--C-:B------:R-:W-:Y:S01]  /*3940*/  FFMA.FTZ R176, R176, R7, -R35.reuse ;  /* 0x00000007b0b07223 */ /* 0x100fe20000010823 */
[----:B------:R-:W-:Y:S01]  /*3950*/  FMNMX.FTZ R11, R24, R11, !PT ;  /* 0x0000000b180b7209 */ /* 0x000fe20007810000 */
[----:B------:R-:W0:Y:S01]  /*3960*/  MUFU.EX2 R3, R3 ;  /* 0x0000000300037308 */ /* 0x000e220000000800 */
[----:B------:R-:W-:Y:S01]  /*3970*/  FSEL R102, R79, -INF , !P2 ;  /* 0xff8000004f667808 */ /* 0x000fe20005000000 */
[--C-:B------:R-:W-:Y:S01]  /*3980*/  FFMA.FTZ R2, R2, R7, -R35.reuse ;  /* 0x0000000702027223 */ /* 0x100fe20000010823 */
[----:B------:R-:W-:Y:S01]  /*3990*/  FMNMX.FTZ R13, R34, R11, !PT ;  /* 0x0000000b220d7209 */ /* 0x000fe20007810000 */
[-CC-:B------:R-:W-:Y:S01]  /*39a0*/  FFMA.FTZ R178, R178, R7.reuse, -R35.reuse ;  /* 0x00000007b2b27223 */ /* 0x180fe20000010823 */
[----:B------:R-:W-:Y:S01]  /*39b0*/  FSEL R100, R83, -INF , !P4 ;  /* 0xff80000053647808 */ /* 0x000fe20006000000 */
[--C-:B------:R-:W-:Y:S01]  /*39c0*/  FFMA.FTZ R118, R118, R7, -R35.reuse ;  /* 0x0000000776767223 */ /* 0x100fe20000010823 */
[----:B------:R-:W-:Y:S01]  /*39d0*/  FMNMX.FTZ R13, R28, R13, !PT ;  /* 0x0000000d1c0d7209 */ /* 0x000fe20007810000 */
[----:B------:R1:W-:Y:S01]  /*39e0*/  MUFU.EX2 R11, R21 ;  /* 0x00000015000b7308 */ /* 0x0003e20000000800 */
[----:B------:R-:W-:Y:S01]  /*39f0*/  ISETP.LT.OR P6, PT, R29, 0x7a, P6 ;  /* 0x0000007a1d00780c */ /* 0x000fe200037c1670 */
[--C-:B------:R-:W-:Y:S01]  /*3a00*/  FFMA.FTZ R29, R94, R7, -R35.reuse ;  /* 0x000000075e1d7223 */ /* 0x100fe20000010823 */
[----:B------:R-:W-:Y:S01]  /*3a10*/  FMNMX.FTZ R13, R38, R13, !PT ;  /* 0x0000000d260d7209 */ /* 0x000fe20007810000 */
[-CC-:B------:R-:W-:Y:S01]  /*3a20*/  FFMA.FTZ R172, R116, R7.reuse, -R35.reuse ;  /* 0x0000000774ac7223 */ /* 0x180fe20000010823 */
[----:B------:R-:W-:Y:S01]  /*3a30*/  FSEL R98, R87, -INF , !P6 ;  /* 0xff80000057627808 */ /* 0x000fe20007000000 */
[----:B------:R-:W-:Y:S01]  /*3a40*/  FFMA.FTZ R114, R114, R7, -R35 ;  /* 0x0000000772727223 */ /* 0x000fe20000010823 */
[----:B------:R-:W-:Y:S01]  /*3a50*/  FMNMX.FTZ R13, R32, R13, !PT ;  /* 0x0000000d200d7209 */ /* 0x000fe20007810000 */
[----:B------:R-:W-:Y:S01]  /*3a60*/  MUFU.EX2 R182, R182 ;  /* 0x000000b600b67308 */ /* 0x000fe20000000800 */
[----:B0-----:R-:W-:Y:S01]  /*3a70*/  FADD.FTZ R47, R180, R3 ;  /* 0x00000003b42f7221 */ /* 0x001fe20000010000 */
        /* <DEDUP_REMOVED lines=17> */
[----:B-1----:R-:W-:Y:S01]  /*3b90*/  FMNMX.FTZ R21, R50, R15, !PT ;  /* 0x0000000f32157209 */ /* 0x002fe20007810000 */
[-CC-:B------:R-:W-:Y:S01]  /*3ba0*/  FFMA.FTZ R10, R10, R7.reuse, -R35.reuse ;  /* 0x000000070a0a7223 */ /* 0x180fe20000010823 */
[-CC-:B------:R-:W-:Y:S01]  /*3bb0*/  FFMA.FTZ R80, R80, R7.reuse, -R35.reuse ;  /* 0x0000000750507223 */ /* 0x180fe20000010823 */
[--C-:B------:R-:W-:Y:S01]  /*3bc0*/  FFMA.FTZ R12, R12, R7, -R35.reuse ;  /* 0x000000070c0c7223 */ /* 0x100fe20000010823 */
[----:B------:R-:W-:Y:S01]  /*3bd0*/  FMNMX.FTZ R21, R44, R21, !PT ;  /* 0x000000152c157209 */ /* 0x000fe20007810000 */
[----:B------:R-:W-:Y:S01]  /*3be0*/  MUFU.EX2 R39, R2 ;  /* 0x0000000200277308 */ /* 0x000fe20000000800 */
[-CC-:B------:R-:W-:Y:S01]  /*3bf0*/  FFMA.FTZ R84, R84, R7.reuse, -R35.reuse ;  /* 0x0000000754547223 */ /* 0x180fe20000010823 */
[----:B------:R-:W-:Y:S01]  /*3c00*/  FFMA.FTZ R14, R14, R7, -R35 ;  /* 0x000000070e0e7223 */ /* 0x000fe20000010823 */
[----:B------:R-:W-:-:S02]  /*3c10*/  FMNMX.FTZ R21, R54, R21, !PT ;  /* 0x0000001536157209 */ /* 0x000fc40007810000 */
[----:B------:R-:W-:Y:S02]  /*3c20*/  F2FP.BF16.F32.PACK_AB R180, R3, R180 ;  /* 0x000000b403b4723e */ /* 0x000fe400000010ff */
        /* <DEDUP_REMOVED lines=19> */
[----:B------:R0:W-:Y:S03]  /*3d60*/  MUFU.EX2 R37, R29 ;  /* 0x0000001d00257308 */ /* 0x0001e60000000800 */
[----:B------:R-:W-:-:S04]  /*3d70*/  FMNMX.FTZ R31, R82, R31, !PT ;  /* 0x0000001f521f7209 */ /* 0x000fc80007810000 */
[----:B------:R-:W-:Y:S01]  /*3d80*/  FMNMX.FTZ R31, R100, R31, !PT ;  /* 0x0000001f641f7209 */ /* 0x000fe20007810000 */
[----:B------:R-:W-:Y:S03]  /*3d90*/  MUFU.EX2 R21, R110 ;  /* 0x0000006e00157308 */ /* 0x000fe60000000800 */
[----:B------:R-:W-:-:S04]  /*3da0*/  FMNMX.FTZ R31, R86, R31, !PT ;  /* 0x0000001f561f7209 */ /* 0x000fc80007810000 */
[----:B------:R-:W-:Y:S01]  /*3db0*/  FMNMX.FTZ R31, R98, R31, !PT ;  /* 0x0000001f621f7209 */ /* 0x000fe20007810000 */
[----:B------:R-:W-:Y:S04]  /*3dc0*/  MUFU.EX2 R168, R168 ;  /* 0x000000a800a87308 */ /* 0x000fe80000000800 */
[----:B------:R-:W1:Y:S04]  /*3dd0*/  SHFL.BFLY PT, R94, R31, 0x2, 0x1f ;  /* 0x0c401f001f5e7f89 */ /* 0x000e6800000e0000 */
[----:B------:R-:W-:Y:S08]  /*3de0*/  MUFU.EX2 R25, R106 ;  /* 0x0000006a00197308 */ /* 0x000ff00000000800 */
[----:B------:R-:W-:Y:S08]  /*3df0*/  MUFU.EX2 R170, R170 ;  /* 0x000000aa00aa7308 */ /* 0x000ff00000000800 */
[----:B------:R-:W-:Y:S01]  /*3e00*/  MUFU.EX2 R164, R164 ;  /* 0x000000a400a47308 */ /* 0x000fe20000000800 */
[----:B-1----:R-:W-:Y:S01]  /*3e10*/  FMNMX.FTZ R94, R31, R94, !PT ;  /* 0x0000005e1f5e7209 */ /* 0x002fe20007810000 */
[----:B------:R-:W-:-:S06]  /*3e20*/  FFMA.FTZ R31, R8, R7, -R35 ;  /* 0x00000007081f7223 */ /* 0x000fcc0000010823 */
[----:B------:R-:W-:Y:S01]  /*3e30*/  MUFU.EX2 R41, R6 ;  /* 0x0000000600297308 */ /* 0x000fe20000000800 */
[----:B0-----:R-:W0:Y:S07]  /*3e40*/  SHFL.BFLY PT, R29, R94, 0x1, 0x1f ;  /* 0x0c201f005e1d7f89 */ /* 0x001e2e00000e0000 */
[----:B------:R-:W-:Y:S08]  /*3e50*/  MUFU.EX2 R33, R33 ;  /* 0x0000002100217308 */ /* 0x000ff00000000800 */
[----:B------:R-:W1:Y:S08]  /*3e60*/  MUFU.EX2 R96, R96 ;  /* 0x0000006000607308 */ /* 0x000e700000000800 */
[----:B------:R-:W-:Y:S01]  /*3e70*/  MUFU.EX2 R64, R64 ;  /* 0x0000004000407308 */ /* 0x000fe20000000800 */
[----:B0-----:R-:W-:-:S04]  /*3e80*/  FMNMX.FTZ R8, R94, R29, !PT ;  /* 0x0000001d5e087209 */ /* 0x001fc80007810000 */
[C---:B------:R-:W-:Y:S01]  /*3e90*/  FSETP.NEU.FTZ.AND P2, PT, R8.reuse, -INF , PT ;  /* 0xff8000000800780b */ /* 0x040fe20003f5d000 */
[-C--:B------:R-:W-:Y:S02]  /*3ea0*/  FMUL.FTZ R2, R8, R7.reuse ;  /* 0x0000000708027220 */ /* 0x080fe40000410000 */
[----:B------:R-:W-:Y:S01]  /*3eb0*/  MUFU.EX2 R68, R68 ;  /* 0x0000004400447308 */ /* 0x000fe20000000800 */
[----:B-1----:R-:W-:Y:S02]  /*3ec0*/  F2FP.BF16.F32.PACK_AB R166, R37, R96 ;  /* 0x0000006025a6723e */ /* 0x002fe400000010ff */
[----:B------:R-:W-:Y:S01]  /*3ed0*/  FSEL R35, R2, RZ, P2 ;  /* 0x000000ff02237208 */ /* 0x000fe20001000000 */
[----:B------:R-:W-:Y:S01]  /*3ee0*/  FADD.FTZ R2, R182, R47 ;  /* 0x0000002fb6027221 */ /* 0x000fe20000010000 */
[C---:B------:R-:W-:Y:S02]  /*3ef0*/  F2FP.BF16.F32.PACK_AB R182, R9.reuse, R182 ;  /* 0x000000b609b6723e */ /* 0x040fe400000010ff */
[----:B------:R-:W-:Y:S01]  /*3f00*/  PLOP3.LUT P2, PT, PT, PT, UP1, 0x40, 0x0 ;  /* 0x000000000000781c */ /* 0x000fe20003f4e818 */
[----:B------:R-:W-:Y:S01]  /*3f10*/  FADD.FTZ R47, R9, R2 ;  /* 0x00000002092f7221 */ /* 0x000fe20000010000 */
[-CC-:B------:R-:W-:Y:S01]  /*3f20*/  FFMA.FTZ R26, R26, R7.reuse, -R35.reuse ;  /* 0x000000071a1a7223 */ /* 0x180fe20000010823 */
[-CC-:B------:R-:W-:Y:S01]  /*3f30*/  FFMA.FTZ R20, R20, R7.reuse, -R35.reuse ;  /* 0x0000000714147223 */ /* 0x180fe20000010823 */
[-C--:B------:R-:W-:Y:S01]  /*3f40*/  FFMA.FTZ R30, R30, R7.reuse, -R35 ;  /* 0x000000071e1e7223 */ /* 0x080fe20000010823 */
[----:B------:R-:W-:Y:S01]  /*3f50*/  FADD.FTZ R2, R176, R47 ;  /* 0x0000002fb0027221 */ /* 0x000fe20000010000 */
[-CC-:B------:R-:W-:Y:S01]  /*3f60*/  FFMA.FTZ R24, R24, R7.reuse, -R35.reuse ;  /* 0x0000000718187223 */ /* 0x180fe20000010823 */
[----:B------:R-:W-:Y:S01]  /*3f70*/  MUFU.EX2 R181, R20 ;  /* 0x0000001400b57308 */ /* 0x000fe20000000800 */
[-CC-:B------:R-:W-:Y:S01]  /*3f80*/  FFMA.FTZ R34, R34, R7.reuse, -R35.reuse ;  /* 0x0000000722227223 */ /* 0x180fe20000010823 */
[----:B------:R-:W-:Y:S01]  /*3f90*/  FADD.FTZ R47, R11, R2 ;  /* 0x000000020b2f7221 */ /* 0x000fe20000010000 */
[-CC-:B------:R-:W-:Y:S01]  /*3fa0*/  FFMA.FTZ R28, R28, R7.reuse, -R35.reuse ;  /* 0x000000071c1c7223 */ /* 0x180fe20000010823 */
[-CC-:B------:R-:W-:Y:S01]  /*3fb0*/  FFMA.FTZ R38, R38, R7.reuse, -R35.reuse ;  /* 0x0000000726267223 */ /* 0x180fe20000010823 */
[-C--:B------:R-:W-:Y:S01]  /*3fc0*/  FFMA.FTZ R32, R32, R7.reuse, -R35 ;  /* 0x0000000720207223 */ /* 0x080fe20000010823 */
[----:B------:R-:W-:Y:S01]  /*3fd0*/  FADD.FTZ R2, R178, R47 ;  /* 0x0000002fb2027221 */ /* 0x000fe20000010000 */
[-CC-:B------:R-:W-:Y:S01]  /*3fe0*/  FFMA.FTZ R42, R42, R7.reuse, -R35.reuse ;  /* 0x000000072a2a7223 */ /* 0x180fe20000010823 */
[----:B------:R-:W0:Y:S01]  /*3ff0*/  MUFU.EX2 R26, R26 ;  /* 0x0000001a001a7308 */ /* 0x000e220000000800 */
[-CC-:B------:R-:W-:Y:S01]  /*4000*/  FFMA.FTZ R36, R36, R7.reuse, -R35.reuse ;  /* 0x0000000724247223 */ /* 0x180fe20000010823 */
[----:B------:R-:W-:Y:S01]  /*4010*/  FADD.FTZ R47, R13, R2 ;  /* 0x000000020d2f7221 */ /* 0x000fe20000010000 */
[-CC-:B------:R-:W-:Y:S01]  /*4020*/  FFMA.FTZ R46, R46, R7.reuse, -R35.reuse ;  /* 0x000000072e2e7223 */ /* 0x180fe20000010823 */
[-CC-:B------:R-:W-:Y:S01]  /*4030*/  FFMA.FTZ R40, R40, R7.reuse, -R35.reuse ;  /* 0x0000000728287223 */ /* 0x180fe20000010823 */
[-C--:B------:R-:W-:Y:S01]  /*4040*/  FFMA.FTZ R50, R50, R7.reuse, -R35 ;  /* 0x0000000732327223 */ /* 0x080fe20000010823 */
[----:B------:R-:W-:Y:S01]  /*4050*/  FADD.FTZ R2, R172, R47 ;  /* 0x0000002fac027221 */ /* 0x000fe20000010000 */
[-CC-:B------:R-:W-:Y:S01]  /*4060*/  FFMA.FTZ R44, R44, R7.reuse, -R35.reuse ;  /* 0x000000072c2c7223 */ /* 0x180fe20000010823 */
[----:B------:R-:W1:Y:S01]  /*4070*/  MUFU.EX2 R30, R30 ;  /* 0x0000001e001e7308 */ /* 0x000e620000000800 */
[-CC-:B------:R-:W-:Y:S01]  /*4080*/  FFMA.FTZ R54, R54, R7.reuse, -R35.reuse ;  /* 0x0000000736367223 */ /* 0x180fe20000010823 */
        /* <DEDUP_REMOVED lines=15> */
[----:B-1----:R-:W-:Y:S01]  /*4180*/  FADD.FTZ R2, R30, R47 ;  /* 0x0000002f1e027221 */ /* 0x002fe20000010000 */
[----:B------:R-:W-:Y:S01]  /*4190*/  FADD.FTZ R49, R25, R6 ;  /* 0x0000000619317221 */ /* 0x000fe20000010000 */
[-CC-:B------:R-:W-:Y:S01]  /*41a0*/  FFMA.FTZ R90, R90, R7.reuse, -R35.reuse ;  /* 0x000000075a5a7223 */ /* 0x180fe20000010823 */
[-CC-:B------:R-:W-:Y:S01]  /*41b0*/  FFMA.FTZ R74, R74, R7.reuse, -R35.reuse ;  /* 0x000000074a4a7223 */ /* 0x180fe20000010823 */
[-C--:B------:R-:W-:Y:S01]  /*41c0*/  FFMA.FTZ R92, R92, R7.reuse, -R35 ;  /* 0x000000075c5c7223 */ /* 0x080fe20000010823 */
[----:B------:R-:W-:Y:S01]  /*41d0*/  FADD.FTZ R6, R170, R49 ;  /* 0x00000031aa067221 */ /* 0x000fe20000010000 */
[-CC-:B------:R-:W-:Y:S01]  /*41e0*/  FFMA.FTZ R78, R78, R7.reuse, -R35.reuse ;  /* 0x000000074e4e7223 */ /* 0x180fe20000010823 */
[----:B------:R-:W1:Y:S01]  /*41f0*/  MUFU.EX2 R177, R28 ;  /* 0x0000001c00b17308 */ /* 0x000e620000000800 */
        /* <DEDUP_REMOVED lines=11> */
[----:B------:R-:W-:-:S02]  /*42b0*/  F2FP.BF16.F32.PACK_AB R176, R11, R176 ;  /* 0x000000b00bb0723e */ /* 0x000fc400000010ff */
[----:B------:R-:W-:Y:S01]  /*42c0*/  FADD.FTZ R6, R96, R49 ;  /* 0x0000003160067221 */ /* 0x000fe20000010000 */
[----:B------:R-:W-:Y:S01]  /*42d0*/  F2FP.BF16.F32.PACK_AB R178, R13, R178 ;  /* 0x000000b20db2723e */ /* 0x000fe200000010ff */
[----:B------:R-:W0:Y:S01]  /*42e0*/  MUFU.EX2 R179, R32 ;  /* 0x0000002000b37308 */ /* 0x000e220000000800 */
[----:B-1----:R-:W-:Y:S01]  /*42f0*/  FADD.FTZ R47, R177, R2 ;  /* 0x00000002b12f7221 */ /* 0x002fe20000010000 */
[----:B------:R-:W-:Y:S01]  /*4300*/  FADD.FTZ R49, R37, R6 ;  /* 0x0000000625317221 */ /* 0x000fe20000010000 */
[----:B------:R-:W-:Y:S02]  /*4310*/  F2FP.BF16.F32.PACK_AB R172, R15, R172 ;  /* 0x000000ac0fac723e */ /* 0x000fe400000010ff */
[----:B------:R-:W-:Y:S01]  /*4320*/  F2FP.BF16.F32.PACK_AB R174, R21, R174 ;  /* 0x000000ae15ae723e */ /* 0x000fe200000010ff */
[----:B------:R-:W-:Y:S01]  /*4330*/  FADD.FTZ R6, R64, R49 ;  /* 0x0000003140067221 */ /* 0x000fe20000010000 */
[----:B------:R-:W-:Y:S01]  /*4340*/  F2FP.BF16.F32.PACK_AB R168, R25, R168 ;  /* 0x000000a819a8723e */ /* 0x000fe200000010ff */
[----:B------:R-:W1:Y:S01]  /*4350*/  MUFU.EX2 R42, R42 ;  /* 0x0000002a002a7308 */ /* 0x000e620000000800 */
[----:B--2---:R-:W-:Y:S01]  /*4360*/  FADD.FTZ R2, R38, R47 ;  /* 0x0000002f26027221 */ /* 0x004fe20000010000 */
[----:B------:R-:W-:Y:S01]  /*4370*/  FADD.FTZ R49, R39, R6 ;  /* 0x0000000627317221 */ /* 0x000fe20000010000 */
[----:B------:R-:W-:-:S02]  /*4380*/  F2FP.BF16.F32.PACK_AB R170, R27, R170 ;  /* 0x000000aa1baa723e */ /* 0x000fc400000010ff */
[----:B------:R-:W-:Y:S01]  /*4390*/  F2FP.BF16.F32.PACK_AB R164, R33, R164 ;  /* 0x000000a421a4723e */ /* 0x000fe200000010ff */
[----:B------:R-:W-:Y:S01]  /*43a0*/  FADD.FTZ R6, R68, R49 ;  /* 0x0000003144067221 */ /* 0x000fe20000010000 */
[----:B------:R-:W-:Y:S01]  /*43b0*/  F2FP.BF16.F32.PACK_AB R160, R39, R64 ;  /* 0x0000004027a0723e */ /* 0x000fe200000010ff */
[----:B------:R-:W2:Y:S01]  /*43c0*/  MUFU.EX2 R173, R36 ;  /* 0x0000002400ad7308 */ /* 0x000ea20000000800 */
[----:B0-----:R-:W-:Y:S01]  /*43d0*/  FADD.FTZ R47, R179, R2 ;  /* 0x00000002b32f7221 */ /* 0x001fe20000010000 */
[C---:B------:R-:W-:Y:S01]  /*43e0*/  FADD.FTZ R9, R41.reuse, R6 ;  /* 0x0000000629097221 */ /* 0x040fe20000010000 */
[----:B------:R-:W-:Y:S02]  /*43f0*/  F2FP.BF16.F32.PACK_AB R162, R41, R68 ;  /* 0x0000004429a2723e */ /* 0x000fe400000010ff */
[----:B------:R-:W-:Y:S02]  /*4400*/  F2FP.BF16.F32.PACK_AB R181, R181, R26 ;  /* 0x0000001ab5b5723e */ /* 0x000fe400000010ff */
[----:B------:R-:W-:Y:S01]  /*4410*/  F2FP.BF16.F32.PACK_AB R183, R183, R30 ;  /* 0x0000001eb7b7723e */ /* 0x000fe200000010ff */
[----:B------:R-:W0:Y:S01]  /*4420*/  MUFU.EX2 R46, R46 ;  /* 0x0000002e002e7308 */ /* 0x000e220000000800 */
[----:B-1----:R-:W-:Y:S01]  /*4430*/  FADD.FTZ R2, R42, R47 ;  /* 0x0000002f2a027221 */ /* 0x002fe20000010000 */
[----:B------:R-:W-:-:S02]  /*4440*/  F2FP.BF16.F32.PACK_AB R177, R177, R34 ;  /* 0x00000022b1b1723e */ /* 0x000fc400000010ff */
[----:B------:R-:W-:-:S04]  /*4450*/  F2FP.BF16.F32.PACK_AB R179, R179, R38 ;  /* 0x00000026b3b3723e */ /* 0x000fc800000010ff */
        /* <DEDUP_REMOVED lines=71> */
[----:B0-----:R-:W-:Y:S01]  /*48d0*/  FADD.FTZ R2, R86, R9 ;  /* 0x0000000956027221 */ /* 0x001fe20000010000 */
[C---:B-1----:R-:W-:Y:S01]  /*48e0*/  FADD.FTZ R3, R29.reuse, R6 ;  /* 0x000000061d037221 */ /* 0x042fe20000010000 */
[----:B------:R-:W-:Y:S01]  /*48f0*/  F2FP.BF16.F32.PACK_AB R154, R29, R84 ;  /* 0x000000541d9a723e */ /* 0x000fe200000010ff */
[----:B------:R-:W-:Y:S02]  /*4900*/  VIADD R6, R88, 0xfffffffe ;  /* 0xfffffffe58067836 */ /* 0x000fe40000000000 */
[C---:B--2---:R-:W-:Y:S01]  /*4910*/  FADD.FTZ R2, R35.reuse, R2 ;  /* 0x0000000223027221 */ /* 0x044fe20000010000 */
[----:B------:R-:W-:Y:S01]  /*4920*/  F2FP.BF16.F32.PACK_AB R155, R35, R86 ;  /* 0x00000056239b723e */ /* 0x000fe200000010ff */
[----:B------:R-:W-:Y:S06]  /*4930*/  @P2 BRA `(.L_x_1122) ;  /* 0x0000000000442947 */ /* 0x000fec0003800000 */
        /* <DEDUP_REMOVED lines=10> */
.L_x_1123:
[----:B------:R-:W-:-:S11]  /*49e0*/  UISETP.NE.AND UP2, UPT, UR7, 0x1, UPT ;  /* 0x000000010700788c */ /* 0x000fd6000bf45270 */
[----:B------:R-:W-:Y:S02]  /*49f0*/  @UP2 ULDC.64 UR18, c[0x0][0x9e8] ;  /* 0x00027a0000122ab9 */ /* 0x000fe40000000a00 */
[----:B------:R-:W-:-:S04]  /*4a00*/  UIMAD.WIDE.U32 UR10, UR14, UR18, URZ ;  /* 0x000000120e0a72a5 */ /* 0x000fc8000f8e003f */
[----:B------:R-:W-:-:S12]  /*4a10*/  @UP2 USHF.R.U32.HI UR14, URZ, UR19, UR11 ;  /* 0x000000133f0e2299 */ /* 0x000fd8000801160b */
.L_x_1124:
[----:B------:R-:W-:-:S04]  /*4a20*/  UIMAD UR7, UR14, UR7, UR7 ;  /* 0x000000070e0772a4 */ /* 0x000fc8000f8e0207 */
[----:B------:R-:W-:-:S04]  /*4a30*/  UISETP.LT.AND UP2, UPT, UR6, UR7, UPT ;  /* 0x000000070600728c */ /* 0x000fc8000bf41270 */
[----:B------:R-:W-:-:S12]  /*4a40*/  USEL UR6, UR6, UR7, UP2 ;  /* 0x0000000706067287 */ /* 0x000fd80009000000 */
.L_x_1122:
[----:B------:R-:W-:Y:S01]  /*4a50*/  USHF.R.S32.HI UR7, URZ, 0x1f, UR6 ;  /* 0x0000001f3f077899 */ /* 0x000fe20008011406 */
[----:B------:R-:W-:Y:S02]  /*4a60*/  CS2R R150, SRZ ;  /* 0x0000000000967805 */ /* 0x000fe4000001ff00 */
        /* <DEDUP_REMOVED lines=10> */
[----:B------:R-:W-:Y:S01]  /*4b10*/  UISETP.LT.AND UP2, UPT, UR39, UR7, UPT ;  /* 0x000000072700728c */ /* 0x000fe2000bf41270 */
[----:B------:R-:W-:Y:S02]  /*4b20*/  CS2R R132, SRZ ;  /* 0x0000000000847805 */ /* 0x000fe4000001ff00 */
[----:B------:R-:W-:Y:S02]  /*4b30*/  CS2R R130, SRZ ;  /* 0x0000000000827805 */ /* 0x000fe4000001ff00 */
[----:B------:R-:W-:Y:S01]  /*4b40*/  CS2R R128, SRZ ;  /* 0x0000000000807805 */ /* 0x000fe2000001ff00 */
[----:B------:R-:W-:Y:S01]  /*4b50*/  USEL UR56, UR39, UR7, !UP2 ;  /* 0x0000000727387287 */ /* 0x000fe2000d000000 */
[----:B------:R-:W-:-:S02]  /*4b60*/  CS2R R126, SRZ ;  /* 0x00000000007e7805 */ /* 0x000fc4000001ff00 */
[----:B------:R-:W-:Y:S02]  /*4b70*/  CS2R R124, SRZ ;  /* 0x00000000007c7805 */ /* 0x000fe4000001ff00 */
[----:B------:R-:W-:Y:S02]  /*4b80*/  CS2R R122, SRZ ;  /* 0x00000000007a7805 */ /* 0x000fe4000001ff00 */
[----:B------:R-:W-:Y:S02]  /*4b90*/  CS2R R120, SRZ ;  /* 0x0000000000787805 */ /* 0x000fe4000001ff00 */
[----:B------:R-:W-:Y:S02]  /*4ba0*/  CS2R R118, SRZ ;  /* 0x0000000000767805 */ /* 0x000fe4000001ff00 */
[----:B------:R-:W-:Y:S02]  /*4bb0*/  ISETP.GE.AND P2, PT, R6, UR56, PT ;  /* 0x0000003806007c0c */ /* 0x000fe4000bf46270 */
        /* <DEDUP_REMOVED lines=15> */
[----:B------:R-:W-:Y:S06]  /*4cb0*/  @!P2 BRA `(.L_x_1125) ;  /* 0x000000300044a947 */ /* 0x000fec0003800000 */
[----:B------:R-:W-:Y:S01]  /*4cc0*/  IMAD.MOV.U32 R151, RZ, RZ, RZ ;  /* 0x000000ffff977224 */ /* 0x000fe200078e00ff */
[----:B------:R-:W-:Y:S01]  /*4cd0*/  ULDC UR49, c[0x0][0x9e4] ;  /* 0x0002790000317ab9 */ /* 0x000fe20000000800 */
[----:B------:R-:W-:Y:S01]  /*4ce0*/  ULDC UR52, c[0x0][0x9dc] ;  /* 0x0002770000347ab9 */ /* 0x000fe20000000800 */
[----:B------:R-:W-:-:S05]  /*4cf0*/  ULDC UR53, c[0x0][0x9e0] ;  /* 0x0002780000357ab9 */ /* 0x000fca0000000800 */
.L_x_1142:
[----:B------:R-:W-:Y:S01]  /*4d00*/  UIADD3 UR55, UR44, 0x1, URZ ;  /* 0x000000012c377890 */ /* 0x000fe2000fffe03f */
[----:B------:R-:W-:-:S03]  /*4d10*/  ISETP.NE.AND P3, PT, RZ, UR40, PT ;  /* 0x00000028ff007c0c */ /* 0x000fc6000bf65270 */
[----:B------:R-:W-:-:S04]  /*4d20*/  UISETP.NE.AND UP2, UPT, UR55, 0x2, UPT ;  /* 0x000000023700788c */ /* 0x000fc8000bf45270 */
[----:B------:R-:W-:Y:S02]  /*4d30*/  USEL UR54, URZ, 0x1, UP2 ;  /* 0x000000013f367887 */ /* 0x000fe40009000000 */
[----:B------:R-:W-:Y:S02]  /*4d40*/  USEL UR55, UR55, URZ, UP2 ;  /* 0x0000003f37377287 */ /* 0x000fe40009000000 */
[----:B------:R-:W-:Y:S02]  /*4d50*/  ULOP3.LUT UR54, UR45, UR54, URZ, 0x3c, !UPT ;  /* 0x000000362d367292 */ /* 0x000fe4000f8e3c3f */
[----:B------:R-:W-:Y:S10]  /*4d60*/  @P3 BRA `(.L_x_1126) ;  /* 0x00000000002c3947 */ /* 0x000ff40003800000 */
[----:B------:R-:W-:Y:S05]  /*4d70*/  @!P0 BRA `(.L_x_1127) ;  /* 0x0000000000048947 */ /* 0x000fea0003800000 */
[----:B------:R-:W-:Y:S01]  /*4d80*/  BPT.TRAP 0x1 ;  /* 0x000000040000795c */ /* 0x000fe20000300000 */
.L_x_1127:
[----:B------:R-:W-:Y:S01]  /*4d90*/  ULEA UR6, UR55, UR41, 0x3 ;  /* 0x0000002937067291 */ /* 0x000fe2000f8e183f */
[----:B------:R-:W-:-:S05]  /*4da0*/  IMAD.U32 R4, RZ, RZ, UR54 ;  /* 0x00000036ff047e24 */ /* 0x000fca000f8e00ff */
[----:B------:R-:W-:-:S04]  /*4db0*/  SHF.L.U32 R4, R4, 0x1f, RZ ;  /* 0x0000001f04047819 */ /* 0x000fc800000006ff */
[----:B------:R0:W1:Y:S01]  /*4dc0*/  SYNCS.PHASECHK.TRANS64.TRYWAIT P2, [UR6+0x28830], R4 ;  /* 0x02883004ff0075a7 */ /* 0x0000620008040146 */
[----:B------:R-:W-:Y:S05]  /*4dd0*/  @!P0 BRA `(.L_x_1128) ;  /* 0x0000000000048947 */ /* 0x000fea0003800000 */
[----:B------:R-:W-:Y:S01]  /*4de0*/  BPT.TRAP 0x1 ;  /* 0x000000040000795c */ /* 0x000fe20000300000 */
.L_x_1128:
[----:B-1----:R-:W-:Y:S05]  /*4df0*/  @P2 BRA `(.L_x_1126) ;  /* 0x0000000000082947 */ /* 0x002fea0003800000 */
[----:B------:R-:W1:Y:S02]  /*4e00*/  SYNCS.PHASECHK.TRANS64.TRYWAIT P2, [UR6+0x28830], R4 ;  /* 0x02883004ff0075a7 */ /* 0x000e640008040146 */
[----:B-1----:R-:W-:Y:S05]  /*4e10*/  @!P2 BRA `(.L_x_1129) ;  /* 0x000000f000dca947 */ /* 0x002fea0003800000 */
.L_x_1126:
[----:B01----:R-:W-:Y:S01]  /*4e20*/  VIADD R4, R23, 0x8 ;  /* 0x0000000817047836 */ /* 0x003fe20000000000 */
[----:B------:R-:W-:Y:S01]  /*4e30*/  ULEA UR34, UR55, UR48, 0xb ;  /* 0x0000003037227291 */ /* 0x000fe2000f8e583f */
[----:B------:R-:W-:Y:S01]  /*4e40*/  UMOV UR35, 0x40000040 ;  /* 0x4000004000237882 */ /* 0x000fe20000000000 */
[----:B------:R-:W-:Y:S02]  /*4e50*/  UMOV UR7, 0x40000040 ;  /* 0x4000004000077882 */ /* 0x000fe40000000000 */
[----:B------:R0:W-:Y:S01]  /*4e60*/  BAR.SYNC.DEFER_BLOCKING R4, 0x100 ;  /* 0x000400040000751d */ /* 0x0001e20000010000 */
[----:B------:R-:W-:Y:S02]  /*4e70*/  UIADD3 UR6, UR34, 0x2, URZ ;  /* 0x0000000222067890 */ /* 0x000fe4000fffe03f */
[----:B------:R-:W-:Y:S02]  /*4e80*/  UIADD3 UR10, UR34, 0x4, URZ ;  /* 0x00000004220a7890 */ /* 0x000fe4000fffe03f */
[----:B------:R-:W-:Y:S01]  /*4e90*/  UIADD3 UR14, UR34, 0x6, URZ ;  /* 0x00000006220e7890 */ /* 0x000fe2000fffe03f */
        /* <DEDUP_REMOVED lines=8> */
[----:B------:R-:W-:Y:S01]  /*4f20*/  UIADD3 UR30, UR34, 0x406, URZ ;  /* 0x00000406221e7890 */ /* 0x000fe2000fffe03f */
[----:B------:R-:W-:Y:S01]  /*4f30*/  UMOV UR31, 0x40000040 ;  /* 0x40000040001f7882 */ /* 0x000fe20000000000 */
[----:B------:R-:W-:-:S06]  /*4f40*/  WARPGROUP.ARRIVE ;  /* 0x00000000000079c5 */ /* 0x000fcc0000000000 */
[----:B------:R-:W-:Y:S03]  /*4f50*/  HGMMA.64x128x16.F32.BF16 R24, gdesc[UR32], RZ, !UPT, gsb0 ;  /* 0x01e00000201879f0 */ /* 0x000fe6000c0018ff */
        /* <DEDUP_REMOVED lines=22> */
[----:B0-----:R-:W-:Y:S05]  /*50c0*/  @P3 BRA `(.L_x_1130) ;  /* 0x00000000002c3947 */ /* 0x001fea0003800000 */
[----:B------:R-:W-:Y:S05]  /*50d0*/  @!P0 BRA `(.L_x_1131) ;  /* 0x0000000000048947 */ /* 0x000fea0003800000 */
[----:B------:R-:W-:Y:S01]  /*50e0*/  BPT.TRAP 0x1 ;  /* 0x000000040000795c */ /* 0x000fe20000300000 */
.L_x_1131:
[----:B------:R-:W-:Y:S01]  /*50f0*/  ULEA UR6, UR44, UR41, 0x3 ;  /* 0x000000292c067291 */ /* 0x000fe2000f8e183f */
[----:B------:R-:W-:-:S05]  /*5100*/  IMAD.U32 R4, RZ, RZ, UR45 ;  /* 0x0000002dff047e24 */ /* 0x000fca000f8e00ff */
[----:B------:R-:W-:-:S04]  /*5110*/  SHF.L.U32 R4, R4, 0x1f, RZ ;  /* 0x0000001f04047819 */ /* 0x000fc800000006ff */
[----:B------:R0:W1:Y:S01]  /*5120*/  SYNCS.PHASECHK.TRANS64.TRYWAIT P2, [UR6+0x28850], R4 ;  /* 0x02885004ff0075a7 */ /* 0x0000620008040146 */
[----:B------:R-:W-:Y:S05]  /*5130*/  @!P0 BRA `(.L_x_1132) ;  /* 0x0000000000048947 */ /* 0x000fea0003800000 */
[----:B------:R-:W-:Y:S01]  /*5140*/  BPT.TRAP 0x1 ;  /* 0x000000040000795c */ /* 0x000fe20000300000 */
.L_x_1132:
[----:B-1----:R-:W-:Y:S05]  /*5150*/  @P2 BRA `(.L_x_1130) ;  /* 0x0000000000082947 */ /* 0x002fea0003800000 */
[----:B------:R-:W1:Y:S02]  /*5160*/  SYNCS.PHASECHK.TRANS64.TRYWAIT P2, [UR6+0x28850], R4 ;  /* 0x02885004ff0075a7 */ /* 0x000e640008040146 */
[----:B-1----:R-:W-:Y:S05]  /*5170*/  @!P2 BRA `(.L_x_1133) ;  /* 0x000000f0001ca947 */ /* 0x002fea0003800000 */
.L_x_1130:
[----:B------:R-:W-:Y:S01]  /*5180*/  UIADD3 UR6, UR41, 0x400, URZ ;  /* 0x0000040029067890 */ /* 0x000fe2000fffe03f */
[----:B------:R-:W-:Y:S01]  /*5190*/  WARPGROUP.ARRIVE ;  /* 0x00000000000079c5 */ /* 0x000fe20000000000 */
[----:B------:R-:W-:Y:S01]  /*51a0*/  UMOV UR7, 0x40000040 ;  /* 0x4000004000077882 */ /* 0x000fe20000000000 */
[----:B------:R-:W-:Y:S01]  /*51b0*/  PLOP3.LUT P2, PT, PT, PT, UP0, 0x80, 0x0 ;  /* 0x000000000000781c */ /* 0x000fe20003f4f008 */
[----:B------:R-:W-:Y:S01]  /*51c0*/  USHF.R.U32.HI UR6, URZ, 0x4, UR6 ;  /* 0x000000043f067899 */ /* 0x000fe20008011606 */
[----:B------:R-:W-:Y:S01]  /*51d0*/  PLOP3.LUT P3, PT, PT, PT, UP0, 0x80, 0x0 ;  /* 0x000000000000781c */ /* 0x000fe20003f6f008 */
[----:B------:R-:W-:Y:S01]  /*51e0*/  VIADD R10, R17, UR36 ;  /* 0x00000024110a7c36 */ /* 0x000fe20008000000 */
[----:B01----:R-:W0:Y:S01]  /*51f0*/  LDC R4, c[0x0][0x2f0] ;  /* 0x0000bc00ff047b82 */ /* 0x003e220000000800 */
[----:B------:R-:W-:Y:S01]  /*5200*/  ULOP3.LUT UR6, UR6, 0x3fff, URZ, 0xc0, !UPT ;  /* 0x00003fff06067892 */ /* 0x000fe2000f8ec03f */
[----:B------:R-:W-:-:S03]  /*5210*/  IMAD.U32 R9, RZ, RZ, UR55 ;  /* 0x00000037ff097e24 */ /* 0x000fc6000f8e00ff */
[----:B------:R-:W-:Y:S02]  /*5220*/  ULOP3.LUT UR6, UR6, 0x4000000, URZ, 0xfc, !UPT ;  /* 0x0400000006067892 */ /* 0x000fe4000f8efc3f */
[----:B------:R-:W-:Y:S01]  /*5230*/  @!P1 LEA R9, R9, UR41, 0x3 ;  /* 0x0000002909099c11 */ /* 0x000fe2000f8e18ff */
[----:B------:R-:W1:Y:S01]  /*5240*/  LDC R5, c[0x0][0x288] ;  /* 0x0000a200ff057b82 */ /* 0x000e620000000800 */
[----:B------:R-:W-:-:S03]  /*5250*/  ULEA UR10, UR44, UR6, 0xb ;  /* 0x000000062c0a7291 */ /* 0x000fc6000f8e583f */
[----:B------:R-:W-:-:S04]  /*5260*/  @!P1 VIADD R9, R9, 0x28840 ;  /* 0x0002884009099836 */ /* 0x000fc80000000000 */
[----:B------:R-:W-:Y:S01]  /*5270*/  UMOV UR6, UR10 ;  /* 0x0000000a00067c82 */ /* 0x000fe20008000000 */
[----:B------:R-:W-:Y:S01]  /*5280*/  @!P1 PRMT R9, RZ, 0x654, R9 ;  /* 0x00000654ff099816 */ /* 0x000fe20000000009 */
        /* <DEDUP_REMOVED lines=29> */
[----:B------:R-:W-:Y:S01]  /*5460*/  WARPGROUP.ARRIVE ;  /* 0x00000000000079c5 */ /* 0x000fe20000000000 */
[----:B------:R-:W-:-:S06]  /*5470*/  IMAD.SHL.U32 R162, R6, 0x80, RZ ;  /* 0x0000008006a27824 */ /* 0x000fcc00078e00ff */
[----:B------:R-:W-:Y:S01]  /*5480*/  HGMMA.64x128x16.F32.BF16 R88, R156, gdesc[UR4].tnspB, R88, gsb0 ;  /* 0x41e000049c587df0 */ /* 0x000fe20008001858 */
[----:B------:R-:W-:Y:S01]  /*5490*/  UIADD3 UR6, UR10, 0x380, URZ ;  /* 0x000003800a067890 */ /* 0x000fe2000fffe03f */
[----:B------:R-:W-:Y:S01]  /*54a0*/  IADD3 R11, -R162, 0x1, RZ ;  /* 0x00000001a20b7810 */ /* 0x000fe20007ffe1ff */
[----:B------:R-:W-:-:S04]  /*54b0*/  UMOV UR7, 0x40000040 ;  /* 0x4000004000077882 */ /* 0x000fc80000000000 */
[----:B------:R-:W-:-:S04]  /*54c0*/  IMAD R11, R16, -0x2, R11 ;  /* 0xfffffffe100b7824 */ /* 0x000fc800078e020b */
[----:B0-----:R-:W-:-:S04]  /*54d0*/  IMAD R12, R4, UR42, R11 ;  /* 0x0000002a040c7c24 */ /* 0x001fc8000f8e020b */
[----:B-1----:R-:W-:-:S04]  /*54e0*/  IMAD.IADD R12, R12, 0x1, -R5 ;  /* 0x000000010c0c7824 */ /* 0x002fc800078e0a05 */
[----:B------:R-:W-:Y:S01]  /*54f0*/  VIADD R13, R12, UR53 ;  /* 0x000000350c0d7c36 */ /* 0x000fe20008000000 */
[----:B------:R-:W-:Y:S02]  /*5500*/  WARPGROUP.DEPBAR.LE gsb0, 0x0 ;  /* 0x00008000000079c5 */ /* 0x000fe40000010000 */
[----:B------:R-:W-:-:S06]  /*5510*/  WARPGROUP.ARRIVE ;  /* 0x00000000000079c5 */ /* 0x000fcc0000000000 */
[----:B------:R-:W-:Y:S01]  /*5520*/  HGMMA.64x128x16.F32.BF16 R88, R152, gdesc[UR4].tnspB, R88, gsb0 ;  /* 0x41e0000498587df0 */ /* 0x000fe20008001858 */
[----:B------:R-:W-:Y:S02]  /*5530*/  @UP0 ULDC UR6, c[0x0][0x44c] ;  /* 0x0001130000060ab9 */ /* 0x000fe40000000800 */
[----:B------:R-:W-:Y:S01]  /*5540*/  @P2 IMAD.HI.U32 R7, R10, UR6, RZ ;  /* 0x000000060a072c27 */ /* 0x000fe2000f8e00ff */
[----:B------:R-:W-:Y:S01]  /*5550*/  @UP0 ULDC UR6, c[0x0][0x450] ;  /* 0x0001140000060ab9 */ /* 0x000fe20000000800 */
[----:B------:R-:W-:-:S03]  /*5560*/  PLOP3.LUT P2, PT, PT, PT, UP1, 0x40, 0x0 ;  /* 0x000000000000781c */ /* 0x000fc60003f4e818 */
[----:B------:R-:W-:Y:S01]  /*5570*/  @P3 SHF.R.U32.HI R10, RZ, UR6, R7 ;  /* 0x00000006ff0a3c19 */ /* 0x000fe20008011607 */
[----:B------:R-:W-:Y:S01]  /*5580*/  ULOP3.LUT UR6, URZ, UR52, URZ, 0x33, !UPT ;  /* 0x000000343f067292 */ /* 0x000fe2000f8e333f */
[----:B------:R-:W-:-:S03]  /*5590*/  IADD3 R7, -R23, 0xb, RZ ;  /* 0x0000000b17077810 */ /* 0x000fc60007ffe1ff */
[----:B------:R-:W0:Y:S02]  /*55a0*/  SHFL.IDX PT, R14, R10, RZ, 0x1c1f ;  /* 0x001c1fff0a0e7589 */ /* 0x000e2400000e0000 */
[----:B------:R-:W-:Y:S01]  /*55b0*/  VIADD R15, R12, UR6 ;  /* 0x000000060c0f7c36 */ /* 0x000fe20008000000 */
[----:B------:R-:W-:Y:S02]  /*55c0*/  WARPGROUP.DEPBAR.LE gsb0, 0x0 ;  /* 0x00008000000079c5 */ /* 0x000fe40000010000 */
[----:B------:R0:W-:Y:S06]  /*55d0*/  BAR.ARV R7, 0x100 ;  /* 0x000400070000751d */ /* 0x0001ec0000002000 */
[----:B------:R1:W-:Y:S01]  /*55e0*/  @!P1 SYNCS.ARRIVE.TRANS64.RED.A1T0 RZ, [R9+URZ], RZ ;  /* 0x000000ff09ff99a7 */ /* 0x0003e2000810043f */
[----:B0-----:R-:W-:-:S02]  /*55f0*/  IMAD.IADD R7, R15, 0x1, R14 ;  /* 0x000000010f077824 */ /* 0x001fc400078e020e */
[----:B-1----:R-:W-:Y:S01]  /*5600*/  IMAD.IADD R9, R13, 0x1, R14 ;  /* 0x000000010d097824 */ /* 0x002fe200078e020e */
[----:B------:R-:W-:Y:S06]  /*5610*/  @P2 BRA `(.L_x_1134) ;  /* 0x00000000005c2947 */ /* 0x000fec0003800000 */
[----:B------:R-:W-:Y:S01]  /*5620*/  IMAD R12, R4, UR42, R14 ;  /* 0x0000002a040c7c24 */ /* 0x000fe2000f8e020e */
[----:B------:R-:W-:Y:S03]  /*5630*/  BSSY B0, `(.L_x_1135) ;  /* 0x0000011000007945 */ /* 0x000fe60003800000 */
[----:B------:R-:W-:-:S05]  /*5640*/  IMAD.IADD R11, R12, 0x1, -R5 ;  /* 0x000000010c0b7824 */ /* 0x000fca00078e0a05 */
[----:B------:R-:W-:-:S13]  /*5650*/  ISETP.GT.AND P2, PT, R11, -0x1, PT ;  /* 0xffffffff0b00780c */ /* 0x000fda0003f44270 */
[----:B------:R-:W-:Y:S05]  /*5660*/  @P2 BRA `(.L_x_1136) ;  /* 0x0000000000202947 */ /* 0x000fea0003800000 */
[----:B------:R-:W-:Y:S01]  /*5670*/  IMAD.U32 R14, RZ, RZ, UR49 ;  /* 0x00000031ff0e7e24 */ /* 0x000fe2000f8e00ff */
[----:B------:R-:W-:-:S04]  /*5680*/  LOP3.LUT R11, RZ, R11, RZ, 0x33, !PT ;  /* 0x0000000bff0b7212 */ /* 0x000fc800078e33ff */
[----:B------:R-:W-:-:S13]  /*5690*/  ISETP.NE.AND P2, PT, R14, 0x1, PT ;  /* 0x000000010e00780c */ /* 0x000fda0003f45270 */
[----:B------:R-:W0:Y:S02]  /*56a0*/  @P2 LDC.64 R20, c[0x0][0x9e8] ;  /* 0x00027a00ff142b82 */ /* 0x000e240000000a00 */
[----:B0-----:R-:W-:-:S05]  /*56b0*/  @P2 IMAD.HI.U32 R12, R11, R20, RZ ;  /* 0x000000140b0c2227 */ /* 0x001fca00078e00ff */
[----:B------:R-:W-:-:S04]  /*56c0*/  @P2 SHF.R.U32.HI R11, RZ, R21, R12 ;  /* 0x00000015ff0b2219 */ /* 0x000fc8000001160c */
[----:B------:R-:W-:Y:S01]  /*56d0*/  LOP3.LUT R11, RZ, R11, RZ, 0x33, !PT ;  /* 0x0000000bff0b7212 */ /* 0x000fe200078e33ff */
[----:B------:R-:W-:Y:S06]  /*56e0*/  BRA `(.L_x_1137) ;  /* 0x0000000000147947 */ /* 0x000fec0003800000 */
.L_x_1136:
[----:B------:R-:W-:-:S05]  /*56f0*/  IMAD.U32 R14, RZ, RZ, UR49 ;  /* 0x00000031ff0e7e24 */ /* 0x000fca000f8e00ff */
[----:B------:R-:W-:-:S13]  /*5700*/  ISETP.NE.AND P2, PT, R14, 0x1, PT ;  /* 0x000000010e00780c */ /* 0x000fda0003f45270 */
[----:B------:R-:W0:Y:S02]  /*5710*/  @P2 LDC.64 R20, c[0x0][0x9e8] ;  /* 0x00027a00ff142b82 */ /* 0x000e240000000a00 */
[----:B0-----:R-:W-:-:S05]  /*5720*/  @P2 IMAD.HI.U32 R12, R11, R20, RZ ;  /* 0x000000140b0c2227 */ /* 0x001fca00078e00ff */
[----:B------:R-:W-:-:S07]  /*5730*/  @P2 SHF.R.U32.HI R11, RZ, R21, R12 ;  /* 0x00000015ff0b2219 */ /* 0x000fce000001160c */
.L_x_1137:
[----:B------:R-:W-:Y:S05]  /*5740*/  BSYNC B0 ;  /* 0x0000000000007941 */ /* 0x000fea0003800000 */
.L_x_1135:
[----:B------:R-:W-:-:S04]  /*5750*/  IMAD R11, R11, R14, -R162 ;  /* 0x0000000e0b0b7224 */ /* 0x000fc800078e0aa2 */
[----:B------:R-:W-:-:S05]  /*5760*/  IMAD R12, R16, -0x2, R11 ;  /* 0xfffffffe100c7824 */ /* 0x000fca00078e020b */
[----:B------:R-:W-:Y:S02]  /*5770*/  VIADDMNMX R9, R12, R14, R9, PT ;  /* 0x0000000e0c097246 */ /* 0x000fe40003800109 */
[----:B------:R-:W-:-:S07]  /*5780*/  VIMNMX R7, R7, R12, !PT ;  /* 0x0000000c07077248 */ /* 0x000fce0007fe0100 */
.L_x_1134:
[----:B------:R-:W-:Y:S01]  /*5790*/  ISETP.GT.AND P2, PT, R6, -0x1, PT ;  /* 0xffffffff0600780c */ /* 0x000fe20003f44270 */
[----:B------:R-:W0:Y:S03]  /*57a0*/  SHFL.IDX PT, R10, R10, 0x1, 0x1c1f ;  /* 0x003c1f000a0a7f89 */ /* 0x000e2600000e0000 */
[C---:B------:R-:W-:Y:S02]  /*57b0*/  ISETP.GT.AND P5, PT, R7.reuse, RZ, P2 ;  /* 0x000000ff0700720c */ /* 0x040fe400017a4270 */
[----:B------:R-:W-:Y:S02]  /*57c0*/  ISETP.GT.AND P4, PT, R7, 0x1, P2 ;  /* 0x000000010700780c */ /* 0x000fe40001784270 */
[----:B------:R-:W-:Y:S02]  /*57d0*/  ISETP.LT.OR P5, PT, R9, 0x1, P5 ;  /* 0x000000010900780c */ /* 0x000fe40002fa1670 */
[----:B------:R-:W-:-:S02]  /*57e0*/  ISETP.GT.AND P6, PT, R7, 0x8, P2 ;  /* 0x000000080700780c */ /* 0x000fc400017c4270 */
[----:B------:R-:W-:Y:S02]  /*57f0*/  FSEL R166, R24, -INF , !P5 ;  /* 0xff80000018a67808 */ /* 0x000fe40006800000 */
[C---:B------:R-:W-:Y:S02]  /*5800*/  ISETP.GT.AND P5, PT, R7.reuse, 0x10, P2 ;  /* 0x000000100700780c */ /* 0x040fe400017a4270 */
[----:B------:R-:W-:Y:S02]  /*5810*/  ISETP.GT.AND P3, PT, R7, 0x9, P2 ;  /* 0x000000090700780c */ /* 0x000fe40001764270 */
[C---:B------:R-:W-:Y:S02]  /*5820*/  ISETP.LT.OR P5, PT, R9.reuse, 0x11, P5 ;  /* 0x000000110900780c */ /* 0x040fe40002fa1670 */
[----:B------:R-:W-:Y:S02]  /*5830*/  ISETP.LT.OR P4, PT, R9, 0x2, P4 ;  /* 0x000000020900780c */ /* 0x000fe40002781670 */
[----:B------:R-:W-:-:S02]  /*5840*/  FSEL R176, R32, -INF , !P5 ;  /* 0xff80000020b07808 */ /* 0x000fc40006800000 */
[----:B------:R-:W-:Y:S01]  /*5850*/  ISETP.GT.AND P5, PT, R7, 0x20, P2 ;  /* 0x000000200700780c */ /* 0x000fe200017a4270 */
[--C-:B0-----:R-:W-:Y:S01]  /*5860*/  IMAD.IADD R13, R13, 0x1, R10.reuse ;  /* 0x000000010d0d7824 */ /* 0x101fe200078e020a */
[----:B------:R-:W-:Y:S01]  /*5870*/  ISETP.LT.OR P6, PT, R9, 0x9, P6 ;  /* 0x000000090900780c */ /* 0x000fe200037c1670 */
[----:B------:R-:W-:Y:S01]  /*5880*/  IMAD.IADD R15, R15, 0x1, R10 ;  /* 0x000000010f0f7824 */ /* 0x000fe200078e020a */
[C---:B------:R-:W-:Y:S02]  /*5890*/  ISETP.LT.OR P3, PT, R9.reuse, 0xa, P3 ;  /* 0x0000000a0900780c */ /* 0x040fe40001f61670 */
[----:B------:R-:W-:Y:S02]  /*58a0*/  ISETP.LT.OR P5, PT, R9, 0x21, P5 ;  /* 0x000000210900780c */ /* 0x000fe40002fa1670 */
[----:B------:R-:W-:Y:S02]  /*58b0*/  FSEL R168, R25, -INF , !P4 ;  /* 0xff80000019a87808 */ /* 0x000fe40006000000 */
[----:B------:R-:W-:-:S02]  /*58c0*/  FSEL R172, R28, -INF , !P6 ;  /* 0xff8000001cac7808 */ /* 0x000fc40007000000 */
[----:B------:R-:W-:Y:S02]  /*58d0*/  FSEL R192, R29, -INF , !P3 ;  /* 0xff8000001dc07808 */ /* 0x000fe40005800000 */
[C---:B------:R-:W-:Y:S02]  /*58e0*/  ISETP.GT.AND P4, PT, R7.reuse, 0x11, P2 ;  /* 0x000000110700780c */ /* 0x040fe40001784270 */
[C---:B------:R-:W-:Y:S02]  /*58f0*/  ISETP.GT.AND P6, PT, R7.reuse, 0x18, P2 ;  /* 0x000000180700780c */ /* 0x040fe400017c4270 */
[C---:B------:R-:W-:Y:S02]  /*5900*/  ISETP.GT.AND P3, PT, R7.reuse, 0x19, P2 ;  /* 0x000000190700780c */ /* 0x040fe40001764270 */
[----:B------:R-:W-:Y:S02]  /*5910*/  FSEL R160, R40, -INF , !P5 ;  /* 0xff80000028a07808 */ /* 0x000fe40006800000 */
[----:B------:R-:W-:-:S02]  /*5920*/  ISETP.GT.AND P5, PT, R7, 0x30, P2 ;  /* 0x000000300700780c */ /* 0x000fc400017a4270 */
[C---:B------:R-:W-:Y:S02]  /*5930*/  ISETP.LT.OR P4, PT, R9.reuse, 0x12, P4 ;  /* 0x000000120900780c */ /* 0x040fe40002781670 */
[C---:B------:R-:W-:Y:S02]  /*5940*/  ISETP.LT.OR P6, PT, R9.reuse, 0x19, P6 ;  /* 0x000000190900780c */ /* 0x040fe400037c1670 */
        /* <DEDUP_REMOVED lines=55> */
[----:B------:R-:W-:Y:S02]  /*5cc0*/  ISETP.GT.AND P3, PT, R7, 0x69, P2 ;  /* 0x000000690700780c */ /* 0x000fe40001764270 */
[----:B------:R-:W-:Y:S02]  /*5cd0*/  FSEL R80, R80, -INF , !P5 ;  /* 0xff80000050507808 */ /* 0x000fe40006800000 */
[----:B------:R-:W-:-:S02]  /*5ce0*/  PLOP3.LUT P5, PT, PT, PT, UP1, 0x40, 0x0 ;  /* 0x000000000000781c */ /* 0x000fc40003fae818 */
[C---:B------:R-:W-:Y:S02]  /*5cf0*/  ISETP.LT.OR P4, PT, R9.reuse, 0x62, P4 ;  /* 0x000000620900780c */ /* 0x040fe40002781670 */
[C---:B------:R-:W-:Y:S02]  /*5d00*/  ISETP.LT.OR P6, PT, R9.reuse, 0x69, P6 ;  /* 0x000000690900780c */ /* 0x040fe400037c1670 */
[----:B------:R-:W-:Y:S02]  /*5d10*/  ISETP.LT.OR P3, PT, R9, 0x6a, P3 ;  /* 0x0000006a0900780c */ /* 0x000fe40001f61670 */
[----:B------:R-:W-:Y:S02]  /*5d20*/  FSEL R12, R73, -INF , !P4 ;  /* 0xff800000490c7808 */ /* 0x000fe40006000000 */
[----:B------:R-:W-:Y:S02]  /*5d30*/  FSEL R76, R76, -INF , !P6 ;  /* 0xff8000004c4c7808 */ /* 0x000fe40007000000 */
[----:B------:R-:W-:-:S02]  /*5d40*/  FSEL R14, R77, -INF , !P3 ;  /* 0xff8000004d0e7808 */ /* 0x000fc40005800000 */
[C---:B------:R-:W-:Y:S02]  /*5d50*/  ISETP.GT.AND P4, PT, R7.reuse, 0x71, P2 ;  /* 0x000000710700780c */ /* 0x040fe40001784270 */
[C---:B------:R-:W-:Y:S02]  /*5d60*/  ISETP.GT.AND P6, PT, R7.reuse, 0x78, P2 ;  /* 0x000000780700780c */ /* 0x040fe400017c4270 */
[----:B------:R-:W-:Y:S02]  /*5d70*/  ISETP.GT.AND P3, PT, R7, 0x79, P2 ;  /* 0x000000790700780c */ /* 0x000fe40001764270 */
[C---:B------:R-:W-:Y:S02]  /*5d80*/  ISETP.LT.OR P4, PT, R9.reuse, 0x72, P4 ;  /* 0x000000720900780c */ /* 0x040fe40002781670 */
[C---:B------:R-:W-:Y:S02]  /*5d90*/  ISETP.LT.OR P6, PT, R9.reuse, 0x79, P6 ;  /* 0x000000790900780c */ /* 0x040fe400037c1670 */
[----:B------:R-:W-:-:S02]  /*5da0*/  ISETP.LT.OR P3, PT, R9, 0x7a, P3 ;  /* 0x0000007a0900780c */ /* 0x000fc40001f61670 */
[----:B------:R-:W-:Y:S02]  /*5db0*/  FSEL R36, R81, -INF , !P4 ;  /* 0xff80000051247808 */ /* 0x000fe40006000000 */
[----:B------:R-:W-:Y:S02]  /*5dc0*/  FSEL R84, R84, -INF , !P6 ;  /* 0xff80000054547808 */ /* 0x000fe40007000000 */
[----:B------:R-:W-:Y:S01]  /*5dd0*/  FSEL R32, R85, -INF , !P3 ;  /* 0xff80000055207808 */ /* 0x000fe20005800000 */
        /* <DEDUP_REMOVED lines=14> */
.L_x_1140:
[----:B------:R-:W-:-:S05]  /*5ec0*/  IMAD.U32 R9, RZ, RZ, UR49 ;  /* 0x00000031ff097e24 */ /* 0x000fca000f8e00ff */
[----:B------:R-:W-:-:S13]  /*5ed0*/  ISETP.NE.AND P3, PT, R9, 0x1, PT ;  /* 0x000000010900780c */ /* 0x000fda0003f65270 */
[----:B------:R-:W0:Y:S02]  /*5ee0*/  @P3 LDC.64 R10, c[0x0][0x9e8] ;  /* 0x00027a00ff0a3b82 */ /* 0x000e240000000a00 */
[----:B0-----:R-:W-:-:S05]  /*5ef0*/  @P3 IMAD.HI.U32 R10, R7, R10, RZ ;  /* 0x0000000a070a3227 */ /* 0x001fca00078e00ff */
[----:B------:R-:W-:-:S07]  /*5f00*/  @P3 SHF.R.U32.HI R7, RZ, R11, R10 ;  /* 0x0000000bff073219 */ /* 0x000fce000001160a */
.L_x_1141:
[----:B------:R-:W-:Y:S05]  /*5f10*/  BSYNC B0 ;  /* 0x0000000000007941 */ /* 0x000fea0003800000 */
.L_x_1139:
[----:B------:R-:W-:-:S04]  /*5f20*/  IMAD R7, R7, R9, -R162 ;  /* 0x0000000907077224 */ /* 0x000fc800078e0aa2 */
[----:B------:R-:W-:-:S05]  /*5f30*/  IMAD R10, R16, -0x2, R7 ;  /* 0xfffffffe100a7824 */ /* 0x000fca00078e0207 */
[----:B------:R-:W-:Y:S02]  /*5f40*/  VIADDMNMX R13, R10, R9, R13, PT ;  /* 0x000000090a0d7246 */ /* 0x000fe4000380010d */
[----:B------:R-:W-:-:S07]  /*5f50*/  VIMNMX R15, R15, R10, !PT ;  /* 0x0000000a0f0f7248 */ /* 0x000fce0007fe0100 */
.L_x_1138:
[----:B------:R-:W-:Y:S01]  /*5f60*/  FMNMX.FTZ R7, R166, R0, !PT ;  /* 0x00000000a6077209 */ /* 0x000fe20007810000 */
[----:B------:R-:W-:Y:S01]  /*5f70*/  IMAD.U32 R53, RZ, RZ, UR44 ;  /* 0x0000002cff357e24 */ /* 0x000fe2000f8e00ff */
[C---:B------:R-:W-:Y:S01]  /*5f80*/  ISETP.GT.AND P6, PT, R15.reuse, 0x8, P2 ;  /* 0x000000080f00780c */ /* 0x040fe200017c4270 */
[----:B------:R-:W-:Y:S01]  /*5f90*/  UMOV UR45, UR54 ;  /* 0x00000036002d7c82 */ /* 0x000fe20008000000 */
[----:B------:R-:W-:Y:S01]  /*5fa0*/  FMNMX.FTZ R7, R168, R7, !PT ;  /* 0x00000007a8077209 */ /* 0x000fe20007810000 */
[----:B------:R-:W-:Y:S01]  /*5fb0*/  UMOV UR44, UR55 ;  /* 0x00000037002c7c82 */ /* 0x000fe20008000000 */
[----:B------:R-:W-:Y:S02]  /*5fc0*/  ISETP.GT.AND P4, PT, R15, 0x1, P2 ;  /* 0x000000010f00780c */ /* 0x000fe40001784270 */
[----:B------:R-:W-:Y:S02]  /*5fd0*/  FMNMX.FTZ R7, R172, R7, !PT ;  /* 0x00000007ac077209 */ /* 0x000fe40007810000 */
[----:B------:R-:W-:-:S02]  /*5fe0*/  ISETP.LT.OR P6, PT, R13, 0x9, P6 ;  /* 0x000000090d00780c */ /* 0x000fc400037c1670 */
[----:B------:R-:W-:Y:S02]  /*5ff0*/  FMNMX.FTZ R7, R192, R7, !PT ;  /* 0x00000007c0077209 */ /* 0x000fe40007810000 */
[----:B------:R-:W-:Y:S02]  /*6000*/  ISETP.LT.OR P4, PT, R13, 0x2, P4 ;  /* 0x000000020d00780c */ /* 0x000fe40002781670 */
[----:B------:R-:W-:Y:S02]  /*6010*/  FMNMX.FTZ R7, R176, R7, !PT ;  /* 0x00000007b0077209 */ /* 0x000fe40007810000 */
[----:B------:R-:W-:Y:S02]  /*6020*/  FSEL R30, R30, -INF , !P6 ;  /* 0xff8000001e1e7808 */ /* 0x000fe40007000000 */
[----:B------:R-:W-:Y:S02]  /*6030*/  FMNMX.FTZ R7, R178, R7, !PT ;  /* 0x00000007b2077209 */ /* 0x000fe40007810000 */
[----:B------:R-:W-:-:S02]  /*6040*/  FSEL R164, R27, -INF , !P4 ;  /* 0xff8000001ba47808 */ /* 0x000fc40006000000 */
[----:B------:R-:W-:Y:S02]  /*6050*/  FMNMX.FTZ R7, R174, R7, !PT ;  /* 0x00000007ae077209 */ /* 0x000fe40007810000 */
[----:B------:R-:W-:Y:S02]  /*6060*/  ISETP.GT.AND P4, PT, R15, 0x11, P2 ;  /* 0x000000110f00780c */ /* 0x000fe40001784270 */
[----:B------:R-:W-:Y:S02]  /*6070*/  FMNMX.FTZ R7, R170, R7, !PT ;  /* 0x00000007aa077209 */ /* 0x000fe40007810000 */
[----:B------:R-:W-:Y:S02]  /*6080*/  ISETP.LT.OR P4, PT, R13, 0x12, P4 ;  /* 0x000000120d00780c */ /* 0x000fe40002781670 */
[----:B------:R-:W-:Y:S02]  /*6090*/  FMNMX.FTZ R7, R160, R7, !PT ;  /* 0x00000007a0077209 */ /* 0x000fe40007810000 */
[----:B------:R-:W-:-:S02]  /*60a0*/  ISETP.GT.AND P3, PT, R15, 0x9, P2 ;  /* 0x000000090f00780c */ /* 0x000fc40001764270 */
[----:B------:R-:W-:Y:S02]  /*60b0*/  FMNMX.FTZ R7, R158, R7, !PT ;  /* 0x000000079e077209 */ /* 0x000fe40007810000 */
[----:B------:R-:W-:Y:S02]  /*60c0*/  ISETP.LT.OR P3, PT, R13, 0xa, P3 ;  /* 0x0000000a0d00780c */ /* 0x000fe40001f61670 */
[----:B------:R-:W-:Y:S02]  /*60d0*/  FMNMX.FTZ R7, R156, R7, !PT ;  /* 0x000000079c077209 */ /* 0x000fe40007810000 */
[----:B------:R-:W-:Y:S02]  /*60e0*/  FSEL R162, R31, -INF , !P3 ;  /* 0xff8000001fa27808 */ /* 0x000fe40005800000 */
[----:B------:R-:W-:Y:S02]  /*60f0*/  FMNMX.FTZ R7, R154, R7, !PT ;  /* 0x000000079a077209 */ /* 0x000fe40007810000 */
[----:B------:R-:W-:-:S02]  /*6100*/  ISETP.GT.AND P5, PT, R15, 0x10, P2 ;  /* 0x000000100f00780c */ /* 0x000fc400017a4270 */
[----:B------:R-:W-:Y:S02]  /*6110*/  FMNMX.FTZ R7, R152, R7, !PT ;  /* 0x0000000798077209 */ /* 0x000fe40007810000 */
[----:B------:R-:W-:Y:S02]  /*6120*/  ISETP.LT.OR P5, PT, R13, 0x11, P5 ;  /* 0x000000110d00780c */ /* 0x000fe40002fa1670 */
[----:B------:R-:W-:Y:S02]  /*6130*/  FMNMX.FTZ R7, R48, R7, !PT ;  /* 0x0000000730077209 */ /* 0x000fe40007810000 */
[----:B------:R-:W-:Y:S02]  /*6140*/  ISETP.GT.AND P3, PT, R15, 0x18, P2 ;  /* 0x000000180f00780c */ /* 0x000fe40001764270 */
[----:B------:R-:W-:Y:S02]  /*6150*/  FMNMX.FTZ R7, R52, R7, !PT ;  /* 0x0000000734077209 */ /* 0x000fe40007810000 */
[----:B------:R-:W-:-:S02]  /*6160*/  FSEL R34, R34, -INF , !P5 ;  /* 0xff80000022227808 */ /* 0x000fc40006800000 */
[----:B------:R-:W-:Y:S02]  /*6170*/  FMNMX.FTZ R7, R44, R7, !PT ;  /* 0x000000072c077209 */ /* 0x000fe40007810000 */
[----:B------:R-:W-:Y:S02]  /*6180*/  ISETP.GT.AND P5, PT, R15, 0x19, P2 ;  /* 0x000000190f00780c */ /* 0x000fe400017a4270 */
[----:B------:R-:W-:Y:S02]  /*6190*/  FMNMX.FTZ R7, R56, R7, !PT ;  /* 0x0000000738077209 */ /* 0x000fe40007810000 */
[C---:B------:R-:W-:Y:S02]  /*61a0*/  ISETP.LT.OR P3, PT, R13.reuse, 0x19, P3 ;  /* 0x000000190d00780c */ /* 0x040fe40001f61670 */
[----:B------:R-:W-:Y:S02]  /*61b0*/  FMNMX.FTZ R7, R40, R7, !PT ;  /* 0x0000000728077209 */ /* 0x000fe40007810000 */
[----:B------:R-:W-:-:S02]  /*61c0*/  ISETP.LT.OR P5, PT, R13, 0x1a, P5 ;  /* 0x0000001a0d00780c */ /* 0x000fc40002fa1670 */
[----:B------:R-:W-:Y:S02]  /*61d0*/  FMNMX.FTZ R7, R60, R7, !PT ;  /* 0x000000073c077209 */ /* 0x000fe40007810000 */
[----:B------:R-:W-:Y:S02]  /*61e0*/  FSEL R38, R38, -INF , !P3 ;  /* 0xff80000026267808 */ /* 0x000fe40005800000 */
[----:B------:R-:W-:Y:S02]  /*61f0*/  FMNMX.FTZ R7, R20, R7, !PT ;  /* 0x0000000714077209 */ /* 0x000fe40007810000 */
[----:B------:R-:W-:Y:S02]  /*6200*/  ISETP.GT.AND P3, PT, R15, 0x21, P2 ;  /* 0x000000210f00780c */ /* 0x000fe40001764270 */
[----:B------:R-:W-:Y:S02]  /*6210*/  FMNMX.FTZ R7, R64, R7, !PT ;  /* 0x0000000740077209 */ /* 0x000fe40007810000 */
[----:B------:R-:W-:-:S02]  /*6220*/  ISETP.LT.OR P3, PT, R13, 0x22, P3 ;  /* 0x000000220d00780c */ /* 0x000fc40001f61670 */
[----:B------:R-:W-:Y:S02]  /*6230*/  FMNMX.FTZ R7, R28, R7, !PT ;  /* 0x000000071c077209 */ /* 0x000fe40007810000 */
[----:B------:R-:W-:Y:S02]  /*6240*/  @!P1 LEA R53, R53, UR41, 0x3 ;  /* 0x0000002935359c11 */ /* 0x000fe4000f8e18ff */
        /* <DEDUP_REMOVED lines=10> */
[----:B------:R-:W0:Y:S03]  /*62f0*/  LDC R7, c[0x0][0x988] ;  /* 0x00026200ff077b82 */ /* 0x000e260000000800 */
[----:B------:R-:W1:Y:S02]  /*6300*/  SHFL.BFLY PT, R10, R9, 0x2, 0x1f ;  /* 0x0c401f00090a7f89 */ /* 0x000e6400000e0000 */
[----:B-1----:R-:W-:-:S05]  /*6310*/  FMNMX.FTZ R11, R9, R10, !PT ;  /* 0x0000000a090b7209 */ /* 0x002fca0007810000 */
[----:B------:R-:W1:Y:S02]  /*6320*/  SHFL.BFLY PT, R10, R11, 0x1, 0x1f ;  /* 0x0c201f000b0a7f89 */ /* 0x000e6400000e0000 */
[----:B-1----:R-:W-:-:S04]  /*6330*/  FMNMX.FTZ R10, R11, R10, !PT ;  /* 0x0000000a0b0a7209 */ /* 0x002fc80007810000 */
[C---:B------:R-:W-:Y:S01]  /*6340*/  FSETP.NEU.FTZ.AND P6, PT, R10.reuse, -INF , PT ;  /* 0xff8000000a00780b */ /* 0x040fe20003fdd000 */
[----:B0-----:R-:W-:-:S05]  /*6350*/  FMUL.FTZ R25, R10, R7 ;  /* 0x000000070a197220 */ /* 0x001fca0000410000 */
[----:B------:R-:W-:-:S05]  /*6360*/  FSEL R25, R25, RZ, P6 ;  /* 0x000000ff19197208 */ /* 0x000fca0003000000 */
[-CC-:B------:R-:W-:Y:S01]  /*6370*/  FFMA.FTZ R180, R166, R7.reuse, -R25.reuse ;  /* 0x00000007a6b47223 */ /* 0x180fe20000010819 */
[----:B------:R-:W-:Y:S01]  /*6380*/  FSEL R166, R35, -INF , !P4 ;  /* 0xff80000023a67808 */ /* 0x000fe20006000000 */
[-CC-:B------:R-:W-:Y:S01]  /*6390*/  FFMA.FTZ R9, R168, R7.reuse, -R25.reuse ;  /* 0x00000007a8097223 */ /* 0x180fe20000010819 */
[----:B------:R-:W-:Y:S01]  /*63a0*/  ISETP.GT.AND P4, PT, R15, 0x20, P2 ;  /* 0x000000200f00780c */ /* 0x000fe20001784270 */
[-CC-:B------:R-:W-:Y:S01]  /*63b0*/  FFMA.FTZ R29, R178, R7.reuse, -R25.reuse ;  /* 0x00000007b21d7223 */ /* 0x180fe20000010819 */
[----:B------:R-:W-:Y:S01]  /*63c0*/  FSEL R168, R39, -INF , !P5 ;  /* 0xff80000027a87808 */ /* 0x000fe20006800000 */
[-CC-:B------:R-:W-:Y:S01]  /*63d0*/  FFMA.FTZ R182, R172, R7.reuse, -R25.reuse ;  /* 0x00000007acb67223 */ /* 0x180fe20000010819 */
[----:B------:R-:W-:Y:S01]  /*63e0*/  ISETP.LT.OR P4, PT, R13, 0x21, P4 ;  /* 0x000000210d00780c */ /* 0x000fe20002781670 */
[-CC-:B------:R-:W-:Y:S01]  /*63f0*/  FFMA.FTZ R11, R192, R7.reuse, -R25.reuse ;  /* 0x00000007c00b7223 */ /* 0x180fe20000010819 */
[C---:B------:R-:W-:Y:S01]  /*6400*/  ISETP.GT.AND P5, PT, R15.reuse, 0x28, P2 ;  /* 0x000000280f00780c */ /* 0x040fe200017a4270 */
[-CC-:B------:R-:W-:Y:S01]  /*6410*/  FFMA.FTZ R35, R160, R7.reuse, -R25.reuse ;  /* 0x00000007a0237223 */ /* 0x180fe20000010819 */
[----:B------:R-:W-:Y:S01]  /*6420*/  FSEL R42, R42, -INF , !P4 ;  /* 0xff8000002a2a7808 */ /* 0x000fe20006000000 */
[-CC-:B------:R-:W-:Y:S01]  /*6430*/  FFMA.FTZ R178, R174, R7.reuse, -R25.reuse ;  /* 0x00000007aeb27223 */ /* 0x180fe20000010819 */
[----:B------:R-:W-:Y:S01]  /*6440*/  ISETP.GT.AND P4, PT, R15, RZ, P2 ;  /* 0x000000ff0f00720c */ /* 0x000fe20001784270 */
[-CC-:B------:R-:W-:Y:S01]  /*6450*/  FFMA.FTZ R37, R158, R7.reuse, -R25.reuse ;  /* 0x000000079e257223 */ /* 0x180fe20000010819 */
[C---:B------:R-:W-:Y:S01]  /*6460*/  ISETP.LT.OR P5, PT, R13.reuse, 0x29, P5 ;  /* 0x000000290d00780c */ /* 0x040fe20002fa1670 */
[-CC-:B------:R-:W-:Y:S01]  /*6470*/  FFMA.FTZ R170, R170, R7.reuse, -R25.reuse ;  /* 0x00000007aaaa7223 */ /* 0x180fe20000010819 */
[----:B------:R-:W-:Y:S01]  /*6480*/  ISETP.LT.OR P4, PT, R13, 0x1, P4 ;  /* 0x000000010d00780c */ /* 0x000fe20002781670 */
[-CC-:B------:R-:W-:Y:S01]  /*6490*/  FFMA.FTZ R39, R156, R7.reuse, -R25.reuse ;  /* 0x000000079c277223 */ /* 0x180fe20000010819 */
[----:B------:R-:W-:Y:S01]  /*64a0*/  FSEL R172, R43, -INF , !P3 ;  /* 0xff8000002bac7808 */ /* 0x000fe20005800000 */
[-CC-:B------:R-:W-:Y:S01]  /*64b0*/  FFMA.FTZ R41, R52, R7.reuse, -R25.reuse ;  /* 0x0000000734297223 */ /* 0x180fe20000010819 */
[----:B------:R-:W-:Y:S01]  /*64c0*/  FSEL R31, R26, -INF , !P4 ;  /* 0xff8000001a1f7808 */ /* 0x000fe20006000000 */
[-CC-:B------:R-:W-:Y:S01]  /*64d0*/  FFMA.FTZ R176, R176, R7.reuse, -R25.reuse ;  /* 0x00000007b0b07223 */ /* 0x180fe20000010819 */
[----:B------:R-:W-:Y:S01]  /*64e0*/  ISETP.GT.AND P3, PT, R15, 0x29, P2 ;  /* 0x000000290f00780c */ /* 0x000fe20001764270 */
[-CC-:B------:R-:W-:Y:S01]  /*64f0*/  FFMA.FTZ R48, R48, R7.reuse, -R25.reuse ;  /* 0x0000000730307223 */ /* 0x180fe20000010819 */
[----:B------:R-:W-:Y:S01]  /*6500*/  FMNMX.FTZ R21, R31, R8, !PT ;  /* 0x000000081f157209 */ /* 0x000fe20007810000 */
[-CC-:B------:R-:W-:Y:S01]  /*6510*/  FFMA.FTZ R44, R44, R7.reuse, -R25.reuse ;  /* 0x000000072c2c7223 */ /* 0x180fe20000010819 */
[----:B------:R-:W-:Y:S01]  /*6520*/  FSEL R46, R46, -INF , !P5 ;  /* 0xff8000002e2e7808 */ /* 0x000fe20006800000 */
[--C-:B------:R-:W-:Y:S01]  /*6530*/  FFMA.FTZ R40, R40, R7, -R25.reuse ;  /* 0x0000000728287223 */ /* 0x100fe20000010819 */
[----:B------:R-:W-:Y:S01]  /*6540*/  FMNMX.FTZ R21, R164, R21, !PT ;  /* 0x00000015a4157209 */ /* 0x000fe20007810000 */
[-CC-:B------:R-:W-:Y:S01]  /*6550*/  FFMA.FTZ R20, R20, R7.reuse, -R25.reuse ;  /* 0x0000000714147223 */ /* 0x180fe20000010819 */
[----:B------:R-:W-:Y:S01]  /*6560*/  ISETP.GT.AND P5, PT, R15, 0x30, P2 ;  /* 0x000000300f00780c */ /* 0x000fe200017a4270 */
[--C-:B------:R-:W-:Y:S01]  /*6570*/  FFMA.FTZ R28, R28, R7, -R25.reuse ;  /* 0x000000071c1c7223 */ /* 0x100fe20000010819 */
[----:B------:R-:W-:Y:S01]  /*6580*/  FMNMX.FTZ R21, R30, R21, !PT ;  /* 0x000000151e157209 */ /* 0x000fe20007810000 */
[-CC-:B------:R-:W-:Y:S01]  /*6590*/  FFMA.FTZ R24, R24, R7.reuse, -R25.reuse ;  /* 0x0000000718187223 */ /* 0x180fe20000010819 */
[----:B------:R-:W-:Y:S01]  /*65a0*/  ISETP.LT.OR P4, PT, R13, 0x2a, P3 ;  /* 0x0000002a0d00780c */ /* 0x000fe20001f81670 */
[--C-:B------:R-:W-:Y:S01]  /*65b0*/  FFMA.FTZ R43, R72, R7, -R25.reuse ;  /* 0x00000007482b7223 */ /* 0x100fe20000010819 */
[----:B------:R-:W-:Y:S01]  /*65c0*/  FMNMX.FTZ R27, R162, R21, !PT ;  /* 0x00000015a21b7209 */ /* 0x000fe20007810000 */
[-CC-:B------:R-:W-:Y:S01]  /*65d0*/  FFMA.FTZ R14, R14, R7.reuse, -R25.reuse ;  /* 0x000000070e0e7223 */ /* 0x180fe20000010819 */
[----:B------:R0:W-:Y:S01]  /*65e0*/  MUFU.EX2 R21, R29 ;  /* 0x0000001d00157308 */ /* 0x0001e20000000800 */
[----:B------:R-:W-:Y:S01]  /*65f0*/  ISETP.GT.AND P3, PT, R15, 0x31, P2 ;  /* 0x000000310f00780c */ /* 0x000fe20001764270 */
[--C-:B------:R-:W-:Y:S01]  /*6600*/  FFMA.FTZ R36, R36, R7, -R25.reuse ;  /* 0x0000000724247223 */ /* 0x100fe20000010819 */
[----:B------:R-:W-:Y:S01]  /*6610*/  FMNMX.FTZ R27, R34, R27, !PT ;  /* 0x0000001b221b7209 */ /* 0x000fe20007810000 */
[-CC-:B------:R-:W-:Y:S01]  /*6620*/  FFMA.FTZ R84, R84, R7.reuse, -R25.reuse ;  /* 0x0000000754547223 */ /* 0x180fe20000010819 */
[----:B------:R-:W-:Y:S01]  /*6630*/  FSEL R26, R47, -INF , !P4 ;  /* 0xff8000002f1a7808 */ /* 0x000fe20006000000 */
[----:B------:R-:W-:Y:S01]  /*6640*/  FFMA.FTZ R47, R80, R7, -R25 ;  /* 0x00000007502f7223 */ /* 0x000fe20000010819 */
[----:B------:R-:W-:Y:S01]  /*6650*/  FMNMX.FTZ R27, R166, R27, !PT ;  /* 0x0000001ba61b7209 */ /* 0x000fe20007810000 */
[----:B------:R-:W-:Y:S01]  /*6660*/  MUFU.EX2 R180, R180 ;  /* 0x000000b400b47308 */ /* 0x000fe20000000800 */
[----:B------:R-:W-:-:S02]  /*6670*/  ISETP.LT.OR P5, PT, R13, 0x31, P5 ;  /* 0x000000310d00780c */ /* 0x000fc40002fa1670 */
[----:B------:R-:W-:Y:S02]  /*6680*/  FMNMX.FTZ R27, R38, R27, !PT ;  /* 0x0000001b261b7209 */ /* 0x000fe40007810000 */
[----:B------:R-:W-:Y:S02]  /*6690*/  ISETP.GT.AND P4, PT, R15, 0x38, P2 ;  /* 0x000000380f00780c */ /* 0x000fe40001784270 */
[----:B0-----:R-:W-:Y:S01]  /*66a0*/  FMNMX.FTZ R29, R168, R27, !PT ;  /* 0x0000001ba81d7209 */ /* 0x001fe20007810000 */
[----:B------:R-:W-:Y:S01]  /*66b0*/  MUFU.EX2 R9, R9 ;  /* 0x0000000900097308 */ /* 0x000fe20000000800 */
[----:B------:R-:W-:Y:S02]  /*66c0*/  ISETP.LT.OR P3, PT, R13, 0x32, P3 ;  /* 0x000000320d00780c */ /* 0x000fe40001f61670 */
[----:B------:R-:W-:Y:S02]  /*66d0*/  FMNMX.FTZ R29, R42, R29, !PT ;  /* 0x0000001d2a1d7209 */ /* 0x000fe40007810000 */
[----:B------:R-:W-:-:S02]  /*66e0*/  FSEL R50, R50, -INF , !P5 ;  /* 0xff80000032327808 */ /* 0x000fc40006800000 */
[----:B------:R-:W-:Y:S01]  /*66f0*/  FMNMX.FTZ R33, R172, R29, !PT ;  /* 0x0000001dac217209 */ /* 0x000fe20007810000 */
[----:B------:R-:W-:Y:S01]  /*6700*/  MUFU.EX2 R27, R170 ;  /* 0x000000aa001b7308 */ /* 0x000fe20000000800 */
[----:B------:R-:W-:Y:S02]  /*6710*/  ISETP.GT.AND P5, PT, R15, 0x39, P2 ;  /* 0x000000390f00780c */ /* 0x000fe400017a4270 */
[----:B------:R-:W-:Y:S02]  /*6720*/  FMNMX.FTZ R33, R46, R33, !PT ;  /* 0x000000212e217209 */ /* 0x000fe40007810000 */
[----:B------:R-:W-:Y:S02]  /*6730*/  FSEL R192, R51, -INF , !P3 ;  /* 0xff80000033c07808 */ /* 0x000fe40005800000 */
[----:B------:R-:W-:Y:S01]  /*6740*/  FMNMX.FTZ R33, R26, R33, !PT ;  /* 0x000000211a217209 */ /* 0x000fe20007810000 */
[----:B------:R0:W-:Y:S01]  /*6750*/  MUFU.EX2 R29, R35 ;  /* 0x00000023001d7308 */ /* 0x0001e20000000800 */
[----:B------:R-:W-:-:S02]  /*6760*/  ISETP.LT.OR P4, PT, R13, 0x39, P4 ;  /* 0x000000390d00780c */ /* 0x000fc40002781670 */
[----:B------:R-:W-:Y:S02]  /*6770*/  FMNMX.FTZ R33, R50, R33, !PT ;  /* 0x0000002132217209 */ /* 0x000fe40007810000 */
[----:B------:R-:W-:Y:S02]  /*6780*/  ISETP.GT.AND P3, PT, R15, 0x40, P2 ;  /* 0x000000400f00780c */ /* 0x000fe40001764270 */
[----:B------:R-:W-:Y:S01]  /*6790*/  ISETP.LT.OR P5, PT, R13, 0x3a, P5 ;  /* 0x0000003a0d00780c */ /* 0x000fe20002fa1670 */
[----:B------:R-:W-:Y:S01]  /*67a0*/  MUFU.EX2 R182, R182 ;  /* 0x000000b600b67308 */ /* 0x000fe20000000800 */
[----:B------:R-:W-:Y:S02]  /*67b0*/  FSEL R54, R54, -INF , !P4 ;  /* 0xff80000036367808 */ /* 0x000fe40006000000 */
[----:B0-----:R-:W-:Y:S02]  /*67c0*/  FMNMX.FTZ R35, R192, R33, !PT ;  /* 0x00000021c0237209 */ /* 0x001fe40007810000 */
[----:B------:R-:W-:-:S02]  /*67d0*/  ISETP.GT.AND P4, PT, R15, 0x41, P2 ;  /* 0x000000410f00780c */ /* 0x000fc40001784270 */
[----:B------:R-:W-:Y:S01]  /*67e0*/  FSEL R174, R55, -INF , !P5 ;  /* 0xff80000037ae7808 */ /* 0x000fe20006800000 */
[----:B------:R0:W-:Y:S01]  /*67f0*/  MUFU.EX2 R33, R39 ;  /* 0x0000002700217308 */ /* 0x0001e20000000800 */
[----:B------:R-:W-:Y:S02]  /*6800*/  ISETP.LT.OR P3, PT, R13, 0x41, P3 ;  /* 0x000000410d00780c */ /* 0x000fe40001f61670 */
[----:B------:R-:W-:Y:S02]  /*6810*/  FMNMX.FTZ R35, R54, R35, !PT ;  /* 0x0000002336237209 */ /* 0x000fe40007810000 */
[----:B------:R-:W-:Y:S02]  /*6820*/  ISETP.GT.AND P5, PT, R15, 0x48, P2 ;  /* 0x000000480f00780c */ /* 0x000fe400017a4270 */
[----:B------:R-:W-:Y:S01]  /*6830*/  ISETP.LT.OR P4, PT, R13, 0x42, P4 ;  /* 0x000000420d00780c */ /* 0x000fe20002781670 */
[----:B------:R-:W-:Y:S01]  /*6840*/  MUFU.EX2 R11, R11 ;  /* 0x0000000b000b7308 */ /* 0x000fe20000000800 */
[----:B------:R-:W-:Y:S01]  /*6850*/  FSEL R58, R58, -INF , !P3 ;  /* 0xff8000003a3a7808 */ /* 0x000fe20005800000 */
[----:B0-----:R-:W-:Y:S01]  /*6860*/  FFMA.FTZ R39, R152, R7, -R25 ;  /* 0x0000000798277223 */ /* 0x001fe20000010819 */
[----:B------:R-:W-:-:S02]  /*6870*/  FMNMX.FTZ R35, R174, R35, !PT ;  /* 0x00000023ae237209 */ /* 0x000fc40007810000 */
[----:B------:R-:W-:Y:S02]  /*6880*/  ISETP.LT.OR P5, PT, R13, 0x49, P5 ;  /* 0x000000490d00780c */ /* 0x000fe40002fa1670 */
[----:B------:R-:W-:Y:S01]  /*6890*/  ISETP.GT.AND P3, PT, R15, 0x49, P2 ;  /* 0x000000490f00780c */ /* 0x000fe20001764270 */
[----:B------:R-:W-:Y:S01]  /*68a0*/  MUFU.EX2 R176, R176 ;  /* 0x000000b000b07308 */ /* 0x000fe20000000800 */
[----:B------:R-:W-:Y:S02]  /*68b0*/  FSEL R160, R59, -INF , !P4 ;  /* 0xff8000003ba07808 */ /* 0x000fe40006000000 */
[----:B------:R-:W-:Y:S02]  /*68c0*/  FMNMX.FTZ R35, R58, R35, !PT ;  /* 0x000000233a237209 */ /* 0x000fe40007810000 */
[----:B------:R-:W-:Y:S02]  /*68d0*/  FSEL R158, R62, -INF , !P5 ;  /* 0xff8000003e9e7808 */ /* 0x000fe40006800000 */
[----:B------:R-:W-:Y:S01]  /*68e0*/  ISETP.GT.AND P4, PT, R15, 0x50, P2 ;  /* 0x000000500f00780c */ /* 0x000fe20001784270 */
[----:B------:R0:W-:Y:S01]  /*68f0*/  MUFU.EX2 R62, R37 ;  /* 0x00000025003e7308 */ /* 0x0001e20000000800 */
[----:B------:R-:W-:-:S02]  /*6900*/  ISETP.LT.OR P3, PT, R13, 0x4a, P3 ;  /* 0x0000004a0d00780c */ /* 0x000fc40001f61670 */
[----:B------:R-:W-:Y:S02]  /*6910*/  ISETP.GT.AND P5, PT, R15, 0x51, P2 ;  /* 0x000000510f00780c */ /* 0x000fe400017a4270 */
[----:B------:R-:W-:Y:S02]  /*6920*/  FSEL R170, R63, -INF , !P3 ;  /* 0xff8000003faa7808 */ /* 0x000fe40005800000 */
[----:B------:R-:W-:Y:S01]  /*6930*/  ISETP.LT.OR P4, PT, R13, 0x51, P4 ;  /* 0x000000510d00780c */ /* 0x000fe20002781670 */
[----:B------:R-:W-:Y:S01]  /*6940*/  MUFU.EX2 R178, R178 ;  /* 0x000000b200b27308 */ /* 0x000fe20000000800 */
[----:B0-----:R-:W-:Y:S02]  /*6950*/  FMNMX.FTZ R37, R160, R35, !PT ;  /* 0x00000023a0257209 */ /* 0x001fe40007810000 */
[----:B------:R-:W-:Y:S02]  /*6960*/  ISETP.GT.AND P3, PT, R15, 0x58, P2 ;  /* 0x000000580f00780c */ /* 0x000fe40001764270 */
[----:B------:R-:W-:-:S02]  /*6970*/  FMNMX.FTZ R37, R158, R37, !PT ;  /* 0x000000259e257209 */ /* 0x000fc40007810000 */
[----:B------:R-:W-:Y:S01]  /*6980*/  ISETP.LT.OR P5, PT, R13, 0x52, P5 ;  /* 0x000000520d00780c */ /* 0x000fe20002fa1670 */
[----:B------:R0:W-:Y:S01]  /*6990*/  MUFU.EX2 R35, R39 ;  /* 0x0000002700237308 */ /* 0x0001e20000000800 */
[----:B------:R-:W-:Y:S01]  /*69a0*/  FSEL R156, R66, -INF , !P4 ;  /* 0xff800000429c7808 */ /* 0x000fe20006000000 */
[----:B------:R-:W-:Y:S01]  /*69b0*/  FFMA.FTZ R66, R154, R7, -R25 ;  /* 0x000000079a427223 */ /* 0x000fe20000010819 */
[----:B------:R-:W-:Y:S02]  /*69c0*/  FMNMX.FTZ R37, R170, R37, !PT ;  /* 0x00000025aa257209 */ /* 0x000fe40007810000 */
[----:B------:R-:W-:Y:S02]  /*69d0*/  ISETP.GT.AND P4, PT, R15, 0x59, P2 ;  /* 0x000000590f00780c */ /* 0x000fe40001784270 */
[----:B------:R-:W-:Y:S01]  /*69e0*/  FSEL R154, R67, -INF , !P5 ;  /* 0xff800000439a7808 */ /* 0x000fe20006800000 */
[----:B------:R-:W-:Y:S01]  /*69f0*/  MUFU.EX2 R66, R66 ;  /* 0x0000004200427308 */ /* 0x000fe20000000800 */
        /* <DEDUP_REMOVED lines=18> */
[----:B------:R-:W-:Y:S02]  /*6b20*/  ISETP.GT.AND P5, PT, R15, 0x69, P2 ;  /* 0x000000690f00780c */ /* 0x000fe400017a4270 */
[----:B------:R-:W-:Y:S01]  /*6b30*/  FSEL R52, R75, -INF , !P3 ;  /* 0xff8000004b347808 */ /* 0x000fe20005800000 */
[----:B------:R-:W-:Y:S01]  /*6b40*/  MUFU.EX2 R40, R40 ;  /* 0x0000002800287308 */ /* 0x000fe20000000800 */
[----:B------:R-:W-:Y:S02]  /*6b50*/  ISETP.LT.OR P4, PT, R13, 0x69, P4 ;  /* 0x000000690d00780c */ /* 0x000fe40002781670 */
[----:B------:R-:W-:Y:S02]  /*6b60*/  FMNMX.FTZ R39, R74, R39, !PT ;  /* 0x000000274a277209 */ /* 0x000fe40007810000 */
[----:B------:R-:W-:Y:S02]  /*6b70*/  ISETP.GT.AND P3, PT, R15, 0x70, P2 ;  /* 0x000000700f00780c */ /* 0x000fe40001764270 */
[----:B------:R-:W-:Y:S01]  /*6b80*/  ISETP.LT.OR P5, PT, R13, 0x6a, P5 ;  /* 0x0000006a0d00780c */ /* 0x000fe20002fa1670 */
[----:B------:R-:W-:Y:S01]  /*6b90*/  MUFU.EX2 R20, R20 ;  /* 0x0000001400147308 */ /* 0x000fe20000000800 */
[----:B------:R-:W-:-:S02]  /*6ba0*/  FSEL R78, R78, -INF , !P4 ;  /* 0xff8000004e4e7808 */ /* 0x000fc40006000000 */
[----:B------:R-:W-:Y:S02]  /*6bb0*/  FMNMX.FTZ R39, R52, R39, !PT ;  /* 0x0000002734277209 */ /* 0x000fe40007810000 */
[----:B------:R-:W-:Y:S02]  /*6bc0*/  ISETP.GT.AND P4, PT, R15, 0x71, P2 ;  /* 0x000000710f00780c */ /* 0x000fe40001784270 */
[----:B------:R-:W-:Y:S01]  /*6bd0*/  FSEL R194, R79, -INF , !P5 ;  /* 0xff8000004fc27808 */ /* 0x000fe20006800000 */
[----:B------:R-:W-:Y:S01]  /*6be0*/  MUFU.EX2 R28, R28 ;  /* 0x0000001c001c7308 */ /* 0x000fe20000000800 */
[----:B------:R-:W-:Y:S02]  /*6bf0*/  ISETP.LT.OR P3, PT, R13, 0x71, P3 ;  /* 0x000000710d00780c */ /* 0x000fe40001f61670 */
[----:B------:R-:W-:Y:S02]  /*6c00*/  FMNMX.FTZ R39, R78, R39, !PT ;  /* 0x000000274e277209 */ /* 0x000fe40007810000 */
[----:B------:R-:W-:-:S02]  /*6c10*/  ISETP.GT.AND P5, PT, R15, 0x78, P2 ;  /* 0x000000780f00780c */ /* 0x000fc400017a4270 */
[----:B------:R-:W-:Y:S01]  /*6c20*/  ISETP.LT.OR P4, PT, R13, 0x72, P4 ;  /* 0x000000720d00780c */ /* 0x000fe20002781670 */
[----:B------:R-:W-:Y:S01]  /*6c30*/  MUFU.EX2 R24, R24 ;  /* 0x0000001800187308 */ /* 0x000fe20000000800 */
[----:B------:R-:W-:Y:S02]  /*6c40*/  FSEL R82, R82, -INF , !P3 ;  /* 0xff80000052527808 */ /* 0x000fe40005800000 */
[----:B------:R-:W-:Y:S02]  /*6c50*/  FMNMX.FTZ R39, R194, R39, !PT ;  /* 0x00000027c2277209 */ /* 0x000fe40007810000 */
[----:B------:R-:W-:Y:S02]  /*6c60*/  ISETP.GT.AND P2, PT, R15, 0x79, P2 ;  /* 0x000000790f00780c */ /* 0x000fe40001744270 */
[----:B------:R-:W-:Y:S01]  /*6c70*/  ISETP.LT.OR P5, PT, R13, 0x79, P5 ;  /* 0x000000790d00780c */ /* 0x000fe20002fa1670 */
[----:B------:R0:W-:Y:S01]  /*6c80*/  MUFU.EX2 R15, R41 ;  /* 0x00000029000f7308 */ /* 0x0001e20000000800 */
[----:B------:R-:W-:-:S02]  /*6c90*/  FSEL R56, R83, -INF , !P4 ;  /* 0xff80000053387808 */ /* 0x000fc40006000000 */
[----:B------:R-:W-:Y:S02]  /*6ca0*/  FMNMX.FTZ R39, R82, R39, !PT ;  /* 0x0000002752277209 */ /* 0x000fe40007810000 */
[----:B------:R-:W-:Y:S01]  /*6cb0*/  ISETP.LT.OR P2, PT, R13, 0x7a, P2 ;  /* 0x0000007a0d00780c */ /* 0x000fe20001741670 */
[--C-:B------:R-:W-:Y:S01]  /*6cc0*/  FFMA.FTZ R13, R60, R7, -R25.reuse ;  /* 0x000000073c0d7223 */ /* 0x100fe20000010819 */
[----:B------:R-:W-:Y:S01]  /*6cd0*/  FSEL R86, R86, -INF , !P5 ;  /* 0xff80000056567808 */ /* 0x000fe20006800000 */
[----:B------:R-:W-:Y:S01]  /*6ce0*/  MUFU.EX2 R43, R43 ;  /* 0x0000002b002b7308 */ /* 0x000fe20000000800 */
[----:B------:R-:W-:Y:S01]  /*6cf0*/  FMNMX.FTZ R39, R56, R39, !PT ;  /* 0x0000002738277209 */ /* 0x000fe20007810000 */
[----:B0-----:R-:W-:Y:S01]  /*6d00*/  FFMA.FTZ R41, R68, R7, -R25 ;  /* 0x0000000744297223 */ /* 0x001fe20000010819 */
[----:B------:R-:W-:Y:S02]  /*6d10*/  FSEL R60, R87, -INF , !P2 ;  /* 0xff800000573c7808 */ /* 0x000fe40005000000 */
[----:B------:R-:W-:-:S02]  /*6d20*/  FMNMX.FTZ R39, R86, R39, !PT ;  /* 0x0000002756277209 */ /* 0x000fc40007810000 */
[----:B------:R-:W-:Y:S01]  /*6d30*/  FSEL R51, R10, RZ, P6 ;  /* 0x000000ff0a337208 */ /* 0x000fe20003000000 */
[----:B------:R-:W-:Y:S01]  /*6d40*/  MUFU.EX2 R13, R13 ;  /* 0x0000000d000d7308 */ /* 0x000fe20000000800 */
[----:B------:R-:W-:Y:S01]  /*6d50*/  FMNMX.FTZ R45, R60, R39, !PT ;  /* 0x000000273c2d7209 */ /* 0x000fe20007810000 */
[-CC-:B------:R-:W-:Y:S02]  /*6d60*/  FFMA.FTZ R39, R64, R7.reuse, -R25.reuse ;  /* 0x0000000740277223 */ /* 0x180fe40000010819 */
[----:B------:R-:W-:Y:S01]  /*6d70*/  FADD.FTZ R68, -R51, R0 ;  /* 0x0000000033447221 */ /* 0x000fe20000010100 */
[-CC-:B------:R-:W-:Y:S01]  /*6d80*/  FFMA.FTZ R0, R32, R7.reuse, -R25.reuse ;  /* 0x0000000720007223 */ /* 0x180fe20000010819 */
[----:B------:R-:W0:Y:S02]  /*6d90*/  SHFL.BFLY PT, R64, R45, 0x2, 0x1f ;  /* 0x0c401f002d407f89 */ /* 0x000e2400000e0000 */
[----:B------:R-:W-:Y:S08]  /*6da0*/  MUFU.EX2 R39, R39 ;  /* 0x0000002700277308 */ /* 0x000ff00000000800 */
[----:B------:R-:W-:Y:S08]  /*6db0*/  MUFU.EX2 R41, R41 ;  /* 0x0000002900297308 */ /* 0x000ff00000000800 */
[----:B------:R-:W-:Y:S01]  /*6dc0*/  MUFU.EX2 R14, R14 ;  /* 0x0000000e000e7308 */ /* 0x000fe20000000800 */
[----:B0-----:R-:W-:Y:S01]  /*6dd0*/  FMNMX.FTZ R49, R45, R64, !PT ;  /* 0x000000402d317209 */ /* 0x001fe20007810000 */
[-CC-:B------:R-:W-:Y:S01]  /*6de0*/  FFMA.FTZ R64, R12, R7.reuse, -R25.reuse ;  /* 0x000000070c407223 */ /* 0x180fe20000010819 */
[-C--:B------:R-:W-:Y:S01]  /*6df0*/  FFMA.FTZ R45, R76, R7.reuse, -R25 ;  /* 0x000000074c2d7223 */ /* 0x080fe20000010819 */
[----:B------:R-:W-:-:S04]  /*6e00*/  FMUL.FTZ R25, R68, R7 ;  /* 0x0000000744197220 */ /* 0x000fc80000410000 */
[----:B------:R-:W-:Y:S01]  /*6e10*/  MUFU.EX2 R47, R47 ;  /* 0x0000002f002f7308 */ /* 0x000fe20000000800 */
[----:B------:R-:W0:Y:S07]  /*6e20*/  SHFL.BFLY PT, R12, R49, 0x1, 0x1f ;  /* 0x0c201f00310c7f89 */ /* 0x000e2e00000e0000 */
[----:B------:R-:W1:Y:S08]  /*6e30*/  MUFU.EX2 R25, R25 ;  /* 0x0000001900197308 */ /* 0x000e700000000800 */
[----:B------:R-:W-:Y:S08]  /*6e40*/  MUFU.EX2 R64, R64 ;  /* 0x0000004000407308 */ /* 0x000ff00000000800 */
[----:B------:R-:W-:Y:S01]  /*6e50*/  MUFU.EX2 R45, R45 ;  /* 0x0000002d002d7308 */ /* 0x000fe20000000800 */
[----:B0-----:R-:W-:Y:S01]  /*6e60*/  FMNMX.FTZ R12, R49, R12, !PT ;  /* 0x0000000c310c7209 */ /* 0x001fe20007810000 */
[----:B-1----:R-:W-:Y:S01]  /*6e70*/  FFMA.FTZ R68, R25, R3, R180 ;  /* 0x0000000319447223 */ /* 0x002fe200000100b4 */
[C---:B------:R-:W-:Y:S01]  /*6e80*/  F2FP.BF16.F32.PACK_AB R180, R9.reuse, R180 ;  /* 0x000000b409b4723e */ /* 0x040fe200000010ff */
[----:B------:R-:W-:Y:S01]  /*6e90*/  FMUL.FTZ R88, R88, R25 ;  /* 0x0000001958587220 */ /* 0x000fe20000410000 */
[C---:B------:R-:W-:Y:S01]  /*6ea0*/  FSETP.NEU.FTZ.AND P2, PT, R12.reuse, -INF , PT ;  /* 0xff8000000c00780b */ /* 0x040fe20003f5d000 */
[----:B------:R-:W-:Y:S01]  /*6eb0*/  FMUL.FTZ R32, R12, R7 ;  /* 0x000000070c207220 */ /* 0x000fe20000410000 */
[----:B------:R-:W-:Y:S01]  /*6ec0*/  FADD.FTZ R3, R9, R68 ;  /* 0x0000004409037221 */ /* 0x000fe20000010000 */
[----:B------:R-:W-:Y:S01]  /*6ed0*/  MUFU.EX2 R36, R36 ;  /* 0x0000002400247308 */ /* 0x000fe20000000800 */
[-C--:B------:R-:W-:Y:S01]  /*6ee0*/  FMUL.FTZ R89, R89, R25.reuse ;  /* 0x0000001959597220 */ /* 0x080fe20000410000 */
[-C--:B------:R-:W-:Y:S01]  /*6ef0*/  FMUL.FTZ R92, R92, R25.reuse ;  /* 0x000000195c5c7220 */ /* 0x080fe20000410000 */
[----:B------:R-:W-:Y:S01]  /*6f00*/  FSEL R51, R32, RZ, P2 ;  /* 0x000000ff20337208 */ /* 0x000fe20001000000 */
[-C--:B------:R-:W-:Y:S01]  /*6f10*/  FMUL.FTZ R93, R93, R25.reuse ;  /* 0x000000195d5d7220 */ /* 0x080fe20000410000 */
[-C--:B------:R-:W-:Y:S01]  /*6f20*/  FMUL.FTZ R96, R96, R25.reuse ;  /* 0x0000001960607220 */ /* 0x080fe20000410000 */
[-C--:B------:R-:W-:Y:S01]  /*6f30*/  FMUL.FTZ R97, R97, R25.reuse ;  /* 0x0000001961617220 */ /* 0x080fe20000410000 */
[----:B------:R-:W-:Y:S01]  /*6f40*/  FMUL.FTZ R100, R100, R25 ;  /* 0x0000001964647220 */ /* 0x000fe20000410000 */
[-C--:B------:R-:W-:Y:S01]  /*6f50*/  FFMA.FTZ R175, R46, R7.reuse, -R51 ;  /* 0x000000072eaf7223 */ /* 0x080fe20000010833 */
[----:B------:R-:W-:Y:S01]  /*6f60*/  FADD.FTZ R46, R182, R3 ;  /* 0x00000003b62e7221 */ /* 0x000fe20000010000 */
[-CC-:B------:R-:W-:Y:S01]  /*6f70*/  FFMA.FTZ R169, R50, R7.reuse, -R51.reuse ;  /* 0x0000000732a97223 */ /* 0x180fe20000010833 */
[-CC-:B------:R-:W-:Y:S01]  /*6f80*/  FFMA.FTZ R181, R31, R7.reuse, -R51.reuse ;  /* 0x000000071fb57223 */ /* 0x180fe20000010833 */
[-CC-:B------:R-:W-:Y:S01]  /*6f90*/  FFMA.FTZ R171, R54, R7.reuse, -R51.reuse ;  /* 0x0000000736ab7223 */ /* 0x180fe20000010833 */
[----:B------:R-:W-:Y:S01]  /*6fa0*/  FADD.FTZ R3, R11, R46 ;  /* 0x0000002e0b037221 */ /* 0x000fe20000010000 */
[-CC-:B------:R-:W-:Y:S01]  /*6fb0*/  FFMA.FTZ R32, R164, R7.reuse, -R51.reuse ;  /* 0x00000007a4207223 */ /* 0x180fe20000010833 */
[-CC-:B------:R-:W-:Y:S01]  /*6fc0*/  FFMA.FTZ R183, R30, R7.reuse, -R51.reuse ;  /* 0x000000071eb77223 */ /* 0x180fe20000010833 */
[-C--:B------:R-:W-:Y:S01]  /*6fd0*/  FFMA.FTZ R30, R162, R7.reuse, -R51 ;  /* 0x00000007a21e7223 */ /* 0x080fe20000010833 */
[----:B------:R-:W-:Y:S01]  /*6fe0*/  FADD.FTZ R46, R176, R3 ;  /* 0x00000003b02e7221 */ /* 0x000fe20000010000 */
[----:B------:R-:W-:Y:S01]  /*6ff0*/  MUFU.EX2 R181, R181 ;  /* 0x000000b500b57308 */ /* 0x000fe20000000800 */
        /* <DEDUP_REMOVED lines=11> */
[--C-:B------:R-:W-:Y:S01]  /*70b0*/  FFMA.FTZ R46, R192, R7, -R51.reuse ;  /* 0x00000007c02e7223 */ /* 0x100fe20000010833 */
[----:B------:R-:W-:Y:S01]  /*70c0*/  F2FP.BF16.F32.PACK_AB R164, R40, R15 ;  /* 0x0000000f28a4723e */ /* 0x000fe200000010ff */
[--C-:B------:R-:W-:Y:S01]  /*70d0*/  FFMA.FTZ R165, R58, R7, -R51.reuse ;  /* 0x000000073aa57223 */ /* 0x100fe20000010833 */
[----:B------:R-:W-:Y:S01]  /*70e0*/  FADD.FTZ R3, R29, R50 ;  /* 0x000000321d037221 */ /* 0x000fe20000010000 */
[----:B------:R-:W-:Y:S01]  /*70f0*/  MUFU.EX2 R183, R183 ;  /* 0x000000b700b77308 */ /* 0x000fe20000000800 */
[----:B------:R-:W-:Y:S01]  /*7100*/  F2FP.BF16.F32.PACK_AB R166, R20, R13 ;  /* 0x0000000d14a6723e */ /* 0x000fe200000010ff */
[-C--:B------:R-:W-:Y:S01]  /*7110*/  FFMA.FTZ R154, R154, R7.reuse, -R51 ;  /* 0x000000079a9a7223 */ /* 0x080fe20000010833 */
[----:B------:R-:W-:Y:S01]  /*7120*/  FADD.FTZ R50, R62, R3 ;  /* 0x000000033e327221 */ /* 0x000fe20000010000 */
[----:B------:R-:W-:Y:S01]  /*7130*/  FSEL R3, R12, RZ, P2 ;  /* 0x000000ff0c037208 */ /* 0x000fe20001000000 */
[-CC-:B------:R-:W-:Y:S01]  /*7140*/  FFMA.FTZ R160, R160, R7.reuse, -R51.reuse ;  /* 0x00000007a0a07223 */ /* 0x180fe20000010833 */
[-CC-:B------:R-:W-:Y:S01]  /*7150*/  FFMA.FTZ R158, R158, R7.reuse, -R51.reuse ;  /* 0x000000079e9e7223 */ /* 0x180fe20000010833 */
[----:B------:R-:W-:Y:S01]  /*7160*/  FADD.FTZ R31, R33, R50 ;  /* 0x00000032211f7221 */ /* 0x000fe20000010000 */
[----:B------:R-:W-:Y:S01]  /*7170*/  MUFU.EX2 R30, R30 ;  /* 0x0000001e001e7308 */ /* 0x000fe20000000800 */
[----:B------:R-:W-:Y:S01]  /*7180*/  FADD.FTZ R8, -R3, R8 ;  /* 0x0000000803087221 */ /* 0x000fe20000010100 */
[----:B------:R-:W-:Y:S01]  /*7190*/  FFMA.FTZ R50, R174, R7, -R51 ;  /* 0x00000007ae327223 */ /* 0x000fe20000010833 */
[----:B------:R-:W-:Y:S01]  /*71a0*/  FADD.FTZ R54, R66, R31 ;  /* 0x0000001f42367221 */ /* 0x000fe20000010000 */
[----:B------:R-:W-:-:S02]  /*71b0*/  @!P1 VIADD R31, R53, 0x28860 ;  /* 0x00028860351f9836 */ /* 0x000fc40000000000 */
[-C--:B------:R-:W-:Y:S01]  /*71c0*/  FMUL.FTZ R8, R8, R7.reuse ;  /* 0x0000000708087220 */ /* 0x080fe20000410000 */
[-CC-:B------:R-:W-:Y:S01]  /*71d0*/  FFMA.FTZ R53, R52, R7.reuse, -R51.reuse ;  /* 0x0000000734357223 */ /* 0x180fe20000010833 */
[----:B------:R-:W-:Y:S01]  /*71e0*/  FADD.FTZ R3, R35, R54 ;  /* 0x0000003623037221 */ /* 0x000fe20000010000 */
[----:B------:R-:W-:Y:S01]  /*71f0*/  MUFU.EX2 R177, R177 ;  /* 0x000000b100b17308 */ /* 0x000fe20000000800 */
[-C--:B------:R-:W-:Y:S01]  /*7200*/  FFMA.FTZ R170, R170, R7.reuse, -R51 ;  /* 0x00000007aaaa7223 */ /* 0x080fe20000010833 */
[----:B------:R-:W-:Y:S01]  /*7210*/  @!P1 PRMT R31, RZ, 0x654, R31 ;  /* 0x00000654ff1f9816 */ /* 0x000fe2000000001f */
[----:B------:R-:W-:Y:S01]  /*7220*/  FADD.FTZ R54, R48, R3 ;  /* 0x0000000330367221 */ /* 0x000fe20000010000 */
[-CC-:B------:R-:W-:Y:S01]  /*7230*/  FFMA.FTZ R156, R156, R7.reuse, -R51.reuse ;  /* 0x000000079c9c7223 */ /* 0x180fe20000010833 */
[-CC-:B------:R-:W-:Y:S01]  /*7240*/  FFMA.FTZ R70, R70, R7.reuse, -R51.reuse ;  /* 0x0000000746467223 */ /* 0x180fe20000010833 */
[----:B------:R0:W-:Y:S01]  /*7250*/  @!P1 SYNCS.ARRIVE.TRANS64.RED.A1T0 RZ, [R31+URZ], RZ ;  /* 0x000000ff1fff99a7 */ /* 0x0001e2000810043f */
[----:B------:R-:W-:Y:S01]  /*7260*/  FADD.FTZ R3, R37, R54 ;  /* 0x0000003625037221 */ /* 0x000fe20000010000 */
[----:B------:R-:W1:Y:S01]  /*7270*/  MUFU.EX2 R8, R8 ;  /* 0x0000000800087308 */ /* 0x000e620000000800 */
[-CC-:B------:R-:W-:Y:S01]  /*7280*/  FFMA.FTZ R74, R74, R7.reuse, -R51.reuse ;  /* 0x000000074a4a7223 */ /* 0x180fe20000010833 */
[-C--:B------:R-:W-:Y:S01]  /*7290*/  FFMA.FTZ R78, R78, R7.reuse, -R51 ;  /* 0x000000074e4e7223 */ /* 0x080fe20000010833 */
[----:B------:R-:W-:Y:S01]  /*72a0*/  FADD.FTZ R54, R44, R3 ;  /* 0x000000032c367221 */ /* 0x000fe20000010000 */
[-CC-:B------:R-:W-:Y:S01]  /*72b0*/  FFMA.FTZ R194, R194, R7.reuse, -R51.reuse ;  /* 0x00000007c2c27223 */ /* 0x180fe20000010833 */
[-CC-:B------:R-:W-:Y:S01]  /*72c0*/  FFMA.FTZ R82, R82, R7.reuse, -R51.reuse ;  /* 0x0000000752527223 */ /* 0x180fe20000010833 */
[-CC-:B0-----:R-:W-:Y:S01]  /*72d0*/  FFMA.FTZ R31, R152, R7.reuse, -R51.reuse ;  /* 0x00000007981f7223 */ /* 0x181fe20000010833 */
[----:B------:R-:W-:Y:S01]  /*72e0*/  FADD.FTZ R3, R15, R54 ;  /* 0x000000360f037221 */ /* 0x000fe20000010000 */
[----:B------:R-:W0:Y:S01]  /*72f0*/  MUFU.EX2 R34, R34 ;  /* 0x0000002200227308 */ /* 0x000e220000000800 */
[-CC-:B------:R-:W-:Y:S01]  /*7300*/  FFMA.FTZ R56, R56, R7.reuse, -R51.reuse ;  /* 0x0000000738387223 */ /* 0x180fe20000010833 */
[-C--:B------:R-:W-:Y:S01]  /*7310*/  FFMA.FTZ R86, R86, R7.reuse, -R51 ;  /* 0x0000000756567223 */ /* 0x080fe20000010833 */
[----:B------:R-:W-:Y:S01]  /*7320*/  FADD.FTZ R54, R40, R3 ;  /* 0x0000000328367221 */ /* 0x000fe20000010000 */
[----:B------:R-:W-:Y:S01]  /*7330*/  FFMA.FTZ R51, R60, R7, -R51 ;  /* 0x000000073c337223 */ /* 0x000fe20000010833 */
[----:B------:R-:W-:Y:S01]  /*7340*/  ISETP.GT.AND P2, PT, R6, UR56, PT ;  /* 0x0000003806007c0c */ /* 0x000fe2000bf44270 */
[-C--:B------:R-:W-:Y:S01]  /*7350*/  FMUL.FTZ R101, R101, R25.reuse ;  /* 0x0000001965657220 */ /* 0x080fe20000410000 */
[----:B------:R-:W-:Y:S01]  /*7360*/  FADD.FTZ R55, R13, R54 ;  /* 0x000000360d377221 */ /* 0x000fe20000010000 */
[----:B------:R-:W2:Y:S01]  /*7370*/  MUFU.EX2 R179, R179 ;  /* 0x000000b300b37308 */ /* 0x000ea20000000800 */
[----:B-1----:R-:W-:Y:S01]  /*7380*/  FFMA.FTZ R3, R8, R2, R181 ;  /* 0x0000000208037223 */ /* 0x002fe200000100b5 */
[-C--:B------:R-:W-:Y:S01]  /*7390*/  FMUL.FTZ R90, R90, R8.reuse ;  /* 0x000000085a5a7220 */ /* 0x080fe20000410000 */
[----:B------:R-:W-:Y:S01]  /*73a0*/  FADD.FTZ R54, R20, R55 ;  /* 0x0000003714367221 */ /* 0x000fe20000010000 */
[-C--:B------:R-:W-:Y:S01]  /*73b0*/  FMUL.FTZ R91, R91, R8.reuse ;  /* 0x000000085b5b7220 */ /* 0x080fe20000410000 */
[----:B------:R-:W-:Y:S01]  /*73c0*/  FADD.FTZ R2, R32, R3 ;  /* 0x0000000320027221 */ /* 0x000fe20000010000 */
[-C--:B------:R-:W-:Y:S01]  /*73d0*/  FMUL.FTZ R94, R94, R8.reuse ;  /* 0x000000085e5e7220 */ /* 0x080fe20000410000 */
[----:B------:R-:W-:Y:S01]  /*73e0*/  FADD.FTZ R55, R39, R54 ;  /* 0x0000003627377221 */ /* 0x000fe20000010000 */
[----:B------:R-:W1:Y:S01]  /*73f0*/  MUFU.EX2 R38, R38 ;  /* 0x0000002600267308 */ /* 0x000e620000000800 */
[----:B------:R-:W-:Y:S01]  /*7400*/  FADD.FTZ R3, R183, R2 ;  /* 0x00000002b7037221 */ /* 0x000fe20000010000 */
[-C--:B------:R-:W-:Y:S01]  /*7410*/  FMUL.FTZ R95, R95, R8.reuse ;  /* 0x000000085f5f7220 */ /* 0x080fe20000410000 */
[----:B------:R-:W-:Y:S01]  /*7420*/  FADD.FTZ R54, R28, R55 ;  /* 0x000000371c367221 */ /* 0x000fe20000010000 */
[-C--:B------:R-:W-:Y:S01]  /*7430*/  FMUL.FTZ R98, R98, R8.reuse ;  /* 0x0000000862627220 */ /* 0x080fe20000410000 */
[----:B------:R-:W-:Y:S01]  /*7440*/  FADD.FTZ R2, R30, R3 ;  /* 0x000000031e027221 */ /* 0x000fe20000010000 */
[-C--:B------:R-:W-:Y:S01]  /*7450*/  FMUL.FTZ R99, R99, R8.reuse ;  /* 0x0000000863637220 */ /* 0x080fe20000410000 */
[----:B------:R-:W-:Y:S01]  /*7460*/  FADD.FTZ R9, R41, R54 ;  /* 0x0000003629097221 */ /* 0x000fe20000010000 */
[----:B------:R-:W3:Y:S01]  /*7470*/  MUFU.EX2 R173, R173 ;  /* 0x000000ad00ad7308 */ /* 0x000ee20000000800 */
[----:B------:R-:W-:Y:S01]  /*7480*/  FADD.FTZ R3, R177, R2 ;  /* 0x00000002b1037221 */ /* 0x000fe20000010000 */
[-C--:B------:R-:W-:Y:S01]  /*7490*/  FMUL.FTZ R102, R102, R8.reuse ;  /* 0x0000000866667220 */ /* 0x080fe20000410000 */
[----:B------:R-:W-:Y:S01]  /*74a0*/  FADD.FTZ R54, R24, R9 ;  /* 0x0000000918367221 */ /* 0x000fe20000010000 */
[-C--:B------:R-:W-:Y:S01]  /*74b0*/  FMUL.FTZ R103, R103, R8.reuse ;  /* 0x0000000867677220 */ /* 0x080fe20000410000 */
[----:B0-----:R-:W-:Y:S01]  /*74c0*/  FADD.FTZ R2, R34, R3 ;  /* 0x0000000322027221 */ /* 0x001fe20000010000 */
[-C--:B------:R-:W-:Y:S01]  /*74d0*/  FMUL.FTZ R106, R106, R8.reuse ;  /* 0x000000086a6a7220 */ /* 0x080fe20000410000 */
[----:B------:R-:W-:Y:S01]  /*74e0*/  FADD.FTZ R9, R43, R54 ;  /* 0x000000362b097221 */ /* 0x000fe20000010000 */
[----:B------:R-:W0:Y:S01]  /*74f0*/  MUFU.EX2 R42, R42 ;  /* 0x0000002a002a7308 */ /* 0x000e220000000800 */
[----:B--2---:R-:W-:Y:S01]  /*7500*/  FADD.FTZ R3, R179, R2 ;  /* 0x00000002b3037221 */ /* 0x004fe20000010000 */
[-C--:B------:R-:W-:Y:S01]  /*7510*/  FMUL.FTZ R107, R107, R8.reuse ;  /* 0x000000086b6b7220 */ /* 0x080fe20000410000 */
[----:B------:R-:W-:Y:S01]  /*7520*/  FADD.FTZ R54, R64, R9 ;  /* 0x0000000940367221 */ /* 0x000fe20000010000 */
[-C--:B------:R-:W-:Y:S01]  /*7530*/  FMUL.FTZ R110, R110, R8.reuse ;  /* 0x000000086e6e7220 */ /* 0x080fe20000410000 */
[----:B-1----:R-:W-:Y:S01]  /*7540*/  FADD.FTZ R2, R38, R3 ;  /* 0x0000000326027221 */ /* 0x002fe20000010000 */
[-C--:B------:R-:W-:Y:S01]  /*7550*/  FMUL.FTZ R111, R111, R8.reuse ;  /* 0x000000086f6f7220 */ /* 0x080fe20000410000 */
[----:B------:R-:W-:Y:S01]  /*7560*/  FADD.FTZ R9, R45, R54 ;  /* 0x000000362d097221 */ /* 0x000fe20000010000 */
[----:B------:R-:W1:Y:S01]  /*7570*/  MUFU.EX2 R175, R175 ;  /* 0x000000af00af7308 */ /* 0x000e620000000800 */
[----:B---3--:R-:W-:Y:S01]  /*7580*/  FADD.FTZ R3, R173, R2 ;  /* 0x00000002ad037221 */ /* 0x008fe20000010000 */
[-C--:B------:R-:W-:Y:S01]  /*7590*/  FMUL.FTZ R114, R114, R8.reuse ;  /* 0x0000000872727220 */ /* 0x080fe20000410000 */
[----:B------:R-:W-:Y:S01]  /*75a0*/  FADD.FTZ R40, R14, R9 ;  /* 0x000000090e287221 */ /* 0x000fe20000010000 */
[-C--:B------:R-:W-:Y:S01]  /*75b0*/  FMUL.FTZ R115, R115, R8.reuse ;  /* 0x0000000873737220 */ /* 0x080fe20000410000 */
[-C--:B------:R-:W-:Y:S01]  /*75c0*/  FMUL.FTZ R118, R118, R8.reuse ;  /* 0x0000000876767220 */ /* 0x080fe20000410000 */
[-C--:B------:R-:W-:Y:S01]  /*75d0*/  FMUL.FTZ R119, R119, R8.reuse ;  /* 0x0000000877777220 */ /* 0x080fe20000410000 */
[----:B------:R-:W-:Y:S01]  /*75e0*/  FADD.FTZ R9, R47, R40 ;  /* 0x000000282f097221 */ /* 0x000fe20000010000 */
[----:B------:R-:W2:Y:S01]  /*75f0*/  MUFU.EX2 R26, R26 ;  /* 0x0000001a001a7308 */ /* 0x000ea20000000800 */
[----:B0-----:R-:W-:Y:S01]  /*7600*/  FADD.FTZ R2, R42, R3 ;  /* 0x000000032a027221 */ /* 0x001fe20000010000 */
[-C--:B------:R-:W-:Y:S01]  /*7610*/  FMUL.FTZ R122, R122, R8.reuse ;  /* 0x000000087a7a7220 */ /* 0x080fe20000410000 */
[----:B------:R-:W-:Y:S01]  /*7620*/  FADD.FTZ R20, R36, R9 ;  /* 0x0000000924147221 */ /* 0x000fe20000010000 */
[-C--:B------:R-:W-:Y:S01]  /*7630*/  FMUL.FTZ R123, R123, R8.reuse ;  /* 0x000000087b7b7220 */ /* 0x080fe20000410000 */
[-C--:B------:R-:W-:Y:S01]  /*7640*/  FMUL.FTZ R126, R126, R8.reuse ;  /* 0x000000087e7e7220 */ /* 0x080fe20000410000 */
[-C--:B------:R-:W-:Y:S01]  /*7650*/  FMUL.FTZ R127, R127, R8.reuse ;  /* 0x000000087f7f7220 */ /* 0x080fe20000410000 */
[-C--:B------:R-:W-:Y:S01]  /*7660*/  FMUL.FTZ R130, R130, R8.reuse ;  /* 0x0000000882827220 */ /* 0x080fe20000410000 */
[----:B------:R-:W0:Y:S01]  /*7670*/  MUFU.EX2 R49, R84 ;  /* 0x0000005400317308 */ /* 0x000e220000000800 */
[----:B-1----:R-:W-:Y:S01]  /*7680*/  FADD.FTZ R3, R175, R2 ;  /* 0x00000002af037221 */ /* 0x002fe20000010000 */
[-C--:B------:R-:W-:Y:S01]  /*7690*/  FMUL.FTZ R131, R131, R8.reuse ;  /* 0x0000000883837220 */ /* 0x080fe20000410000 */
[-C--:B------:R-:W-:Y:S01]  /*76a0*/  FMUL.FTZ R134, R134, R8.reuse ;  /* 0x0000000886867220 */ /* 0x080fe20000410000 */
[-C--:B------:R-:W-:Y:S01]  /*76b0*/  FMUL.FTZ R135, R135, R8.reuse ;  /* 0x0000000887877220 */ /* 0x080fe20000410000 */
[-C--:B------:R-:W-:Y:S01]  /*76c0*/  FMUL.FTZ R138, R138, R8.reuse ;  /* 0x000000088a8a7220 */ /* 0x080fe20000410000 */
[-C--:B------:R-:W-:Y:S01]  /*76d0*/  FMUL.FTZ R139, R139, R8.reuse ;  /* 0x000000088b8b7220 */ /* 0x080fe20000410000 */
[-C--:B------:R-:W-:Y:S01]  /*76e0*/  FMUL.FTZ R142, R142, R8.reuse ;  /* 0x000000088e8e7220 */ /* 0x080fe20000410000 */
[----:B------:R-:W1:Y:S01]  /*76f0*/  MUFU.EX2 R169, R169 ;  /* 0x000000a900a97308 */ /* 0x000e620000000800 */
[----:B--2---:R-:W-:Y:S01]  /*7700*/  FADD.FTZ R2, R26, R3 ;  /* 0x000000031a027221 */ /* 0x004fe20000010000 */
[-C--:B------:R-:W-:Y:S01]  /*7710*/  FMUL.FTZ R143, R143, R8.reuse ;  /* 0x000000088f8f7220 */ /* 0x080fe20000410000 */
[-C--:B------:R-:W-:Y:S01]  /*7720*/  FMUL.FTZ R146, R146, R8.reuse ;  /* 0x0000000892927220 */ /* 0x080fe20000410000 */
[-C--:B------:R-:W-:Y:S01]  /*7730*/  FMUL.FTZ R147, R147, R8.reuse ;  /* 0x0000000893937220 */ /* 0x080fe20000410000 */
[-C--:B------:R-:W-:Y:S01]  /*7740*/  FMUL.FTZ R150, R150, R8.reuse ;  /* 0x0000000896967220 */ /* 0x080fe20000410000 */
[----:B------:R-:W-:Y:S01]  /*7750*/  FMUL.FTZ R151, R151, R8 ;  /* 0x0000000897977220 */ /* 0x000fe20000410000 */
[----:B------:R-:W-:Y:S01]  /*7760*/  F2FP.BF16.F32.PACK_AB R182, R11, R182 ;  /* 0x000000b60bb6723e */ /* 0x000fe200000010ff */
[----:B------:R-:W2:Y:S01]  /*7770*/  MUFU.EX2 R0, R0 ;  /* 0x0000000000007308 */ /* 0x000ea20000000800 */
[----:B0-----:R-:W-:Y:S01]  /*7780*/  FADD.FTZ R3, R49, R20 ;  /* 0x0000001431037221 */ /* 0x001fe20000010000 */
[----:B------:R-:W-:Y:S01]  /*7790*/  F2FP.BF16.F32.PACK_AB R176, R21, R176 ;  /* 0x000000b015b0723e */ /* 0x000fe200000010ff */
[-C--:B------:R-:W-:Y:S01]  /*77a0*/  FMUL.FTZ R104, R104, R25.reuse ;  /* 0x0000001968687220 */ /* 0x080fe20000410000 */
[----:B------:R-:W-:Y:S01]  /*77b0*/  F2FP.BF16.F32.PACK_AB R178, R27, R178 ;  /* 0x000000b21bb2723e */ /* 0x000fe200000010ff */
[----:B------:R-:W-:Y:S01]  /*77c0*/  FMUL.FTZ R105, R105, R25 ;  /* 0x0000001969697220 */ /* 0x000fe20000410000 */
[----:B------:R-:W-:Y:S01]  /*77d0*/  F2FP.BF16.F32.PACK_AB R172, R62, R29 ;  /* 0x0000001d3eac723e */ /* 0x000fe200000010ff */
[----:B------:R-:W-:Y:S01]  /*77e0*/  FMUL.FTZ R108, R108, R25 ;  /* 0x000000196c6c7220 */ /* 0x000fe20000410000 */
[----:B------:R-:W0:Y:S01]  /*77f0*/  MUFU.EX2 R46, R46 ;  /* 0x0000002e002e7308 */ /* 0x000e220000000800 */
[----:B-1----:R-:W-:Y:S01]  /*7800*/  FADD.FTZ R9, R169, R2 ;  /* 0x00000002a9097221 */ /* 0x002fe20000010000 */
[----:B------:R-:W-:Y:S01]  /*7810*/  F2FP.BF16.F32.PACK_AB R174, R66, R33 ;  /* 0x0000002142ae723e */ /* 0x000fe200000010ff */
[----:B------:R-:W-:Y:S01]  /*7820*/  FMUL.FTZ R109, R109, R25 ;  /* 0x000000196d6d7220 */ /* 0x000fe20000410000 */
[----:B------:R-:W-:Y:S01]  /*7830*/  F2FP.BF16.F32.PACK_AB R168, R48, R35 ;  /* 0x0000002330a8723e */ /* 0x000fe200000010ff */
[----:B------:R-:W-:Y:S01]  /*7840*/  FMUL.FTZ R112, R112, R25 ;  /* 0x0000001970707220 */ /* 0x000fe20000410000 */
[----:B------:R-:W-:Y:S01]  /*7850*/  F2FP.BF16.F32.PACK_AB R162, R24, R41 ;  /* 0x0000002918a2723e */ /* 0x000fe200000010ff */
[----:B------:R-:W-:Y:S01]  /*7860*/  FMUL.FTZ R113, R113, R25 ;  /* 0x0000001971717220 */ /* 0x000fe20000410000 */
[----:B------:R-:W1:Y:S01]  /*7870*/  MUFU.EX2 R171, R171 ;  /* 0x000000ab00ab7308 */ /* 0x000e620000000800 */
[----:B--2---:R-:W-:Y:S01]  /*7880*/  FADD.FTZ R3, R0, R3 ;  /* 0x0000000300037221 */ /* 0x004fe20000010000 */
[----:B------:R-:W-:Y:S01]  /*7890*/  F2FP.BF16.F32.PACK_AB R152, R36, R47 ;  /* 0x0000002f2498723e */ /* 0x000fe200000010ff */
[-C--:B------:R-:W-:Y:S01]  /*78a0*/  FMUL.FTZ R116, R116, R25.reuse ;  /* 0x0000001974747220 */ /* 0x080fe20000410000 */
[-C--:B------:R-:W-:Y:S01]  /*78b0*/  FMUL.FTZ R117, R117, R25.reuse ;  /* 0x0000001975757220 */ /* 0x080fe20000410000 */
[-C--:B------:R-:W-:Y:S01]  /*78c0*/  FMUL.FTZ R120, R120, R25.reuse ;  /* 0x0000001978787220 */ /* 0x080fe20000410000 */
[-C--:B------:R-:W-:Y:S01]  /*78d0*/  FMUL.FTZ R121, R121, R25.reuse ;  /* 0x0000001979797220 */ /* 0x080fe20000410000 */
[-C--:B------:R-:W-:Y:S01]  /*78e0*/  FMUL.FTZ R124, R124, R25.reuse ;  /* 0x000000197c7c7220 */ /* 0x080fe20000410000 */
[----:B------:R-:W2:Y:S01]  /*78f0*/  MUFU.EX2 R50, R50 ;  /* 0x0000003200327308 */ /* 0x000ea20000000800 */
[-C--:B------:R-:W-:Y:S01]  /*7900*/  FMUL.FTZ R125, R125, R25.reuse ;  /* 0x000000197d7d7220 */ /* 0x080fe20000410000 */
[-C--:B------:R-:W-:Y:S01]  /*7910*/  FMUL.FTZ R128, R128, R25.reuse ;  /* 0x0000001980807220 */ /* 0x080fe20000410000 */
[-C--:B------:R-:W-:Y:S01]  /*7920*/  FMUL.FTZ R129, R129, R25.reuse ;  /* 0x0000001981817220 */ /* 0x080fe20000410000 */
[-C--:B------:R-:W-:Y:S01]  /*7930*/  FMUL.FTZ R132, R132, R25.reuse ;  /* 0x0000001984847220 */ /* 0x080fe20000410000 */
[-C--:B------:R-:W-:Y:S01]  /*7940*/  FMUL.FTZ R133, R133, R25.reuse ;  /* 0x0000001985857220 */ /* 0x080fe20000410000 */
[-C--:B------:R-:W-:Y:S01]  /*7950*/  FMUL.FTZ R136, R136, R25.reuse ;  /* 0x0000001988887220 */ /* 0x080fe20000410000 */
[-C--:B------:R-:W-:Y:S01]  /*7960*/  FMUL.FTZ R137, R137, R25.reuse ;  /* 0x0000001989897220 */ /* 0x080fe20000410000 */
[----:B------:R-:W3:Y:S01]  /*7970*/  MUFU.EX2 R165, R165 ;  /* 0x000000a500a57308 */ /* 0x000ee20000000800 */
[-C--:B------:R-:W-:Y:S01]  /*7980*/  FMUL.FTZ R140, R140, R25.reuse ;  /* 0x000000198c8c7220 */ /* 0x080fe20000410000 */
[-C--:B------:R-:W-:Y:S01]  /*7990*/  FMUL.FTZ R141, R141, R25.reuse ;  /* 0x000000198d8d7220 */ /* 0x080fe20000410000 */
[-C--:B------:R-:W-:Y:S01]  /*79a0*/  FMUL.FTZ R144, R144, R25.reuse ;  /* 0x0000001990907220 */ /* 0x080fe20000410000 */
[-C--:B------:R-:W-:Y:S01]  /*79b0*/  FMUL.FTZ R145, R145, R25.reuse ;  /* 0x0000001991917220 */ /* 0x080fe20000410000 */
[-C--:B------:R-:W-:Y:S01]  /*79c0*/  FMUL.FTZ R148, R148, R25.reuse ;  /* 0x0000001994947220 */ /* 0x080fe20000410000 */
[----:B------:R-:W-:Y:S01]  /*79d0*/  FMUL.FTZ R149, R149, R25 ;  /* 0x0000001995957220 */ /* 0x000fe20000410000 */
[----:B------:R-:W-:Y:S01]  /*79e0*/  F2FP.BF16.F32.PACK_AB R181, R32, R181 ;  /* 0x000000b520b5723e */ /* 0x000fe200000010ff */
[----:B------:R4:W-:Y:S01]  /*79f0*/  MUFU.EX2 R161, R154 ;  /* 0x0000009a00a17308 */ /* 0x0009e20000000800 */
[----:B------:R-:W-:Y:S01]  /*7a00*/  F2FP.BF16.F32.PACK_AB R183, R30, R183 ;  /* 0x000000b71eb7723e */ /* 0x000fe200000010ff */
[----:B------:R-:W-:Y:S01]  /*7a10*/  VIADD R6, R6, 0xffffffff ;  /* 0xffffffff06067836 */ /* 0x000fe20000000000 */
[----:B------:R-:W-:Y:S01]  /*7a20*/  F2FP.BF16.F32.PACK_AB R177, R34, R177 ;  /* 0x000000b122b1723e */ /* 0x000fe200000010ff */
[----:B------:R-:W-:Y:S01]  /*7a30*/  IMAD.MOV.U32 R8, RZ, RZ, R12 ;  /* 0x000000ffff087224 */ /* 0x000fe200078e000c */
[----:B------:R-:W-:-:S02]  /*7a40*/  F2FP.BF16.F32.PACK_AB R179, R38, R179 ;  /* 0x000000b326b3723e */ /* 0x000fc400000010ff */
[----:B------:R-:W-:Y:S01]  /*7a50*/  F2FP.BF16.F32.PACK_AB R173, R42, R173 ;  /* 0x000000ad2aad723e */ /* 0x000fe200000010ff */
[----:B------:R5:W3:Y:S01]  /*7a60*/  MUFU.EX2 R52, R160 ;  /* 0x000000a000347308 */ /* 0x000ae20000000800 */
[----:B----4-:R-:W-:Y:S01]  /*7a70*/  F2FP.BF16.F32.PACK_AB R154, R0, R49 ;  /* 0x00000031009a723e */ /* 0x010fe200000010ff */
[----:B0-----:R-:W-:Y:S01]  /*7a80*/  FADD.FTZ R0, R46, R9 ;  /* 0x000000092e007221 */ /* 0x001fe20000010000 */
[----:B------:R-:W-:Y:S02]  /*7a90*/  F2FP.BF16.F32.PACK_AB R175, R26, R175 ;  /* 0x000000af1aaf723e */ /* 0x000fe400000010ff */
[----:B------:R-:W-:Y:S01]  /*7aa0*/  F2FP.BF16.F32.PACK_AB R169, R46, R169 ;  /* 0x000000a92ea9723e */ /* 0x000fe200000010ff */
[----:B-1----:R-:W-:Y:S01]  /*7ab0*/  FADD.FTZ R9, R171, R0 ;  /* 0x00000000ab097221 */ /* 0x002fe20000010000 */
[----:B--2---:R-:W-:Y:S01]  /*7ac0*/  F2FP.BF16.F32.PACK_AB R171, R50, R171 ;  /* 0x000000ab32ab723e */ /* 0x004fe200000010ff */
[----:B------:R0:W1:Y:S01]  /*7ad0*/  MUFU.EX2 R58, R158 ;  /* 0x0000009e003a7308 */ /* 0x0000620000000800 */
[----:B-----5:R-:W-:Y:S01]  /*7ae0*/  F2FP.BF16.F32.PACK_AB R160, R28, R39 ;  /* 0x000000271ca0723e */ /* 0x020fe200000010ff */
[----:B------:R-:W-:-:S04]  /*7af0*/  FADD.FTZ R0, R50, R9 ;  /* 0x0000000932007221 */ /* 0x000fc80000010000 */
[----:B---3--:R-:W-:Y:S01]  /*7b00*/  FADD.FTZ R9, R165, R0 ;  /* 0x00000000a5097221 */ /* 0x008fe20000010000 */
[----:B------:R-:W-:Y:S01]  /*7b10*/  IMAD.MOV.U32 R0, RZ, RZ, R10 ;  /* 0x000000ffff007224 */ /* 0x000fe200078e000a */
[----:B------:R2:W3:Y:S01]  /*7b20*/  MUFU.EX2 R167, R170 ;  /* 0x000000aa00a77308 */ /* 0x0004e20000000800 */
[----:B0-----:R-:W-:Y:S01]  /*7b30*/  F2FP.BF16.F32.PACK_AB R158, R14, R45 ;  /* 0x0000002d0e9e723e */ /* 0x001fe200000010ff */
[C---:B------:R-:W-:Y:S01]  /*7b40*/  FADD.FTZ R9, R52.reuse, R9 ;  /* 0x0000000934097221 */ /* 0x040fe20000010000 */
[----:B------:R-:W-:-:S05]  /*7b50*/  F2FP.BF16.F32.PACK_AB R165, R52, R165 ;  /* 0x000000a534a5723e */ /* 0x000fca00000010ff */
[----:B------:R0:W4:Y:S01]  /*7b60*/  MUFU.EX2 R60, R156 ;  /* 0x0000009c003c7308 */ /* 0x0001220000000800 */
[----:B-1----:R-:W-:Y:S01]  /*7b70*/  FADD.FTZ R9, R58, R9 ;  /* 0x000000093a097221 */ /* 0x002fe20000010000 */
[----:B--2---:R-:W-:-:S06]  /*7b80*/  F2FP.BF16.F32.PACK_AB R170, R44, R37 ;  /* 0x000000252caa723e */ /* 0x004fcc00000010ff */
[----:B------:R-:W1:Y:S01]  /*7b90*/  MUFU.EX2 R70, R70 ;  /* 0x0000004600467308 */ /* 0x000e620000000800 */
[C---:B---3--:R-:W-:Y:S01]  /*7ba0*/  FADD.FTZ R9, R167.reuse, R9 ;  /* 0x00000009a7097221 */ /* 0x048fe20000010000 */
[----:B0-----:R-:W-:Y:S02]  /*7bb0*/  F2FP.BF16.F32.PACK_AB R156, R64, R43 ;  /* 0x0000002b409c723e */ /* 0x001fe400000010ff */
[----:B------:R-:W-:-:S04]  /*7bc0*/  F2FP.BF16.F32.PACK_AB R167, R167, R58 ;  /* 0x0000003aa7a7723e */ /* 0x000fc800000010ff */
[----:B------:R-:W0:Y:S01]  /*7bd0*/  MUFU.EX2 R31, R31 ;  /* 0x0000001f001f7308 */ /* 0x000e220000000800 */
[----:B----4-:R-:W-:-:S04]  /*7be0*/  FADD.FTZ R9, R60, R9 ;  /* 0x000000093c097221 */ /* 0x010fc80000010000 */
[C---:B------:R-:W-:Y:S01]  /*7bf0*/  FADD.FTZ R9, R161.reuse, R9 ;  /* 0x00000009a1097221 */ /* 0x040fe20000010000 */
[----:B------:R-:W-:Y:S02]  /*7c00*/  F2FP.BF16.F32.PACK_AB R161, R161, R60 ;  /* 0x0000003ca1a1723e */ /* 0x000fe400000010ff */
[----:B------:R-:W2:Y:S01]  /*7c10*/  MUFU.EX2 R74, R74 ;  /* 0x0000004a004a7308 */ /* 0x000ea20000000800 */
[----:B-1----:R-:W-:-:S07]  /*7c20*/  FADD.FTZ R9, R70, R9 ;  /* 0x0000000946097221 */ /* 0x002fce0000010000 */
[----:B------:R-:W1:Y:S01]  /*7c30*/  MUFU.EX2 R53, R53 ;  /* 0x0000003500357308 */ /* 0x000e620000000800 */
[C---:B0-----:R-:W-:Y:S01]  /*7c40*/  FADD.FTZ R9, R31.reuse, R9 ;  /* 0x000000091f097221 */ /* 0x041fe20000010000 */
[----:B------:R-:W-:-:S06]  /*7c50*/  F2FP.BF16.F32.PACK_AB R163, R31, R70 ;  /* 0x000000461fa3723e */ /* 0x000fcc00000010ff */
[----:B------:R-:W0:Y:S01]  /*7c60*/  MUFU.EX2 R78, R78 ;  /* 0x0000004e004e7308 */ /* 0x000e220000000800 */
[----:B--2---:R-:W-:-:S07]  /*7c70*/  FADD.FTZ R9, R74, R9 ;  /* 0x000000094a097221 */ /* 0x004fce0000010000 */
[----:B------:R-:W2:Y:S01]  /*7c80*/  MUFU.EX2 R159, R194 ;  /* 0x000000c2009f7308 */ /* 0x000ea20000000800 */
[C---:B-1----:R-:W-:Y:S01]  /*7c90*/  FADD.FTZ R9, R53.reuse, R9 ;  /* 0x0000000935097221 */ /* 0x042fe20000010000 */
[----:B------:R-:W-:-:S06]  /*7ca0*/  F2FP.BF16.F32.PACK_AB R157, R53, R74 ;  /* 0x0000004a359d723e */ /* 0x000fcc00000010ff */
        /* <DEDUP_REMOVED lines=9> */
[----:B------:R-:W-:-:S03]  /*7d40*/  F2FP.BF16.F32.PACK_AB R153, R56, R82 ;  /* 0x000000523899723e */ /* 0x000fc600000010ff */
[----:B--2---:R-:W-:-:S04]  /*7d50*/  FADD.FTZ R9, R86, R9 ;  /* 0x0000000956097221 */ /* 0x004fc80000010000 */
[C---:B-1----:R-:W-:Y:S01]  /*7d60*/  FADD.FTZ R2, R51.reuse, R9 ;  /* 0x0000000933027221 */ /* 0x042fe20000010000 */
[----:B------:R-:W-:Y:S01]  /*7d70*/  F2FP.BF16.F32.PACK_AB R155, R51, R86 ;  /* 0x00000056339b723e */ /* 0x000fe200000010ff */
[----:B------:R-:W-:Y:S06]  /*7d80*/  @P2 BRA `(.L_x_1142) ;  /* 0xffffffcc00dc2947 */ /* 0x000fec000383ffff */
[----:B------:R-:W-:Y:S01]  /*7d90*/  IMAD.MOV.U32 R8, RZ, RZ, R12 ;  /* 0x000000ffff087224 */ /* 0x000fe200078e000c */
[----:B------:R-:W-:Y:S01]  /*7da0*/  UMOV UR44, UR55 ;  /* 0x00000037002c7c82 */ /* 0x000fe20008000000 */
[----:B------:R-:W-:Y:S01]  /*7db0*/  IMAD.MOV.U32 R0, RZ, RZ, R10 ;  /* 0x000000ffff007224 */ /* 0x000fe200078e000a */
[----:B------:R-:W-:-:S06]  /*7dc0*/  UMOV UR45, UR54 ;  /* 0x00000036002d7c82 */ /* 0x000fcc0008000000 */
.L_x_1125:
[----:B------:R-:W0:Y:S01]  /*7dd0*/  LDC R9, c[0x0][0x448] ;  /* 0x00011200ff097b82 */ /* 0x000e220000000800 */
[----:B------:R-:W-:Y:S01]  /*7de0*/  UIADD3 UR6, UR36, 0x7f, URZ ;  /* 0x0000007f24067890 */ /* 0x000fe2000fffe03f */
[----:B------:R-:W-:-:S05]  /*7df0*/  IADD3 R11, -R5, 0x1, RZ ;  /* 0x00000001050b7810 */ /* 0x000fca0007ffe1ff */
[----:B------:R-:W-:Y:S01]  /*7e00*/  IMAD.U32 R5, RZ, RZ, UR6 ;  /* 0x00000006ff057e24 */ /* 0x000fe2000f8e00ff */
[----:B------:R-:W1:Y:S01]  /*7e10*/  LDC R12, c[0x0][0x9e4] ;  /* 0x00027900ff0c7b82 */ /* 0x000e620000000800 */
[----:B------:R-:W-:Y:S01]  /*7e20*/  IMAD R4, R4, UR42, R11 ;  /* 0x0000002a04047c24 */ /* 0x000fe2000f8e020b */
[----:B0-----:R-:W-:Y:S02]  /*7e30*/  ISETP.NE.AND P5, PT, R9, 0x1, PT ;  /* 0x000000010900780c */ /* 0x001fe40003fa5270 */
[----:B-1----:R-:W-:-:S11]  /*7e40*/  ISETP.GE.AND P6, PT, R12, 0x1, PT ;  /* 0x000000010c00780c */ /* 0x002fd60003fc6270 */
[----:B------:R-:W0:Y:S08]  /*7e50*/  @P5 LDC R9, c[0x0][0x44c] ;  /* 0x00011300ff095b82 */ /* 0x000e300000000800 */
[----:B------:R-:W1:Y:S01]  /*7e60*/  @P5 LDC R10, c[0x0][0x450] ;  /* 0x00011400ff0a5b82 */ /* 0x000e620000000800 */
[----:B0-----:R-:W-:-:S05]  /*7e70*/  @P5 IMAD.HI.U32 R9, R9, UR6, RZ ;  /* 0x0000000609095c27 */ /* 0x001fca000f8e00ff */
[----:B-1----:R-:W-:-:S05]  /*7e80*/  @P5 SHF.R.U32.HI R5, RZ, R10, R9 ;  /* 0x0000000aff055219 */ /* 0x002fca0000011609 */
[----:B------:R-:W-:-:S04]  /*7e90*/  IMAD.IADD R5, R4, 0x1, R5 ;  /* 0x0000000104057824 */ /* 0x000fc800078e0205 */
[----:B------:R-:W-:Y:S01]  /*7ea0*/  VIADD R4, R5, -UR52 ;  /* 0x8000003405047c36 */ /* 0x000fe20008000000 */
[----:B------:R-:W-:Y:S06]  /*7eb0*/  @!P6 BRA `(.L_x_1143) ;  /* 0x00000000003ce947 */ /* 0x000fec0003800000 */
[----:B------:R-:W-:-:S13]  /*7ec0*/  ISETP.GT.AND P2, PT, R5, -0x1, PT ;  /* 0xffffffff0500780c */ /* 0x000fda0003f44270 */
[----:B------:R-:W-:Y:S05]  /*7ed0*/  @P2 BRA `(.L_x_1144) ;  /* 0x00000000001c2947 */ /* 0x000fea0003800000 */
[----:B------:R-:W-:Y:S02]  /*7ee0*/  ISETP.NE.AND P2, PT, R12, 0x1, PT ;  /* 0x000000010c00780c */ /* 0x000fe40003f45270 */
[----:B------:R-:W-:-:S11]  /*7ef0*/  LOP3.LUT R5, RZ, R5, RZ, 0x33, !PT ;  /* 0x00000005ff057212 */ /* 0x000fd600078e33ff */
[----:B------:R-:W0:Y:S02]  /*7f00*/  @P2 LDC.64 R10, c[0x0][0x9e8] ;  /* 0x00027a00ff0a2b82 */ /* 0x000e240000000a00 */
[----:B0-----:R-:W-:-:S05]  /*7f10*/  @P2 IMAD.HI.U32 R10, R5, R10, RZ ;  /* 0x0000000a050a2227 */ /* 0x001fca00078e00ff */
[----:B------:R-:W-:-:S04]  /*7f20*/  @P2 SHF.R.U32.HI R5, RZ, R11, R10 ;  /* 0x0000000bff052219 */ /* 0x000fc8000001160a */
[----:B------:R-:W-:Y:S01]  /*7f30*/  LOP3.LUT R5, RZ, R5, RZ, 0x33, !PT ;  /* 0x00000005ff057212 */ /* 0x000fe200078e33ff */
[----:B------:R-:W-:Y:S06]  /*7f40*/  BRA `(.L_x_1145) ;  /* 0x0000000000107947 */ /* 0x000fec0003800000 */
.L_x_1144:
[----:B------:R-:W-:-:S13]  /*7f50*/  ISETP.NE.AND P2, PT, R12, 0x1, PT ;  /* 0x000000010c00780c */ /* 0x000fda0003f45270 */
[----:B------:R-:W0:Y:S02]  /*7f60*/  @P2 LDC.64 R10, c[0x0][0x9e8] ;  /* 0x00027a00ff0a2b82 */ /* 0x000e240000000a00 */
[----:B0-----:R-:W-:-:S05]  /*7f70*/  @P2 IMAD.HI.U32 R10, R5, R10, RZ ;  /* 0x0000000a050a2227 */ /* 0x001fca00078e00ff */
[----:B------:R-:W-:-:S07]  /*7f80*/  @P2 SHF.R.U32.HI R5, RZ, R11, R10 ;  /* 0x0000000bff052219 */ /* 0x000fce000001160a */
.L_x_1145:
[----:B------:R-:W-:-:S05]  /*7f90*/  IMAD R5, R5, R12, RZ ;  /* 0x0000000c05057224 */ /* 0x000fca00078e02ff */
[----:B------:R-:W-:-:S07]  /*7fa0*/  VIMNMX R4, R4, R5, !PT ;  /* 0x0000000504047248 */ /* 0x000fce0007fe0100 */
.L_x_1143:
[----:B------:R-:W-:-:S05]  /*7fb0*/  VIADD R4, R4, 0x7f ;  /* 0x0000007f04047836 */ /* 0x000fca0000000000 */
[----:B------:R-:W-:-:S04]  /*7fc0*/  SHF.R.S32.HI R5, RZ, 0x1f, R4 ;  /* 0x0000001fff057819 */ /* 0x000fc80000011404 */
[----:B------:R-:W-:-:S04]  /*7fd0*/  LEA.HI R5, R5, R4, RZ, 0x7 ;  /* 0x0000000405057211 */ /* 0x000fc800078f38ff */
[----:B------:R-:W-:-:S04]  /*7fe0*/  SHF.R.S32.HI R5, RZ, 0x7, R5 ;  /* 0x00000007ff057819 */ /* 0x000fc80000011405 */
[----:B------:R-:W-:-:S04]  /*7ff0*/  VIMNMX R5, R5, UR39, !PT ;  /* 0x0000002705057c48 */ /* 0x000fc8000ffe0100 */
[----:B------:R-:W-:-:S13]  /*8000*/  ISETP.GE.AND P2, PT, R6, R5, PT ;  /* 0x000000050600720c */ /* 0x000fda0003f46270 */
[----:B------:R-:W-:Y:S05]  /*8010*/  @!P2 BRA `(.L_x_1146) ;  /* 0x0000001c00f4a947 */ /* 0x000fea0003800000 */
[----:B------:R-:W-:Y:S01]  /*8020*/  IMAD.MOV.U32 R9, RZ, RZ, R8 ;  /* 0x000000ffff097224 */ /* 0x000fe200078e0008 */
[----:B------:R-:W-:Y:S01]  /*8030*/  UMOV UR52, UR45 ;  /* 0x0000002d00347c82 */ /* 0x000fe20008000000 */
[----:B------:R-:W-:Y:S01]  /*8040*/  IMAD.MOV.U32 R11, RZ, RZ, R0 ;  /* 0x000000ffff0b7224 */ /* 0x000fe200078e0000 */
[----:B------:R-:W-:-:S06]  /*8050*/  UMOV UR49, UR44 ;  /* 0x0000002c00317c82 */ /* 0x000fcc0008000000 */
.L_x_1155:
        /* <DEDUP_REMOVED lines=9> */
.L_x_1148:
[----:B------:R-:W-:Y:S01]  /*80f0*/  ULEA UR6, UR44, UR41, 0x3 ;  /* 0x000000292c067291 */ /* 0x000fe2000f8e183f */
[----:B------:R-:W-:-:S05]  /*8100*/  IMAD.U32 R0, RZ, RZ, UR45 ;  /* 0x0000002dff007e24 */ /* 0x000fca000f8e00ff */
[----:B------:R-:W-:-:S04]  /*8110*/  SHF.L.U32 R0, R0, 0x1f, RZ ;  /* 0x0000001f00007819 */ /* 0x000fc800000006ff */
[----:B------:R0:W1:Y:S01]  /*8120*/  SYNCS.PHASECHK.TRANS64.TRYWAIT P3, [UR6+0x28830], R0 ;  /* 0x02883000ff0075a7 */ /* 0x0000620008060146 */
[----:B------:R-:W-:Y:S05]  /*8130*/  @!P0 BRA `(.L_x_1149) ;  /* 0x0000000000048947 */ /* 0x000fea0003800000 */
[----:B------:R-:W-:Y:S01]  /*8140*/  BPT.TRAP 0x1 ;  /* 0x000000040000795c */ /* 0x000fe20000300000 */
.L_x_1149:
[----:B-1----:R-:W-:Y:S05]  /*8150*/  @P3 BRA `(.L_x_1147) ;  /* 0x0000000000083947 */ /* 0x002fea0003800000 */
[----:B------:R-:W1:Y:S02]  /*8160*/  SYNCS.PHASECHK.TRANS64.TRYWAIT P3, [UR6+0x28830], R0 ;  /* 0x02883000ff0075a7 */ /* 0x000e640008060146 */
[----:B-1----:R-:W-:Y:S05]  /*8170*/  @!P3 BRA `(.L_x_1150) ;  /* 0x000000c00034b947 */ /* 0x002fea0003800000 */
.L_x_1147:
        /* <DEDUP_REMOVED lines=45> */
.L_x_1152:
[----:B------:R-:W-:Y:S01]  /*8450*/  ULEA UR6, UR49, UR41, 0x3 ;  /* 0x0000002931067291 */ /* 0x000fe2000f8e183f */
[----:B------:R-:W-:-:S05]  /*8460*/  IMAD.U32 R0, RZ, RZ, UR52 ;  /* 0x00000034ff007e24 */ /* 0x000fca000f8e00ff */
[----:B------:R-:W-:-:S04]  /*8470*/  SHF.L.U32 R0, R0, 0x1f, RZ ;  /* 0x0000001f00007819 */ /* 0x000fc800000006ff */
[----:B------:R0:W1:Y:S01]  /*8480*/  SYNCS.PHASECHK.TRANS64.TRYWAIT P2, [UR6+0x28850], R0 ;  /* 0x02885000ff0075a7 */ /* 0x0000620008040146 */
[----:B------:R-:W-:Y:S05]  /*8490*/  @!P0 BRA `(.L_x_1153) ;  /* 0x0000000000048947 */ /* 0x000fea0003800000 */
[----:B------:R-:W-:Y:S01]  /*84a0*/  BPT.TRAP 0x1 ;  /* 0x000000040000795c */ /* 0x000fe20000300000 */
.L_x_1153:
[----:B-1----:R-:W-:Y:S05]  /*84b0*/  @P2 BRA `(.L_x_1151) ;  /* 0x0000000000082947 */ /* 0x002fea0003800000 */
[----:B------:R-:W1:Y:S02]  /*84c0*/  SYNCS.PHASECHK.TRANS64.TRYWAIT P2, [UR6+0x28850], R0 ;  /* 0x02885000ff0075a7 */ /* 0x000e640008040146 */
[----:B-1----:R-:W-:Y:S05]  /*84d0*/  @!P2 BRA `(.L_x_1154) ;  /* 0x000000bc0074a947 */ /* 0x002fea0003800000 */
.L_x_1151:
[----:B------:R-:W-:Y:S01]  /*84e0*/  UIADD3 UR6, UR41, 0x400, URZ ;  /* 0x0000040029067890 */ /* 0x000fe2000fffe03f */
[----:B------:R-:W-:Y:S01]  /*84f0*/  WARPGROUP.ARRIVE ;  /* 0x00000000000079c5 */ /* 0x000fe20000000000 */
[----:B------:R-:W-:Y:S01]  /*8500*/  UMOV UR7, 0x40000040 ;  /* 0x4000004000077882 */ /* 0x000fe20000000000 */
[----:B01----:R-:W-:Y:S01]  /*8510*/  FMNMX.FTZ R0, R24, R11, !PT ;  /* 0x0000000b18007209 */ /* 0x003fe20007810000 */
[----:B------:R-:W-:Y:S01]  /*8520*/  USHF.R.U32.HI UR6, URZ, 0x4, UR6 ;  /* 0x000000043f067899 */ /* 0x000fe20008011606 */
[C---:B------:R-:W-:Y:S01]  /*8530*/  ISETP.GT.AND P2, PT, R6.reuse, R5, PT ;  /* 0x000000050600720c */ /* 0x040fe20003f44270 */
[----:B------:R-:W-:Y:S01]  /*8540*/  UMOV UR52, UR45 ;  /* 0x0000002d00347c82 */ /* 0x000fe20008000000 */
[----:B------:R-:W-:Y:S01]  /*8550*/  FMNMX.FTZ R7, R25, R0, !PT ;  /* 0x0000000019077209 */ /* 0x000fe20007810000 */
[----:B------:R-:W-:Y:S01]  /*8560*/  ULOP3.LUT UR6, UR6, 0x3fff, URZ, 0xc0, !UPT ;  /* 0x00003fff06067892 */ /* 0x000fe2000f8ec03f */
[----:B------:R-:W-:Y:S02]  /*8570*/  VIADD R6, R6, 0xffffffff ;  /* 0xffffffff06067836 */ /* 0x000fe40000000000 */
[----:B------:R-:W-:Y:S01]  /*8580*/  FMNMX.FTZ R0, R28, R7, !PT ;  /* 0x000000071c007209 */ /* 0x000fe20007810000 */
[----:B------:R-:W-:-:S03]  /*8590*/  ULOP3.LUT UR6, UR6, 0x4000000, URZ, 0xfc, !UPT ;  /* 0x0400000006067892 */ /* 0x000fc6000f8efc3f */
[----:B------:R-:W-:Y:S01]  /*85a0*/  FMNMX.FTZ R7, R29, R0, !PT ;  /* 0x000000001d077209 */ /* 0x000fe20007810000 */
[----:B------:R-:W-:-:S03]  /*85b0*/  ULEA UR10, UR49, UR6, 0xb ;  /* 0x00000006310a7291 */ /* 0x000fc6000f8e583f */
[----:B------:R-:W-:-:S04]  /*85c0*/  FMNMX.FTZ R0, R32, R7, !PT ;  /* 0x0000000720007209 */ /* 0x000fc80007810000 */
[----:B------:R-:W-:Y:S01]  /*85d0*/  UMOV UR6, UR10 ;  /* 0x0000000a00067c82 */ /* 0x000fe20008000000 */
[----:B------:R-:W-:Y:S01]  /*85e0*/  FMNMX.FTZ R7, R33, R0, !PT ;  /* 0x0000000021077209 */ /* 0x000fe20007810000 */
[----:B------:R-:W-:Y:S01]  /*85f0*/  HGMMA.64x128x16.F32.BF16 R88, R180, gdesc[UR4].tnspB, R88, gsb0 ;  /* 0x41e00004b4587df0 */ /* 0x000fe20008001858 */
[----:B------:R-:W-:Y:S01]  /*8600*/  UIADD3 UR6, UR10, 0x80, URZ ;  /* 0x000000800a067890 */ /* 0x000fe2000fffe03f */
[----:B------:R-:W-:Y:S01]  /*8610*/  UMOV UR7, 0x40000040 ;  /* 0x4000004000077882 */ /* 0x000fe20000000000 */
        /* <DEDUP_REMOVED lines=25> */
[----:B------:R-:W-:-:S05]  /*87b0*/  FMNMX.FTZ R8, R85, R0, !PT ;  /* 0x0000000055087209 */ /* 0x000fca0007810000 */
[----:B------:R-:W0:Y:S02]  /*87c0*/  SHFL.BFLY PT, R7, R8, 0x2, 0x1f ;  /* 0x0c401f0008077f89 */ /* 0x000e2400000e0000 */
[----:B0-----:R-:W-:Y:S02]  /*87d0*/  FMNMX.FTZ R12, R8, R7, !PT ;  /* 0x00000007080c7209 */ /* 0x001fe40007810000 */
[----:B------:R-:W0:Y:S01]  /*87e0*/  LDC R7, c[0x0][0x988] ;  /* 0x00026200ff077b82 */ /* 0x000e220000000800 */
[----:B------:R-:W-:Y:S02]  /*87f0*/  FMNMX.FTZ R8, R26, R9, !PT ;  /* 0x000000091a087209 */ /* 0x000fe40007810000 */
[----:B------:R-:W1:Y:S02]  /*8800*/  SHFL.BFLY PT, R13, R12, 0x1, 0x1f ;  /* 0x0c201f000c0d7f89 */ /* 0x000e6400000e0000 */
[----:B------:R-:W-:Y:S01]  /*8810*/  FMNMX.FTZ R15, R27, R8, !PT ;  /* 0x000000081b0f7209 */ /* 0x000fe20007810000 */
[----:B------:R-:W-:-:S02]  /*8820*/  WARPGROUP.DEPBAR.LE gsb0, 0x0 ;  /* 0x00008000000079c5 */ /* 0x000fc40000010000 */
[----:B------:R-:W-:Y:S01]  /*8830*/  WARPGROUP.ARRIVE ;  /* 0x00000000000079c5 */ /* 0x000fe20000000000 */
[----:B------:R-:W-:-:S04]  /*8840*/  FMNMX.FTZ R8, R30, R15, !PT ;  /* 0x0000000f1e087209 */ /* 0x000fc80007810000 */
[----:B------:R-:W-:Y:S01]  /*8850*/  FMNMX.FTZ R21, R31, R8, !PT ;  /* 0x000000081f157209 */ /* 0x000fe20007810000 */
[----:B------:R-:W-:Y:S01]  /*8860*/  HGMMA.64x128x16.F32.BF16 R88, R176, gdesc[UR4].tnspB, R88, gsb0 ;  /* 0x41e00004b0587df0 */ /* 0x000fe20008001858 */
[----:B------:R-:W-:Y:S01]  /*8870*/  UIADD3 UR6, UR10, 0x100, URZ ;  /* 0x000001000a067890 */ /* 0x000fe2000fffe03f */
[----:B------:R-:W-:Y:S01]  /*8880*/  UMOV UR7, 0x40000040 ;  /* 0x4000004000077882 */ /* 0x000fe20000000000 */
[----:B------:R-:W-:-:S04]  /*8890*/  FMNMX.FTZ R8, R34, R21, !PT ;  /* 0x0000001522087209 */ /* 0x000fc80007810000 */
[----:B------:R-:W-:Y:S02]  /*88a0*/  FMNMX.FTZ R21, R35, R8, !PT ;  /* 0x0000000823157209 */ /* 0x000fe40007810000 */
[----:B-1----:R-:W-:Y:S02]  /*88b0*/  FMNMX.FTZ R0, R12, R13, !PT ;  /* 0x0000000d0c007209 */ /* 0x002fe40007810000 */
[----:B------:R-:W-:-:S03]  /*88c0*/  FMNMX.FTZ R8, R38, R21, !PT ;  /* 0x0000001526087209 */ /* 0x000fc60007810000 */
[C---:B0-----:R-:W-:Y:S01]  /*88d0*/  FMUL.FTZ R10, R0.reuse, R7 ;  /* 0x00000007000a7220 */ /* 0x041fe20000410000 */
[----:B------:R-:W-:-:S03]  /*88e0*/  FADD.FTZ R4, -R0, R11 ;  /* 0x0000000b00047221 */ /* 0x000fc60000010100 */
[-CC-:B------:R-:W-:Y:S01]  /*88f0*/  FFMA.FTZ R180, R25, R7.reuse, -R10.reuse ;  /* 0x0000000719b47223 */ /* 0x180fe2000001080a */
[----:B------:R-:W-:Y:S01]  /*8900*/  FMNMX.FTZ R25, R39, R8, !PT ;  /* 0x0000000827197209 */ /* 0x000fe20007810000 */
[-CC-:B------:R-:W-:Y:S01]  /*8910*/  FFMA.FTZ R13, R29, R7.reuse, -R10.reuse ;  /* 0x000000071d0d7223 */ /* 0x180fe2000001080a */
[-CC-:B------:R-:W-:Y:S01]  /*8920*/  FFMA.FTZ R15, R33, R7.reuse, -R10.reuse ;  /* 0x00000007210f7223 */ /* 0x180fe2000001080a */
[--C-:B------:R-:W-:Y:S01]  /*8930*/  FFMA.FTZ R21, R37, R7, -R10.reuse ;  /* 0x0000000725157223 */ /* 0x100fe2000001080a */
[----:B------:R-:W-:Y:S01]  /*8940*/  FMNMX.FTZ R8, R42, R25, !PT ;  /* 0x000000192a087209 */ /* 0x000fe20007810000 */
[-CC-:B------:R-:W-:Y:S01]  /*8950*/  FFMA.FTZ R11, R24, R7.reuse, -R10.reuse ;  /* 0x00000007180b7223 */ /* 0x180fe2000001080a */
[-CC-:B------:R-:W-:Y:S01]  /*8960*/  FFMA.FTZ R182, R28, R7.reuse, -R10.reuse ;  /* 0x000000071cb67223 */ /* 0x180fe2000001080a */
[-CC-:B------:R-:W-:Y:S01]  /*8970*/  FFMA.FTZ R12, R72, R7.reuse, -R10.reuse ;  /* 0x00000007480c7223 */ /* 0x180fe2000001080a */
[----:B------:R-:W-:Y:S01]  /*8980*/  FMNMX.FTZ R25, R43, R8, !PT ;  /* 0x000000082b197209 */ /* 0x000fe20007810000 */
[-CC-:B------:R-:W-:Y:S01]  /*8990*/  FFMA.FTZ R14, R76, R7.reuse, -R10.reuse ;  /* 0x000000074c0e7223 */ /* 0x180fe2000001080a */
[-CC-:B------:R-:W-:Y:S01]  /*89a0*/  FFMA.FTZ R20, R80, R7.reuse, -R10.reuse ;  /* 0x0000000750147223 */ /* 0x180fe2000001080a */
[--C-:B------:R-:W-:Y:S01]  /*89b0*/  FFMA.FTZ R84, R84, R7, -R10.reuse ;  /* 0x0000000754547223 */ /* 0x100fe2000001080a */
[----:B------:R-:W-:Y:S01]  /*89c0*/  FMNMX.FTZ R8, R46, R25, !PT ;  /* 0x000000192e087209 */ /* 0x000fe20007810000 */
[-CC-:B------:R-:W-:Y:S01]  /*89d0*/  FFMA.FTZ R25, R41, R7.reuse, -R10.reuse ;  /* 0x0000000729197223 */ /* 0x180fe2000001080a */
[-C--:B------:R-:W-:Y:S01]  /*89e0*/  FFMA.FTZ R85, R85, R7.reuse, -R10 ;  /* 0x0000000755557223 */ /* 0x080fe2000001080a */
[----:B------:R-:W-:Y:S01]  /*89f0*/  FMUL.FTZ R4, R4, R7 ;  /* 0x0000000704047220 */ /* 0x000fe20000410000 */
[----:B------:R-:W-:Y:S01]  /*8a00*/  FMNMX.FTZ R29, R47, R8, !PT ;  /* 0x000000082f1d7209 */ /* 0x000fe20007810000 */
[----:B------:R-:W-:Y:S03]  /*8a10*/  MUFU.EX2 R11, R11 ;  /* 0x0000000b000b7308 */ /* 0x000fe60000000800 */
[----:B------:R-:W-:-:S04]  /*8a20*/  FMNMX.FTZ R8, R50, R29, !PT ;  /* 0x0000001d32087209 */ /* 0x000fc80007810000 */
[----:B------:R-:W-:Y:S01]  /*8a30*/  FMNMX.FTZ R29, R51, R8, !PT ;  /* 0x00000008331d7209 */ /* 0x000fe20007810000 */
[----:B------:R-:W0:Y:S03]  /*8a40*/  MUFU.EX2 R4, R4 ;  /* 0x0000000400047308 */ /* 0x000e260000000800 */
[----:B------:R-:W-:Y:S01]  /*8a50*/  FMNMX.FTZ R8, R54, R29, !PT ;  /* 0x0000001d36087209 */ /* 0x000fe20007810000 */
[----:B------:R-:W-:-:S03]  /*8a60*/  FFMA.FTZ R29, R45, R7, -R10 ;  /* 0x000000072d1d7223 */ /* 0x000fc6000001080a */
[----:B------:R-:W-:Y:S01]  /*8a70*/  FMNMX.FTZ R33, R55, R8, !PT ;  /* 0x0000000837217209 */ /* 0x000fe20007810000 */
[----:B------:R-:W1:Y:S03]  /*8a80*/  MUFU.EX2 R180, R180 ;  /* 0x000000b400b47308 */ /* 0x000e660000000800 */
[----:B------:R-:W-:-:S04]  /*8a90*/  FMNMX.FTZ R8, R58, R33, !PT ;  /* 0x000000213a087209 */ /* 0x000fc80007810000 */
[----:B------:R-:W-:Y:S01]  /*8aa0*/  FMNMX.FTZ R33, R59, R8, !PT ;  /* 0x000000083b217209 */ /* 0x000fe20007810000 */
[----:B------:R-:W2:Y:S01]  /*8ab0*/  MUFU.EX2 R182, R182 ;  /* 0x000000b600b67308 */ /* 0x000ea20000000800 */
[----:B0-----:R-:W-:Y:S02]  /*8ac0*/  FFMA.FTZ R3, R4, R3, R11 ;  /* 0x0000000304037223 */ /* 0x001fe4000001000b */
[----:B------:R-:W-:Y:S01]  /*8ad0*/  FMNMX.FTZ R8, R62, R33, !PT ;  /* 0x000000213e087209 */ /* 0x000fe20007810000 */
[-CC-:B------:R-:W-:Y:S01]  /*8ae0*/  FFMA.FTZ R33, R49, R7.reuse, -R10.reuse ;  /* 0x0000000731217223 */ /* 0x180fe2000001080a */
[-CC-:B------:R-:W-:Y:S01]  /*8af0*/  FFMA.FTZ R49, R65, R7.reuse, -R10.reuse ;  /* 0x0000000741317223 */ /* 0x180fe2000001080a */
[----:B------:R-:W-:Y:S01]  /*8b00*/  FFMA.FTZ R65, R81, R7, -R10 ;  /* 0x0000000751417223 */ /* 0x000fe2000001080a */
[----:B------:R-:W-:Y:S01]  /*8b10*/  FMNMX.FTZ R37, R63, R8, !PT ;  /* 0x000000083f257209 */ /* 0x000fe20007810000 */
[----:B------:R-:W0:Y:S01]  /*8b20*/  MUFU.EX2 R13, R13 ;  /* 0x0000000d000d7308 */ /* 0x000e220000000800 */
[C---:B-1----:R-:W-:Y:S01]  /*8b30*/  FADD.FTZ R3, R180.reuse, R3 ;  /* 0x00000003b4037221 */ /* 0x042fe20000010000 */
[----:B------:R-:W-:-:S02]  /*8b40*/  F2FP.BF16.F32.PACK_AB R180, R180, R11 ;  /* 0x0000000bb4b4723e */ /* 0x000fc400000010ff */
[----:B------:R-:W-:-:S04]  /*8b50*/  FMNMX.FTZ R8, R66, R37, !PT ;  /* 0x0000002542087209 */ /* 0x000fc80007810000 */
[----:B------:R-:W-:Y:S01]  /*8b60*/  FMNMX.FTZ R37, R67, R8, !PT ;  /* 0x0000000843257209 */ /* 0x000fe20007810000 */
[----:B------:R-:W-:Y:S03]  /*8b70*/  MUFU.EX2 R15, R15 ;  /* 0x0000000f000f7308 */ /* 0x000fe60000000800 */
[----:B------:R-:W-:Y:S01]  /*8b80*/  FMNMX.FTZ R8, R70, R37, !PT ;  /* 0x0000002546087209 */ /* 0x000fe20007810000 */
[-CC-:B------:R-:W-:Y:S01]  /*8b90*/  FFMA.FTZ R37, R53, R7.reuse, -R10.reuse ;  /* 0x0000000735257223 */ /* 0x180fe2000001080a */
[----:B------:R-:W-:Y:S02]  /*8ba0*/  FFMA.FTZ R53, R69, R7, -R10 ;  /* 0x0000000745357223 */ /* 0x000fe4000001080a */
[----:B------:R-:W-:Y:S01]  /*8bb0*/  FMNMX.FTZ R41, R71, R8, !PT ;  /* 0x0000000847297209 */ /* 0x000fe20007810000 */
[----:B------:R-:W-:Y:S03]  /*8bc0*/  MUFU.EX2 R21, R21 ;  /* 0x0000001500157308 */ /* 0x000fe60000000800 */
[----:B------:R-:W-:-:S04]  /*8bd0*/  FMNMX.FTZ R8, R74, R41, !PT ;  /* 0x000000294a087209 */ /* 0x000fc80007810000 */
[----:B------:R-:W-:Y:S01]  /*8be0*/  FMNMX.FTZ R41, R75, R8, !PT ;  /* 0x000000084b297209 */ /* 0x000fe20007810000 */
[----:B------:R-:W-:Y:S03]  /*8bf0*/  MUFU.EX2 R25, R25 ;  /* 0x0000001900197308 */ /* 0x000fe60000000800 */
[----:B------:R-:W-:Y:S01]  /*8c00*/  FMNMX.FTZ R8, R78, R41, !PT ;  /* 0x000000294e087209 */ /* 0x000fe20007810000 */
[----:B------:R-:W-:-:S03]  /*8c10*/  FFMA.FTZ R41, R57, R7, -R10 ;  /* 0x0000000739297223 */ /* 0x000fc6000001080a */
[----:B------:R-:W-:Y:S01]  /*8c20*/  FMNMX.FTZ R45, R79, R8, !PT ;  /* 0x000000084f2d7209 */ /* 0x000fe20007810000 */
[----:B------:R-:W-:Y:S03]  /*8c30*/  MUFU.EX2 R29, R29 ;  /* 0x0000001d001d7308 */ /* 0x000fe60000000800 */
[----:B------:R-:W-:-:S04]  /*8c40*/  FMNMX.FTZ R8, R82, R45, !PT ;  /* 0x0000002d52087209 */ /* 0x000fc80007810000 */
[----:B------:R-:W-:Y:S01]  /*8c50*/  FMNMX.FTZ R45, R83, R8, !PT ;  /* 0x00000008532d7209 */ /* 0x000fe20007810000 */
[----:B------:R-:W-:Y:S03]  /*8c60*/  MUFU.EX2 R33, R33 ;  /* 0x0000002100217308 */ /* 0x000fe60000000800 */
[----:B------:R-:W-:Y:S01]  /*8c70*/  FMNMX.FTZ R8, R86, R45, !PT ;  /* 0x0000002d56087209 */ /* 0x000fe20007810000 */
[-CC-:B------:R-:W-:Y:S01]  /*8c80*/  FFMA.FTZ R45, R61, R7.reuse, -R10.reuse ;  /* 0x000000073d2d7223 */ /* 0x180fe2000001080a */
[----:B------:R-:W-:Y:S02]  /*8c90*/  FFMA.FTZ R61, R77, R7, -R10 ;  /* 0x000000074d3d7223 */ /* 0x000fe4000001080a */
[----:B------:R-:W-:Y:S01]  /*8ca0*/  FMNMX.FTZ R8, R87, R8, !PT ;  /* 0x0000000857087209 */ /* 0x000fe20007810000 */
[----:B------:R-:W-:Y:S04]  /*8cb0*/  MUFU.EX2 R37, R37 ;  /* 0x0000002500257308 */ /* 0x000fe80000000800 */
[----:B------:R-:W1:Y:S04]  /*8cc0*/  SHFL.BFLY PT, R57, R8, 0x2, 0x1f ;  /* 0x0c401f0008397f89 */ /* 0x000e6800000e0000 */
[----:B------:R-:W-:Y:S08]  /*8cd0*/  MUFU.EX2 R41, R41 ;  /* 0x0000002900297308 */ /* 0x000ff00000000800 */
[----:B------:R-:W-:Y:S01]  /*8ce0*/  MUFU.EX2 R45, R45 ;  /* 0x0000002d002d7308 */ /* 0x000fe20000000800 */
[----:B------:R-:W-:-:S02]  /*8cf0*/  WARPGROUP.DEPBAR.LE gsb0, 0x0 ;  /* 0x00008000000079c5 */ /* 0x000fc40000010000 */
[----:B------:R-:W-:Y:S01]  /*8d00*/  WARPGROUP.ARRIVE ;  /* 0x00000000000079c5 */ /* 0x000fe20000000000 */
[-CC-:B------:R-:W-:Y:S01]  /*8d10*/  FFMA.FTZ R176, R32, R7.reuse, -R10.reuse ;  /* 0x0000000720b07223 */ /* 0x180fe2000001080a */
[----:B------:R-:W-:-:S03]  /*8d20*/  FFMA.FTZ R178, R36, R7, -R10 ;  /* 0x0000000724b27223 */ /* 0x000fc6000001080a */
[----:B------:R-:W-:Y:S01]  /*8d30*/  MUFU.EX2 R49, R49 ;  /* 0x0000003100317308 */ /* 0x000fe20000000800 */
[----:B-1----:R-:W-:Y:S01]  /*8d40*/  FMNMX.FTZ R24, R8, R57, !PT ;  /* 0x0000003908187209 */ /* 0x002fe20007810000 */
[----:B------:R-:W-:Y:S01]  /*8d50*/  FFMA.FTZ R57, R73, R7, -R10 ;  /* 0x0000000749397223 */ /* 0x000fe2000001080a */
[----:B------:R-:W-:Y:S01]  /*8d60*/  HGMMA.64x128x16.F32.BF16 R88, R172, gdesc[UR4].tnspB, R88, gsb0 ;  /* 0x41e00004ac587df0 */ /* 0x000fe20008001858 */
[----:B------:R-:W-:Y:S01]  /*8d70*/  UIADD3 UR6, UR10, 0x180, URZ ;  /* 0x000001800a067890 */ /* 0x000fe2000fffe03f */
[----:B------:R-:W-:Y:S01]  /*8d80*/  UMOV UR7, 0x40000040 ;  /* 0x4000004000077882 */ /* 0x000fe20000000000 */
[----:B------:R-:W1:Y:S02]  /*8d90*/  SHFL.BFLY PT, R69, R24, 0x1, 0x1f ;  /* 0x0c201f0018457f89 */ /* 0x000e6400000e0000 */
[----:B------:R-:W-:Y:S08]  /*8da0*/  MUFU.EX2 R176, R176 ;  /* 0x000000b000b07308 */ /* 0x000ff00000000800 */
[----:B------:R-:W-:Y:S08]  /*8db0*/  MUFU.EX2 R178, R178 ;  /* 0x000000b200b27308 */ /* 0x000ff00000000800 */
[----:B------:R-:W-:Y:S01]  /*8dc0*/  MUFU.EX2 R53, R53 ;  /* 0x0000003500357308 */ /* 0x000fe20000000800 */
[----:B-1----:R-:W-:-:S07]  /*8dd0*/  FMNMX.FTZ R8, R24, R69, !PT ;  /* 0x0000004518087209 */ /* 0x002fce0007810000 */
        /* <DEDUP_REMOVED lines=10> */
[-C--:B------:R-:W-:Y:S01]  /*8e80*/  FMUL.FTZ R40, R8, R7.reuse ;  /* 0x0000000708287220 */ /* 0x080fe20000410000 */
[----:B------:R-:W-:-:S03]  /*8e90*/  FFMA.FTZ R174, R44, R7, -R10 ;  /* 0x000000072cae7223 */ /* 0x000fc6000001080a */
[----:B------:R-:W-:Y:S01]  /*8ea0*/  HGMMA.64x128x16.F32.BF16 R88, R168, gdesc[UR4].tnspB, R88, gsb0 ;  /* 0x41e00004a8587df0 */ /* 0x000fe20008001858 */
[----:B------:R-:W-:Y:S01]  /*8eb0*/  UIADD3 UR6, UR10, 0x200, URZ ;  /* 0x000002000a067890 */ /* 0x000fe2000fffe03f */
[-CC-:B------:R-:W-:Y:S01]  /*8ec0*/  FFMA.FTZ R181, R27, R7.reuse, -R40.reuse ;  /* 0x000000071bb57223 */ /* 0x180fe20000010828 */
[----:B------:R-:W-:Y:S01]  /*8ed0*/  UMOV UR7, 0x40000040 ;  /* 0x4000004000077882 */ /* 0x000fe20000000000 */
[----:B------:R-:W-:Y:S02]  /*8ee0*/  IMAD.U32 R27, RZ, RZ, UR44 ;  /* 0x0000002cff1b7e24 */ /* 0x000fe4000f8e00ff */
[-CC-:B------:R-:W-:Y:S01]  /*8ef0*/  FFMA.FTZ R183, R30, R7.reuse, -R40.reuse ;  /* 0x000000071eb77223 */ /* 0x180fe20000010828 */
[-CC-:B------:R-:W-:Y:S01]  /*8f00*/  FFMA.FTZ R36, R31, R7.reuse, -R40.reuse ;  /* 0x000000071f247223 */ /* 0x180fe20000010828 */
[----:B------:R-:W-:Y:S01]  /*8f10*/  IADD3 R31, -R23, 0xb, RZ ;  /* 0x0000000b171f7810 */ /* 0x000fe20007ffe1ff */
[----:B------:R-:W-:Y:S01]  /*8f20*/  MUFU.EX2 R181, R181 ;  /* 0x000000b500b57308 */ /* 0x000fe20000000800 */
[----:B------:R-:W-:Y:S01]  /*8f30*/  @!P1 LEA R27, R27, UR41, 0x3 ;  /* 0x000000291b1b9c11 */ /* 0x000fe2000f8e18ff */
[-CC-:B------:R-:W-:Y:S01]  /*8f40*/  FFMA.FTZ R177, R34, R7.reuse, -R40.reuse ;  /* 0x0000000722b17223 */ /* 0x180fe20000010828 */
[-CC-:B------:R-:W-:Y:S01]  /*8f50*/  FFMA.FTZ R34, R35, R7.reuse, -R40.reuse ;  /* 0x0000000723227223 */ /* 0x180fe20000010828 */
[-CC-:B------:R-:W-:Y:S01]  /*8f60*/  FFMA.FTZ R179, R38, R7.reuse, -R40.reuse ;  /* 0x0000000726b37223 */ /* 0x180fe20000010828 */
[----:B------:R-:W-:Y:S01]  /*8f70*/  FFMA.FTZ R38, R39, R7, -R40 ;  /* 0x0000000727267223 */ /* 0x000fe20000010828 */
[----:B------:R-:W-:-:S02]  /*8f80*/  @!P1 VIADD R27, R27, 0x28840 ;  /* 0x000288401b1b9836 */ /* 0x000fc40000000000 */
[-CC-:B------:R-:W-:Y:S01]  /*8f90*/  FFMA.FTZ R175, R46, R7.reuse, -R40.reuse ;  /* 0x000000072eaf7223 */ /* 0x180fe20000010828 */
[----:B------:R-:W-:Y:S01]  /*8fa0*/  MUFU.EX2 R183, R183 ;  /* 0x000000b700b77308 */ /* 0x000fe20000000800 */
[----:B--2---:R-:W-:Y:S01]  /*8fb0*/  FADD.FTZ R46, R182, R3 ;  /* 0x00000003b62e7221 */ /* 0x004fe20000010000 */
[-CC-:B------:R-:W-:Y:S01]  /*8fc0*/  FFMA.FTZ R173, R42, R7.reuse, -R40.reuse ;  /* 0x000000072aad7223 */ /* 0x180fe20000010828 */
[----:B------:R-:W-:Y:S01]  /*8fd0*/  @!P1 PRMT R27, RZ, 0x654, R27 ;  /* 0x00000654ff1b9816 */ /* 0x000fe2000000001b */
        /* <DEDUP_REMOVED lines=16> */
[----:B------:R-:W-:Y:S01]  /*90e0*/  FFMA.FTZ R86, R86, R7, -R40 ;  /* 0x0000000756567223 */ /* 0x000fe20000010828 */
[----:B0-----:R-:W-:-:S03]  /*90f0*/  F2FP.BF16.F32.PACK_AB R182, R13, R182 ;  /* 0x000000b60db6723e */ /* 0x001fc600000010ff */
        /* <DEDUP_REMOVED lines=12> */
[----:B------:R-:W0:Y:S01]  /*91c0*/  MUFU.EX2 R67, R67 ;  /* 0x0000004300437308 */ /* 0x000e220000000800 */
[----:B------:R-:W-:-:S02]  /*91d0*/  WARPGROUP.DEPBAR.LE gsb0, 0x0 ;  /* 0x00008000000079c5 */ /* 0x000fc40000010000 */
[----:B------:R-:W-:Y:S01]  /*91e0*/  WARPGROUP.ARRIVE ;  /* 0x00000000000079c5 */ /* 0x000fe20000000000 */
[-CC-:B------:R-:W-:Y:S01]  /*91f0*/  FFMA.FTZ R168, R48, R7.reuse, -R10.reuse ;  /* 0x0000000730a87223 */ /* 0x180fe2000001080a */
[-C--:B------:R-:W-:Y:S01]  /*9200*/  FFMA.FTZ R170, R52, R7.reuse, -R10 ;  /* 0x0000000734aa7223 */ /* 0x080fe2000001080a */
[-CC-:B------:R-:W-:Y:S01]  /*9210*/  FFMA.FTZ R169, R50, R7.reuse, -R40.reuse ;  /* 0x0000000732a97223 */ /* 0x180fe20000010828 */
[----:B------:R-:W-:Y:S01]  /*9220*/  FFMA.FTZ R171, R54, R7, -R40 ;  /* 0x0000000736ab7223 */ /* 0x000fe20000010828 */
        /* <DEDUP_REMOVED lines=8> */
[----:B------:R-:W1:Y:S08]  /*92b0*/  MUFU.EX2 R71, R71 ;  /* 0x0000004700477308 */ /* 0x000e700000000800 */
        /* <DEDUP_REMOVED lines=10> */
[-C--:B------:R-:W-:Y:S01]  /*9360*/  FFMA.FTZ R166, R60, R7.reuse, -R10 ;  /* 0x000000073ca67223 */ /* 0x080fe2000001080a */
[-CC-:B------:R-:W-:Y:S01]  /*9370*/  FFMA.FTZ R165, R58, R7.reuse, -R40.reuse ;  /* 0x000000073aa57223 */ /* 0x180fe20000010828 */
[----:B------:R-:W-:Y:S02]  /*9380*/  FFMA.FTZ R167, R62, R7, -R40 ;  /* 0x000000073ea77223 */ /* 0x000fe40000010828 */
[----:B------:R-:W-:Y:S01]  /*9390*/  HGMMA.64x128x16.F32.BF16 R88, R160, gdesc[UR4].tnspB, R88, gsb0 ;  /* 0x41e00004a0587df0 */ /* 0x000fe20008001858 */
[----:B------:R-:W-:Y:S01]  /*93a0*/  UIADD3 UR6, UR10, 0x300, URZ ;  /* 0x000003000a067890 */ /* 0x000fe2000fffe03f */
[----:B------:R-:W-:Y:S01]  /*93b0*/  MUFU.EX2 R164, R164 ;  /* 0x000000a400a47308 */ /* 0x000fe20000000800 */
[----:B------:R-:W-:-:S07]  /*93c0*/  UMOV UR7, 0x40000040 ;  /* 0x4000004000077882 */ /* 0x000fce0000000000 */
[----:B------:R-:W-:Y:S08]  /*93d0*/  MUFU.EX2 R165, R165 ;  /* 0x000000a500a57308 */ /* 0x000ff00000000800 */
[----:B------:R-:W-:Y:S08]  /*93e0*/  MUFU.EX2 R166, R166 ;  /* 0x000000a600a67308 */ /* 0x000ff00000000800 */
[----:B------:R-:W-:Y:S01]  /*93f0*/  MUFU.EX2 R167, R167 ;  /* 0x000000a700a77308 */ /* 0x000fe20000000800 */
[----:B------:R-:W-:-:S02]  /*9400*/  WARPGROUP.DEPBAR.LE gsb0, 0x0 ;  /* 0x00008000000079c5 */ /* 0x000fc40000010000 */
[----:B------:R-:W-:Y:S01]  /*9410*/  WARPGROUP.ARRIVE ;  /* 0x00000000000079c5 */ /* 0x000fe20000000000 */
[-CC-:B------:R-:W-:Y:S01]  /*9420*/  FFMA.FTZ R160, R64, R7.reuse, -R10.reuse ;  /* 0x0000000740a07223 */ /* 0x180fe2000001080a */
[-C--:B------:R-:W-:Y:S01]  /*9430*/  FFMA.FTZ R162, R68, R7.reuse, -R10 ;  /* 0x0000000744a27223 */ /* 0x080fe2000001080a */
[----:B------:R-:W-:Y:S01]  /*9440*/  FADD.FTZ R10, -R8, R9 ;  /* 0x00000009080a7221 */ /* 0x000fe20000010100 */
[----:B0-----:R-:W-:Y:S01]  /*9450*/  F2FP.BF16.F32.PACK_AB R161, R67, R66 ;  /* 0x0000004243a1723e */ /* 0x001fe200000010ff */
[----:B------:R-:W-:Y:S01]  /*9460*/  MUFU.EX2 R9, R85 ;  /* 0x0000005500097308 */ /* 0x000fe20000000800 */
[----:B------:R-:W-:Y:S01]  /*9470*/  HGMMA.64x128x16.F32.BF16 R88, R156, gdesc[UR4].tnspB, R88, gsb0 ;  /* 0x41e000049c587df0 */ /* 0x000fe20008001858 */
[----:B------:R-:W-:Y:S01]  /*9480*/  UIADD3 UR6, UR10, 0x380, URZ ;  /* 0x000003800a067890 */ /* 0x000fe2000fffe03f */
[-C--:B------:R-:W-:Y:S01]  /*9490*/  FMUL.FTZ R69, R10, R7.reuse ;  /* 0x000000070a457220 */ /* 0x080fe20000410000 */
[----:B------:R-:W-:Y:S01]  /*94a0*/  UMOV UR7, 0x40000040 ;  /* 0x4000004000077882 */ /* 0x000fe20000000000 */
[-CC-:B------:R-:W-:Y:S01]  /*94b0*/  FFMA.FTZ R10, R26, R7.reuse, -R40.reuse ;  /* 0x000000071a0a7223 */ /* 0x180fe20000010828 */
[----:B------:R-:W-:Y:S01]  /*94c0*/  FFMA.FTZ R26, R47, R7, -R40 ;  /* 0x000000072f1a7223 */ /* 0x000fe20000010828 */
[----:B-1----:R-:W-:Y:S01]  /*94d0*/  F2FP.BF16.F32.PACK_AB R163, R71, R70 ;  /* 0x0000004647a3723e */ /* 0x002fe200000010ff */
[----:B------:R-:W-:Y:S08]  /*94e0*/  MUFU.EX2 R160, R160 ;  /* 0x000000a000a07308 */ /* 0x000ff00000000800 */
[----:B------:R-:W-:Y:S08]  /*94f0*/  MUFU.EX2 R69, R69 ;  /* 0x0000004500457308 */ /* 0x000ff00000000800 */
[----:B------:R-:W0:Y:S08]  /*9500*/  MUFU.EX2 R10, R10 ;  /* 0x0000000a000a7308 */ /* 0x000e300000000800 */
[----:B------:R-:W1:Y:S08]  /*9510*/  MUFU.EX2 R26, R26 ;  /* 0x0000001a001a7308 */ /* 0x000e700000000800 */
[----:B------:R-:W-:Y:S01]  /*9520*/  MUFU.EX2 R162, R162 ;  /* 0x000000a200a27308 */ /* 0x000fe20000000800 */
[----:B0-----:R-:W-:-:S04]  /*9530*/  FFMA.FTZ R2, R69, R2, R10 ;  /* 0x0000000245027223 */ /* 0x001fc8000001000a */
[----:B------:R-:W-:Y:S01]  /*9540*/  FADD.FTZ R44, R181, R2 ;  /* 0x00000002b52c7221 */ /* 0x000fe20000010000 */
[-CC-:B------:R-:W-:Y:S01]  /*9550*/  FFMA.FTZ R2, R63, R7.reuse, -R40.reuse ;  /* 0x000000073f027223 */ /* 0x180fe20000010828 */
[----:B------:R-:W-:Y:S01]  /*9560*/  F2FP.BF16.F32.PACK_AB R181, R181, R10 ;  /* 0x0000000ab5b5723e */ /* 0x000fe200000010ff */
[----:B------:R-:W-:Y:S01]  /*9570*/  FFMA.FTZ R40, R87, R7, -R40 ;  /* 0x0000000757287223 */ /* 0x000fe20000010828 */
[----:B------:R-:W-:Y:S01]  /*9580*/  FADD.FTZ R3, R183, R44 ;  /* 0x0000002cb7037221 */ /* 0x000fe20000010000 */
[C---:B------:R-:W-:Y:S02]  /*9590*/  F2FP.BF16.F32.PACK_AB R183, R36.reuse, R183 ;  /* 0x000000b724b7723e */ /* 0x040fe400000010ff */
[----:B------:R-:W0:Y:S01]  /*95a0*/  MUFU.EX2 R2, R2 ;  /* 0x0000000200027308 */ /* 0x000e220000000800 */
[----:B------:R-:W-:-:S04]  /*95b0*/  FADD.FTZ R44, R36, R3 ;  /* 0x00000003242c7221 */ /* 0x000fc80000010000 */
[----:B------:R-:W-:Y:S01]  /*95c0*/  FADD.FTZ R3, R177, R44 ;  /* 0x0000002cb1037221 */ /* 0x000fe20000010000 */
[----:B------:R-:W-:-:S03]  /*95d0*/  F2FP.BF16.F32.PACK_AB R177, R34, R177 ;  /* 0x000000b122b1723e */ /* 0x000fc600000010ff */
        /* <DEDUP_REMOVED lines=8> */
[----:B-1----:R-:W-:-:S03]  /*9660*/  F2FP.BF16.F32.PACK_AB R175, R26, R175 ;  /* 0x000000af1aaf723e */ /* 0x002fc600000010ff */
        /* <DEDUP_REMOVED lines=11> */
[----:B0-----:R-:W-:-:S03]  /*9720*/  F2FP.BF16.F32.PACK_AB R167, R2, R167 ;  /* 0x000000a702a7723e */ /* 0x001fc600000010ff */
[----:B------:R-:W-:-:S04]  /*9730*/  FADD.FTZ R3, R2, R3 ;  /* 0x0000000302037221 */ /* 0x000fc80000010000 */
[----:B------:R-:W-:-:S04]  /*9740*/  FADD.FTZ R3, R66, R3 ;  /* 0x0000000342037221 */ /* 0x000fc80000010000 */
[----:B------:R-:W-:-:S04]  /*9750*/  FADD.FTZ R3, R67, R3 ;  /* 0x0000000343037221 */ /* 0x000fc80000010000 */
[----:B------:R-:W-:-:S04]  /*9760*/  FADD.FTZ R3, R70, R3 ;  /* 0x0000000346037221 */ /* 0x000fc80000010000 */
[----:B------:R-:W-:-:S04]  /*9770*/  FADD.FTZ R3, R71, R3 ;  /* 0x0000000347037221 */ /* 0x000fc80000010000 */
[----:B------:R-:W-:-:S04]  /*9780*/  FADD.FTZ R3, R74, R3 ;  /* 0x000000034a037221 */ /* 0x000fc80000010000 */
[----:B------:R-:W-:Y:S01]  /*9790*/  FADD.FTZ R3, R75, R3 ;  /* 0x000000034b037221 */ /* 0x000fe20000010000 */
[----:B------:R-:W-:Y:S02]  /*97a0*/  WARPGROUP.DEPBAR.LE gsb0, 0x0 ;  /* 0x00008000000079c5 */ /* 0x000fe40000010000 */
[----:B------:R-:W-:Y:S01]  /*97b0*/  WARPGROUP.ARRIVE ;  /* 0x00000000000079c5 */ /* 0x000fe20000000000 */
[----:B------:R-:W-:Y:S01]  /*97c0*/  FADD.FTZ R3, R78, R3 ;  /* 0x000000034e037221 */ /* 0x000fe20000010000 */
[----:B------:R-:W-:Y:S02]  /*97d0*/  F2FP.BF16.F32.PACK_AB R156, R57, R12 ;  /* 0x0000000c399c723e */ /* 0x000fe400000010ff */
[----:B------:R-:W-:Y:S01]  /*97e0*/  F2FP.BF16.F32.PACK_AB R157, R75, R74 ;  /* 0x0000004a4b9d723e */ /* 0x000fe200000010ff */
[----:B------:R-:W-:Y:S01]  /*97f0*/  FADD.FTZ R3, R79, R3 ;  /* 0x000000034f037221 */ /* 0x000fe20000010000 */
[----:B------:R-:W-:Y:S01]  /*9800*/  HGMMA.64x128x16.F32.BF16 R88, R152, gdesc[UR4].tnspB, R88, gsb0 ;  /* 0x41e0000498587df0 */ /* 0x000fe20008001858 */
[----:B------:R-:W-:-:S02]  /*9810*/  F2FP.BF16.F32.PACK_AB R158, R61, R14 ;  /* 0x0000000e3d9e723e */ /* 0x000fc400000010ff */
[----:B------:R-:W-:Y:S01]  /*9820*/  FADD.FTZ R3, R82, R3 ;  /* 0x0000000352037221 */ /* 0x000fe20000010000 */
[----:B------:R-:W-:-:S03]  /*9830*/  F2FP.BF16.F32.PACK_AB R159, R79, R78 ;  /* 0x0000004e4f9f723e */ /* 0x000fc600000010ff */
[----:B------:R-:W-:Y:S01]  /*9840*/  FADD.FTZ R3, R83, R3 ;  /* 0x0000000353037221 */ /* 0x000fe20000010000 */
[----:B------:R-:W-:Y:S02]  /*9850*/  WARPGROUP.DEPBAR.LE gsb0, 0x0 ;  /* 0x00008000000079c5 */ /* 0x000fe40000010000 */
[----:B------:R0:W-:Y:S06]  /*9860*/  BAR.ARV R31, 0x100 ;  /* 0x0004001f0000751d */ /* 0x0001ec0000002000 */
[----:B------:R1:W-:Y:S01]  /*9870*/  @!P1 SYNCS.ARRIVE.TRANS64.RED.A1T0 RZ, [R27+URZ], RZ ;  /* 0x000000ff1bff99a7 */ /* 0x0003e2000810043f */
[----:B------:R-:W2:Y:S01]  /*9880*/  MUFU.EX2 R155, R40 ;  /* 0x00000028009b7308 */ /* 0x000ea20000000800 */
[----:B------:R-:W-:Y:S01]  /*9890*/  F2FP.BF16.F32.PACK_AB R154, R9, R24 ;  /* 0x00000018099a723e */ /* 0x000fe200000010ff */
[----:B------:R-:W-:Y:S01]  /*98a0*/  FMUL.FTZ R88, R88, R4 ;  /* 0x0000000458587220 */ /* 0x000fe20000410000 */
[----:B------:R-:W-:Y:S01]  /*98b0*/  F2FP.BF16.F32.PACK_AB R152, R65, R20 ;  /* 0x000000144198723e */ /* 0x000fe200000010ff */
[----:B------:R-:W-:Y:S01]  /*98c0*/  FMUL.FTZ R89, R89, R4 ;  /* 0x0000000459597220 */ /* 0x000fe20000410000 */
[----:B------:R-:W-:Y:S01]  /*98d0*/  F2FP.BF16.F32.PACK_AB R153, R83, R82 ;  /* 0x000000525399723e */ /* 0x000fe200000010ff */
[-C--:B------:R-:W-:Y:S01]  /*98e0*/  FMUL.FTZ R92, R92, R4.reuse ;  /* 0x000000045c5c7220 */ /* 0x080fe20000410000 */
[----:B-1----:R-:W-:Y:S01]  /*98f0*/  IMAD.U32 R27, RZ, RZ, UR49 ;  /* 0x00000031ff1b7e24 */ /* 0x002fe2000f8e00ff */
[----:B------:R-:W-:Y:S01]  /*9900*/  UMOV UR49, UR44 ;  /* 0x0000002c00317c82 */ /* 0x000fe20008000000 */
[-C--:B------:R-:W-:Y:S01]  /*9910*/  FMUL.FTZ R93, R93, R4.reuse ;  /* 0x000000045d5d7220 */ /* 0x080fe20000410000 */
[-C--:B------:R-:W-:Y:S01]  /*9920*/  FMUL.FTZ R96, R96, R4.reuse ;  /* 0x0000000460607220 */ /* 0x080fe20000410000 */
[-C--:B------:R-:W-:Y:S01]  /*9930*/  FMUL.FTZ R97, R97, R4.reuse ;  /* 0x0000000461617220 */ /* 0x080fe20000410000 */
[----:B------:R-:W-:Y:S01]  /*9940*/  @!P1 LEA R27, R27, UR41, 0x3 ;  /* 0x000000291b1b9c11 */ /* 0x000fe2000f8e18ff */
[-C--:B------:R-:W-:Y:S01]  /*9950*/  FMUL.FTZ R100, R100, R4.reuse ;  /* 0x0000000464647220 */ /* 0x080fe20000410000 */
[-C--:B------:R-:W-:Y:S01]  /*9960*/  FMUL.FTZ R101, R101, R4.reuse ;  /* 0x0000000465657220 */ /* 0x080fe20000410000 */
[-C--:B------:R-:W-:Y:S01]  /*9970*/  FMUL.FTZ R104, R104, R4.reuse ;  /* 0x0000000468687220 */ /* 0x080fe20000410000 */
[----:B------:R-:W-:Y:S01]  /*9980*/  FMUL.FTZ R105, R105, R4 ;  /* 0x0000000469697220 */ /* 0x000fe20000410000 */
[----:B------:R-:W-:-:S02]  /*9990*/  @!P1 VIADD R27, R27, 0x28860 ;  /* 0x000288601b1b9836 */ /* 0x000fc40000000000 */
[-C--:B------:R-:W-:Y:S01]  /*99a0*/  FMUL.FTZ R108, R108, R4.reuse ;  /* 0x000000046c6c7220 */ /* 0x080fe20000410000 */
[-C--:B------:R-:W-:Y:S01]  /*99b0*/  FMUL.FTZ R109, R109, R4.reuse ;  /* 0x000000046d6d7220 */ /* 0x080fe20000410000 */
[-C--:B------:R-:W-:Y:S01]  /*99c0*/  FMUL.FTZ R112, R112, R4.reuse ;  /* 0x0000000470707220 */ /* 0x080fe20000410000 */
[-C--:B------:R-:W-:Y:S01]  /*99d0*/  FMUL.FTZ R113, R113, R4.reuse ;  /* 0x0000000471717220 */ /* 0x080fe20000410000 */
[----:B0-----:R-:W-:Y:S01]  /*99e0*/  @!P1 PRMT R31, RZ, 0x654, R27 ;  /* 0x00000654ff1f9816 */ /* 0x001fe2000000001b */
[----:B------:R-:W-:Y:S01]  /*99f0*/  FADD.FTZ R27, R13, R46 ;  /* 0x0000002e0d1b7221 */ /* 0x000fe20000010000 */
[-C--:B------:R-:W-:Y:S01]  /*9a00*/  FMUL.FTZ R116, R116, R4.reuse ;  /* 0x0000000474747220 */ /* 0x080fe20000410000 */
[----:B------:R-:W-:Y:S01]  /*9a10*/  FMUL.FTZ R117, R117, R4 ;  /* 0x0000000475757220 */ /* 0x000fe20000410000 */
[----:B------:R0:W-:Y:S01]  /*9a20*/  @!P1 SYNCS.ARRIVE.TRANS64.RED.A1T0 RZ, [R31+URZ], RZ ;  /* 0x000000ff1fff99a7 */ /* 0x0001e2000810043f */
[----:B------:R-:W-:Y:S01]  /*9a30*/  FADD.FTZ R46, R176, R27 ;  /* 0x0000001bb02e7221 */ /* 0x000fe20000010000 */
[----:B------:R-:W-:Y:S01]  /*9a40*/  F2FP.BF16.F32.PACK_AB R176, R15, R176 ;  /* 0x000000b00fb0723e */ /* 0x000fe200000010ff */
[-C--:B------:R-:W-:Y:S01]  /*9a50*/  FMUL.FTZ R120, R120, R4.reuse ;  /* 0x0000000478787220 */ /* 0x080fe20000410000 */
[-C--:B------:R-:W-:Y:S01]  /*9a60*/  FMUL.FTZ R121, R121, R4.reuse ;  /* 0x0000000479797220 */ /* 0x080fe20000410000 */
[----:B------:R-:W-:Y:S01]  /*9a70*/  FADD.FTZ R27, R15, R46 ;  /* 0x0000002e0f1b7221 */ /* 0x000fe20000010000 */
[-C--:B------:R-:W-:Y:S01]  /*9a80*/  FMUL.FTZ R124, R124, R4.reuse ;  /* 0x000000047c7c7220 */ /* 0x080fe20000410000 */
[-C--:B------:R-:W-:Y:S01]  /*9a90*/  FMUL.FTZ R125, R125, R4.reuse ;  /* 0x000000047d7d7220 */ /* 0x080fe20000410000 */
[----:B------:R-:W-:Y:S01]  /*9aa0*/  FMUL.FTZ R128, R128, R4 ;  /* 0x0000000480807220 */ /* 0x000fe20000410000 */
        /* <DEDUP_REMOVED lines=18> */
[----:B------:R-:W-:Y:S01]  /*9bd0*/  FMUL.FTZ R149, R149, R4 ;  /* 0x0000000495957220 */ /* 0x000fe20000410000 */
[-C--:B------:R-:W-:Y:S01]  /*9be0*/  FMUL.FTZ R90, R90, R69.reuse ;  /* 0x000000455a5a7220 */ /* 0x080fe20000410000 */
[----:B------:R-:W-:Y:S01]  /*9bf0*/  FADD.FTZ R27, R29, R46 ;  /* 0x0000002e1d1b7221 */ /* 0x000fe20000010000 */
[-C--:B------:R-:W-:Y:S01]  /*9c00*/  FMUL.FTZ R91, R91, R69.reuse ;  /* 0x000000455b5b7220 */ /* 0x080fe20000410000 */
[-C--:B------:R-:W-:Y:S01]  /*9c10*/  FMUL.FTZ R94, R94, R69.reuse ;  /* 0x000000455e5e7220 */ /* 0x080fe20000410000 */
[-C--:B------:R-:W-:Y:S01]  /*9c20*/  FMUL.FTZ R95, R95, R69.reuse ;  /* 0x000000455f5f7220 */ /* 0x080fe20000410000 */
[----:B------:R-:W-:Y:S01]  /*9c30*/  FADD.FTZ R46, R168, R27 ;  /* 0x0000001ba82e7221 */ /* 0x000fe20000010000 */
[----:B------:R-:W-:Y:S01]  /*9c40*/  F2FP.BF16.F32.PACK_AB R168, R33, R168 ;  /* 0x000000a821a8723e */ /* 0x000fe200000010ff */
[-C--:B------:R-:W-:Y:S01]  /*9c50*/  FMUL.FTZ R98, R98, R69.reuse ;  /* 0x0000004562627220 */ /* 0x080fe20000410000 */
        /* <DEDUP_REMOVED lines=42> */
[----:B------:R-:W-:-:S03]  /*9f00*/  FMUL.FTZ R151, R151, R69 ;  /* 0x0000004597977220 */ /* 0x000fc60000410000 */
[----:B------:R-:W-:-:S04]  /*9f10*/  FADD.FTZ R10, R12, R11 ;  /* 0x0000000b0c0a7221 */ /* 0x000fc80000010000 */
[----:B------:R-:W-:Y:S01]  /*9f20*/  FADD.FTZ R11, R57, R10 ;  /* 0x0000000a390b7221 */ /* 0x000fe20000010000 */
[----:B------:R-:W-:-:S03]  /*9f30*/  FADD.FTZ R10, R86, R3 ;  /* 0x00000003560a7221 */ /* 0x000fc60000010000 */
[----:B------:R-:W-:-:S04]  /*9f40*/  FADD.FTZ R2, R14, R11 ;  /* 0x0000000b0e027221 */ /* 0x000fc80000010000 */
[----:B------:R-:W-:-:S04]  /*9f50*/  FADD.FTZ R11, R61, R2 ;  /* 0x000000023d0b7221 */ /* 0x000fc80000010000 */
[----:B------:R-:W-:-:S04]  /*9f60*/  FADD.FTZ R2, R20, R11 ;  /* 0x0000000b14027221 */ /* 0x000fc80000010000 */
[----:B------:R-:W-:-:S04]  /*9f70*/  FADD.FTZ R11, R65, R2 ;  /* 0x00000002410b7221 */ /* 0x000fc80000010000 */
[----:B------:R-:W-:Y:S01]  /*9f80*/  FADD.FTZ R2, R24, R11 ;  /* 0x0000000b18027221 */ /* 0x000fe20000010000 */
[----:B------:R-:W-:-:S03]  /*9f90*/  IMAD.MOV.U32 R11, RZ, RZ, R0 ;  /* 0x000000ffff0b7224 */ /* 0x000fc600078e0000 */
[----:B------:R-:W-:Y:S01]  /*9fa0*/  FADD.FTZ R3, R9, R2 ;  /* 0x0000000209037221 */ /* 0x000fe20000010000 */
[C---:B--2---:R-:W-:Y:S01]  /*9fb0*/  FADD.FTZ R2, R155.reuse, R10 ;  /* 0x0000000a9b027221 */ /* 0x044fe20000010000 */
[----:B------:R-:W-:Y:S01]  /*9fc0*/  F2FP.BF16.F32.PACK_AB R155, R155, R86 ;  /* 0x000000569b9b723e */ /* 0x000fe200000010ff */
[----:B------:R-:W-:Y:S01]  /*9fd0*/  IMAD.MOV.U32 R9, RZ, RZ, R8 ;  /* 0x000000ffff097224 */ /* 0x000fe200078e0008 */
[----:B0-----:R-:W-:Y:S06]  /*9fe0*/  @P2 BRA `(.L_x_1155) ;  /* 0xffffffe0001c2947 */ /* 0x001fec000383ffff */
.L_x_1146:
[----:B------:R-:W-:-:S13]  /*9ff0*/  ISETP.GE.AND P2, PT, R6, UR39, PT ;  /* 0x0000002706007c0c */ /* 0x000fda000bf46270 */
[----:B------:R-:W-:Y:S05]  /*a000*/  @!P2 BRA `(.L_x_1156) ;  /* 0x000000300030a947 */ /* 0x000fea0003800000 */
[----:B------:R-:W-:Y:S01]  /*a010*/  IMAD.MOV.U32 R5, RZ, RZ, R8 ;  /* 0x000000ffff057224 */ /* 0x000fe200078e0008 */
[----:B------:R-:W-:Y:S01]  /*a020*/  UMOV UR56, UR45 ;  /* 0x0000002d00387c82 */ /* 0x000fe20008000000 */
[----:B------:R-:W-:Y:S01]  /*a030*/  IMAD.MOV.U32 R4, RZ, RZ, R0 ;  /* 0x000000ffff047224 */ /* 0x000fe200078e0000 */
[----:B------:R-:W-:Y:S01]  /*a040*/  UMOV UR55, UR44 ;  /* 0x0000002c00377c82 */ /* 0x000fe20008000000 */
[----:B------:R-:W-:Y:S01]  /*a050*/  ULDC UR49, c[0x0][0x9e4] ;  /* 0x0002790000317ab9 */ /* 0x000fe20000000800 */
[----:B------:R-:W-:Y:S01]  /*a060*/  ULDC UR53, c[0x0][0x288] ;  /* 0x0000a20000357ab9 */ /* 0x000fe20000000800 */
[----:B------:R-:W-:Y:S01]  /*a070*/  ULDC UR54, c[0x0][0x9dc] ;  /* 0x0002770000367ab9 */ /* 0x000fe20000000800 */
[----:B------:R-:W-:-:S05]  /*a080*/  ULDC UR52, c[0x0][0x9e0] ;  /* 0x0002780000347ab9 */ /* 0x000fca0000000800 */
.L_x_1173:
        /* <DEDUP_REMOVED lines=9> */
.L_x_1158:
[----:B------:R-:W-:Y:S01]  /*a120*/  ULEA UR6, UR44, UR41, 0x3 ;  /* 0x000000292c067291 */ /* 0x000fe2000f8e183f */
[----:B------:R-:W-:-:S05]  /*a130*/  IMAD.U32 R0, RZ, RZ, UR45 ;  /* 0x0000002dff007e24 */ /* 0x000fca000f8e00ff */
[----:B------:R-:W-:-:S04]  /*a140*/  SHF.L.U32 R0, R0, 0x1f, RZ ;  /* 0x0000001f00007819 */ /* 0x000fc800000006ff */
[----:B------:R0:W1:Y:S01]  /*a150*/  SYNCS.PHASECHK.TRANS64.TRYWAIT P3, [UR6+0x28830], R0 ;  /* 0x02883000ff0075a7 */ /* 0x0000620008060146 */
[----:B------:R-:W-:Y:S05]  /*a160*/  @!P0 BRA `(.L_x_1159) ;  /* 0x0000000000048947 */ /* 0x000fea0003800000 */
[----:B------:R-:W-:Y:S01]  /*a170*/  BPT.TRAP 0x1 ;  /* 0x000000040000795c */ /* 0x000fe20000300000 */
.L_x_1159:
[----:B-1----:R-:W-:Y:S05]  /*a180*/  @P3 BRA `(.L_x_1157) ;  /* 0x0000000000083947 */ /* 0x002fea0003800000 */
[----:B------:R-:W1:Y:S02]  /*a190*/  SYNCS.PHASECHK.TRANS64.TRYWAIT P3, [UR6+0x28830], R0 ;  /* 0x02883000ff0075a7 */ /* 0x000e640008060146 */
[----:B-1----:R-:W-:Y:S05]  /*a1a0*/  @!P3 BRA `(.L_x_1160) ;  /* 0x000000a00058b947 */ /* 0x002fea0003800000 */
.L_x_1157:
        /* <DEDUP_REMOVED lines=45> */
.L_x_1162:
[----:B------:R-:W-:Y:S01]  /*a480*/  ULEA UR6, UR55, UR41, 0x3 ;  /* 0x0000002937067291 */ /* 0x000fe2000f8e183f */
[----:B------:R-:W-:-:S05]  /*a490*/  IMAD.U32 R0, RZ, RZ, UR56 ;  /* 0x00000038ff007e24 */ /* 0x000fca000f8e00ff */
[----:B------:R-:W-:-:S04]  /*a4a0*/  SHF.L.U32 R0, R0, 0x1f, RZ ;  /* 0x0000001f00007819 */ /* 0x000fc800000006ff */
[----:B------:R0:W1:Y:S01]  /*a4b0*/  SYNCS.PHASECHK.TRANS64.TRYWAIT P2, [UR6+0x28850], R0 ;  /* 0x02885000ff0075a7 */ /* 0x0000620008040146 */
[----:B------:R-:W-:Y:S05]  /*a4c0*/  @!P0 BRA `(.L_x_1163) ;  /* 0x0000000000048947 */ /* 0x000fea0003800000 */
[----:B------:R-:W-:Y:S01]  /*a4d0*/  BPT.TRAP 0x1 ;  /* 0x000000040000795c */ /* 0x000fe20000300000 */
.L_x_1163:
[----:B-1----:R-:W-:Y:S05]  /*a4e0*/  @P2 BRA `(.L_x_1161) ;  /* 0x0000000000082947 */ /* 0x002fea0003800000 */
[----:B------:R-:W1:Y:S02]  /*a4f0*/  SYNCS.PHASECHK.TRANS64.TRYWAIT P2, [UR6+0x28850], R0 ;  /* 0x02885000ff0075a7 */ /* 0x000e640008040146 */
[----:B-1----:R-:W-:Y:S05]  /*a500*/  @!P2 BRA `(.L_x_1164) ;  /* 0x0000009c0098a947 */ /* 0x002fea0003800000 */
.L_x_1161:
[----:B------:R-:W-:Y:S01]  /*a510*/  UIADD3 UR6, UR41, 0x400, URZ ;  /* 0x0000040029067890 */ /* 0x000fe2000fffe03f */
[----:B------:R-:W-:Y:S01]  /*a520*/  WARPGROUP.ARRIVE ;  /* 0x00000000000079c5 */ /* 0x000fe20000000000 */
[----:B------:R-:W-:Y:S01]  /*a530*/  UMOV UR7, 0x40000040 ;  /* 0x4000004000077882 */ /* 0x000fe20000000000 */
[----:B-1----:R-:W1:Y:S01]  /*a540*/  @P5 LDC R7, c[0x0][0x44c] ;  /* 0x00011300ff075b82 */ /* 0x002e620000000800 */
[----:B------:R-:W-:Y:S01]  /*a550*/  USHF.R.U32.HI UR6, URZ, 0x4, UR6 ;  /* 0x000000043f067899 */ /* 0x000fe20008011606 */
[----:B0-----:R-:W-:Y:S02]  /*a560*/  VIADD R0, R17, UR36 ;  /* 0x0000002411007c36 */ /* 0x001fe40008000000 */
[----:B------:R-:W-:Y:S01]  /*a570*/  IMAD.U32 R10, RZ, RZ, UR44 ;  /* 0x0000002cff0a7e24 */ /* 0x000fe2000f8e00ff */
[----:B------:R-:W-:-:S03]  /*a580*/  ULOP3.LUT UR6, UR6, 0x3fff, URZ, 0xc0, !UPT ;  /* 0x00003fff06067892 */ /* 0x000fc6000f8ec03f */
[----:B------:R-:W0:Y:S01]  /*a590*/  @P5 LDC R9, c[0x0][0x450] ;  /* 0x00011400ff095b82 */ /* 0x000e220000000800 */
[----:B------:R-:W-:-:S04]  /*a5a0*/  ULOP3.LUT UR6, UR6, 0x4000000, URZ, 0xfc, !UPT ;  /* 0x0400000006067892 */ /* 0x000fc8000f8efc3f */
[----:B------:R-:W-:-:S07]  /*a5b0*/  ULEA UR10, UR55, UR6, 0xb ;  /* 0x00000006370a7291 */ /* 0x000fce000f8e583f */
[----:B------:R-:W-:Y:S02]  /*a5c0*/  UMOV UR6, UR10 ;  /* 0x0000000a00067c82 */ /* 0x000fe40008000000 */
[----:B------:R-:W-:Y:S01]  /*a5d0*/  HGMMA.64x128x16.F32.BF16 R88, R180, gdesc[UR4].tnspB, R88, gsb0 ;  /* 0x41e00004b4587df0 */ /* 0x000fe20008001858 */
[----:B------:R-:W-:Y:S01]  /*a5e0*/  UIADD3 UR6, UR10, 0x80, URZ ;  /* 0x000000800a067890 */ /* 0x000fe2000fffe03f */
[----:B-1----:R-:W-:Y:S01]  /*a5f0*/  @P5 IMAD.HI.U32 R8, R0, R7, RZ ;  /* 0x0000000700085227 */ /* 0x002fe200078e00ff */
[----:B------:R-:W-:Y:S01]  /*a600*/  UMOV UR7, 0x40000040 ;  /* 0x4000004000077882 */ /* 0x000fe20000000000 */
[----:B------:R-:W-:Y:S02]  /*a610*/  @!P1 LEA R7, R10, UR41, 0x3 ;  /* 0x000000290a079c11 */ /* 0x000fe4000f8e18ff */
[----:B------:R-:W-:Y:S02]  /*a620*/  IADD3 R10, -R23, 0xb, RZ ;  /* 0x0000000b170a7810 */ /* 0x000fe40007ffe1ff */
[----:B0-----:R-:W-:Y:S01]  /*a630*/  @P5 SHF.R.U32.HI R0, RZ, R9, R8 ;  /* 0x00000009ff005219 */ /* 0x001fe20000011608 */
[----:B------:R-:W-:-:S05]  /*a640*/  @!P1 VIADD R8, R7, 0x28840 ;  /* 0x0002884007089836 */ /* 0x000fca0000000000 */
[----:B------:R-:W-:Y:S02]  /*a650*/  @!P1 PRMT R9, RZ, 0x654, R8 ;  /* 0x00000654ff099816 */ /* 0x000fe40000000008 */
[----:B------:R-:W0:Y:S01]  /*a660*/  SHFL.IDX PT, R8, R0, RZ, 0x1c1f ;  /* 0x001c1fff00087589 */ /* 0x000e2200000e0000 */
        /* <DEDUP_REMOVED lines=32> */
[----:B------:R-:W-:Y:S01]  /*a870*/  IMAD R7, R16, -0x2, R7 ;  /* 0xfffffffe10077824 */ /* 0x000fe200078e0207 */
[----:B------:R-:W-:Y:S02]  /*a880*/  WARPGROUP.DEPBAR.LE gsb0, 0x0 ;  /* 0x00008000000079c5 */ /* 0x000fe40000010000 */
[----:B------:R-:W-:-:S06]  /*a890*/  WARPGROUP.ARRIVE ;  /* 0x00000000000079c5 */ /* 0x000fcc0000000000 */
[----:B------:R-:W-:Y:S01]  /*a8a0*/  HGMMA.64x128x16.F32.BF16 R88, R152, gdesc[UR4].tnspB, R88, gsb0 ;  /* 0x41e0000498587df0 */ /* 0x000fe20008001858 */
[----:B------:R-:W-:Y:S02]  /*a8b0*/  ULOP3.LUT UR6, URZ, UR54, URZ, 0x33, !UPT ;  /* 0x000000363f067292 */ /* 0x000fe4000f8e333f */
[----:B------:R-:W-:Y:S02]  /*a8c0*/  WARPGROUP.DEPBAR.LE gsb0, 0x0 ;  /* 0x00008000000079c5 */ /* 0x000fe40000010000 */
[----:B------:R-:W1:Y:S08]  /*a8d0*/  LDC R153, c[0x0][0x2f0] ;  /* 0x0000bc00ff997b82 */ /* 0x000e700000000800 */
[----:B------:R2:W-:Y:S06]  /*a8e0*/  BAR.ARV R10, 0x100 ;  /* 0x0004000a0000751d */ /* 0x0005ec0000002000 */
[----:B------:R3:W-:Y:S01]  /*a8f0*/  @!P1 SYNCS.ARRIVE.TRANS64.RED.A1T0 RZ, [R9+URZ], RZ ;  /* 0x000000ff09ff99a7 */ /* 0x0007e2000810043f */
[----:B-1----:R-:W-:-:S04]  /*a900*/  IMAD R7, R153, UR42, R7 ;  /* 0x0000002a99077c24 */ /* 0x002fc8000f8e0207 */
[----:B------:R-:W-:-:S04]  /*a910*/  VIADD R7, R7, -UR53 ;  /* 0x8000003507077c36 */ /* 0x000fc80008000000 */
[C---:B------:R-:W-:Y:S02]  /*a920*/  VIADD R15, R7.reuse, UR52 ;  /* 0x00000034070f7c36 */ /* 0x040fe40008000000 */
[----:B------:R-:W-:Y:S02]  /*a930*/  VIADD R21, R7, UR6 ;  /* 0x0000000607157c36 */ /* 0x000fe40008000000 */
[--C-:B0-----:R-:W-:Y:S02]  /*a940*/  IMAD.IADD R7, R15, 0x1, R8.reuse ;  /* 0x000000010f077824 */ /* 0x101fe400078e0208 */
[----:B---3--:R-:W-:Y:S01]  /*a950*/  IMAD.IADD R9, R21, 0x1, R8 ;  /* 0x0000000115097824 */ /* 0x008fe200078e0208 */
[----:B--2---:R-:W-:Y:S06]  /*a960*/  @!P6 BRA `(.L_x_1165) ;  /* 0x00000000005ce947 */ /* 0x004fec0003800000 */
[----:B------:R-:W-:Y:S01]  /*a970*/  IMAD R8, R153, UR42, R8 ;  /* 0x0000002a99087c24 */ /* 0x000fe2000f8e0208 */
[----:B------:R-:W-:Y:S03]  /*a980*/  BSSY B0, `(.L_x_1166) ;  /* 0x0000011000007945 */ /* 0x000fe60003800000 */
[----:B------:R-:W-:-:S05]  /*a990*/  VIADD R11, R8, -UR53 ;  /* 0x80000035080b7c36 */ /* 0x000fca0008000000 */
        /* <DEDUP_REMOVED lines=10> */
.L_x_1167:
[----:B------:R-:W-:-:S05]  /*aa40*/  IMAD.U32 R10, RZ, RZ, UR49 ;  /* 0x00000031ff0a7e24 */ /* 0x000fca000f8e00ff */
[----:B------:R-:W-:-:S13]  /*aa50*/  ISETP.NE.AND P2, PT, R10, 0x1, PT ;  /* 0x000000010a00780c */ /* 0x000fda0003f45270 */
[----:B------:R-:W0:Y:S02]  /*aa60*/  @P2 LDC.64 R12, c[0x0][0x9e8] ;  /* 0x00027a00ff0c2b82 */ /* 0x000e240000000a00 */
[----:B0-----:R-:W-:-:S05]  /*aa70*/  @P2 IMAD.HI.U32 R8, R11, R12, RZ ;  /* 0x0000000c0b082227 */ /* 0x001fca00078e00ff */
[----:B------:R-:W-:-:S07]  /*aa80*/  @P2 SHF.R.U32.HI R11, RZ, R13, R8 ;  /* 0x0000000dff0b2219 */ /* 0x000fce0000011608 */
.L_x_1168:
[----:B------:R-:W-:Y:S05]  /*aa90*/  BSYNC B0 ;  /* 0x0000000000007941 */ /* 0x000fea0003800000 */
.L_x_1166:
[----:B------:R-:W-:-:S04]  /*aaa0*/  IMAD R11, R11, R10, -R162 ;  /* 0x0000000a0b0b7224 */ /* 0x000fc800078e0aa2 */
[----:B------:R-:W-:-:S05]  /*aab0*/  IMAD R8, R16, -0x2, R11 ;  /* 0xfffffffe10087824 */ /* 0x000fca00078e020b */
[----:B------:R-:W-:Y:S02]  /*aac0*/  VIADDMNMX R7, R8, R10, R7, PT ;  /* 0x0000000a08077246 */ /* 0x000fe40003800107 */
[----:B------:R-:W-:-:S07]  /*aad0*/  VIMNMX R9, R9, R8, !PT ;  /* 0x0000000809097248 */ /* 0x000fce0007fe0100 */
.L_x_1165:
[----:B------:R-:W-:Y:S01]  /*aae0*/  ISETP.GT.AND P2, PT, R6, -0x1, PT ;  /* 0xffffffff0600780c */ /* 0x000fe20003f44270 */
[----:B------:R-:W0:Y:S03]  /*aaf0*/  SHFL.IDX PT, R0, R0, 0x1, 0x1c1f ;  /* 0x003c1f0000007f89 */ /* 0x000e2600000e0000 */
[C---:B------:R-:W-:Y:S02]  /*ab00*/  ISETP.GT.AND P4, PT, R9.reuse, RZ, P2 ;  /* 0x000000ff0900720c */ /* 0x040fe40001784270 */
[----:B------:R-:W-:Y:S02]  /*ab10*/  ISETP.GT.AND P3, PT, R9, 0x1, P2 ;  /* 0x000000010900780c */ /* 0x000fe40001764270 */
[C---:B------:R-:W-:Y:S02]  /*ab20*/  ISETP.LT.OR P4, PT, R7.reuse, 0x1, P4 ;  /* 0x000000010700780c */ /* 0x040fe40002781670 */
[----:B------:R-:W-:-:S02]  /*ab30*/  ISETP.LT.OR P3, PT, R7, 0x2, P3 ;  /* 0x000000020700780c */ /* 0x000fc40001f61670 */
[----:B------:R-:W-:Y:S02]  /*ab40*/  FSEL R13, R24, -INF , !P4 ;  /* 0xff800000180d7808 */ /* 0x000fe40006000000 */
[----:B------:R-:W-:Y:S02]  /*ab50*/  ISETP.GT.AND P4, PT, R9, 0x8, P2 ;  /* 0x000000080900780c */ /* 0x000fe40001784270 */
[----:B------:R-:W-:Y:S02]  /*ab60*/  FSEL R198, R25, -INF , !P3 ;  /* 0xff80000019c67808 */ /* 0x000fe40005800000 */
[----:B------:R-:W-:Y:S02]  /*ab70*/  ISETP.GT.AND P3, PT, R9, 0x9, P2 ;  /* 0x000000090900780c */ /* 0x000fe40001764270 */
[C---:B------:R-:W-:Y:S02]  /*ab80*/  ISETP.LT.OR P4, PT, R7.reuse, 0x9, P4 ;  /* 0x000000090700780c */ /* 0x040fe40002781670 */
[----:B------:R-:W-:-:S02]  /*ab90*/  ISETP.LT.OR P3, PT, R7, 0xa, P3 ;  /* 0x0000000a0700780c */ /* 0x000fc40001f61670 */
[----:B------:R-:W-:Y:S01]  /*aba0*/  FSEL R182, R28, -INF , !P4 ;  /* 0xff8000001cb67808 */ /* 0x000fe20006000000 */
[----:B0-----:R-:W-:Y:S01]  /*abb0*/  IMAD.IADD R11, R21, 0x1, R0 ;  /* 0x00000001150b7824 */ /* 0x001fe200078e0200 */
[----:B------:R-:W-:Y:S02]  /*abc0*/  ISETP.GT.AND P4, PT, R9, 0x10, P2 ;  /* 0x000000100900780c */ /* 0x000fe40001784270 */
[----:B------:R-:W-:Y:S02]  /*abd0*/  FSEL R196, R29, -INF , !P3 ;  /* 0xff8000001dc47808 */ /* 0x000fe40005800000 */
        /* <DEDUP_REMOVED lines=22> */
[----:B------:R-:W-:Y:S02]  /*ad40*/  FSEL R44, R45, -INF , !P3 ;  /* 0xff8000002d2c7808 */ /* 0x000fe40005800000 */
[C---:B------:R-:W-:Y:S02]  /*ad50*/  ISETP.GT.AND P4, PT, R9.reuse, 0x30, P2 ;  /* 0x000000300900780c */ /* 0x040fe40001784270 */
        /* <DEDUP_REMOVED lines=54> */
[----:B------:R-:W-:Y:S01]  /*b0c0*/  ISETP.GT.AND P3, PT, R9, 0x79, P2 ;  /* 0x000000790900780c */ /* 0x000fe20001764270 */
[----:B------:R-:W-:Y:S01]  /*b0d0*/  IMAD.IADD R9, R15, 0x1, R0 ;  /* 0x000000010f097824 */ /* 0x000fe200078e0200 */
[C---:B------:R-:W-:Y:S02]  /*b0e0*/  ISETP.LT.OR P4, PT, R7.reuse, 0x79, P4 ;  /* 0x000000790700780c */ /* 0x040fe40002781670 */
[----:B------:R-:W-:-:S02]  /*b0f0*/  ISETP.LT.OR P3, PT, R7, 0x7a, P3 ;  /* 0x0000007a0700780c */ /* 0x000fc40001f61670 */
[----:B------:R-:W-:Y:S02]  /*b100*/  FSEL R84, R84, -INF , !P4 ;  /* 0xff80000054547808 */ /* 0x000fe40006000000 */
[----:B------:R-:W-:Y:S01]  /*b110*/  FSEL R32, R85, -INF , !P3 ;  /* 0xff80000055207808 */ /* 0x000fe20005800000 */
[----:B------:R-:W-:Y:S08]  /*b120*/  @!P6 BRA `(.L_x_1169) ;  /* 0x00000000005ce947 */ /* 0x000ff00003800000 */
        /* <DEDUP_REMOVED lines=13> */
.L_x_1171:
[----:B------:R-:W-:-:S05]  /*b200*/  IMAD.U32 R15, RZ, RZ, UR49 ;  /* 0x00000031ff0f7e24 */ /* 0x000fca000f8e00ff */
[----:B------:R-:W-:-:S13]  /*b210*/  ISETP.NE.AND P3, PT, R15, 0x1, PT ;  /* 0x000000010f00780c */ /* 0x000fda0003f65270 */
[----:B------:R-:W0:Y:S02]  /*b220*/  @P3 LDC.64 R164, c[0x0][0x9e8] ;  /* 0x00027a00ffa43b82 */ /* 0x000e240000000a00 */
[----:B0-----:R-:W-:-:S05]  /*b230*/  @P3 IMAD.HI.U32 R0, R7, R164, RZ ;  /* 0x000000a407003227 */ /* 0x001fca00078e00ff */
[----:B------:R-:W-:-:S07]  /*b240*/  @P3 SHF.R.U32.HI R7, RZ, R165, R0 ;  /* 0x000000a5ff073219 */ /* 0x000fce0000011600 */
.L_x_1172:
[----:B------:R-:W-:Y:S05]  /*b250*/  BSYNC B0 ;  /* 0x0000000000007941 */ /* 0x000fea0003800000 */
.L_x_1170:
[----:B------:R-:W-:-:S04]  /*b260*/  IMAD R7, R7, R15, -R162 ;  /* 0x0000000f07077224 */ /* 0x000fc800078e0aa2 */
[----:B------:R-:W-:-:S05]  /*b270*/  IMAD R0, R16, -0x2, R7 ;  /* 0xfffffffe10007824 */ /* 0x000fca00078e0207 */
[----:B------:R-:W-:Y:S02]  /*b280*/  VIADDMNMX R9, R0, R15, R9, PT ;  /* 0x0000000f00097246 */ /* 0x000fe40003800109 */
[----:B------:R-:W-:-:S07]  /*b290*/  VIMNMX R11, R11, R0, !PT ;  /* 0x000000000b0b7248 */ /* 0x000fce0007fe0100 */
.L_x_1169:
[----:B------:R-:W-:Y:S01]  /*b2a0*/  FMNMX.FTZ R7, R13, R4, !PT ;  /* 0x000000040d077209 */ /* 0x000fe20007810000 */
[----:B------:R-:W-:Y:S01]  /*b2b0*/  IMAD.U32 R53, RZ, RZ, UR55 ;  /* 0x00000037ff357e24 */ /* 0x000fe2000f8e00ff */
[----:B------:R-:W-:Y:S01]  /*b2c0*/  ISETP.GT.AND P3, PT, R11, 0x8, P2 ;  /* 0x000000080b00780c */ /* 0x000fe20001764270 */
[----:B------:R-:W-:Y:S01]  /*b2d0*/  UMOV UR56, UR45 ;  /* 0x0000002d00387c82 */ /* 0x000fe20008000000 */
[----:B------:R-:W-:Y:S01]  /*b2e0*/  FMNMX.FTZ R7, R198, R7, !PT ;  /* 0x00000007c6077209 */ /* 0x000fe20007810000 */
[----:B------:R-:W-:Y:S01]  /*b2f0*/  UMOV UR55, UR44 ;  /* 0x0000002c00377c82 */ /* 0x000fe20008000000 */
[----:B------:R-:W-:Y:S02]  /*b300*/  ISETP.LT.OR P3, PT, R9, 0x9, P3 ;  /* 0x000000090900780c */ /* 0x000fe40001f61670 */
        /* <DEDUP_REMOVED lines=9> */
[----:B------:R-:W-:Y:S02]  /*b3a0*/  FSEL R162, R34, -INF , !P3 ;  /* 0xff80000022a27808 */ /* 0x000fe40005800000 */
[----:B------:R-:W-:Y:S02]  /*b3b0*/  FMNMX.FTZ R7, R158, R7, !PT ;  /* 0x000000079e077209 */ /* 0x000fe40007810000 */
        /* <DEDUP_REMOVED lines=49> */
[C---:B------:R-:W-:Y:S01]  /*b6d0*/  ISETP.LT.OR P4, PT, R9.reuse, 0x22, P4 ;  /* 0x000000220900780c */ /* 0x040fe20002781670 */
[----:B------:R-:W0:Y:S01]  /*b6e0*/  SHFL.BFLY PT, R0, R7, 0x2, 0x1f ;  /* 0x0c401f0007007f89 */ /* 0x000e2200000e0000 */
[----:B------:R-:W-:-:S02]  /*b6f0*/  ISETP.LT.OR P3, PT, R9, 0x39, P3 ;  /* 0x000000390900780c */ /* 0x000fc40001f61670 */
[----:B------:R-:W-:Y:S02]  /*b700*/  FSEL R168, R43, -INF , !P4 ;  /* 0xff8000002ba87808 */ /* 0x000fe40006000000 */
[C---:B------:R-:W-:Y:S02]  /*b710*/  ISETP.GT.AND P4, PT, R11.reuse, 0x29, P2 ;  /* 0x000000290b00780c */ /* 0x040fe40001784270 */
[----:B------:R-:W-:Y:S02]  /*b720*/  FSEL R54, R54, -INF , !P3 ;  /* 0xff80000036367808 */ /* 0x000fe40005800000 */
[----:B------:R-:W-:Y:S02]  /*b730*/  ISETP.GT.AND P3, PT, R11, 0x40, P2 ;  /* 0x000000400b00780c */ /* 0x000fe40001764270 */
[C---:B------:R-:W-:Y:S02]  /*b740*/  ISETP.LT.OR P4, PT, R9.reuse, 0x2a, P4 ;  /* 0x0000002a0900780c */ /* 0x040fe40002781670 */
[----:B------:R-:W-:-:S02]  /*b750*/  ISETP.LT.OR P3, PT, R9, 0x41, P3 ;  /* 0x000000410900780c */ /* 0x000fc40001f61670 */
[----:B------:R-:W-:Y:S02]  /*b760*/  FSEL R34, R47, -INF , !P4 ;  /* 0xff8000002f227808 */ /* 0x000fe40006000000 */
[C---:B------:R-:W-:Y:S02]  /*b770*/  ISETP.GT.AND P4, PT, R11.reuse, 0x31, P2 ;  /* 0x000000310b00780c */ /* 0x040fe40001784270 */
[----:B------:R-:W-:Y:S02]  /*b780*/  FSEL R58, R58, -INF , !P3 ;  /* 0xff8000003a3a7808 */ /* 0x000fe40005800000 */
[----:B------:R-:W-:Y:S02]  /*b790*/  ISETP.GT.AND P3, PT, R11, 0x41, P2 ;  /* 0x000000410b00780c */ /* 0x000fe40001764270 */
[----:B------:R-:W-:Y:S02]  /*b7a0*/  ISETP.LT.OR P4, PT, R9, 0x32, P4 ;  /* 0x000000320900780c */ /* 0x000fe40002781670 */
[----:B0-----:R-:W-:-:S02]  /*b7b0*/  FMNMX.FTZ R0, R7, R0, !PT ;  /* 0x0000000007007209 */ /* 0x001fc40007810000 */
[----:B------:R-:W0:Y:S01]  /*b7c0*/  LDC R7, c[0x0][0x988] ;  /* 0x00026200ff077b82 */ /* 0x000e220000000800 */
[----:B------:R-:W-:Y:S02]  /*b7d0*/  ISETP.LT.OR P3, PT, R9, 0x42, P3 ;  /* 0x000000420900780c */ /* 0x000fe40001f61670 */
[----:B------:R-:W1:Y:S01]  /*b7e0*/  SHFL.BFLY PT, R15, R0, 0x1, 0x1f ;  /* 0x0c201f00000f7f89 */ /* 0x000e6200000e0000 */
[----:B------:R-:W-:Y:S02]  /*b7f0*/  FSEL R46, R51, -INF , !P4 ;  /* 0xff800000332e7808 */ /* 0x000fe40006000000 */
[----:B------:R-:W-:Y:S02]  /*b800*/  ISETP.GT.AND P4, PT, R11, 0x39, P2 ;  /* 0x000000390b00780c */ /* 0x000fe40001784270 */
[----:B------:R-:W-:Y:S02]  /*b810*/  FSEL R178, R59, -INF , !P3 ;  /* 0xff8000003bb27808 */ /* 0x000fe40005800000 */
[----:B------:R-:W-:-:S02]  /*b820*/  ISETP.GT.AND P3, PT, R11, 0x48, P2 ;  /* 0x000000480b00780c */ /* 0x000fc40001764270 */
[C---:B------:R-:W-:Y:S02]  /*b830*/  ISETP.LT.OR P4, PT, R9.reuse, 0x3a, P4 ;  /* 0x0000003a0900780c */ /* 0x040fe40002781670 */
[----:B------:R-:W-:Y:S02]  /*b840*/  ISETP.LT.OR P3, PT, R9, 0x49, P3 ;  /* 0x000000490900780c */ /* 0x000fe40001f61670 */
[----:B------:R-:W-:Y:S02]  /*b850*/  FSEL R30, R55, -INF , !P4 ;  /* 0xff800000371e7808 */ /* 0x000fe40006000000 */
[----:B------:R-:W-:Y:S02]  /*b860*/  FSEL R62, R62, -INF , !P3 ;  /* 0xff8000003e3e7808 */ /* 0x000fe40005800000 */
[----:B------:R-:W-:Y:S02]  /*b870*/  ISETP.GT.AND P3, PT, R11, RZ, P2 ;  /* 0x000000ff0b00720c */ /* 0x000fe40001764270 */
[----:B------:R-:W-:-:S02]  /*b880*/  @!P1 LEA R53, R53, UR41, 0x3 ;  /* 0x0000002935359c11 */ /* 0x000fc4000f8e18ff */
[----:B------:R-:W-:Y:S02]  /*b890*/  ISETP.LT.OR P3, PT, R9, 0x1, P3 ;  /* 0x000000010900780c */ /* 0x000fe40001f61670 */
[----:B-1----:R-:W-:-:S04]  /*b8a0*/  FMNMX.FTZ R0, R0, R15, !PT ;  /* 0x0000000f00007209 */ /* 0x002fc80007810000 */
[C---:B------:R-:W-:Y:S01]  /*b8b0*/  FSETP.NEU.FTZ.AND P4, PT, R0.reuse, -INF , PT ;  /* 0xff8000000000780b */ /* 0x040fe20003f9d000 */
[----:B0-----:R-:W-:-:S03]  /*b8c0*/  FMUL.FTZ R29, R0, R7 ;  /* 0x00000007001d7220 */ /* 0x001fc60000410000 */
[----:B------:R-:W-:Y:S02]  /*b8d0*/  FSEL R49, R0, RZ, P4 ;  /* 0x000000ff00317208 */ /* 0x000fe40002000000 */
[----:B------:R-:W-:-:S05]  /*b8e0*/  FSEL R29, R29, RZ, P4 ;  /* 0x000000ff1d1d7208 */ /* 0x000fca0002000000 */
[-CC-:B------:R-:W-:Y:S01]  /*b8f0*/  FFMA.FTZ R15, R196, R7.reuse, -R29.reuse ;  /* 0x00000007c40f7223 */ /* 0x180fe2000001081d */
[----:B------:R-:W-:Y:S01]  /*b900*/  FSEL R196, R26, -INF , !P3 ;  /* 0xff8000001ac47808 */ /* 0x000fe20005800000 */
        /* <DEDUP_REMOVED lines=8> */
[--C-:B------:R-:W-:Y:S01]  /*b990*/  FFMA.FTZ R48, R48, R7, -R29.reuse ;  /* 0x0000000730307223 */ /* 0x100fe2000001081d */
[----:B------:R-:W-:Y:S01]  /*b9a0*/  FSEL R194, R63, -INF , !P3 ;  /* 0xff8000003fc27808 */ /* 0x000fe20005800000 */
[----:B------:R0:W-:Y:S01]  /*b9b0*/  MUFU.EX2 R21, R31 ;  /* 0x0000001f00157308 */ /* 0x0001e20000000800 */
        /* <DEDUP_REMOVED lines=10> */
[----:B------:R-:W-:Y:S01]  /*ba60*/  FSEL R66, R66, -INF , !P3 ;  /* 0xff80000042427808 */ /* 0x000fe20005800000 */
[--C-:B------:R-:W-:Y:S01]  /*ba70*/  FFMA.FTZ R26, R192, R7, -R29.reuse ;  /* 0x00000007c01a7223 */ /* 0x100fe2000001081d */
[----:B------:R-:W-:Y:S01]  /*ba80*/  FMNMX.FTZ R27, R172, R25, !PT ;  /* 0x00000019ac1b7209 */ /* 0x000fe20007810000 */
[--C-:B------:R-:W-:Y:S01]  /*ba90*/  FFMA.FTZ R158, R158, R7, -R29.reuse ;  /* 0x000000079e9e7223 */ /* 0x100fe2000001081d */
[----:B------:R-:W-:Y:S01]  /*baa0*/  ISETP.GT.AND P3, PT, R11, 0x51, P2 ;  /* 0x000000510b00780c */ /* 0x000fe20001764270 */
[----:B------:R1:W-:Y:S01]  /*bab0*/  MUFU.EX2 R25, R33 ;  /* 0x0000002100197308 */ /* 0x0003e20000000800 */
        /* <DEDUP_REMOVED lines=12> */
[----:B0-----:R-:W-:Y:S01]  /*bb80*/  FMNMX.FTZ R31, R168, R27, !PT ;  /* 0x0000001ba81f7209 */ /* 0x001fe20007810000 */
[--C-:B------:R-:W-:Y:S01]  /*bb90*/  FFMA.FTZ R14, R14, R7, -R29.reuse ;  /* 0x000000070e0e7223 */ /* 0x100fe2000001081d */
[----:B------:R-:W-:Y:S01]  /*bba0*/  ISETP.LT.OR P3, PT, R9, 0x59, P3 ;  /* 0x000000590900780c */ /* 0x000fe20001f61670 */
[----:B------:R0:W-:Y:S01]  /*bbb0*/  MUFU.EX2 R27, R35 ;  /* 0x00000023001b7308 */ /* 0x0001e20000000800 */
        /* <DEDUP_REMOVED lines=11> */
[----:B------:R-:W-:Y:S01]  /*bc70*/  FFMA.FTZ R84, R84, R7, -R29 ;  /* 0x0000000754547223 */ /* 0x000fe2000001081d */
[----:B-1----:R-:W-:Y:S01]  /*bc80*/  FMNMX.FTZ R33, R46, R31, !PT ;  /* 0x0000001f2e217209 */ /* 0x002fe20007810000 */
[----:B------:R-:W-:Y:S01]  /*bc90*/  MUFU.EX2 R180, R180 ;  /* 0x000000b400b47308 */ /* 0x000fe20000000800 */
[----:B------:R-:W-:-:S02]  /*bca0*/  FSEL R156, R71, -INF , !P3 ;  /* 0xff800000479c7808 */ /* 0x000fc40005800000 */
[----:B------:R-:W-:Y:S02]  /*bcb0*/  ISETP.GT.AND P3, PT, R11, 0x60, P2 ;  /* 0x000000600b00780c */ /* 0x000fe40001764270 */
[----:B------:R-:W-:Y:S02]  /*bcc0*/  FMNMX.FTZ R33, R54, R33, !PT ;  /* 0x0000002136217209 */ /* 0x000fe40007810000 */
[----:B------:R-:W-:Y:S01]  /*bcd0*/  ISETP.LT.OR P3, PT, R9, 0x61, P3 ;  /* 0x000000610900780c */ /* 0x000fe20001f61670 */
[----:B------:R1:W-:Y:S01]  /*bce0*/  MUFU.EX2 R31, R37 ;  /* 0x00000025001f7308 */ /* 0x0003e20000000800 */
[----:B------:R-:W-:Y:S02]  /*bcf0*/  FMNMX.FTZ R33, R30, R33, !PT ;  /* 0x000000211e217209 */ /* 0x000fe40007810000 */
[----:B------:R-:W-:Y:S02]  /*bd00*/  FSEL R74, R74, -INF , !P3 ;  /* 0xff8000004a4a7808 */ /* 0x000fe40005800000 */
[----:B------:R-:W-:-:S02]  /*bd10*/  ISETP.GT.AND P3, PT, R11, 0x61, P2 ;  /* 0x000000610b00780c */ /* 0x000fc40001764270 */
[----:B------:R-:W-:Y:S01]  /*bd20*/  FMNMX.FTZ R33, R58, R33, !PT ;  /* 0x000000213a217209 */ /* 0x000fe20007810000 */
[----:B------:R-:W-:Y:S01]  /*bd30*/  MUFU.EX2 R13, R13 ;  /* 0x0000000d000d7308 */ /* 0x000fe20000000800 */
[----:B------:R-:W-:Y:S02]  /*bd40*/  ISETP.LT.OR P3, PT, R9, 0x62, P3 ;  /* 0x000000620900780c */ /* 0x000fe40001f61670 */
[----:B0-----:R-:W-:Y:S02]  /*bd50*/  FMNMX.FTZ R35, R178, R33, !PT ;  /* 0x00000021b2237209 */ /* 0x001fe40007810000 */
[----:B------:R-:W-:Y:S02]  /*bd60*/  FSEL R152, R75, -INF , !P3 ;  /* 0xff8000004b987808 */ /* 0x000fe40005800000 */
[----:B------:R-:W-:Y:S01]  /*bd70*/  ISETP.GT.AND P3, PT, R11, 0x68, P2 ;  /* 0x000000680b00780c */ /* 0x000fe20001764270 */
[----:B------:R0:W-:Y:S01]  /*bd80*/  MUFU.EX2 R33, R48 ;  /* 0x0000003000217308 */ /* 0x0001e20000000800 */
[----:B------:R-:W-:-:S02]  /*bd90*/  FMNMX.FTZ R35, R62, R35, !PT ;  /* 0x000000233e237209 */ /* 0x000fc40007810000 */
[----:B------:R-:W-:Y:S02]  /*bda0*/  ISETP.LT.OR P3, PT, R9, 0x69, P3 ;  /* 0x000000690900780c */ /* 0x000fe40001f61670 */
[----:B------:R-:W-:Y:S02]  /*bdb0*/  FMNMX.FTZ R35, R194, R35, !PT ;  /* 0x00000023c2237209 */ /* 0x000fe40007810000 */
[----:B------:R-:W-:Y:S01]  /*bdc0*/  FSEL R78, R78, -INF , !P3 ;  /* 0xff8000004e4e7808 */ /* 0x000fe20005800000 */
[----:B------:R-:W-:Y:S01]  /*bdd0*/  MUFU.EX2 R182, R182 ;  /* 0x000000b600b67308 */ /* 0x000fe20000000800 */
[----:B------:R-:W-:Y:S02]  /*bde0*/  FMNMX.FTZ R35, R66, R35, !PT ;  /* 0x0000002342237209 */ /* 0x000fe40007810000 */
[----:B------:R-:W-:Y:S02]  /*bdf0*/  ISETP.GT.AND P3, PT, R11, 0x69, P2 ;  /* 0x000000690b00780c */ /* 0x000fe40001764270 */
[----:B-1----:R-:W-:-:S02]  /*be00*/  FMNMX.FTZ R37, R160, R35, !PT ;  /* 0x00000023a0257209 */ /* 0x002fc40007810000 */
[----:B------:R-:W-:Y:S01]  /*be10*/  ISETP.LT.OR P3, PT, R9, 0x6a, P3 ;  /* 0x0000006a0900780c */ /* 0x000fe20001f61670 */
[----:B------:R1:W-:Y:S01]  /*be20*/  MUFU.EX2 R35, R52 ;  /* 0x0000003400237308 */ /* 0x0003e20000000800 */
[----:B------:R-:W-:Y:S02]  /*be30*/  FMNMX.FTZ R37, R70, R37, !PT ;  /* 0x0000002546257209 */ /* 0x000fe40007810000 */
[----:B0-----:R-:W-:Y:S02]  /*be40*/  FSEL R48, R79, -INF , !P3 ;  /* 0xff8000004f307808 */ /* 0x001fe40005800000 */
[----:B------:R-:W-:Y:S02]  /*be50*/  ISETP.GT.AND P3, PT, R11, 0x70, P2 ;  /* 0x000000700b00780c */ /* 0x000fe40001764270 */
[----:B------:R-:W-:Y:S01]  /*be60*/  FMNMX.FTZ R37, R156, R37, !PT ;  /* 0x000000259c257209 */ /* 0x000fe20007810000 */
[----:B------:R-:W-:Y:S01]  /*be70*/  MUFU.EX2 R15, R15 ;  /* 0x0000000f000f7308 */ /* 0x000fe20000000800 */
[----:B------:R-:W-:-:S02]  /*be80*/  ISETP.LT.OR P3, PT, R9, 0x71, P3 ;  /* 0x000000710900780c */ /* 0x000fc40001f61670 */
[----:B------:R-:W-:Y:S02]  /*be90*/  FMNMX.FTZ R37, R74, R37, !PT ;  /* 0x000000254a257209 */ /* 0x000fe40007810000 */
[----:B------:R-:W-:Y:S02]  /*bea0*/  FSEL R82, R82, -INF , !P3 ;  /* 0xff80000052527808 */ /* 0x000fe40005800000 */
[----:B------:R-:W-:Y:S01]  /*beb0*/  ISETP.GT.AND P3, PT, R11, 0x71, P2 ;  /* 0x000000710b00780c */ /* 0x000fe20001764270 */
[----:B------:R-:W-:Y:S01]  /*bec0*/  MUFU.EX2 R26, R26 ;  /* 0x0000001a001a7308 */ /* 0x000fe20000000800 */
[----:B------:R-:W-:Y:S02]  /*bed0*/  FMNMX.FTZ R39, R152, R37, !PT ;  /* 0x0000002598277209 */ /* 0x000fe40007810000 */
[----:B------:R-:W-:Y:S02]  /*bee0*/  ISETP.LT.OR P3, PT, R9, 0x72, P3 ;  /* 0x000000720900780c */ /* 0x000fe40001f61670 */
[----:B------:R-:W-:-:S02]  /*bef0*/  FMNMX.FTZ R39, R78, R39, !PT ;  /* 0x000000274e277209 */ /* 0x000fc40007810000 */
[----:B-1----:R-:W-:Y:S01]  /*bf00*/  FSEL R52, R83, -INF , !P3 ;  /* 0xff80000053347808 */ /* 0x002fe20005800000 */
[----:B------:R0:W-:Y:S01]  /*bf10*/  MUFU.EX2 R37, R56 ;  /* 0x0000003800257308 */ /* 0x0001e20000000800 */
[C---:B------:R-:W-:Y:S02]  /*bf20*/  ISETP.GT.AND P3, PT, R11.reuse, 0x78, P2 ;  /* 0x000000780b00780c */ /* 0x040fe40001764270 */
[----:B------:R-:W-:Y:S02]  /*bf30*/  FMNMX.FTZ R39, R48, R39, !PT ;  /* 0x0000002730277209 */ /* 0x000fe40007810000 */
[----:B------:R-:W-:Y:S01]  /*bf40*/  ISETP.GT.AND P2, PT, R11, 0x79, P2 ;  /* 0x000000790b00780c */ /* 0x000fe20001744270 */
[--C-:B------:R-:W-:Y:S01]  /*bf50*/  FFMA.FTZ R11, R64, R7, -R29.reuse ;  /* 0x00000007400b7223 */ /* 0x100fe2000001081d */
[----:B------:R-:W-:Y:S01]  /*bf60*/  ISETP.LT.OR P3, PT, R9, 0x79, P3 ;  /* 0x000000790900780c */ /* 0x000fe20001f61670 */
[----:B------:R-:W-:Y:S01]  /*bf70*/  FADD.FTZ R64, -R49, R4 ;  /* 0x0000000431407221 */ /* 0x000fe20000010100 */
[----:B------:R-:W-:Y:S01]  /*bf80*/  FMNMX.FTZ R39, R82, R39, !PT ;  /* 0x0000002752277209 */ /* 0x000fe20007810000 */
[-CC-:B------:R-:W-:Y:S01]  /*bf90*/  FFMA.FTZ R4, R32, R7.reuse, -R29.reuse ;  /* 0x0000000720047223 */ /* 0x180fe2000001081d */
[----:B------:R-:W-:Y:S01]  /*bfa0*/  ISETP.LT.OR P2, PT, R9, 0x7a, P2 ;  /* 0x0000007a0900780c */ /* 0x000fe20001741670 */
[----:B------:R-:W-:Y:S01]  /*bfb0*/  FFMA.FTZ R9, R60, R7, -R29 ;  /* 0x000000073c097223 */ /* 0x000fe2000001081d */
[----:B------:R-:W-:Y:S01]  /*bfc0*/  FSEL R86, R86, -INF , !P3 ;  /* 0xff80000056567808 */ /* 0x000fe20005800000 */
[----:B------:R-:W-:Y:S01]  /*bfd0*/  MUFU.EX2 R158, R158 ;  /* 0x0000009e009e7308 */ /* 0x000fe20000000800 */
[----:B------:R-:W-:-:S02]  /*bfe0*/  FMNMX.FTZ R39, R52, R39, !PT ;  /* 0x0000002734277209 */ /* 0x000fc40007810000 */
[----:B0-----:R-:W-:Y:S02]  /*bff0*/  FSEL R56, R87, -INF , !P2 ;  /* 0xff80000057387808 */ /* 0x001fe40005000000 */
[----:B------:R-:W-:-:S03]  /*c000*/  FMNMX.FTZ R39, R86, R39, !PT ;  /* 0x0000002756277209 */ /* 0x000fc60007810000 */
[----:B------:R-:W-:Y:S01]  /*c010*/  MUFU.EX2 R154, R154 ;  /* 0x0000009a009a7308 */ /* 0x000fe20000000800 */
[----:B------:R-:W-:Y:S01]  /*c020*/  FMNMX.FTZ R43, R56, R39, !PT ;  /* 0x00000027382b7209 */ /* 0x000fe20007810000 */
[----:B------:R-:W-:-:S04]  /*c030*/  FFMA.FTZ R39, R68, R7, -R29 ;  /* 0x0000000744277223 */ /* 0x000fc8000001081d */
        /* <DEDUP_REMOVED lines=11> */
[----:B------:R-:W2:Y:S08]  /*c0f0*/  MUFU.EX2 R9, R9 ;  /* 0x0000000900097308 */ /* 0x000eb00000000800 */
[----:B------:R-:W-:Y:S01]  /*c100*/  MUFU.EX2 R10, R10 ;  /* 0x0000000a000a7308 */ /* 0x000fe20000000800 */
[----:B-1----:R-:W-:Y:S01]  /*c110*/  FFMA.FTZ R72, R29, R3, R180 ;  /* 0x000000031d487223 */ /* 0x002fe200000100b4 */
[----:B0-----:R-:W-:Y:S01]  /*c120*/  FMNMX.FTZ R8, R47, R8, !PT ;  /* 0x000000082f087209 */ /* 0x001fe20007810000 */
[----:B------:R-:W-:Y:S01]  /*c130*/  FMUL.FTZ R88, R88, R29 ;  /* 0x0000001d58587220 */ /* 0x000fe20000410000 */
[C---:B------:R-:W-:Y:S01]  /*c140*/  F2FP.BF16.F32.PACK_AB R180, R13.reuse, R180 ;  /* 0x000000b40db4723e */ /* 0x040fe200000010ff */
[----:B------:R-:W-:Y:S01]  /*c150*/  FADD.FTZ R3, R13, R72 ;  /* 0x000000480d037221 */ /* 0x000fe20000010000 */
[C---:B------:R-:W-:Y:S01]  /*c160*/  FSETP.NEU.FTZ.AND P2, PT, R8.reuse, -INF , PT ;  /* 0xff8000000800780b */ /* 0x040fe20003f5d000 */
[----:B------:R-:W-:Y:S01]  /*c170*/  FMUL.FTZ R32, R8, R7 ;  /* 0x0000000708207220 */ /* 0x000fe20000410000 */
[----:B------:R-:W-:Y:S01]  /*c180*/  MUFU.EX2 R11, R11 ;  /* 0x0000000b000b7308 */ /* 0x000fe20000000800 */
[----:B------:R-:W-:Y:S01]  /*c190*/  FADD.FTZ R72, R182, R3 ;  /* 0x00000003b6487221 */ /* 0x000fe20000010000 */
[----:B------:R-:W-:Y:S01]  /*c1a0*/  F2FP.BF16.F32.PACK_AB R182, R15, R182 ;  /* 0x000000b60fb6723e */ /* 0x000fe200000010ff */
[-C--:B------:R-:W-:Y:S01]  /*c1b0*/  FMUL.FTZ R89, R89, R29.reuse ;  /* 0x0000001d59597220 */ /* 0x080fe20000410000 */
[----:B------:R-:W-:Y:S01]  /*c1c0*/  FSEL R49, R32, RZ, P2 ;  /* 0x000000ff20317208 */ /* 0x000fe20001000000 */
[----:B------:R-:W-:Y:S01]  /*c1d0*/  FADD.FTZ R72, R15, R72 ;  /* 0x000000480f487221 */ /* 0x000fe20000010000 */
[-C--:B------:R-:W-:Y:S01]  /*c1e0*/  FMUL.FTZ R92, R92, R29.reuse ;  /* 0x0000001d5c5c7220 */ /* 0x080fe20000410000 */
[----:B------:R-:W-:Y:S01]  /*c1f0*/  FMUL.FTZ R93, R93, R29 ;  /* 0x0000001d5d5d7220 */ /* 0x000fe20000410000 */
[----:B------:R-:W-:Y:S01]  /*c200*/  MUFU.EX2 R14, R14 ;  /* 0x0000000e000e7308 */ /* 0x000fe20000000800 */
[----:B------:R-:W-:Y:S01]  /*c210*/  FADD.FTZ R3, R21, R72 ;  /* 0x0000004815037221 */ /* 0x000fe20000010000 */
[-CC-:B------:R-:W-:Y:S01]  /*c220*/  FFMA.FTZ R169, R50, R7.reuse, -R49.reuse ;  /* 0x0000000732a97223 */ /* 0x180fe20000010831 */
[-CC-:B------:R-:W-:Y:S01]  /*c230*/  FFMA.FTZ R171, R54, R7.reuse, -R49.reuse ;  /* 0x0000000736ab7223 */ /* 0x180fe20000010831 */
[-C--:B------:R-:W-:Y:S01]  /*c240*/  FFMA.FTZ R181, R196, R7.reuse, -R49 ;  /* 0x00000007c4b57223 */ /* 0x080fe20000010831 */
[----:B------:R-:W-:Y:S01]  /*c250*/  FADD.FTZ R50, R26, R3 ;  /* 0x000000031a327221 */ /* 0x000fe20000010000 */
[-CC-:B------:R-:W-:Y:S01]  /*c260*/  FFMA.FTZ R32, R176, R7.reuse, -R49.reuse ;  /* 0x00000007b0207223 */ /* 0x180fe20000010831 */
[-CC-:B------:R-:W-:Y:S01]  /*c270*/  FFMA.FTZ R183, R164, R7.reuse, -R49.reuse ;  /* 0x00000007a4b77223 */ /* 0x180fe20000010831 */
[-CC-:B------:R-:W-:Y:S01]  /*c280*/  FFMA.FTZ R64, R174, R7.reuse, -R49.reuse ;  /* 0x00000007ae407223 */ /* 0x180fe20000010831 */
[----:B------:R-:W-:Y:S01]  /*c290*/  FADD.FTZ R3, R25, R50 ;  /* 0x0000003219037221 */ /* 0x000fe20000010000 */
[----:B------:R-:W-:Y:S01]  /*c2a0*/  MUFU.EX2 R181, R181 ;  /* 0x000000b500b57308 */ /* 0x000fe20000000800 */
        /* <DEDUP_REMOVED lines=15> */
[----:B------:R-:W-:Y:S01]  /*c3a0*/  FSEL R50, R8, RZ, P2 ;  /* 0x000000ff08327208 */ /* 0x000fe20001000000 */
[----:B------:R-:W-:Y:S01]  /*c3b0*/  MUFU.EX2 R183, R183 ;  /* 0x000000b700b77308 */ /* 0x000fe20000000800 */
[----:B------:R-:W-:Y:S01]  /*c3c0*/  FFMA.FTZ R46, R46, R7, -R49 ;  /* 0x000000072e2e7223 */ /* 0x000fe20000010831 */
[----:B------:R-:W-:Y:S01]  /*c3d0*/  FADD.FTZ R54, R44, R51 ;  /* 0x000000332c367221 */ /* 0x000fe20000010000 */
[----:B------:R-:W-:-:S02]  /*c3e0*/  @!P1 VIADD R51, R53, 0x28860 ;  /* 0x0002886035339836 */ /* 0x000fc40000000000 */
[----:B------:R-:W-:Y:S01]  /*c3f0*/  FADD.FTZ R30, -R50, R5 ;  /* 0x00000005321e7221 */ /* 0x000fe20000010100 */
[-CC-:B------:R-:W-:Y:S01]  /*c400*/  FFMA.FTZ R62, R62, R7.reuse, -R49.reuse ;  /* 0x000000073e3e7223 */ /* 0x180fe20000010831 */
[----:B------:R-:W-:Y:S01]  /*c410*/  FADD.FTZ R5, R33, R54 ;  /* 0x0000003621057221 */ /* 0x000fe20000010000 */
[-C--:B------:R-:W-:Y:S01]  /*c420*/  FFMA.FTZ R194, R194, R7.reuse, -R49 ;  /* 0x00000007c2c27223 */ /* 0x080fe20000010831 */
[-C--:B------:R-:W-:Y:S01]  /*c430*/  FMUL.FTZ R30, R30, R7.reuse ;  /* 0x000000071e1e7220 */ /* 0x080fe20000410000 */
[----:B------:R0:W-:Y:S01]  /*c440*/  MUFU.EX2 R50, R3 ;  /* 0x0000000300327308 */ /* 0x0001e20000000800 */
[----:B------:R-:W-:Y:S01]  /*c450*/  FADD.FTZ R54, R40, R5 ;  /* 0x0000000528367221 */ /* 0x000fe20000010000 */
[----:B------:R-:W-:Y:S01]  /*c460*/  @!P1 PRMT R51, RZ, 0x654, R51 ;  /* 0x00000654ff339816 */ /* 0x000fe20000000033 */
[-CC-:B------:R-:W-:Y:S01]  /*c470*/  FFMA.FTZ R66, R66, R7.reuse, -R49.reuse ;  /* 0x0000000742427223 */ /* 0x180fe20000010831 */
[-CC-:B------:R-:W-:Y:S01]  /*c480*/  FFMA.FTZ R160, R160, R7.reuse, -R49.reuse ;  /* 0x00000007a0a07223 */ /* 0x180fe20000010831 */
[----:B------:R-:W-:Y:S01]  /*c490*/  FADD.FTZ R5, R35, R54 ;  /* 0x0000003623057221 */ /* 0x000fe20000010000 */
[----:B------:R1:W-:Y:S01]  /*c4a0*/  @!P1 SYNCS.ARRIVE.TRANS64.RED.A1T0 RZ, [R51+URZ], RZ ;  /* 0x000000ff33ff99a7 */ /* 0x0003e2000810043f */
[-C--:B------:R-:W-:Y:S01]  /*c4b0*/  FFMA.FTZ R54, R178, R7.reuse, -R49 ;  /* 0x00000007b2367223 */ /* 0x080fe20000010831 */
[----:B------:R-:W3:Y:S01]  /*c4c0*/  MUFU.EX2 R30, R30 ;  /* 0x0000001e001e7308 */ /* 0x000ee20000000800 */
[----:B------:R-:W-:Y:S01]  /*c4d0*/  FADD.FTZ R58, R36, R5 ;  /* 0x00000005243a7221 */ /* 0x000fe20000010000 */
[-CC-:B------:R-:W-:Y:S01]  /*c4e0*/  FFMA.FTZ R70, R70, R7.reuse, -R49.reuse ;  /* 0x0000000746467223 */ /* 0x180fe20000010831 */
[-CC-:B------:R-:W-:Y:S01]  /*c4f0*/  FFMA.FTZ R5, R156, R7.reuse, -R49.reuse ;  /* 0x000000079c057223 */ /* 0x180fe20000010831 */
[-CC-:B------:R-:W-:Y:S01]  /*c500*/  FFMA.FTZ R74, R74, R7.reuse, -R49.reuse ;  /* 0x000000074a4a7223 */ /* 0x180fe20000010831 */
[----:B0-----:R-:W-:Y:S01]  /*c510*/  FADD.FTZ R3, R37, R58 ;  /* 0x0000003a25037221 */ /* 0x001fe20000010000 */
[-CC-:B-1----:R-:W-:Y:S01]  /*c520*/  FFMA.FTZ R51, R152, R7.reuse, -R49.reuse ;  /* 0x0000000798337223 */ /* 0x182fe20000010831 */
[-C--:B------:R-:W-:Y:S01]  /*c530*/  FFMA.FTZ R78, R78, R7.reuse, -R49 ;  /* 0x000000074e4e7223 */ /* 0x080fe20000010831 */
[----:B------:R-:W0:Y:S01]  /*c540*/  MUFU.EX2 R64, R64 ;  /* 0x0000004000407308 */ /* 0x000e220000000800 */
[----:B------:R-:W-:Y:S01]  /*c550*/  FADD.FTZ R58, R28, R3 ;  /* 0x000000031c3a7221 */ /* 0x000fe20000010000 */
[-CC-:B------:R-:W-:Y:S01]  /*c560*/  FFMA.FTZ R48, R48, R7.reuse, -R49.reuse ;  /* 0x0000000730307223 */ /* 0x180fe20000010831 */
[-CC-:B------:R-:W-:Y:S01]  /*c570*/  FFMA.FTZ R82, R82, R7.reuse, -R49.reuse ;  /* 0x0000000752527223 */ /* 0x180fe20000010831 */
[-CC-:B------:R-:W-:Y:S01]  /*c580*/  FFMA.FTZ R52, R52, R7.reuse, -R49.reuse ;  /* 0x0000000734347223 */ /* 0x180fe20000010831 */
[----:B--2---:R-:W-:Y:S01]  /*c590*/  FADD.FTZ R53, R9, R58 ;  /* 0x0000003a09357221 */ /* 0x004fe20000010000 */
[-CC-:B------:R-:W-:Y:S01]  /*c5a0*/  FFMA.FTZ R86, R86, R7.reuse, -R49.reuse ;  /* 0x0000000756567223 */ /* 0x180fe20000010831 */
[----:B------:R-:W-:Y:S01]  /*c5b0*/  FFMA.FTZ R49, R56, R7, -R49 ;  /* 0x0000000738317223 */ /* 0x000fe20000010831 */
[----:B------:R-:W1:Y:S01]  /*c5c0*/  MUFU.EX2 R177, R177 ;  /* 0x000000b100b17308 */ /* 0x000e620000000800 */
[----:B---3--:R-:W-:Y:S01]  /*c5d0*/  FFMA.FTZ R3, R30, R2, R181 ;  /* 0x000000021e037223 */ /* 0x008fe200000100b5 */
[----:B------:R-:W-:Y:S01]  /*c5e0*/  FADD.FTZ R58, R10, R53 ;  /* 0x000000350a3a7221 */ /* 0x000fe20000010000 */
[----:B------:R-:W-:Y:S01]  /*c5f0*/  F2FP.BF16.F32.PACK_AB R176, R26, R21 ;  /* 0x000000151ab0723e */ /* 0x000fe200000010ff */
[----:B------:R-:W-:Y:S01]  /*c600*/  FMUL.FTZ R96, R96, R29 ;  /* 0x0000001d60607220 */ /* 0x000fe20000410000 */
[----:B------:R-:W-:Y:S01]  /*c610*/  FADD.FTZ R2, R32, R3 ;  /* 0x0000000320027221 */ /* 0x000fe20000010000 */
[----:B------:R-:W-:Y:S01]  /*c620*/  FADD.FTZ R53, R11, R58 ;  /* 0x0000003a0b357221 */ /* 0x000fe20000010000 */
[----:B------:R-:W-:Y:S01]  /*c630*/  F2FP.BF16.F32.PACK_AB R166, R10, R9 ;  /* 0x000000090aa6723e */ /* 0x000fe200000010ff */
[----:B------:R-:W2:Y:S01]  /*c640*/  MUFU.EX2 R39, R39 ;  /* 0x0000002700277308 */ /* 0x000ea20000000800 */
[----:B------:R-:W-:Y:S01]  /*c650*/  FADD.FTZ R3, R183, R2 ;  /* 0x00000002b7037221 */ /* 0x000fe20000010000 */
[----:B------:R-:W-:Y:S01]  /*c660*/  FADD.FTZ R56, R14, R53 ;  /* 0x000000350e387221 */ /* 0x000fe20000010000 */
[----:B------:R-:W-:Y:S01]  /*c670*/  ISETP.GT.AND P2, PT, R6, UR39, PT ;  /* 0x0000002706007c0c */ /* 0x000fe2000bf44270 */
[----:B------:R-:W-:Y:S01]  /*c680*/  FMUL.FTZ R97, R97, R29 ;  /* 0x0000001d61617220 */ /* 0x000fe20000410000 */
[----:B0-----:R-:W-:Y:S01]  /*c690*/  FADD.FTZ R2, R64, R3 ;  /* 0x0000000340027221 */ /* 0x001fe20000010000 */
        /* <DEDUP_REMOVED lines=13> */
[----:B------:R-:W-:Y:S01]  /*c770*/  FMUL.FTZ R108, R108, R29 ;  /* 0x0000001d6c6c7220 */ /* 0x000fe20000410000 */
[----:B------:R-:W-:Y:S01]  /*c780*/  F2FP.BF16.F32.PACK_AB R164, R28, R37 ;  /* 0x000000251ca4723e */ /* 0x000fe200000010ff */
[-C--:B------:R-:W-:Y:S01]  /*c790*/  FMUL.FTZ R109, R109, R29.reuse ;  /* 0x0000001d6d6d7220 */ /* 0x080fe20000410000 */
[-C--:B------:R-:W-:Y:S01]  /*c7a0*/  FMUL.FTZ R112, R112, R29.reuse ;  /* 0x0000001d70707220 */ /* 0x080fe20000410000 */
[-C--:B------:R-:W-:Y:S01]  /*c7b0*/  FMUL.FTZ R113, R113, R29.reuse ;  /* 0x0000001d71717220 */ /* 0x080fe20000410000 */
[----:B------:R-:W2:Y:S01]  /*c7c0*/  MUFU.EX2 R179, R179 ;  /* 0x000000b300b37308 */ /* 0x000ea20000000800 */
[----:B0-----:R-:W-:Y:S01]  /*c7d0*/  FADD.FTZ R2, R68, R3 ;  /* 0x0000000344027221 */ /* 0x001fe20000010000 */
[-C--:B------:R-:W-:Y:S01]  /*c7e0*/  FMUL.FTZ R116, R116, R29.reuse ;  /* 0x0000001d74747220 */ /* 0x080fe20000410000 */
[-C--:B------:R-:W-:Y:S01]  /*c7f0*/  FMUL.FTZ R117, R117, R29.reuse ;  /* 0x0000001d75757220 */ /* 0x080fe20000410000 */
[-C--:B------:R-:W-:Y:S01]  /*c800*/  FMUL.FTZ R120, R120, R29.reuse ;  /* 0x0000001d78787220 */ /* 0x080fe20000410000 */
[-C--:B------:R-:W-:Y:S01]  /*c810*/  FMUL.FTZ R121, R121, R29.reuse ;  /* 0x0000001d79797220 */ /* 0x080fe20000410000 */
[-C--:B------:R-:W-:Y:S01]  /*c820*/  FMUL.FTZ R124, R124, R29.reuse ;  /* 0x0000001d7c7c7220 */ /* 0x080fe20000410000 */
[----:B------:R-:W-:Y:S01]  /*c830*/  FMUL.FTZ R125, R125, R29 ;  /* 0x0000001d7d7d7220 */ /* 0x000fe20000410000 */
[----:B------:R-:W0:Y:S01]  /*c840*/  MUFU.EX2 R41, R41 ;  /* 0x0000002900297308 */ /* 0x000e220000000800 */
[C---:B-1----:R-:W-:Y:S01]  /*c850*/  FADD.FTZ R26, R12.reuse, R13 ;  /* 0x0000000d0c1a7221 */ /* 0x042fe20000010000 */
[----:B------:R-:W-:Y:S01]  /*c860*/  F2FP.BF16.F32.PACK_AB R162, R12, R39 ;  /* 0x000000270ca2723e */ /* 0x000fe200000010ff */
        /* <DEDUP_REMOVED lines=11> */
[-C--:B------:R-:W-:Y:S01]  /*c920*/  FMUL.FTZ R145, R145, R29.reuse ;  /* 0x0000001d91917220 */ /* 0x080fe20000410000 */
[-C--:B------:R-:W-:Y:S01]  /*c930*/  FMUL.FTZ R148, R148, R29.reuse ;  /* 0x0000001d94947220 */ /* 0x080fe20000410000 */
[----:B------:R-:W2:Y:S01]  /*c940*/  MUFU.EX2 R60, R60 ;  /* 0x0000003c003c7308 */ /* 0x000ea20000000800 */
[----:B0-----:R-:W-:Y:S01]  /*c950*/  FADD.FTZ R13, R41, R26 ;  /* 0x0000001a290d7221 */ /* 0x001fe20000010000 */
[----:B------:R-:W-:Y:S01]  /*c960*/  FMUL.FTZ R149, R149, R29 ;  /* 0x0000001d95957220 */ /* 0x000fe20000410000 */
[----:B------:R-:W-:Y:S01]  /*c970*/  F2FP.BF16.F32.PACK_AB R181, R32, R181 ;  /* 0x000000b520b5723e */ /* 0x000fe200000010ff */
[----:B------:R-:W-:Y:S01]  /*c980*/  VIADD R6, R6, 0xffffffff ;  /* 0xffffffff06067836 */ /* 0x000fe20000000000 */
[----:B------:R-:W-:Y:S01]  /*c990*/  F2FP.BF16.F32.PACK_AB R183, R64, R183 ;  /* 0x000000b740b7723e */ /* 0x000fe200000010ff */
[-C--:B------:R-:W-:Y:S01]  /*c9a0*/  FMUL.FTZ R90, R90, R30.reuse ;  /* 0x0000001e5a5a7220 */ /* 0x080fe20000410000 */
[----:B------:R-:W-:Y:S01]  /*c9b0*/  F2FP.BF16.F32.PACK_AB R177, R68, R177 ;  /* 0x000000b144b1723e */ /* 0x000fe200000010ff */
        /* <DEDUP_REMOVED lines=9> */
[C---:B--2---:R-:W-:Y:S01]  /*ca50*/  FADD.FTZ R26, R60.reuse, R13 ;  /* 0x0000000d3c1a7221 */ /* 0x044fe20000010000 */
[----:B------:R-:W-:Y:S01]  /*ca60*/  F2FP.BF16.F32.PACK_AB R156, R60, R41 ;  /* 0x000000293c9c723e */ /* 0x000fe200000010ff */
[-C--:B------:R-:W-:Y:S01]  /*ca70*/  FMUL.FTZ R102, R102, R30.reuse ;  /* 0x0000001e66667220 */ /* 0x080fe20000410000 */
[-C--:B------:R-:W-:Y:S01]  /*ca80*/  FMUL.FTZ R103, R103, R30.reuse ;  /* 0x0000001e67677220 */ /* 0x080fe20000410000 */
        /* <DEDUP_REMOVED lines=28> */
[C---:B0-----:R-:W-:Y:S01]  /*cc50*/  FADD.FTZ R26, R24.reuse, R13 ;  /* 0x0000000d181a7221 */ /* 0x041fe20000010000 */
[----:B------:R-:W-:Y:S01]  /*cc60*/  F2FP.BF16.F32.PACK_AB R158, R24, R43 ;  /* 0x0000002b189e723e */ /* 0x000fe200000010ff */
[-C--:B------:R-:W-:Y:S01]  /*cc70*/  FMUL.FTZ R146, R146, R30.reuse ;  /* 0x0000001e92927220 */ /* 0x080fe20000410000 */
[-C--:B------:R-:W-:Y:S01]  /*cc80*/  FMUL.FTZ R147, R147, R30.reuse ;  /* 0x0000001e93937220 */ /* 0x080fe20000410000 */
[-C--:B------:R-:W-:Y:S01]  /*cc90*/  FMUL.FTZ R150, R150, R30.reuse ;  /* 0x0000001e96967220 */ /* 0x080fe20000410000 */
[----:B------:R-:W-:-:S02]  /*cca0*/  FMUL.FTZ R151, R151, R30 ;  /* 0x0000001e97977220 */ /* 0x000fc40000410000 */
        /* <DEDUP_REMOVED lines=15> */
[----:B------:R-:W0:Y:S08]  /*cda0*/  MUFU.EX2 R54, R54 ;  /* 0x0000003600367308 */ /* 0x000e300000000800 */
[----:B------:R-:W3:Y:S08]  /*cdb0*/  MUFU.EX2 R62, R62 ;  /* 0x0000003e003e7308 */ /* 0x000ef00000000800 */
[----:B------:R1:W-:Y:S08]  /*cdc0*/  MUFU.EX2 R163, R5 ;  /* 0x0000000500a37308 */ /* 0x0003f00000000800 */
[----:B------:R-:W4:Y:S01]  /*cdd0*/  MUFU.EX2 R167, R194 ;  /* 0x000000c200a77308 */ /* 0x000f220000000800 */
[----:B-1----:R-:W-:Y:S01]  /*cde0*/  FADD.FTZ R5, R171, R2 ;  /* 0x00000002ab057221 */ /* 0x002fe20000010000 */
[----:B------:R-:W-:-:S03]  /*cdf0*/  F2FP.BF16.F32.PACK_AB R171, R50, R171 ;  /* 0x000000ab32ab723e */ /* 0x000fc600000010ff */
[----:B------:R-:W-:-:S03]  /*ce00*/  FADD.FTZ R2, R50, R5 ;  /* 0x0000000532027221 */ /* 0x000fc60000010000 */
[----:B------:R-:W1:Y:S01]  /*ce10*/  MUFU.EX2 R66, R66 ;  /* 0x0000004200427308 */ /* 0x000e620000000800 */
[----:B--2---:R-:W-:Y:S01]  /*ce20*/  FADD.FTZ R5, R165, R2 ;  /* 0x00000002a5057221 */ /* 0x004fe20000010000 */
[----:B0-----:R-:W-:-:S03]  /*ce30*/  F2FP.BF16.F32.PACK_AB R165, R54, R165 ;  /* 0x000000a536a5723e */ /* 0x001fc600000010ff */
[----:B------:R-:W-:-:S03]  /*ce40*/  FADD.FTZ R5, R54, R5 ;  /* 0x0000000536057221 */ /* 0x000fc60000010000 */
[----:B------:R0:W2:Y:S01]  /*ce50*/  MUFU.EX2 R161, R160 ;  /* 0x000000a000a17308 */ /* 0x0000a20000000800 */
[----:B---3--:R-:W-:-:S04]  /*ce60*/  FADD.FTZ R5, R62, R5 ;  /* 0x000000053e057221 */ /* 0x008fc80000010000 */
[C---:B----4-:R-:W-:Y:S01]  /*ce70*/  FADD.FTZ R5, R167.reuse, R5 ;  /* 0x00000005a7057221 */ /* 0x050fe20000010000 */
[----:B------:R-:W-:Y:S02]  /*ce80*/  F2FP.BF16.F32.PACK_AB R167, R167, R62 ;  /* 0x0000003ea7a7723e */ /* 0x000fe400000010ff */
[----:B------:R-:W3:Y:S01]  /*ce90*/  MUFU.EX2 R70, R70 ;  /* 0x0000004600467308 */ /* 0x000ee20000000800 */
[----:B-1----:R-:W-:Y:S01]  /*cea0*/  FADD.FTZ R5, R66, R5 ;  /* 0x0000000542057221 */ /* 0x002fe20000010000 */
[----:B0-----:R-:W-:-:S06]  /*ceb0*/  F2FP.BF16.F32.PACK_AB R160, R14, R11 ;  /* 0x0000000b0ea0723e */ /* 0x001fcc00000010ff */
[----:B------:R-:W0:Y:S01]  /*cec0*/  MUFU.EX2 R74, R74 ;  /* 0x0000004a004a7308 */ /* 0x000e220000000800 */
[C---:B--2---:R-:W-:Y:S01]  /*ced0*/  FADD.FTZ R5, R161.reuse, R5 ;  /* 0x00000005a1057221 */ /* 0x044fe20000010000 */
[----:B------:R-:W-:-:S06]  /*cee0*/  F2FP.BF16.F32.PACK_AB R161, R161, R66 ;  /* 0x00000042a1a1723e */ /* 0x000fcc00000010ff */
[----:B------:R-:W1:Y:S01]  /*cef0*/  MUFU.EX2 R51, R51 ;  /* 0x0000003300337308 */ /* 0x000e620000000800 */
[----:B---3--:R-:W-:-:S04]  /*cf00*/  FADD.FTZ R5, R70, R5 ;  /* 0x0000000546057221 */ /* 0x008fc80000010000 */
[C---:B------:R-:W-:Y:S01]  /*cf10*/  FADD.FTZ R5, R163.reuse, R5 ;  /* 0x00000005a3057221 */ /* 0x040fe20000010000 */
[----:B------:R-:W-:Y:S02]  /*cf20*/  F2FP.BF16.F32.PACK_AB R163, R163, R70 ;  /* 0x00000046a3a3723e */ /* 0x000fe400000010ff */
        /* <DEDUP_REMOVED lines=18> */
[----:B-1----:R-:W-:Y:S01]  /*d050*/  FADD.FTZ R5, R86, R5 ;  /* 0x0000000556057221 */ /* 0x002fe20000010000 */
[C---:B--2---:R-:W-:Y:S01]  /*d060*/  FADD.FTZ R3, R4.reuse, R3 ;  /* 0x0000000304037221 */ /* 0x044fe20000010000 */
[----:B------:R-:W-:Y:S01]  /*d070*/  F2FP.BF16.F32.PACK_AB R154, R4, R47 ;  /* 0x0000002f049a723e */ /* 0x000fe200000010ff */
[----:B------:R-:W-:Y:S02]  /*d080*/  IMAD.MOV.U32 R4, RZ, RZ, R0 ;  /* 0x000000ffff047224 */ /* 0x000fe400078e0000 */
[C---:B0-----:R-:W-:Y:S01]  /*d090*/  FADD.FTZ R2, R49.reuse, R5 ;  /* 0x0000000531027221 */ /* 0x041fe20000010000 */
[----:B------:R-:W-:Y:S01]  /*d0a0*/  F2FP.BF16.F32.PACK_AB R155, R49, R86 ;  /* 0x00000056319b723e */ /* 0x000fe200000010ff */
[----:B------:R-:W-:Y:S01]  /*d0b0*/  IMAD.MOV.U32 R5, RZ, RZ, R8 ;  /* 0x000000ffff057224 */ /* 0x000fe200078e0008 */
[----:B------:R-:W-:Y:S06]  /*d0c0*/  @P2 BRA `(.L_x_1173) ;  /* 0xffffffcc00f02947 */ /* 0x000fec000383ffff */
.L_x_1156:
[----:B------:R-:W-:Y:S06]  /*d0d0*/  BAR.ARV 0x8, 0x180 ;  /* 0x0206000000007b1d */ /* 0x000fec0000002000 */
[----:B------:R-:W-:Y:S05]  /*d0e0*/  @!P0 BRA `(.L_x_1174) ;  /* 0x0000000000048947 */ /* 0x000fea0003800000 */
[----:B------:R-:W-:Y:S01]  /*d0f0*/  BPT.TRAP 0x1 ;  /* 0x000000040000795c */ /* 0x000fe20000300000 */
.L_x_1174:
[----:B------:R-:W-:Y:S01]  /*d100*/  ULEA UR5, UR44, UR41, 0x3 ;  /* 0x000000292c057291 */ /* 0x000fe2000f8e183f */
[----:B------:R-:W-:-:S05]  /*d110*/  IMAD.U32 R4, RZ, RZ, UR45 ;  /* 0x0000002dff047e24 */ /* 0x000fca000f8e00ff */
[----:B------:R-:W-:-:S04]  /*d120*/  SHF.L.U32 R4, R4, 0x1f, RZ ;  /* 0x0000001f04047819 */ /* 0x000fc800000006ff */
[----:B------:R0:W1:Y:S01]  /*d130*/  SYNCS.PHASECHK.TRANS64.TRYWAIT P2, [UR5+0x28850], R4 ;  /* 0x02885004ff0075a7 */ /* 0x0000620008040145 */
[----:B------:R-:W-:Y:S05]  /*d140*/  @!P0 BRA `(.L_x_1175) ;  /* 0x0000000000048947 */ /* 0x000fea0003800000 */
[----:B------:R-:W-:Y:S01]  /*d150*/  BPT.TRAP 0x1 ;  /* 0x000000040000795c */ /* 0x000fe20000300000 */
.L_x_1175:
[----:B-1----:R-:W-:Y:S05]  /*d160*/  @P2 BRA `(.L_x_1176) ;  /* 0x0000000000082947 */ /* 0x002fea0003800000 */
[----:B------:R-:W1:Y:S02]  /*d170*/  SYNCS.PHASECHK.TRANS64.TRYWAIT P0, [UR5+0x28850], R4 ;  /* 0x02885004ff0075a7 */ /* 0x000e640008000145 */
[----:B-1----:R-:W-:Y:S05]  /*d180*/  @!P0 BRA `(.L_x_1177) ;  /* 0x0000007000908947 */ /* 0x002fea0003800000 */
.L_x_1176:
[----:B------:R-:W-:Y:S01]  /*d190*/  UIADD3 UR41, UR41, 0x400, URZ ;  /* 0x0000040029297890 */ /* 0x000fe2000fffe03f */
[----:B------:R-:W-:Y:S01]  /*d1a0*/  WARPGROUP.ARRIVE ;  /* 0x00000000000079c5 */ /* 0x000fe20000000000 */
[----:B------:R-:W-:Y:S01]  /*d1b0*/  UMOV UR7, 0x40000040 ;  /* 0x4000004000077882 */ /* 0x000fe20000000000 */
[----:B01----:R-:W0:Y:S01]  /*d1c0*/  SHFL.BFLY PT, R4, R3, 0x2, 0x1f ;  /* 0x0c401f0003047f89 */ /* 0x003e2200000e0000 */
[----:B------:R-:W-:Y:S01]  /*d1d0*/  USHF.R.U32.HI UR41, URZ, 0x4, UR41 ;  /* 0x000000043f297899 */ /* 0x000fe20008011629 */
[----:B------:R-:W-:Y:S01]  /*d1e0*/  IMAD.MOV.U32 R37, RZ, RZ, -0x800000 ;  /* 0xff800000ff257424 */ /* 0x000fe200078e00ff */
[----:B------:R-:W-:Y:S01]  /*d1f0*/  UIADD3 UR46, UR46, 0x1, URZ ;  /* 0x000000012e2e7890 */ /* 0x000fe2000fffe03f */
[----:B------:R-:W1:Y:S01]  /*d200*/  SHFL.BFLY PT, R5, R2, 0x2, 0x1f ;  /* 0x0c401f0002057f89 */ /* 0x000e6200000e0000 */
[----:B------:R-:W-:Y:S01]  /*d210*/  ULOP3.LUT UR41, UR41, 0x3fff, URZ, 0xc0, !UPT ;  /* 0x00003fff29297892 */ /* 0x000fe2000f8ec03f */
[----:B------:R-:W-:-:S03]  /*d220*/  IMAD.MOV.U32 R36, RZ, RZ, -0x800000 ;  /* 0xff800000ff247424 */ /* 0x000fc600078e00ff */
[----:B------:R-:W-:-:S04]  /*d230*/  ULOP3.LUT UR4, UR41, 0x4000000, URZ, 0xfc, !UPT ;  /* 0x0400000029047892 */ /* 0x000fc8000f8efc3f */
[----:B------:R-:W-:Y:S02]  /*d240*/  ULEA UR4, UR44, UR4, 0xb ;  /* 0x000000042c047291 */ /* 0x000fe4000f8e583f */
[----:B------:R-:W-:-:S04]  /*d250*/  UIADD3 UR44, UR44, 0x1, URZ ;  /* 0x000000012c2c7890 */ /* 0x000fc8000fffe03f */
[----:B------:R-:W-:Y:S01]  /*d260*/  UISETP.NE.AND UP0, UPT, UR44, 0x2, UPT ;  /* 0x000000022c00788c */ /* 0x000fe2000bf05270 */
[----:B------:R-:W-:Y:S02]  /*d270*/  UMOV UR6, UR4 ;  /* 0x0000000400067c82 */ /* 0x000fe40008000000 */
[----:B------:R-:W-:Y:S01]  /*d280*/  HGMMA.64x128x16.F32.BF16 R88, R180, gdesc[UR4].tnspB, R88, gsb0 ;  /* 0x41e00004b4587df0 */ /* 0x000fe20008001858 */
[----:B------:R-:W-:Y:S01]  /*d290*/  UIADD3 UR6, UR4, 0x80, URZ ;  /* 0x0000008004067890 */ /* 0x000fe2000fffe03f */
[----:B0-----:R-:W-:Y:S01]  /*d2a0*/  FADD.FTZ R4, R4, R3 ;  /* 0x0000000304047221 */ /* 0x001fe20000010000 */
[----:B------:R-:W-:Y:S01]  /*d2b0*/  UMOV UR7, 0x40000040 ;  /* 0x4000004000077882 */ /* 0x000fe20000000000 */
[----:B------:R-:W-:Y:S01]  /*d2c0*/  USEL UR44, UR44, URZ, UP0 ;  /* 0x0000003f2c2c7287 */ /* 0x000fe20008000000 */
[----:B-1----:R-:W-:Y:S01]  /*d2d0*/  FADD.FTZ R6, R5, R2 ;  /* 0x0000000205067221 */ /* 0x002fe20000010000 */
[----:B------:R-:W-:Y:S01]  /*d2e0*/  IMAD.MOV.U32 R2, RZ, RZ, RZ ;  /* 0x000000ffff027224 */ /* 0x000fe200078e00ff */
[----:B------:R-:W0:Y:S04]  /*d2f0*/  SHFL.BFLY PT, R5, R4, 0x1, 0x1f ;  /* 0x0c201f0004057f89 */ /* 0x000e2800000e0000 */
[----:B------:R-:W1:Y:S01]  /*d300*/  SHFL.BFLY PT, R9, R6, 0x1, 0x1f ;  /* 0x0c201f0006097f89 */ /* 0x000e6200000e0000 */
[----:B0-----:R-:W-:Y:S01]  /*d310*/  FADD.FTZ R11, R4, R5 ;  /* 0x00000005040b7221 */ /* 0x001fe20000010000 */
[----:B-1----:R-:W-:-:S04]  /*d320*/  FADD.FTZ R12, R6, R9 ;  /* 0x00000009060c7221 */ /* 0x002fc80000010000 */
[----:B------:R-:W-:Y:S01]  /*d330*/  FSETP.NE.FTZ.AND P0, PT, R11, RZ, PT ;  /* 0x000000ff0b00720b */ /* 0x000fe20003f15000 */
[----:B------:R-:W-:Y:S02]  /*d340*/  IMAD.U32 R6, RZ, RZ, UR5 ;  /* 0x00000005ff067e24 */ /* 0x000fe4000f8e00ff */
[----:B------:R-:W-:Y:S01]  /*d350*/  IMAD.MOV.U32 R9, RZ, RZ, RZ ;  /* 0x000000ffff097224 */ /* 0x000fe200078e00ff */
[----:B------:R-:W-:Y:S01]  /*d360*/  FSETP.NE.FTZ.AND P2, PT, R12, RZ, PT ;  /* 0x000000ff0c00720b */ /* 0x000fe20003f55000 */
[----:B------:R-:W-:-:S08]  /*d370*/  @!P1 VIADD R6, R6, 0x28860 ;  /* 0x0002886006069836 */ /* 0x000fd00000000000 */
[----:B------:R-:W0:Y:S01]  /*d380*/  @P0 MUFU.LG2 R5, R11 ;  /* 0x0000000b00050308 */ /* 0x000e220000000c00 */
[----:B------:R-:W-:-:S03]  /*d390*/  @P0 FMUL.FTZ R3, R7, 0.69314718246459960938 ;  /* 0x3f31721807030820 */ /* 0x000fc60000410000 */
[----:B------:R-:W-:-:S04]  /*d3a0*/  @P2 FMUL.FTZ R14, R7, 0.69314718246459960938 ;  /* 0x3f317218070e2820 */ /* 0x000fc80000410000 */
[----:B------:R-:W1:Y:S08]  /*d3b0*/  @P2 MUFU.LG2 R10, R12 ;  /* 0x0000000c000a2308 */ /* 0x000e700000000c00 */
[----:B------:R-:W2:Y:S01]  /*d3c0*/  @P0 MUFU.RCP R2, R11 ;  /* 0x0000000b00020308 */ /* 0x000ea20000001000 */
[----:B0-----:R-:W-:-:S04]  /*d3d0*/  @P0 FMUL.FTZ R4, R5, 0.69314718246459960938 ;  /* 0x3f31721805040820 */ /* 0x001fc80000410000 */
[----:B------:R-:W-:Y:S01]  /*d3e0*/  @P0 FFMA.FTZ R37, R3, R0, R4 ;  /* 0x0000000003250223 */ /* 0x000fe20000010004 */
[----:B------:R-:W-:Y:S02]  /*d3f0*/  @!P1 PRMT R0, RZ, 0x654, R6 ;  /* 0x00000654ff009816 */ /* 0x000fe40000000006 */
[----:B------:R-:W0:Y:S01]  /*d400*/  @P2 MUFU.RCP R9, R12 ;  /* 0x0000000c00092308 */ /* 0x000e220000001000 */
[----:B-1----:R-:W-:Y:S01]  /*d410*/  @P2 FMUL.FTZ R5, R10, 0.69314718246459960938 ;  /* 0x3f3172180a052820 */ /* 0x002fe20000410000 */
[----:B------:R-:W-:-:S03]  /*d420*/  PLOP3.LUT P0, PT, PT, PT, PT, 0x8, 0x0 ;  /* 0x000000000000781c */ /* 0x000fc60003f0e170 */
[----:B------:R-:W-:Y:S01]  /*d430*/  @P2 FFMA.FTZ R36, R14, R8, R5 ;  /* 0x000000080e242223 */ /* 0x000fe20000010005 */
        /* <DEDUP_REMOVED lines=31> */
[----:B------:R-:W-:-:S04]  /*d630*/  USEL UR4, URZ, 0x1, UP0 ;  /* 0x000000013f047887 */ /* 0x000fc80008000000 */
[----:B------:R-:W-:Y:S01]  /*d640*/  ULOP3.LUT UR45, UR45, UR4, URZ, 0x3c, !UPT ;  /* 0x000000042d2d7292 */ /* 0x000fe2000f8e3c3f */
[----:B------:R-:W-:Y:S02]  /*d650*/  WARPGROUP.DEPBAR.LE gsb0, 0x0 ;  /* 0x00008000000079c5 */ /* 0x000fe40000010000 */
[----:B------:R-:W-:-:S06]  /*d660*/  WARPGROUP.ARRIVE ;  /* 0x00000000000079c5 */ /* 0x000fcc0000000000 */
[----:B------:R-:W-:Y:S03]  /*d670*/  HGMMA.64x128x16.F32.BF16 R88, R152, gdesc[UR4].tnspB, R88, gsb0 ;  /* 0x41e0000498587df0 */ /* 0x000fe60008001858 */
        /* <DEDUP_REMOVED lines=65> */
[----:B-1----:R-:W-:-:S07]  /*da90*/  FMUL.FTZ R151, R151, R9 ;  /* 0x0000000997977220 */ /* 0x002fce0000410000 */
.L_x_1107:
[----:B------:R-:W0:Y:S01]  /*daa0*/  S2R R3, SR_CgaCtaId ;  /* 0x0000000000037919 */ /* 0x000e220000008800 */
[----:B------:R-:W-:Y:S01]  /*dab0*/  MOV R0, 0x400 ;  /* 0x0000040000007802 */ /* 0x000fe20000000f00 */
[----:B------:R-:W-:Y:S01]  /*dac0*/  BSSY B0, `(.L_x_1178) ;  /* 0x00001c5000007945 */ /* 0x000fe20003800000 */
[----:B------:R-:W-:Y:S02]  /*dad0*/  BAR.SYNC.DEFER_BLOCKING 0x5, 0x180 ;  /* 0x0146000000007b1d */ /* 0x000fe40000010000 */
[----:B0-----:R-:W-:-:S05]  /*dae0*/  LEA R0, R3, R0, 0x18 ;  /* 0x0000000003007211 */ /* 0x001fca00078ec0ff */
[----:B------:R-:W0:Y:S02]  /*daf0*/  LDS R2, [R0+0x288d0] ;  /* 0x0288d00000027984 */ /* 0x000e240000000800 */
[----:B0-----:R-:W-:Y:S01]  /*db00*/  R2UR UR4, R2 ;  /* 0x00000000020472ca */ /* 0x001fe200000e0000 */
[----:B------:R-:W-:Y:S06]  /*db10*/  BAR.ARV 0x4, 0x180 ;  /* 0x0106000000007b1d */ /* 0x000fec0000002000 */
[----:B------:R-:W-:Y:S08]  /*db20*/  @P0 BRA `(.L_x_1179) ;  /* 0x0000001000a40947 */ /* 0x000ff00003800000 */
[----:B------:R-:W0:Y:S01]  /*db30*/  S2R R3, SR_SWINHI ;  /* 0x0000000000037919 */ /* 0x000e220000002f00 */
[----:B------:R-:W1:Y:S01]  /*db40*/  LDC R44, c[0x0][0xbe8] ;  /* 0x0002fa00ff2c7b82 */ /* 0x000e620000000800 */
[----:B------:R-:W-:Y:S01]  /*db50*/  F2FP.BF16.F32.PACK_AB R6, R93, R6 ;  /* 0x000000065d06723e */ /* 0x000fe200000010ff */
[----:B------:R-:W-:Y:S01]  /*db60*/  USHF.R.S32.HI UR12, URZ, 0x1f, UR37 ;  /* 0x0000001f3f0c7899 */ /* 0x000fe20008011425 */
[----:B------:R-:W-:Y:S01]  /*db70*/  F2FP.BF16.F32.PACK_AB R136, R137, R136 ;  /* 0x000000888988723e */ /* 0x000fe200000010ff */
[----:B------:R-:W-:Y:S01]  /*db80*/  ULDC.64 UR8, c[0x0][0xb90] ;  /* 0x0002e40000087ab9 */ /* 0x000fe20000000a00 */
[----:B------:R-:W-:Y:S01]  /*db90*/  USHF.R.S32.HI UR13, URZ, 0x1f, UR43 ;  /* 0x0000001f3f0d7899 */ /* 0x000fe2000801142b */
[----:B------:R-:W-:Y:S01]  /*dba0*/  F2FP.BF16.F32.PACK_AB R137, R139, R138 ;  /* 0x0000008a8b89723e */ /* 0x000fe200000010ff */
[----:B------:R-:W-:Y:S01]  /*dbb0*/  UIMAD UR5, UR12, UR8, URZ ;  /* 0x000000080c0572a4 */ /* 0x000fe2000f8e023f */
[----:B------:R-:W-:Y:S01]  /*dbc0*/  F2FP.BF16.F32.PACK_AB R144, R145, R144 ;  /* 0x000000909190723e */ /* 0x000fe200000010ff */
[----:B------:R-:W-:Y:S01]  /*dbd0*/  UIMAD.WIDE.U32 UR6, UR37, UR8, URZ ;  /* 0x00000008250672a5 */ /* 0x000fe2000f8e003f */
[----:B------:R-:W-:Y:S01]  /*dbe0*/  F2FP.BF16.F32.PACK_AB R138, R141, R140 ;  /* 0x0000008c8d8a723e */ /* 0x000fe200000010ff */
[----:B------:R-:W-:Y:S01]  /*dbf0*/  UIMAD UR5, UR37, UR9, UR5 ;  /* 0x00000009250572a4 */ /* 0x000fe2000f8e0205 */
[----:B------:R-:W-:Y:S01]  /*dc00*/  F2FP.BF16.F32.PACK_AB R139, R143, R142 ;  /* 0x0000008e8f8b723e */ /* 0x000fe200000010ff */
[----:B------:R-:W-:Y:S01]  /*dc10*/  ULDC.64 UR10, c[0x0][0xb98] ;  /* 0x0002e600000a7ab9 */ /* 0x000fe20000000a00 */
[----:B------:R-:W-:Y:S01]  /*dc20*/  F2FP.BF16.F32.PACK_AB R145, R147, R146 ;  /* 0x000000929391723e */ /* 0x000fe200000010ff */
[----:B------:R-:W-:Y:S01]  /*dc30*/  UIMAD UR8, UR13, UR10, URZ ;  /* 0x0000000a0d0872a4 */ /* 0x000fe2000f8e023f */
[----:B------:R-:W-:Y:S01]  /*dc40*/  F2FP.BF16.F32.PACK_AB R146, R149, R148 ;  /* 0x000000949592723e */ /* 0x000fe200000010ff */
[----:B------:R-:W-:Y:S01]  /*dc50*/  UIADD3 UR7, UR7, UR5, URZ ;  /* 0x0000000507077290 */ /* 0x000fe2000fffe03f */
[----:B------:R-:W-:Y:S01]  /*dc60*/  F2FP.BF16.F32.PACK_AB R147, R151, R150 ;  /* 0x000000969793723e */ /* 0x000fe200000010ff */
[----:B------:R-:W-:-:S02]  /*dc70*/  UIMAD UR8, UR43, UR11, UR8 ;  /* 0x0000000b2b0872a4 */ /* 0x000fc4000f8e0208 */
[----:B------:R-:W-:Y:S01]  /*dc80*/  UIMAD.WIDE.U32 UR6, UR43, UR10, UR6 ;  /* 0x0000000a2b0672a5 */ /* 0x000fe2000f8e0006 */
[----:B------:R-:W-:Y:S02]  /*dc90*/  ULDC UR5, c[0x0][0xa88] ;  /* 0x0002a20000057ab9 */ /* 0x000fe40000000800 */
[----:B------:R-:W-:Y:S01]  /*dca0*/  ULDC.64 UR10, c[0x0][0xaf0] ;  /* 0x0002bc00000a7ab9 */ /* 0x000fe20000000a00 */
[----:B------:R-:W-:Y:S02]  /*dcb0*/  MOV R34, R0 ;  /* 0x0000000000227202 */ /* 0x000fe40000000f00 */
[----:B0-----:R-:W-:Y:S01]  /*dcc0*/  MOV R35, R3 ;  /* 0x0000000300237202 */ /* 0x001fe20000000f00 */
[----:B------:R-:W-:Y:S02]  /*dcd0*/  IMAD R3, R184, 0x40, R18 ;  /* 0x00000040b8037824 */ /* 0x000fe400078e0212 */
[----:B------:R-:W-:-:S04]  /*dce0*/  IMAD.WIDE R4, R188, 0x2, R34 ;  /* 0x00000002bc047825 */ /* 0x000fc800078e0222 */
[----:B------:R-:W-:Y:S01]  /*dcf0*/  IMAD.WIDE R34, R3, 0x2, R34 ;  /* 0x0000000203227825 */ /* 0x000fe200078e0222 */
[C---:B------:R-:W-:Y:S02]  /*dd00*/  LOP3.LUT R3, R4.reuse, 0x380, RZ, 0xc0, !PT ;  /* 0x0000038004037812 */ /* 0x040fe400078ec0ff */
[C---:B------:R-:W-:Y:S02]  /*dd10*/  IADD3 R29, P1, R4.reuse, 0x4040, RZ ;  /* 0x00004040041d7810 */ /* 0x040fe40007f3e0ff */
[C---:B------:R-:W-:Y:S02]  /*dd20*/  IADD3 R21, P6, R4.reuse, 0x20, RZ ;  /* 0x0000002004157810 */ /* 0x040fe40007fde0ff */
[----:B------:R-:W-:Y:S01]  /*dd30*/  SHF.R.U64 R3, R3, 0x3, RZ ;  /* 0x0000000303037819 */ /* 0x000fe200000012ff */
[--C-:B------:R-:W-:Y:S01]  /*dd40*/  IMAD.X R41, RZ, RZ, R5.reuse, P1 ;  /* 0x000000ffff297224 */ /* 0x100fe200008e0605 */
[C---:B------:R-:W-:Y:S01]  /*dd50*/  IADD3 R27, P2, R4.reuse, 0x4020, RZ ;  /* 0x00004020041b7810 */ /* 0x040fe20007f5e0ff */
[----:B------:R-:W-:Y:S01]  /*dd60*/  IMAD.X R13, RZ, RZ, R5, P6 ;  /* 0x000000ffff0d7224 */ /* 0x000fe200030e0605 */
[----:B------:R-:W-:-:S02]  /*dd70*/  IADD3 R10, P3, R4, 0x4000, RZ ;  /* 0x00004000040a7810 */ /* 0x000fc40007f7e0ff */
[C---:B------:R-:W-:Y:S01]  /*dd80*/  IADD3 R43, P0, R4.reuse, 0x4060, RZ ;  /* 0x00004060042b7810 */ /* 0x040fe20007f1e0ff */
[--C-:B------:R-:W-:Y:S01]  /*dd90*/  IMAD.X R39, RZ, RZ, R5.reuse, P2 ;  /* 0x000000ffff277224 */ /* 0x100fe200010e0605 */
[C---:B------:R-:W-:Y:S01]  /*dda0*/  IADD3 R8, P4, R4.reuse, 0x60, RZ ;  /* 0x0000006004087810 */ /* 0x040fe20007f9e0ff */
[--C-:B------:R-:W-:Y:S01]  /*ddb0*/  IMAD.X R15, RZ, RZ, R5.reuse, P3 ;  /* 0x000000ffff0f7224 */ /* 0x100fe200018e0605 */
[----:B------:R-:W-:Y:S02]  /*ddc0*/  IADD3 R25, P5, R4, 0x40, RZ ;  /* 0x0000004004197810 */ /* 0x000fe40007fbe0ff */
[----:B------:R-:W-:Y:S01]  /*ddd0*/  LOP3.LUT R4, R3, R4, RZ, 0x3c, !PT ;  /* 0x0000000403047212 */ /* 0x000fe200078e3cff */
[--C-:B------:R-:W-:Y:S01]  /*dde0*/  IMAD.X R11, RZ, RZ, R5.reuse, P4 ;  /* 0x000000ffff0b7224 */ /* 0x100fe200020e0605 */
[----:B------:R-:W-:Y:S01]  /*ddf0*/  LOP3.LUT R14, R29, 0x380, RZ, 0xc0, !PT ;  /* 0x000003801d0e7812 */ /* 0x000fe200078ec0ff */
[----:B------:R-:W-:Y:S01]  /*de00*/  IMAD.X R9, RZ, RZ, R5, P5 ;  /* 0x000000ffff097224 */ /* 0x000fe200028e0605 */
[----:B------:R-:W-:-:S02]  /*de10*/  LOP3.LUT R12, R27, 0x380, RZ, 0xc0, !PT ;  /* 0x000003801b0c7812 */ /* 0x000fc400078ec0ff */
[----:B------:R-:W-:Y:S02]  /*de20*/  LOP3.LUT R3, R10, 0x380, RZ, 0xc0, !PT ;  /* 0x000003800a037812 */ /* 0x000fe400078ec0ff */
[----:B------:R-:W-:Y:S02]  /*de30*/  LOP3.LUT R2, R21, 0x380, RZ, 0xc0, !PT ;  /* 0x0000038015027812 */ /* 0x000fe400078ec0ff */
[----:B------:R-:W-:Y:S02]  /*de40*/  IADD3 R33, P6, R34, 0x1000, RZ ;  /* 0x0000100022217810 */ /* 0x000fe40007fde0ff */
[----:B------:R-:W-:Y:S02]  /*de50*/  SHF.R.U64 R14, R14, 0x3, RZ ;  /* 0x000000030e0e7819 */ /* 0x000fe400000012ff */
[----:B------:R-:W-:Y:S02]  /*de60*/  SHF.R.U64 R12, R12, 0x3, RZ ;  /* 0x000000030c0c7819 */ /* 0x000fe400000012ff */
[----:B------:R-:W-:-:S02]  /*de70*/  SHF.R.U64 R3, R3, 0x3, RZ ;  /* 0x0000000303037819 */ /* 0x000fc400000012ff */
[----:B------:R-:W-:Y:S02]  /*de80*/  SHF.R.U64 R2, R2, 0x3, RZ ;  /* 0x0000000302027819 */ /* 0x000fe400000012ff */
[----:B------:R-:W-:Y:S02]  /*de90*/  LOP3.LUT R32, R33, 0x380, RZ, 0xc0, !PT ;  /* 0x0000038021207812 */ /* 0x000fe400078ec0ff */
[----:B------:R-:W-:Y:S02]  /*dea0*/  LOP3.LUT R40, R14, R29, RZ, 0x3c, !PT ;  /* 0x0000001d0e287212 */ /* 0x000fe400078e3cff */
[----:B------:R-:W-:Y:S02]  /*deb0*/  LOP3.LUT R38, R12, R27, RZ, 0x3c, !PT ;  /* 0x0000001b0c267212 */ /* 0x000fe400078e3cff */
[----:B------:R-:W-:Y:S02]  /*dec0*/  LOP3.LUT R14, R3, R10, RZ, 0x3c, !PT ;  /* 0x0000000a030e7212 */ /* 0x000fe400078e3cff */
[----:B------:R-:W-:-:S02]  /*ded0*/  LOP3.LUT R12, R2, R21, RZ, 0x3c, !PT ;  /* 0x00000015020c7212 */ /* 0x000fc400078e3cff */
[----:B------:R-:W-:Y:S02]  /*dee0*/  LOP3.LUT R3, R8, 0x380, RZ, 0xc0, !PT ;  /* 0x0000038008037812 */ /* 0x000fe400078ec0ff */
[----:B------:R-:W-:Y:S02]  /*def0*/  SHF.R.U64 R32, R32, 0x3, RZ ;  /* 0x0000000320207819 */ /* 0x000fe400000012ff */
[----:B------:R-:W-:Y:S02]  /*df00*/  LOP3.LUT R2, R25, 0x380, RZ, 0xc0, !PT ;  /* 0x0000038019027812 */ /* 0x000fe400078ec0ff */
[----:B-1----:R-:W-:Y:S02]  /*df10*/  ISETP.NE.AND P1, PT, R44, 0x1, PT ;  /* 0x000000012c00780c */ /* 0x002fe40003f25270 */
[----:B------:R-:W-:Y:S02]  /*df20*/  SHF.R.U64 R3, R3, 0x3, RZ ;  /* 0x0000000303037819 */ /* 0x000fe400000012ff */
[----:B------:R-:W-:Y:S01]  /*df30*/  LOP3.LUT R32, R32, R33, RZ, 0x3c, !PT ;  /* 0x0000002120207212 */ /* 0x000fe200078e3cff */
[----:B------:R-:W-:Y:S01]  /*df40*/  IMAD.X R33, RZ, RZ, R35, P6 ;  /* 0x000000ffff217224 */ /* 0x000fe200030e0623 */
[----:B------:R-:W-:-:S02]  /*df50*/  SHF.R.U64 R2, R2, 0x3, RZ ;  /* 0x0000000302027819 */ /* 0x000fc400000012ff */
[----:B------:R-:W-:Y:S02]  /*df60*/  IADD3 R45, P6, R34, 0x7000, RZ ;  /* 0x00007000222d7810 */ /* 0x000fe40007fde0ff */
[----:B------:R-:W-:Y:S02]  /*df70*/  LOP3.LUT R10, R3, R8, RZ, 0x3c, !PT ;  /* 0x00000008030a7212 */ /* 0x000fe400078e3cff */
[----:B------:R-:W-:Y:S01]  /*df80*/  LOP3.LUT R8, R2, R25, RZ, 0x3c, !PT ;  /* 0x0000001902087212 */ /* 0x000fe200078e3cff */
[----:B------:R-:W0:Y:S01]  /*df90*/  @P1 LDC R47, c[0x0][0xbec] ;  /* 0x0002fb00ff2f1b82 */ /* 0x000e220000000800 */
[----:B------:R-:W-:Y:S02]  /*dfa0*/  LOP3.LUT R2, R45, 0x380, RZ, 0xc0, !PT ;  /* 0x000003802d027812 */ /* 0x000fe400078ec0ff */
[----:B------:R-:W-:Y:S02]  /*dfb0*/  LOP3.LUT R42, R43, 0x380, RZ, 0xc0, !PT ;  /* 0x000003802b2a7812 */ /* 0x000fe400078ec0ff */
[----:B------:R-:W-:-:S02]  /*dfc0*/  SHF.R.U64 R2, R2, 0x3, RZ ;  /* 0x0000000302027819 */ /* 0x000fc400000012ff */
[----:B------:R-:W-:Y:S02]  /*dfd0*/  SHF.R.U64 R42, R42, 0x3, RZ ;  /* 0x000000032a2a7819 */ /* 0x000fe400000012ff */
[----:B------:R-:W-:Y:S02]  /*dfe0*/  LOP3.LUT R2, R2, R45, RZ, 0x3c, !PT ;  /* 0x0000002d02027212 */ /* 0x000fe400078e3cff */
[----:B------:R-:W-:Y:S02]  /*dff0*/  MOV R45, R4 ;  /* 0x00000004002d7202 */ /* 0x000fe40000000f00 */
[----:B------:R-:W-:Y:S02]  /*e000*/  F2FP.BF16.F32.PACK_AB R4, R46, R7 ;  /* 0x000000072e04723e */ /* 0x000fe400000010ff */
[----:B------:R-:W1:Y:S01]  /*e010*/  @P1 LDC R46, c[0x0][0xbf0] ;  /* 0x0002fc00ff2e1b82 */ /* 0x000e620000000800 */
[----:B------:R-:W-:Y:S01]  /*e020*/  LOP3.LUT R42, R42, R43, RZ, 0x3c, !PT ;  /* 0x0000002b2a2a7212 */ /* 0x000fe200078e3cff */
[----:B------:R-:W-:Y:S01]  /*e030*/  IMAD.X R43, RZ, RZ, R5, P0 ;  /* 0x000000ffff2b7224 */ /* 0x000fe200000e0605 */
[----:B------:R-:W-:-:S02]  /*e040*/  F2FP.BF16.F32.PACK_AB R5, R91, R90 ;  /* 0x0000005a5b05723e */ /* 0x000fc400000010ff */
[----:B------:R-:W-:-:S03]  /*e050*/  F2FP.BF16.F32.PACK_AB R7, R95, R94 ;  /* 0x0000005e5f07723e */ /* 0x000fc600000010ff */
[----:B------:R-:W-:Y:S01]  /*e060*/  BAR.SYNC.DEFER_BLOCKING 0x1, 0x100 ;  /* 0x0044000000007b1d */ /* 0x000fe20000010000 */
[----:B------:R-:W-:Y:S01]  /*e070*/  MOV R65, R40 ;  /* 0x0000002800417202 */ /* 0x000fe20000000f00 */
[----:B------:R-:W-:Y:S01]  /*e080*/  VIADD R40, R17, UR36 ;  /* 0x0000002411287c36 */ /* 0x000fe20008000000 */
[----:B------:R-:W-:Y:S02]  /*e090*/  IADD3 R21, P0, R34, 0x6000, RZ ;  /* 0x0000600022157810 */ /* 0x000fe40007f1e0ff */
[----:B------:R-:W-:Y:S02]  /*e0a0*/  MOV R58, R10 ;  /* 0x0000000a003a7202 */ /* 0x000fe40000000f00 */
[----:B------:R-:W-:Y:S02]  /*e0b0*/  LOP3.LUT R20, R21, 0x380, RZ, 0xc0, !PT ;  /* 0x0000038015147812 */ /* 0x000fe400078ec0ff */
[----:B------:R-:W-:Y:S02]  /*e0c0*/  MOV R57, R14 ;  /* 0x0000000e00397202 */ /* 0x000fe40000000f00 */
[----:B------:R-:W-:-:S02]  /*e0d0*/  SHF.R.U64 R20, R20, 0x3, RZ ;  /* 0x0000000314147819 */ /* 0x000fc400000012ff */
[----:B------:R-:W-:Y:S02]  /*e0e0*/  MOV R15, R12 ;  /* 0x0000000c000f7202 */ /* 0x000fe40000000f00 */
[----:B------:R-:W-:Y:S01]  /*e0f0*/  LOP3.LUT R20, R20, R21, RZ, 0x3c, !PT ;  /* 0x0000001514147212 */ /* 0x000fe200078e3cff */
[----:B------:R-:W-:Y:S01]  /*e100*/  IMAD.X R21, RZ, RZ, R35, P0 ;  /* 0x000000ffff157224 */ /* 0x000fe200000e0623 */
[C---:B------:R-:W-:Y:S02]  /*e110*/  IADD3 R27, P3, R34.reuse, 0x4000, RZ ;  /* 0x00004000221b7810 */ /* 0x040fe40007f7e0ff */
[----:B------:R-:W-:Y:S02]  /*e120*/  IADD3 R25, P2, R34, 0x5000, RZ ;  /* 0x0000500022197810 */ /* 0x000fe40007f5e0ff */
[----:B------:R-:W-:Y:S02]  /*e130*/  LOP3.LUT R26, R27, 0x380, RZ, 0xc0, !PT ;  /* 0x000003801b1a7812 */ /* 0x000fe400078ec0ff */
[----:B------:R-:W-:Y:S01]  /*e140*/  LOP3.LUT R24, R25, 0x380, RZ, 0xc0, !PT ;  /* 0x0000038019187812 */ /* 0x000fe200078ec0ff */
[----:B------:R0:W-:Y:S01]  /*e150*/  STSM.16.M88.4 [R45], R4 ;  /* 0x000000042d007844 */ /* 0x0001e20000000200 */
[----:B------:R-:W-:-:S02]  /*e160*/  SHF.R.U64 R26, R26, 0x3, RZ ;  /* 0x000000031a1a7819 */ /* 0x000fc400000012ff */
[----:B------:R-:W-:Y:S01]  /*e170*/  MOV R56, R38 ;  /* 0x0000002600387202 */ /* 0x000fe20000000f00 */
[----:B------:R-:W-:Y:S01]  /*e180*/  VIADD R38, R187, UR36 ;  /* 0x00000024bb267c36 */ /* 0x000fe20008000000 */
[----:B------:R-:W-:Y:S02]  /*e190*/  SHF.R.U64 R24, R24, 0x3, RZ ;  /* 0x0000000318187819 */ /* 0x000fe400000012ff */
[----:B------:R-:W-:Y:S01]  /*e1a0*/  LOP3.LUT R26, R26, R27, RZ, 0x3c, !PT ;  /* 0x0000001b1a1a7212 */ /* 0x000fe200078e3cff */
[----:B------:R-:W-:Y:S01]  /*e1b0*/  IMAD.X R27, RZ, RZ, R35, P3 ;  /* 0x000000ffff1b7224 */ /* 0x000fe200018e0623 */
[----:B------:R-:W-:Y:S02]  /*e1c0*/  MOV R14, R8 ;  /* 0x00000008000e7202 */ /* 0x000fe40000000f00 */
[----:B------:R-:W-:Y:S02]  /*e1d0*/  F2FP.BF16.F32.PACK_AB R8, R105, R104 ;  /* 0x000000686908723e */ /* 0x000fe400000010ff */
[----:B------:R-:W-:-:S02]  /*e1e0*/  F2FP.BF16.F32.PACK_AB R9, R107, R106 ;  /* 0x0000006a6b09723e */ /* 0x000fc400000010ff */
[----:B------:R-:W-:Y:S01]  /*e1f0*/  LOP3.LUT R24, R24, R25, RZ, 0x3c, !PT ;  /* 0x0000001918187212 */ /* 0x000fe200078e3cff */
[----:B0-----:R-:W-:Y:S01]  /*e200*/  @P1 IMAD.HI.U32 R5, R40, R47, RZ ;  /* 0x0000002f28051227 */ /* 0x001fe200078e00ff */
[----:B------:R-:W-:Y:S02]  /*e210*/  MOV R64, R42 ;  /* 0x0000002a00407202 */ /* 0x000fe40000000f00 */
[----:B------:R-:W-:Y:S01]  /*e220*/  IADD3 R29, P4, R34, 0x3000, RZ ;  /* 0x00003000221d7810 */ /* 0x000fe20007f9e0ff */
[----:B------:R-:W-:Y:S01]  /*e230*/  IMAD.MOV.U32 R4, RZ, RZ, R40 ;  /* 0x000000ffff047224 */ /* 0x000fe200078e0028 */
[----:B-1----:R-:W-:Y:S01]  /*e240*/  @P1 SHF.R.U32.HI R4, RZ, R46, R5 ;  /* 0x0000002eff041219 */ /* 0x002fe20000011605 */
[----:B------:R-:W-:Y:S01]  /*e250*/  IMAD.U32 R6, RZ, RZ, UR8 ;  /* 0x00000008ff067e24 */ /* 0x000fe2000f8e00ff */
[----:B------:R-:W-:Y:S01]  /*e260*/  LOP3.LUT R28, R29, 0x380, RZ, 0xc0, !PT ;  /* 0x000003801d1c7812 */ /* 0x000fe200078ec0ff */
[----:B------:R-:W-:Y:S01]  /*e270*/  IMAD R45, R44, UR5, RZ ;  /* 0x000000052c2d7c24 */ /* 0x000fe2000f8e02ff */
[--C-:B------:R-:W-:Y:S01]  /*e280*/  SHF.R.S32.HI R5, RZ, 0x1f, R4.reuse ;  /* 0x0000001fff057819 */ /* 0x100fe20000011404 */
[----:B------:R-:W-:Y:S01]  /*e290*/  IMAD.MOV R7, RZ, RZ, -R4 ;  /* 0x000000ffff077224 */ /* 0x000fe200078e0a04 */
[----:B------:R-:W-:Y:S01]  /*e2a0*/  IADD3 R12, P0, R4, UR6, RZ ;  /* 0x00000006040c7c10 */ /* 0x000fe2000ff1e0ff */
[----:B------:R-:W-:Y:S01]  /*e2b0*/  IMAD.X R25, RZ, RZ, R35, P2 ;  /* 0x000000ffff197224 */ /* 0x000fe200010e0623 */
[----:B------:R-:W-:Y:S01]  /*e2c0*/  F2FP.BF16.F32.PACK_AB R4, R97, R96 ;  /* 0x000000606104723e */ /* 0x000fe200000010ff */
[----:B------:R-:W-:Y:S01]  /*e2d0*/  IMAD R11, R44, R7, R40 ;  /* 0x000000072c0b7224 */ /* 0x000fe200078e0228 */
[----:B------:R-:W-:Y:S01]  /*e2e0*/  IADD3.X R13, R5, UR7, R6, P0, !PT ;  /* 0x00000007050d7c10 */ /* 0x000fe200087fe406 */
[----:B------:R-:W-:Y:S01]  /*e2f0*/  ULDC.64 UR6, c[0x0][0xb88] ;  /* 0x0002e20000067ab9 */ /* 0x000fe20000000a00 */
[----:B------:R-:W-:Y:S01]  /*e300*/  F2FP.BF16.F32.PACK_AB R5, R99, R98 ;  /* 0x000000626305723e */ /* 0x000fe200000010ff */
[----:B------:R-:W-:Y:S01]  /*e310*/  ULDC.64 UR8, c[0x0][0xae8] ;  /* 0x0002ba0000087ab9 */ /* 0x000fe20000000a00 */
[----:B------:R-:W-:Y:S01]  /*e320*/  SHF.R.S32.HI R10, RZ, 0x1f, R11 ;  /* 0x0000001fff0a7819 */ /* 0x000fe2000001140b */
[----:B------:R-:W-:Y:S01]  /*e330*/  IMAD.WIDE.U32 R12, R11, UR6, R12 ;  /* 0x000000060b0c7c25 */ /* 0x000fe2000f8e000c */
[----:B------:R-:W-:-:S02]  /*e340*/  F2FP.BF16.F32.PACK_AB R6, R101, R100 ;  /* 0x000000646506723e */ /* 0x000fc400000010ff */
[----:B------:R-:W-:Y:S01]  /*e350*/  F2FP.BF16.F32.PACK_AB R7, R103, R102 ;  /* 0x000000666707723e */ /* 0x000fe200000010ff */
[----:B------:R-:W-:Y:S01]  /*e360*/  IMAD R10, R10, UR6, RZ ;  /* 0x000000060a0a7c24 */ /* 0x000fe2000f8e02ff */
[----:B------:R-:W-:Y:S02]  /*e370*/  LOP3.LUT P0, RZ, R185, 0x3, RZ, 0xc0, !PT ;  /* 0x00000003b9ff7812 */ /* 0x000fe4000780c0ff */
[----:B------:R-:W-:Y:S01]  /*e380*/  SHF.R.U64 R28, R28, 0x3, RZ ;  /* 0x000000031c1c7819 */ /* 0x000fe200000012ff */
[----:B------:R-:W-:Y:S01]  /*e390*/  IMAD R39, R11, UR7, R10 ;  /* 0x000000070b277c24 */ /* 0x000fe2000f8e020a */
[----:B------:R0:W-:Y:S01]  /*e3a0*/  STSM.16.M88.4 [R15], R4 ;  /* 0x000000040f007844 */ /* 0x0001e20000000200 */
[----:B------:R-:W-:Y:S01]  /*e3b0*/  ULDC.64 UR6, c[0x0][0xb50] ;  /* 0x0002d40000067ab9 */ /* 0x000fe20000000a00 */
[----:B------:R-:W-:Y:S02]  /*e3c0*/  F2FP.BF16.F32.PACK_AB R10, R109, R108 ;  /* 0x0000006c6d0a723e */ /* 0x000fe400000010ff */
[----:B------:R-:W-:-:S02]  /*e3d0*/  F2FP.BF16.F32.PACK_AB R11, R111, R110 ;  /* 0x0000006e6f0b723e */ /* 0x000fc400000010ff */
[----:B------:R-:W-:Y:S02]  /*e3e0*/  LEA R40, P3, R12, UR6, 0x2 ;  /* 0x000000060c287c11 */ /* 0x000fe4000f8610ff */
[----:B------:R-:W-:Y:S01]  /*e3f0*/  ISETP.GE.OR P2, PT, R38, R45, P0 ;  /* 0x0000002d2600720c */ /* 0x000fe20000746670 */
[----:B------:R1:W-:Y:S01]  /*e400*/  STSM.16.M88.4 [R14], R8 ;  /* 0x000000080e007844 */ /* 0x0003e20000000200 */
[----:B------:R-:W-:Y:S01]  /*e410*/  LOP3.LUT R28, R28, R29, RZ, 0x3c, !PT ;  /* 0x0000001d1c1c7212 */ /* 0x000fe200078e3cff */
[----:B------:R-:W-:Y:S01]  /*e420*/  IMAD.X R29, RZ, RZ, R35, P4 ;  /* 0x000000ffff1d7224 */ /* 0x000fe200020e0623 */
[C---:B------:R-:W-:Y:S01]  /*e430*/  LOP3.LUT R3, R34.reuse, 0x380, RZ, 0xc0, !PT ;  /* 0x0000038022037812 */ /* 0x040fe200078ec0ff */
[----:B------:R-:W-:Y:S01]  /*e440*/  SHFL.IDX PT, R46, R40, 0x1, 0x1c1f ;  /* 0x003c1f00282e7f89 */ /* 0x000fe200000e0000 */
[----:B------:R-:W-:Y:S01]  /*e450*/  IADD3 R31, P5, R34, 0x2000, RZ ;  /* 0x00002000221f7810 */ /* 0x000fe20007fbe0ff */
[----:B0-----:R-:W-:Y:S01]  /*e460*/  VIADD R4, R38, 0x8 ;  /* 0x0000000826047836 */ /* 0x001fe20000000000 */
[----:B------:R-:W-:Y:S01]  /*e470*/  F2FP.BF16.F32.PACK_AB R6, R117, R116 ;  /* 0x000000747506723e */ /* 0x000fe200000010ff */
[----:B------:R-:W-:Y:S01]  /*e480*/  IMAD.IADD R5, R13, 0x1, R39 ;  /* 0x000000010d057824 */ /* 0x000fe200078e0227 */
[----:B------:R-:W-:Y:S01]  /*e490*/  F2FP.BF16.F32.PACK_AB R7, R119, R118 ;  /* 0x000000767707723e */ /* 0x000fe200000010ff */
[----:B------:R-:W-:Y:S01]  /*e4a0*/  SHFL.IDX PT, R38, R40, RZ, 0x1c1f ;  /* 0x001c1fff28267589 */ /* 0x000fe200000e0000 */
[----:B------:R-:W-:-:S02]  /*e4b0*/  ISETP.GE.OR P0, PT, R4, R45, P0 ;  /* 0x0000002d0400720c */ /* 0x000fc40000706670 */
[----:B------:R-:W-:Y:S02]  /*e4c0*/  LEA.HI.X R41, R12, UR7, R5, 0x2, P3 ;  /* 0x000000070c297c11 */ /* 0x000fe400098f1405 */
[----:B------:R-:W-:Y:S02]  /*e4d0*/  F2FP.BF16.F32.PACK_AB R4, R113, R112 ;  /* 0x000000707104723e */ /* 0x000fe400000010ff */
[----:B------:R-:W-:Y:S01]  /*e4e0*/  F2FP.BF16.F32.PACK_AB R5, R115, R114 ;  /* 0x000000727305723e */ /* 0x000fe200000010ff */
[----:B------:R-:W0:Y:S01]  /*e4f0*/  SHFL.IDX PT, R39, R41, RZ, 0x1c1f ;  /* 0x001c1fff29277589 */ /* 0x000e2200000e0000 */
[----:B------:R-:W-:Y:S02]  /*e500*/  F2FP.BF16.F32.PACK_AB R12, R121, R120 ;  /* 0x00000078790c723e */ /* 0x000fe400000010ff */
[----:B------:R-:W-:Y:S01]  /*e510*/  F2FP.BF16.F32.PACK_AB R13, R123, R122 ;  /* 0x0000007a7b0d723e */ /* 0x000fe200000010ff */
[----:B------:R-:W-:Y:S01]  /*e520*/  STSM.16.M88.4 [R58], R4 ;  /* 0x000000043a007844 */ /* 0x000fe20000000200 */
[----:B-1----:R-:W-:-:S02]  /*e530*/  F2FP.BF16.F32.PACK_AB R14, R125, R124 ;  /* 0x0000007c7d0e723e */ /* 0x002fc400000010ff */
[----:B------:R-:W-:Y:S01]  /*e540*/  F2FP.BF16.F32.PACK_AB R15, R127, R126 ;  /* 0x0000007e7f0f723e */ /* 0x000fe200000010ff */
[----:B------:R-:W1:Y:S01]  /*e550*/  SHFL.IDX PT, R47, R41, 0x1, 0x1c1f ;  /* 0x003c1f00292f7f89 */ /* 0x000e6200000e0000 */
[----:B------:R-:W-:Y:S02]  /*e560*/  F2FP.BF16.F32.PACK_AB R8, R129, R128 ;  /* 0x000000808108723e */ /* 0x000fe400000010ff */
[----:B------:R-:W-:Y:S01]  /*e570*/  F2FP.BF16.F32.PACK_AB R9, R131, R130 ;  /* 0x000000828309723e */ /* 0x000fe200000010ff */
[----:B------:R-:W-:Y:S01]  /*e580*/  STSM.16.M88.4 [R57], R12 ;  /* 0x0000000c39007844 */ /* 0x000fe20000000200 */
[----:B------:R-:W-:Y:S02]  /*e590*/  F2FP.BF16.F32.PACK_AB R10, R133, R132 ;  /* 0x00000084850a723e */ /* 0x000fe400000010ff */
[----:B------:R-:W-:Y:S02]  /*e5a0*/  F2FP.BF16.F32.PACK_AB R11, R135, R134 ;  /* 0x00000086870b723e */ /* 0x000fe400000010ff */
[----:B------:R-:W-:Y:S01]  /*e5b0*/  SHF.R.U64 R3, R3, 0x3, RZ ;  /* 0x0000000303037819 */ /* 0x000fe200000012ff */
[----:B------:R-:W-:Y:S01]  /*e5c0*/  UIMAD UR5, UR12, UR8, URZ ;  /* 0x000000080c0572a4 */ /* 0x000fe2000f8e023f */
[----:B------:R-:W-:Y:S01]  /*e5d0*/  LOP3.LUT R30, R31, 0x380, RZ, 0xc0, !PT ;  /* 0x000003801f1e7812 */ /* 0x000fe200078ec0ff */
[----:B------:R-:W-:Y:S01]  /*e5e0*/  STSM.16.M88.4 [R56], R8 ;  /* 0x0000000838007844 */ /* 0x000fe20000000200 */
[----:B------:R-:W-:Y:S01]  /*e5f0*/  LOP3.LUT R34, R3, R34, RZ, 0x3c, !PT ;  /* 0x0000002203227212 */ /* 0x000fe200078e3cff */
[----:B------:R-:W-:Y:S01]  /*e600*/  IMAD.X R3, RZ, RZ, R35, P6 ;  /* 0x000000ffff037224 */ /* 0x000fe200030e0623 */
[----:B------:R-:W-:Y:S01]  /*e610*/  UIMAD.WIDE.U32 UR6, UR37, UR8, URZ ;  /* 0x00000008250672a5 */ /* 0x000fe2000f8e003f */
[----:B------:R2:W-:Y:S01]  /*e620*/  STSM.16.M88.4 [R65], R136 ;  /* 0x0000008841007844 */ /* 0x0005e20000000200 */
[----:B------:R-:W-:Y:S01]  /*e630*/  UIMAD UR5, UR37, UR9, UR5 ;  /* 0x00000009250572a4 */ /* 0x000fe2000f8e0205 */
[----:B------:R-:W-:-:S02]  /*e640*/  SHF.R.U64 R30, R30, 0x3, RZ ;  /* 0x000000031e1e7819 */ /* 0x000fc400000012ff */
[----:B------:R-:W-:Y:S01]  /*e650*/  STSM.16.M88.4 [R64], R144 ;  /* 0x0000009040007844 */ /* 0x000fe20000000200 */
[----:B--2---:R-:W2:Y:S08]  /*e660*/  @P1 LDC R65, c[0x0][0xbec] ;  /* 0x0002fb00ff411b82 */ /* 0x004eb00000000800 */
[----:B------:R-:W-:Y:S01]  /*e670*/  BAR.SYNC.DEFER_BLOCKING 0x1, 0x100 ;  /* 0x0044000000007b1d */ /* 0x000fe20000010000 */
[----:B------:R-:W-:Y:S01]  /*e680*/  UIMAD UR8, UR13, UR10, URZ ;  /* 0x0000000a0d0872a4 */ /* 0x000fe2000f8e023f */
[----:B------:R-:W-:Y:S01]  /*e690*/  LOP3.LUT R30, R30, R31, RZ, 0x3c, !PT ;  /* 0x0000001f1e1e7212 */ /* 0x000fe200078e3cff */
[----:B------:R-:W-:Y:S01]  /*e6a0*/  UIADD3 UR7, UR7, UR5, URZ ;  /* 0x0000000507077290 */ /* 0x000fe2000fffe03f */
[----:B------:R-:W-:-:S02]  /*e6b0*/  IMAD.X R31, RZ, RZ, R35, P5 ;  /* 0x000000ffff1f7224 */ /* 0x000fc400028e0623 */
[----:B0-----:R0:W-:Y:S04]  /*e6c0*/  @!P2 ST.E desc[UR50][R38.64], R37 ;  /* 0x000000252600a985 */ /* 0x0011e8000c101932 */
[----:B-1----:R1:W-:Y:S04]  /*e6d0*/  @!P0 ST.E desc[UR50][R46.64], R36 ;  /* 0x000000242e008985 */ /* 0x0023e8000c101932 */
[----:B------:R3:W5:Y:S01]  /*e6e0*/  LD.E.128 R4, desc[UR50][R28.64] ;  /* 0x000000321c047980 */ /* 0x000762000c101d00 */
[----:B0-----:R-:W0:Y:S03]  /*e6f0*/  @P1 LDC R37, c[0x0][0xbf0] ;  /* 0x0002fc00ff251b82 */ /* 0x001e260000000800 */
[----:B------:R2:W5:Y:S01]  /*e700*/  LD.E.128 R8, desc[UR50][R2.64] ;  /* 0x0000003202087980 */ /* 0x000562000c101d00 */
[----:B------:R-:W-:-:S03]  /*e710*/  UIMAD UR5, UR43, UR11, UR8 ;  /* 0x0000000b2b0572a4 */ /* 0x000fc6000f8e0208 */
[----:B------:R4:W5:Y:S01]  /*e720*/  LD.E.128 R12, desc[UR50][R20.64] ;  /* 0x00000032140c7980 */ /* 0x000962000c101d00 */
[----:B---3--:R-:W-:Y:S01]  /*e730*/  IMAD R28, R22, 0x20, R184 ;  /* 0x00000020161c7824 */ /* 0x008fe200078e02b8 */
[----:B------:R-:W-:Y:S02]  /*e740*/  UIMAD.WIDE.U32 UR6, UR43, UR10, UR6 ;  /* 0x0000000a2b0672a5 */ /* 0x000fe4000f8e0006 */
[----:B------:R3:W5:Y:S01]  /*e750*/  LD.E.128 R56, desc[UR50][R24.64] ;  /* 0x0000003218387980 */ /* 0x000762000c101d00 */
[----:B------:R-:W-:Y:S01]  /*e760*/  VIADD R28, R28, UR36 ;  /* 0x000000241c1c7c36 */ /* 0x000fe20008000000 */
[----:B------:R-:W-:Y:S02]  /*e770*/  ULDC.64 UR8, c[0x0][0xae0] ;  /* 0x0002b80000087ab9 */ /* 0x000fe40000000a00 */
[----:B------:R-:W5:Y:S01]  /*e780*/  LD.E.128 R52, desc[UR50][R34.64] ;  /* 0x0000003222347980 */ /* 0x000f62000c101d00 */
[----:B--2---:R-:W-:-:S03]  /*e790*/  @P1 IMAD.HI.U32 R2, R28, R65, RZ ;  /* 0x000000411c021227 */ /* 0x004fc600078e00ff */
[----:B------:R-:W5:Y:S01]  /*e7a0*/  LD.E.128 R48, desc[UR50][R32.64] ;  /* 0x0000003220307980 */ /* 0x000f62000c101d00 */
[----:B----4-:R-:W-:Y:S01]  /*e7b0*/  IMAD.MOV.U32 R21, RZ, RZ, R28 ;  /* 0x000000ffff157224 */ /* 0x010fe200078e001c */
[----:B------:R-:W-:Y:S02]  /*e7c0*/  UIADD3 UR5, UR7, UR5, URZ ;  /* 0x0000000507057290 */ /* 0x000fe4000fffe03f */
[----:B------:R-:W5:Y:S01]  /*e7d0*/  LD.E.128 R40, desc[UR50][R30.64] ;  /* 0x000000321e287980 */ /* 0x000f62000c101d00 */
[----:B0-----:R-:W-:-:S03]  /*e7e0*/  @P1 SHF.R.U32.HI R21, RZ, R37, R2 ;  /* 0x00000025ff151219 */ /* 0x001fc60000011602 */
[----:B------:R0:W5:Y:S01]  /*e7f0*/  LD.E.128 R60, desc[UR50][R26.64] ;  /* 0x000000321a3c7980 */ /* 0x000162000c101d00 */
[--C-:B------:R-:W-:Y:S01]  /*e800*/  SHF.R.S32.HI R20, RZ, 0x1f, R21.reuse ;  /* 0x0000001fff147819 */ /* 0x100fe20000011415 */
[----:B---3--:R-:W-:Y:S01]  /*e810*/  IMAD.MOV R25, RZ, RZ, -R21 ;  /* 0x000000ffff197224 */ /* 0x008fe200078e0a15 */
[----:B------:R-:W-:Y:S01]  /*e820*/  @!PT LDS RZ, [RZ] ;  /* 0x00000000fffff984 */ /* 0x000fe20000000800 */
[----:B------:R-:W-:Y:S01]  /*e830*/  @!PT LDS RZ, [RZ] ;  /* 0x00000000fffff984 */ /* 0x000fe20000000800 */
[----:B------:R-:W-:Y:S01]  /*e840*/  @!PT LDS RZ, [RZ] ;  /* 0x00000000fffff984 */ /* 0x000fe20000000800 */
[----:B------:R-:W-:Y:S01]  /*e850*/  @!PT LDS RZ, [RZ] ;  /* 0x00000000fffff984 */ /* 0x000fe20000000800 */
[----:B------:R2:W-:Y:S06]  /*e860*/  MEMBAR.ALL.CTA ;  /* 0x0000000000007992 */ /* 0x0005ec0000008000 */
[----:B--2---:R-:W2:Y:S01]  /*e870*/  FENCE.VIEW.ASYNC.S ;  /* 0x00000000000073c6 */ /* 0x004ea20000000000 */
[----:B------:R-:W-:-:S02]  /*e880*/  IMAD.U32 R3, RZ, RZ, UR7 ;  /* 0x00000007ff037e24 */ /* 0x000fc4000f8e00ff */
[----:B------:R-:W-:Y:S02]  /*e890*/  IMAD R20, R20, UR8, RZ ;  /* 0x0000000814147c24 */ /* 0x000fe4000f8e02ff */
[----:B------:R-:W-:Y:S02]  /*e8a0*/  IMAD R25, R44, R25, R28 ;  /* 0x000000192c197224 */ /* 0x000fe400078e021c */
[----:B------:R-:W-:Y:S01]  /*e8b0*/  IMAD.U32 R2, RZ, RZ, UR6 ;  /* 0x00000006ff027e24 */ /* 0x000fe2000f8e00ff */
[----:B------:R-:W-:Y:S01]  /*e8c0*/  ULDC.64 UR6, c[0x0][0xad8] ;  /* 0x0002b60000067ab9 */ /* 0x000fe20000000a00 */
[----:B------:R-:W-:Y:S02]  /*e8d0*/  IMAD.U32 R3, RZ, RZ, UR5 ;  /* 0x00000005ff037e24 */ /* 0x000fe4000f8e00ff */
[C---:B0-----:R-:W-:Y:S01]  /*e8e0*/  IMAD R27, R21.reuse, UR9, R20 ;  /* 0x00000009151b7c24 */ /* 0x041fe2000f8e0214 */
[----:B------:R-:W-:Y:S01]  /*e8f0*/  SHF.R.S32.HI R20, RZ, 0x1f, R25 ;  /* 0x0000001fff147819 */ /* 0x000fe20000011419 */
[----:B------:R-:W-:-:S04]  /*e900*/  IMAD.WIDE.U32 R2, R21, UR8, R2 ;  /* 0x0000000815027c25 */ /* 0x000fc8000f8e0002 */
[----:B------:R-:W-:Y:S02]  /*e910*/  IMAD.IADD R3, R3, 0x1, R27 ;  /* 0x0000000103037824 */ /* 0x000fe400078e021b */
[----:B------:R-:W-:Y:S02]  /*e920*/  IMAD R24, R20, UR6, RZ ;  /* 0x0000000614187c24 */ /* 0x000fe4000f8e02ff */
[----:B------:R-:W-:Y:S02]  /*e930*/  VIADD R26, R184, UR36 ;  /* 0x00000024b81a7c36 */ /* 0x000fe40008000000 */
[C---:B------:R-:W-:Y:S02]  /*e940*/  IMAD R21, R25.reuse, UR7, R24 ;  /* 0x0000000719157c24 */ /* 0x040fe4000f8e0218 */
[----:B------:R-:W-:Y:S01]  /*e950*/  IMAD.WIDE.U32 R2, R25, UR6, R2 ;  /* 0x0000000619027c25 */ /* 0x000fe2000f8e0002 */
[----:B------:R-:W-:Y:S01]  /*e960*/  ISETP.GE.AND P2, PT, R26, R45, PT ;  /* 0x0000002d1a00720c */ /* 0x000fe20003f46270 */
[----:B------:R-:W-:-:S02]  /*e970*/  ULDC.64 UR6, c[0x0][0xa80] ;  /* 0x0002a00000067ab9 */ /* 0x000fc40000000a00 */
[----:B------:R-:W-:Y:S02]  /*e980*/  VIADD R20, R26, 0x20 ;  /* 0x000000201a147836 */ /* 0x000fe40000000000 */
[----:B------:R-:W-:Y:S01]  /*e990*/  VIADD R0, R0, 0x28820 ;  /* 0x0002882000007836 */ /* 0x000fe20000000000 */
[----:B------:R-:W-:Y:S01]  /*e9a0*/  LEA R24, P3, R2, UR6, 0x1 ;  /* 0x0000000602187c11 */ /* 0x000fe2000f8608ff */
[----:B------:R-:W-:Y:S01]  /*e9b0*/  IMAD.IADD R3, R3, 0x1, R21 ;  /* 0x0000000103037824 */ /* 0x000fe200078e0215 */
[-C--:B------:R-:W-:Y:S01]  /*e9c0*/  ISETP.GE.AND P0, PT, R20, R45.reuse, PT ;  /* 0x0000002d1400720c */ /* 0x080fe20003f06270 */
[----:B------:R-:W-:Y:S01]  /*e9d0*/  VIADD R20, R26, 0x40 ;  /* 0x000000401a147836 */ /* 0x000fe20000000000 */
[----:B------:R-:W-:Y:S02]  /*e9e0*/  PRMT R0, RZ, 0x654, R0 ;  /* 0x00000654ff007816 */ /* 0x000fe40000000000 */
[----:B------:R-:W-:Y:S01]  /*e9f0*/  LEA.HI.X R25, R2, UR7, R3, 0x1, P3 ;  /* 0x0000000702197c11 */ /* 0x000fe200098f0c03 */
[----:B------:R-:W-:Y:S01]  /*ea00*/  BSSY B1, `(.L_x_1180) ;  /* 0x000000f000017945 */ /* 0x000fe20003800000 */
[----:B------:R-:W-:Y:S01]  /*ea10*/  ISETP.GE.AND P1, PT, R20, R45, PT ;  /* 0x0000002d1400720c */ /* 0x000fe20003f26270 */
[----:B--2---:R0:W-:Y:S01]  /*ea20*/  SYNCS.ARRIVE.TRANS64.RED.A1T0 RZ, [R0+URZ], RZ ;  /* 0x000000ff00ff79a7 */ /* 0x0041e2000810043f */
[----:B------:R1:W2:Y:S04]  /*ea30*/  SHFL.IDX PT, R20, R24, RZ, 0x181f ;  /* 0x00181fff18147589 */ /* 0x0002a800000e0000 */
[----:B0-----:R1:W0:Y:S01]  /*ea40*/  SHFL.IDX PT, R0, R25, RZ, 0x181f ;  /* 0x00181fff19007589 */ /* 0x00122200000e0000 */
[----:B------:R-:W-:Y:S06]  /*ea50*/  @P2 BRA `(.L_x_1181) ;  /* 0x0000000000242947 */ /* 0x000fec0003800000 */
[----:B------:R-:W-:Y:S02]  /*ea60*/  ULDC UR5, c[0x0][0xac8] ;  /* 0x0002b20000057ab9 */ /* 0x000fe40000000800 */
[----:B------:R-:W-:Y:S02]  /*ea70*/  ISETP.GE.AND P2, PT, R18, UR5, PT ;  /* 0x0000000512007c0c */ /* 0x000fe4000bf46270 */
[----:B------:R-:W-:-:S11]  /*ea80*/  ISETP.GE.AND P3, PT, R19, UR5, PT ;  /* 0x0000000513007c0c */ /* 0x000fd6000bf66270 */
[CC--:B--2---:R-:W-:Y:S02]  /*ea90*/  @!P2 LEA R2, P4, R18.reuse, R20.reuse, 0x1 ;  /* 0x000000141202a211 */ /* 0x0c4fe400078808ff */
[C---:B------:R-:W-:Y:S02]  /*eaa0*/  @!P3 LEA R20, P5, R19.reuse, R20, 0x1 ;  /* 0x000000141314b211 */ /* 0x040fe400078a08ff */
[-C--:B0-----:R-:W-:Y:S02]  /*eab0*/  @!P2 LEA.HI.X R3, R18, R0.reuse, R190, 0x1, P4 ;  /* 0x000000001203a211 */ /* 0x081fe400020f0cbe */
[----:B------:R-:W-:-:S03]  /*eac0*/  @!P3 LEA.HI.X R21, R19, R0, R189, 0x1, P5 ;  /* 0x000000001315b211 */ /* 0x000fc600028f0cbd */
[----:B-----5:R3:W-:Y:S04]  /*ead0*/  @!P2 ST.E.128 desc[UR50][R2.64], R52 ;  /* 0x000000340200a985 */ /* 0x0207e8000c101d32 */
[----:B------:R3:W-:Y:S02]  /*eae0*/  @!P3 ST.E.128 desc[UR50][R20.64], R60 ;  /* 0x0000003c1400b985 */ /* 0x0007e4000c101d32 */
.L_x_1181:
[----:B------:R-:W-:Y:S05]  /*eaf0*/  BSYNC B1 ;  /* 0x0000000000017941 */ /* 0x000fea0003800000 */
.L_x_1180:
[----:B0-----:R0:W4:Y:S01]  /*eb00*/  SHFL.IDX PT, R0, R25, 0x1, 0x181f ;  /* 0x00381f0019007f89 */ /* 0x00112200000e0000 */
[----:B------:R-:W-:Y:S03]  /*eb10*/  BSSY B1, `(.L_x_1182) ;  /* 0x000000c000017945 */ /* 0x000fe60003800000 */
[----:B--23--:R0:W2:Y:S01]  /*eb20*/  SHFL.IDX PT, R20, R24, 0x1, 0x181f ;  /* 0x00381f0018147f89 */ /* 0x00c0a200000e0000 */
[----:B------:R-:W-:Y:S05]  /*eb30*/  @P0 BRA `(.L_x_1183) ;  /* 0x0000000000240947 */ /* 0x000fea0003800000 */
[----:B------:R-:W-:Y:S02]  /*eb40*/  ULDC UR5, c[0x0][0xac8] ;  /* 0x0002b20000057ab9 */ /* 0x000fe40000000800 */
[----:B------:R-:W-:Y:S02]  /*eb50*/  ISETP.GE.AND P3, PT, R18, UR5, PT ;  /* 0x0000000512007c0c */ /* 0x000fe4000bf66270 */
[----:B------:R-:W-:-:S11]  /*eb60*/  ISETP.GE.AND P4, PT, R19, UR5, PT ;  /* 0x0000000513007c0c */ /* 0x000fd6000bf86270 */
[CC--:B--2---:R-:W-:Y:S02]  /*eb70*/  @!P3 LEA R2, P0, R18.reuse, R20.reuse, 0x1 ;  /* 0x000000141202b211 */ /* 0x0c4fe400078008ff */
[C---:B------:R-:W-:Y:S02]  /*eb80*/  @!P4 LEA R20, P2, R19.reuse, R20, 0x1 ;  /* 0x000000141314c211 */ /* 0x040fe400078408ff */
[-C--:B----4-:R-:W-:Y:S02]  /*eb90*/  @!P3 LEA.HI.X R3, R18, R0.reuse, R190, 0x1, P0 ;  /* 0x000000001203b211 */ /* 0x090fe400000f0cbe */
[----:B------:R-:W-:-:S03]  /*eba0*/  @!P4 LEA.HI.X R21, R19, R0, R189, 0x1, P2 ;  /* 0x000000001315c211 */ /* 0x000fc600010f0cbd */
[----:B-----5:R3:W-:Y:S04]  /*ebb0*/  @!P3 ST.E.128 desc[UR50][R2.64], R48 ;  /* 0x000000300200b985 */ /* 0x0207e8000c101d32 */
[----:B------:R3:W-:Y:S02]  /*ebc0*/  @!P4 ST.E.128 desc[UR50][R20.64], R56 ;  /* 0x000000381400c985 */ /* 0x0007e4000c101d32 */
.L_x_1183:
[----:B------:R-:W-:Y:S05]  /*ebd0*/  BSYNC B1 ;  /* 0x0000000000017941 */ /* 0x000fea0003800000 */
.L_x_1182:
[----:B----4-:R4:W0:Y:S01]  /*ebe0*/  SHFL.IDX PT, R0, R25, 0x2, 0x181f ;  /* 0x00581f0019007f89 */ /* 0x01082200000e0000 */
        /* <DEDUP_REMOVED lines=12> */
.L_x_1185:
[----:B------:R-:W-:Y:S05]  /*ecb0*/  BSYNC B1 ;  /* 0x0000000000017941 */ /* 0x000fea0003800000 */
.L_x_1184:
[----:B0-----:R-:W-:Y:S01]  /*ecc0*/  VIADD R0, R26, 0x60 ;  /* 0x000000601a007836 */ /* 0x001fe20000000000 */
[----:B-1--4-:R-:W0:Y:S04]  /*ecd0*/  SHFL.IDX PT, R25, R25, 0x3, 0x181f ;  /* 0x00781f0019197f89 */ /* 0x012e2800000e0000 */
[----:B------:R-:W-:Y:S01]  /*ece0*/  ISETP.GE.AND P0, PT, R0, R45, PT ;  /* 0x0000002d0000720c */ /* 0x000fe20003f06270 */
[----:B------:R-:W1:-:S12]  /*ecf0*/  SHFL.IDX PT, R24, R24, 0x3, 0x181f ;  /* 0x00781f0018187f89 */ /* 0x000e5800000e0000 */
[----:B------:R-:W-:Y:S05]  /*ed00*/  @P0 BRA `(.L_x_1186) ;  /* 0x0000000800800947 */ /* 0x000fea0003800000 */
[----:B------:R-:W-:Y:S02]  /*ed10*/  ULDC UR5, c[0x0][0xac8] ;  /* 0x0002b20000057ab9 */ /* 0x000fe40000000800 */
[----:B------:R-:W-:-:S13]  /*ed20*/  ISETP.GE.AND P1, PT, R18, UR5, PT ;  /* 0x0000000512007c0c */ /* 0x000fda000bf26270 */
[----:B-1-3--:R-:W-:-:S04]  /*ed30*/  @!P1 LEA R2, P0, R18, R24, 0x1 ;  /* 0x0000001812029211 */ /* 0x00afc800078008ff */
[----:B0-----:R-:W-:Y:S02]  /*ed40*/  @!P1 LEA.HI.X R3, R18, R25, R190, 0x1, P0 ;  /* 0x0000001912039211 */ /* 0x001fe400000f0cbe */
[----:B------:R-:W-:-:S03]  /*ed50*/  ISETP.GE.AND P0, PT, R19, UR5, PT ;  /* 0x0000000513007c0c */ /* 0x000fc6000bf06270 */
[----:B-----5:R0:W-:Y:S10]  /*ed60*/  @!P1 ST.E.128 desc[UR50][R2.64], R4 ;  /* 0x0000000402009985 */ /* 0x0201f4000c101d32 */
[----:B------:R-:W-:Y:S05]  /*ed70*/  @P0 BRA `(.L_x_1186) ;  /* 0x0000000800640947 */ /* 0x000fea0003800000 */
[----:B0-----:R-:W-:-:S04]  /*ed80*/  LEA R2, P0, R19, R24, 0x1 ;  /* 0x0000001813027211 */ /* 0x001fc800078008ff */
[----:B------:R-:W-:-:S05]  /*ed90*/  LEA.HI.X R3, R19, R25, R189, 0x1, P0 ;  /* 0x0000001913037211 */ /* 0x000fca00000f0cbd */
[----:B------:R0:W-:Y:S01]  /*eda0*/  ST.E.128 desc[UR50][R2.64], R8 ;  /* 0x0000000802007985 */ /* 0x0001e2000c101d32 */
[----:B------:R-:W-:Y:S05]  /*edb0*/  BRA `(.L_x_1186) ;  /* 0x0000000800547947 */ /* 0x000fea0003800000 */
.L_x_1179:
[----:B------:R-:W0:Y:S01]  /*edc0*/  LDC R8, c[0x0][0xbe8] ;  /* 0x0002fa00ff087b82 */ /* 0x000e220000000800 */
[----:B------:R-:W-:Y:S01]  /*edd0*/  ISETP.GE.AND P0, PT, R191, 0x80, PT ;  /* 0x00000080bf00780c */ /* 0x000fe20003f06270 */
[----:B------:R-:W-:Y:S01]  /*ede0*/  USHF.R.S32.HI UR8, URZ, 0x1f, UR37 ;  /* 0x0000001f3f087899 */ /* 0x000fe20008011425 */
[----:B------:R-:W-:Y:S01]  /*edf0*/  BSSY B1, `(.L_x_1187) ;  /* 0x000002f000017945 */ /* 0x000fe20003800000 */
[----:B------:R-:W-:Y:S01]  /*ee00*/  USHF.R.S32.HI UR9, URZ, 0x1f, UR43 ;  /* 0x0000001f3f097899 */ /* 0x000fe2000801142b */
[----:B------:R-:W-:Y:S01]  /*ee10*/  IMAD R6, R22, 0x20, R184 ;  /* 0x0000002016067824 */ /* 0x000fe200078e02b8 */
[----:B0-----:R-:W-:-:S13]  /*ee20*/  ISETP.NE.AND P1, PT, R8, 0x1, PT ;  /* 0x000000010800780c */ /* 0x001fda0003f25270 */
[----:B------:R-:W0:Y:S08]  /*ee30*/  @P1 LDC R9, c[0x0][0xbec] ;  /* 0x0002fb00ff091b82 */ /* 0x000e300000000800 */
[----:B------:R-:W1:Y:S01]  /*ee40*/  @P1 LDC R11, c[0x0][0xbf0] ;  /* 0x0002fc00ff0b1b82 */ /* 0x000e620000000800 */
[----:B------:R-:W-:Y:S05]  /*ee50*/  @P0 BRA `(.L_x_1188) ;  /* 0x0000000000a00947 */ /* 0x000fea0003800000 */
[----:B------:R-:W2:Y:S01]  /*ee60*/  S2R R0, SR_TID.X ;  /* 0x0000000000007919 */ /* 0x000ea20000002100 */
[----:B------:R-:W3:Y:S01]  /*ee70*/  LDC R3, c[0x0][0xbe8] ;  /* 0x0002fa00ff037b82 */ /* 0x000ee20000000800 */
[----:B------:R-:W-:Y:S01]  /*ee80*/  IMAD.U32 R4, RZ, RZ, UR36 ;  /* 0x00000024ff047e24 */ /* 0x000fe2000f8e00ff */
[----:B------:R-:W-:Y:S02]  /*ee90*/  ULDC UR5, c[0x0][0xa88] ;  /* 0x0002a20000057ab9 */ /* 0x000fe40000000800 */
[----:B---3--:R-:W-:Y:S02]  /*eea0*/  IMAD R5, R3, UR5, RZ ;  /* 0x0000000503057c24 */ /* 0x008fe4000f8e02ff */
[----:B--2---:R-:W-:-:S04]  /*eeb0*/  IADD3 R4, R4, -0x80, R0 ;  /* 0xffffff8004047810 */ /* 0x004fc80007ffe000 */
[----:B------:R-:W-:-:S13]  /*eec0*/  ISETP.GE.AND P0, PT, R4, R5, PT ;  /* 0x000000050400720c */ /* 0x000fda0003f06270 */
[----:B------:R-:W-:Y:S05]  /*eed0*/  @P0 BRA `(.L_x_1188) ;  /* 0x0000000000800947 */ /* 0x000fea0003800000 */
[----:B------:R-:W-:Y:S01]  /*eee0*/  ISETP.NE.AND P0, PT, R3, 0x1, PT ;  /* 0x000000010300780c */ /* 0x000fe20003f05270 */
[----:B------:R-:W-:Y:S01]  /*eef0*/  ULDC.64 UR10, c[0x0][0xb90] ;  /* 0x0002e400000a7ab9 */ /* 0x000fe20000000a00 */
[----:B------:R-:W-:Y:S01]  /*ef00*/  IMAD.MOV.U32 R2, RZ, RZ, R4 ;  /* 0x000000ffff027224 */ /* 0x000fe200078e0004 */
[----:B------:R-:W-:Y:S02]  /*ef10*/  UIMAD UR5, UR8, UR10, URZ ;  /* 0x0000000a080572a4 */ /* 0x000fe4000f8e023f */
[----:B------:R-:W-:Y:S02]  /*ef20*/  UIMAD.WIDE.U32 UR6, UR37, UR10, URZ ;  /* 0x0000000a250672a5 */ /* 0x000fe4000f8e003f */
[----:B------:R-:W-:-:S03]  /*ef30*/  UIMAD UR5, UR37, UR11, UR5 ;  /* 0x0000000b250572a4 */ /* 0x000fc6000f8e0205 */
[----:B------:R-:W-:Y:S01]  /*ef40*/  ULDC.64 UR10, c[0x0][0xb98] ;  /* 0x0002e600000a7ab9 */ /* 0x000fe20000000a00 */
[----:B------:R-:W-:Y:S02]  /*ef50*/  UIADD3 UR7, UR7, UR5, URZ ;  /* 0x0000000507077290 */ /* 0x000fe4000fffe03f */
[----:B------:R-:W2:Y:S01]  /*ef60*/  @P0 LDC R5, c[0x0][0xbec] ;  /* 0x0002fb00ff050b82 */ /* 0x000ea20000000800 */
[----:B------:R-:W-:Y:S02]  /*ef70*/  UIMAD UR5, UR9, UR10, URZ ;  /* 0x0000000a090572a4 */ /* 0x000fe4000f8e023f */
[----:B------:R-:W-:Y:S02]  /*ef80*/  UIMAD.WIDE.U32 UR6, UR43, UR10, UR6 ;  /* 0x0000000a2b0672a5 */ /* 0x000fe4000f8e0006 */
[----:B------:R-:W-:-:S03]  /*ef90*/  UIMAD UR5, UR43, UR11, UR5 ;  /* 0x0000000b2b0572a4 */ /* 0x000fc6000f8e0205 */
[----:B------:R-:W3:Y:S01]  /*efa0*/  @P0 LDC R7, c[0x0][0xbf0] ;  /* 0x0002fc00ff070b82 */ /* 0x000ee20000000800 */
[----:B------:R-:W-:Y:S01]  /*efb0*/  ULDC.64 UR10, c[0x0][0xb88] ;  /* 0x0002e200000a7ab9 */ /* 0x000fe20000000a00 */
[----:B--2---:R-:W-:-:S05]  /*efc0*/  @P0 IMAD.HI.U32 R0, R4, R5, RZ ;  /* 0x0000000504000227 */ /* 0x004fca00078e00ff */
[----:B---3--:R-:W-:-:S05]  /*efd0*/  @P0 SHF.R.U32.HI R2, RZ, R7, R0 ;  /* 0x00000007ff020219 */ /* 0x008fca0000011600 */
[----:B------:R-:W-:-:S04]  /*efe0*/  IMAD.MOV R5, RZ, RZ, -R2 ;  /* 0x000000ffff057224 */ /* 0x000fc800078e0a02 */
[----:B------:R-:W-:Y:S01]  /*eff0*/  IMAD R5, R3, R5, R4 ;  /* 0x0000000503057224 */ /* 0x000fe200078e0204 */
[----:B------:R-:W-:Y:S01]  /*f000*/  SHF.R.S32.HI R3, RZ, 0x1f, R2 ;  /* 0x0000001fff037819 */ /* 0x000fe20000011402 */
[----:B------:R-:W-:Y:S01]  /*f010*/  IMAD.U32 R4, RZ, RZ, UR5 ;  /* 0x00000005ff047e24 */ /* 0x000fe2000f8e00ff */
[----:B------:R-:W-:Y:S02]  /*f020*/  IADD3 R2, P0, R2, UR6, RZ ;  /* 0x0000000602027c10 */ /* 0x000fe4000ff1e0ff */
[----:B------:R-:W-:Y:S02]  /*f030*/  SHF.R.S32.HI R0, RZ, 0x1f, R5 ;  /* 0x0000001fff007819 */ /* 0x000fe40000011405 */
[----:B------:R-:W-:Y:S01]  /*f040*/  IADD3.X R3, R3, UR7, R4, P0, !PT ;  /* 0x0000000703037c10 */ /* 0x000fe200087fe404 */
[----:B------:R-:W-:Y:S02]  /*f050*/  ULDC.64 UR6, c[0x0][0xb50] ;  /* 0x0002d40000067ab9 */ /* 0x000fe40000000a00 */
[----:B------:R-:W-:-:S02]  /*f060*/  IMAD R0, R0, UR10, RZ ;  /* 0x0000000a00007c24 */ /* 0x000fc4000f8e02ff */
[----:B------:R-:W-:-:S04]  /*f070*/  IMAD.WIDE.U32 R2, R5, UR10, R2 ;  /* 0x0000000a05027c25 */ /* 0x000fc8000f8e0002 */
[----:B------:R-:W-:Y:S01]  /*f080*/  IMAD R7, R5, UR11, R0 ;  /* 0x0000000b05077c24 */ /* 0x000fe2000f8e0200 */
[----:B------:R-:W-:-:S03]  /*f090*/  LEA R4, P0, R2, UR6, 0x2 ;  /* 0x0000000602047c11 */ /* 0x000fc6000f8010ff */
[----:B------:R-:W-:-:S05]  /*f0a0*/  IMAD.IADD R3, R3, 0x1, R7 ;  /* 0x0000000103037824 */ /* 0x000fca00078e0207 */
[----:B------:R-:W-:Y:S01]  /*f0b0*/  LEA.HI.X R5, R2, UR7, R3, 0x2, P0 ;  /* 0x0000000702057c11 */ /* 0x000fe200080f1403 */
[----:B------:R-:W-:-:S05]  /*f0c0*/  IMAD.MOV.U32 R3, RZ, RZ, -0x800000 ;  /* 0xff800000ff037424 */ /* 0x000fca00078e00ff */
[----:B------:R2:W-:Y:S02]  /*f0d0*/  STG.E desc[UR50][R4.64], R3 ;  /* 0x0000000304007986 */ /* 0x0005e4000c101932 */
.L_x_1188:
[----:B------:R-:W-:Y:S05]  /*f0e0*/  BSYNC B1 ;  /* 0x0000000000017941 */ /* 0x000fea0003800000 */
.L_x_1187:
[----:B------:R-:W-:Y:S01]  /*f0f0*/  ULDC.64 UR10, c[0x0][0xae8] ;  /* 0x0002ba00000a7ab9 */ /* 0x000fe20000000a00 */
[----:B------:R-:W-:Y:S01]  /*f100*/  VIADD R6, R6, UR36 ;  /* 0x0000002406067c36 */ /* 0x000fe20008000000 */
[----:B------:R-:W-:Y:S01]  /*f110*/  UIMAD UR5, UR8, UR10, URZ ;  /* 0x0000000a080572a4 */ /* 0x000fe2000f8e023f */
[----:B------:R-:W-:Y:S01]  /*f120*/  BSSY B1, `(.L_x_1189) ;  /* 0x0000034000017945 */ /* 0x000fe20003800000 */
[----:B------:R-:W-:Y:S01]  /*f130*/  UIMAD.WIDE.U32 UR6, UR37, UR10, URZ ;  /* 0x0000000a250672a5 */ /* 0x000fe2000f8e003f */
[----:B0-----:R-:W-:Y:S01]  /*f140*/  @P1 IMAD.HI.U32 R0, R6, R9, RZ ;  /* 0x0000000906001227 */ /* 0x001fe200078e00ff */
[----:B------:R-:W-:-:S03]  /*f150*/  UIMAD UR5, UR37, UR11, UR5 ;  /* 0x0000000b250572a4 */ /* 0x000fc6000f8e0205 */
[----:B------:R-:W-:Y:S01]  /*f160*/  ULDC.64 UR10, c[0x0][0xaf0] ;  /* 0x0002bc00000a7ab9 */ /* 0x000fe20000000a00 */
[----:B------:R-:W-:Y:S01]  /*f170*/  UIADD3 UR7, UR7, UR5, URZ ;  /* 0x0000000507077290 */ /* 0x000fe2000fffe03f */
[----:B--2---:R-:W-:Y:S01]  /*f180*/  IMAD.MOV.U32 R5, RZ, RZ, R6 ;  /* 0x000000ffff057224 */ /* 0x004fe200078e0006 */
[----:B------:R-:W-:Y:S01]  /*f190*/  UIMAD UR5, UR9, UR10, URZ ;  /* 0x0000000a090572a4 */ /* 0x000fe2000f8e023f */
[----:B-1----:R-:W-:Y:S01]  /*f1a0*/  @P1 SHF.R.U32.HI R5, RZ, R11, R0 ;  /* 0x0000000bff051219 */ /* 0x002fe20000011600 */
[----:B------:R-:W-:Y:S02]  /*f1b0*/  UIMAD.WIDE.U32 UR6, UR43, UR10, UR6 ;  /* 0x0000000a2b0672a5 */ /* 0x000fe4000f8e0006 */
[----:B------:R-:W-:Y:S01]  /*f1c0*/  UIMAD UR5, UR43, UR11, UR5 ;  /* 0x0000000b2b0572a4 */ /* 0x000fe2000f8e0205 */
[--C-:B------:R-:W-:Y:S01]  /*f1d0*/  SHF.R.S32.HI R0, RZ, 0x1f, R5.reuse ;  /* 0x0000001fff007819 */ /* 0x100fe20000011405 */
[----:B------:R-:W-:Y:S01]  /*f1e0*/  IMAD.MOV R7, RZ, RZ, -R5 ;  /* 0x000000ffff077224 */ /* 0x000fe200078e0a05 */
[----:B------:R-:W-:Y:S01]  /*f1f0*/  ULDC.64 UR8, c[0x0][0xae0] ;  /* 0x0002b80000087ab9 */ /* 0x000fe20000000a00 */
[----:B------:R-:W-:-:S02]  /*f200*/  UIADD3 UR5, UR7, UR5, URZ ;  /* 0x0000000507057290 */ /* 0x000fc4000fffe03f */
[----:B------:R-:W-:Y:S02]  /*f210*/  IMAD.U32 R3, RZ, RZ, UR7 ;  /* 0x00000007ff037e24 */ /* 0x000fe4000f8e00ff */
[----:B------:R-:W-:Y:S02]  /*f220*/  IMAD R0, R0, UR8, RZ ;  /* 0x0000000800007c24 */ /* 0x000fe4000f8e02ff */
[----:B------:R-:W-:Y:S02]  /*f230*/  IMAD R7, R8, R7, R6 ;  /* 0x0000000708077224 */ /* 0x000fe400078e0206 */
[----:B------:R-:W-:Y:S01]  /*f240*/  IMAD.U32 R2, RZ, RZ, UR6 ;  /* 0x00000006ff027e24 */ /* 0x000fe2000f8e00ff */
[----:B------:R-:W-:Y:S01]  /*f250*/  ULDC.64 UR6, c[0x0][0xad8] ;  /* 0x0002b60000067ab9 */ /* 0x000fe20000000a00 */
[----:B------:R-:W-:Y:S01]  /*f260*/  IMAD.U32 R3, RZ, RZ, UR5 ;  /* 0x00000005ff037e24 */ /* 0x000fe2000f8e00ff */
[----:B------:R-:W-:Y:S01]  /*f270*/  ULDC UR5, c[0x0][0xa88] ;  /* 0x0002a20000057ab9 */ /* 0x000fe20000000800 */
[C---:B------:R-:W-:Y:S01]  /*f280*/  IMAD R9, R5.reuse, UR9, R0 ;  /* 0x0000000905097c24 */ /* 0x040fe2000f8e0200 */
[----:B------:R-:W-:Y:S01]  /*f290*/  SHF.R.S32.HI R0, RZ, 0x1f, R7 ;  /* 0x0000001fff007819 */ /* 0x000fe20000011407 */
[----:B------:R-:W-:-:S04]  /*f2a0*/  IMAD.WIDE.U32 R2, R5, UR8, R2 ;  /* 0x0000000805027c25 */ /* 0x000fc8000f8e0002 */
[----:B------:R-:W-:Y:S02]  /*f2b0*/  IMAD.IADD R3, R3, 0x1, R9 ;  /* 0x0000000103037824 */ /* 0x000fe400078e0209 */
[----:B------:R-:W-:Y:S02]  /*f2c0*/  IMAD R4, R0, UR6, RZ ;  /* 0x0000000600047c24 */ /* 0x000fe4000f8e02ff */
[----:B------:R-:W-:Y:S02]  /*f2d0*/  VIADD R6, R184, UR36 ;  /* 0x00000024b8067c36 */ /* 0x000fe40008000000 */
[----:B------:R-:W-:Y:S02]  /*f2e0*/  IMAD R9, R8, UR5, RZ ;  /* 0x0000000508097c24 */ /* 0x000fe4000f8e02ff */
        /* <DEDUP_REMOVED lines=10> */
[----:B------:R0:W1:Y:S02]  /*f390*/  SHFL.IDX PT, R2, R4, RZ, 0x181f ;  /* 0x00181fff04027589 */ /* 0x00006400000e0000 */
[----:B------:R-:W-:Y:S02]  /*f3a0*/  ISETP.GE.AND P0, PT, R0, R9, PT ;  /* 0x000000090000720c */ /* 0x000fe40003f06270 */
[----:B------:R0:W2:Y:S01]  /*f3b0*/  SHFL.IDX PT, R0, R5, RZ, 0x181f ;  /* 0x00181fff05007589 */ /* 0x0000a200000e0000 */
[----:B------:R-:W-:Y:S10]  /*f3c0*/  @P2 BRA `(.L_x_1190) ;  /* 0x0000000000242947 */ /* 0x000ff40003800000 */
[----:B------:R-:W-:Y:S02]  /*f3d0*/  ULDC UR5, c[0x0][0xac8] ;  /* 0x0002b20000057ab9 */ /* 0x000fe40000000800 */
[----:B------:R-:W-:Y:S02]  /*f3e0*/  ISETP.GE.AND P4, PT, R18, UR5, PT ;  /* 0x0000000512007c0c */ /* 0x000fe4000bf86270 */
[----:B------:R-:W-:-:S11]  /*f3f0*/  ISETP.GE.AND P5, PT, R19, UR5, PT ;  /* 0x0000000513007c0c */ /* 0x000fd6000bfa6270 */
[CC--:B-1----:R-:W-:Y:S02]  /*f400*/  @!P4 LEA R10, P2, R18.reuse, R2.reuse, 0x1 ;  /* 0x00000002120ac211 */ /* 0x0c2fe400078408ff */
[C---:B------:R-:W-:Y:S02]  /*f410*/  @!P5 LEA R2, P3, R19.reuse, R2, 0x1 ;  /* 0x000000021302d211 */ /* 0x040fe400078608ff */
[-C--:B--2---:R-:W-:Y:S02]  /*f420*/  @!P4 LEA.HI.X R11, R18, R0.reuse, R190, 0x1, P2 ;  /* 0x00000000120bc211 */ /* 0x084fe400010f0cbe */
[----:B------:R-:W-:-:S03]  /*f430*/  @!P5 LEA.HI.X R3, R19, R0, R189, 0x1, P3 ;  /* 0x000000001303d211 */ /* 0x000fc600018f0cbd */
[----:B------:R3:W-:Y:S04]  /*f440*/  @!P4 ST.E.128 desc[UR50][R10.64], RZ ;  /* 0x000000ff0a00c985 */ /* 0x0007e8000c101d32 */
[----:B------:R3:W-:Y:S02]  /*f450*/  @!P5 ST.E.128 desc[UR50][R2.64], RZ ;  /* 0x000000ff0200d985 */ /* 0x0007e4000c101d32 */
.L_x_1190:
[----:B------:R-:W-:Y:S05]  /*f460*/  BSYNC B1 ;  /* 0x0000000000017941 */ /* 0x000fea0003800000 */
.L_x_1189:
[----:B--2---:R2:W4:Y:S01]  /*f470*/  SHFL.IDX PT, R0, R5, 0x1, 0x181f ;  /* 0x00381f0005007f89 */ /* 0x00452200000e0000 */
[----:B------:R-:W-:Y:S03]  /*f480*/  BSSY B1, `(.L_x_1191) ;  /* 0x000000c000017945 */ /* 0x000fe60003800000 */
[----:B-1-3--:R2:W1:Y:S01]  /*f490*/  SHFL.IDX PT, R2, R4, 0x1, 0x181f ;  /* 0x00381f0004027f89 */ /* 0x00a46200000e0000 */
[----:B------:R-:W-:Y:S05]  /*f4a0*/  @P1 BRA `(.L_x_1192) ;  /* 0x0000000000241947 */ /* 0x000fea0003800000 */
[----:B------:R-:W-:Y:S02]  /*f4b0*/  ULDC UR5, c[0x0][0xac8] ;  /* 0x0002b20000057ab9 */ /* 0x000fe40000000800 */
[----:B------:R-:W-:Y:S02]  /*f4c0*/  ISETP.GE.AND P3, PT, R18, UR5, PT ;  /* 0x0000000512007c0c */ /* 0x000fe4000bf66270 */
[----:B------:R-:W-:-:S11]  /*f4d0*/  ISETP.GE.AND P4, PT, R19, UR5, PT ;  /* 0x0000000513007c0c */ /* 0x000fd6000bf86270 */
[CC--:B-1----:R-:W-:Y:S02]  /*f4e0*/  @!P3 LEA R10, P1, R18.reuse, R2.reuse, 0x1 ;  /* 0x00000002120ab211 */ /* 0x0c2fe400078208ff */
[C---:B------:R-:W-:Y:S02]  /*f4f0*/  @!P4 LEA R2, P2, R19.reuse, R2, 0x1 ;  /* 0x000000021302c211 */ /* 0x040fe400078408ff */
[-C--:B----4-:R-:W-:Y:S02]  /*f500*/  @!P3 LEA.HI.X R11, R18, R0.reuse, R190, 0x1, P1 ;  /* 0x00000000120bb211 */ /* 0x090fe400008f0cbe */
[----:B------:R-:W-:-:S03]  /*f510*/  @!P4 LEA.HI.X R3, R19, R0, R189, 0x1, P2 ;  /* 0x000000001303c211 */ /* 0x000fc600010f0cbd */
[----:B------:R3:W-:Y:S04]  /*f520*/  @!P3 ST.E.128 desc[UR50][R10.64], RZ ;  /* 0x000000ff0a00b985 */ /* 0x0007e8000c101d32 */
[----:B------:R3:W-:Y:S02]  /*f530*/  @!P4 ST.E.128 desc[UR50][R2.64], RZ ;  /* 0x000000ff0200c985 */ /* 0x0007e4000c101d32 */
.L_x_1192:
[----:B------:R-:W-:Y:S05]  /*f540*/  BSYNC B1 ;  /* 0x0000000000017941 */ /* 0x000fea0003800000 */
.L_x_1191:
[----:B----4-:R4:W0:Y:S01]  /*f550*/  SHFL.IDX PT, R0, R5, 0x2, 0x181f ;  /* 0x00581f0005007f89 */ /* 0x01082200000e0000 */
        /* <DEDUP_REMOVED lines=8> */
[-C--:B0-----:R-:W-:Y:S02]  /*f5e0*/  @!P2 LEA.HI.X R11, R18, R0.reuse, R190, 0x1, P0 ;  /* 0x00000000120ba211 */ /* 0x081fe400000f0cbe */
[----:B------:R-:W-:-:S03]  /*f5f0*/  @!P3 LEA.HI.X R3, R19, R0, R189, 0x1, P1 ;  /* 0x000000001303b211 */ /* 0x000fc600008f0cbd */
[----:B------:R3:W-:Y:S04]  /*f600*/  @!P2 ST.E.128 desc[UR50][R10.64], RZ ;  /* 0x000000ff0a00a985 */ /* 0x0007e8000c101d32 */
[----:B------:R3:W-:Y:S02]  /*f610*/  @!P3 ST.E.128 desc[UR50][R2.64], RZ ;  /* 0x000000ff0200b985 */ /* 0x0007e4000c101d32 */
.L_x_1194:
[----:B------:R-:W-:Y:S05]  /*f620*/  BSYNC B1 ;  /* 0x0000000000017941 */ /* 0x000fea0003800000 */
.L_x_1193:
[----:B---3--:R-:W-:Y:S01]  /*f630*/  VIADD R3, R6, 0x60 ;  /* 0x0000006006037836 */ /* 0x008fe20000000000 */
[----:B0-----:R0:W3:Y:S04]  /*f640*/  SHFL.IDX PT, R0, R5, 0x3, 0x181f ;  /* 0x00781f0005007f89 */ /* 0x0010e800000e0000 */
[----:B------:R-:W-:Y:S01]  /*f650*/  ISETP.GE.AND P0, PT, R3, R9, PT ;  /* 0x000000090300720c */ /* 0x000fe20003f06270 */
[----:B-1----:R0:W1:-:S12]  /*f660*/  SHFL.IDX PT, R2, R4, 0x3, 0x181f ;  /* 0x00781f0004027f89 */ /* 0x00205800000e0000 */
[----:B0-----:R-:W-:Y:S05]  /*f670*/  @P0 BRA `(.L_x_1186) ;  /* 0x0000000000240947 */ /* 0x001fea0003800000 */
[----:B------:R-:W-:Y:S02]  /*f680*/  ULDC UR5, c[0x0][0xac8] ;  /* 0x0002b20000057ab9 */ /* 0x000fe40000000800 */
[----:B------:R-:W-:Y:S02]  /*f690*/  ISETP.GE.AND P2, PT, R18, UR5, PT ;  /* 0x0000000512007c0c */ /* 0x000fe4000bf46270 */
[----:B------:R-:W-:-:S11]  /*f6a0*/  ISETP.GE.AND P3, PT, R19, UR5, PT ;  /* 0x0000000513007c0c */ /* 0x000fd6000bf66270 */
[CC--:B-12-4-:R-:W-:Y:S02]  /*f6b0*/  @!P2 LEA R4, P0, R18.reuse, R2.reuse, 0x1 ;  /* 0x000000021204a211 */ /* 0x0d6fe400078008ff */
[C---:B------:R-:W-:Y:S02]  /*f6c0*/  @!P3 LEA R2, P1, R19.reuse, R2, 0x1 ;  /* 0x000000021302b211 */ /* 0x040fe400078208ff */
[-C--:B---3--:R-:W-:Y:S02]  /*f6d0*/  @!P2 LEA.HI.X R5, R18, R0.reuse, R190, 0x1, P0 ;  /* 0x000000001205a211 */ /* 0x088fe400000f0cbe */
[----:B------:R-:W-:-:S03]  /*f6e0*/  @!P3 LEA.HI.X R3, R19, R0, R189, 0x1, P1 ;  /* 0x000000001303b211 */ /* 0x000fc600008f0cbd */
[----:B------:R0:W-:Y:S04]  /*f6f0*/  @!P2 ST.E.128 desc[UR50][R4.64], RZ ;  /* 0x000000ff0400a985 */ /* 0x0001e8000c101d32 */
[----:B------:R0:W-:Y:S02]  /*f700*/  @!P3 ST.E.128 desc[UR50][R2.64], RZ ;  /* 0x000000ff0200b985 */ /* 0x0001e4000c101d32 */
.L_x_1186:
[----:B------:R-:W-:Y:S05]  /*f710*/  BSYNC B0 ;  /* 0x0000000000007941 */ /* 0x000fea0003800000 */
.L_x_1178:
[----:B------:R-:W-:Y:S02]  /*f720*/  ULDC UR5, c[0x0][0xc38] ;  /* 0x00030e0000057ab9 */ /* 0x000fe40000000800 */
[----:B------:R-:W-:-:S06]  /*f730*/  UISETP.GE.AND UP0, UPT, UR4, UR5, UPT ;  /* 0x000000050400728c */ /* 0x000fcc000bf06270 */
[----:B------:R-:W-:-:S13]  /*f740*/  PLOP3.LUT P0, PT, PT, PT, UP0, 0x80, 0x0 ;  /* 0x000000000000781c */ /* 0x000fda0003f0f008 */
[----:B------:R-:W-:Y:S05]  /*f750*/  @!P0 BRA `(.L_x_1195) ;  /* 0xffffff1400908947 */ /* 0x000fea000383ffff */
[----:B------:R-:W-:Y:S05]  /*f760*/  EXIT ;  /* 0x000000000000794d */ /* 0x000fea0003800000 */
.L_x_1097:
[----:B------:R-:W-:-:S08]  /*f770*/  NOP ;  /* 0x0000000000007918 */ /* 0x000fd00000000000 */
[----:B------:R-:W0:-:S00]  /*f780*/  USETMAXREG.DEALLOC.CTAPOOL 0x18 ;  /* 0x00000018000079c8 */ /* 0x000e0000080e0500 */
[----:B0-----:R-:W-:-:S06]  /*f790*/  LOP3.LUT R0, R0, 0x3, RZ, 0xc0, !PT ;  /* 0x0000000300007812 */ /* 0x001fcc00078ec0ff */
[----:B------:R-:W0:Y:S01]  /*f7a0*/  S2UR UR6, SR_CTAID.X ;  /* 0x00000000000679c3 */ /* 0x000e220000002500 */
[----:B------:R-:W-:Y:S01]  /*f7b0*/  LOP3.LUT R19, R19, 0xfffffffb, RZ, 0xc0, !PT ;  /* 0xfffffffb13137812 */ /* 0x000fe200078ec0ff */
[----:B------:R-:W-:Y:S01]  /*f7c0*/  STL [R1+0x18], RZ ;  /* 0x000018ff01007387 */ /* 0x000fe20000100800 */
[----:B------:R-:W-:-:S03]  /*f7d0*/  IMAD.MOV.U32 R18, RZ, RZ, RZ ;  /* 0x000000ffff127224 */ /* 0x000fc600078e00ff */
[----:B------:R-:W1:Y:S02]  /*f7e0*/  SHFL.IDX PT, R0, R0, RZ, 0x1f ;  /* 0x00001fff00007589 */ /* 0x000e6400000e0000 */
[----:B-1----:R-:W-:Y:S02]  /*f7f0*/  ISETP.NE.AND P0, PT, R0, RZ, PT ;  /* 0x000000ff0000720c */ /* 0x002fe40003f05270 */
[----:B------:R-:W0:Y:S11]  /*f800*/  LDC R0, c[0x0][0xc38] ;  /* 0x00030e00ff007b82 */ /* 0x000e360000000800 */
[----:B------:R-:W-:Y:S01]  /*f810*/  @P0 LOP3.LUT R19, R19, 0x4, RZ, 0xfc, !PT ;  /* 0x0000000413130812 */ /* 0x000fe200078efcff */
[----:B------:R-:W-:Y:S06]  /*f820*/  @P0 BAR.ARV 0x4, 0x180 ;  /* 0x0106000000000b1d */ /* 0x000fec0000002000 */
[----:B0-----:R-:W-:Y:S01]  /*f830*/  ISETP.LE.AND P0, PT, R0, UR6, PT ;  /* 0x0000000600007c0c */ /* 0x001fe2000bf03270 */
[----:B------:R-:W-:-:S05]  /*f840*/  IMAD.MOV.U32 R0, RZ, RZ, 0x1 ;  /* 0x00000001ff007424 */ /* 0x000fca00078e00ff */
[----:B------:R0:W-:Y:S07]  /*f850*/  STL [R1+0x8], R0 ;  /* 0x0000080001007387 */ /* 0x0001ee0000100800 */
[----:B------:R-:W-:Y:S05]  /*f860*/  @P0 BRA `(.L_x_1196) ;  /* 0x0000004400300947 */ /* 0x000fea0003800000 */
[----:B------:R-:W1:Y:S01]  /*f870*/  S2R R6, SR_TID.X ;  /* 0x0000000000067919 */ /* 0x000e620000002100 */
[----:B------:R-:W2:Y:S01]  /*f880*/  S2UR UR5, SR_CgaCtaId ;  /* 0x00000000000579c3 */ /* 0x000ea20000008800 */
[----:B------:R-:W-:Y:S01]  /*f890*/  UMOV UR4, 0x400 ;  /* 0x0000040000047882 */ /* 0x000fe20000000000 */
[----:B------:R-:W-:Y:S01]  /*f8a0*/  IMAD.MOV.U32 R18, RZ, RZ, RZ ;  /* 0x000000ffff127224 */ /* 0x000fe200078e00ff */
[----:B------:R-:W-:Y:S01]  /*f8b0*/  ULDC UR42, c[0x0][0xc] ;  /* 0x00000300002a7ab9 */ /* 0x000fe20000000800 */
[----:B------:R-:W-:Y:S01]  /*f8c0*/  ULDC.64 UR44, c[0x0][0x198] ;  /* 0x00006600002c7ab9 */ /* 0x000fe20000000a00 */
[----:B--2---:R-:W-:-:S06]  /*f8d0*/  ULEA UR4, UR5, UR4, 0x18 ;  /* 0x0000000405047291 */ /* 0x004fcc000f8ec03f */
[----:B------:R-:W-:Y:S01]  /*f8e0*/  IMAD.U32 R17, RZ, RZ, UR4 ;  /* 0x00000004ff117e24 */ /* 0x000fe2000f8e00ff */
[C---:B-1----:R-:W-:Y:S01]  /*f8f0*/  LOP3.LUT R5, R6.reuse, 0x7f, RZ, 0xc0, !PT ;  /* 0x0000007f06057812 */ /* 0x042fe200078ec0ff */
[----:B0-----:R-:W-:-:S05]  /*f900*/  IMAD.SHL.U32 R0, R6, 0x8, RZ ;  /* 0x0000000806007824 */ /* 0x001fca00078e00ff */
[C---:B------:R-:W-:Y:S02]  /*f910*/  LOP3.LUT R2, R0.reuse, 0x1f8, RZ, 0xc0, !PT ;  /* 0x000001f800027812 */ /* 0x040fe400078ec0ff */
[----:B------:R-:W-:Y:S02]  /*f920*/  LOP3.LUT R0, R0, 0x38, RZ, 0xc0, !PT ;  /* 0x0000003800007812 */ /* 0x000fe400078ec0ff */
[----:B------:R-:W-:Y:S01]  /*f930*/  LOP3.LUT R3, R2, 0x38, R6, 0x78, !PT ;  /* 0x0000003802037812 */ /* 0x000fe200078e7806 */
[----:B------:R-:W-:Y:S01]  /*f940*/  IMAD.SHL.U32 R2, R5, 0x8, RZ ;  /* 0x0000000805027824 */ /* 0x000fe200078e00ff */
[----:B------:R-:W-:-:S04]  /*f950*/  LOP3.LUT R0, R0, 0x40, RZ, 0xfc, !PT ;  /* 0x0000004000007812 */ /* 0x000fc800078efcff */
[----:B------:R-:W-:Y:S01]  /*f960*/  LOP3.LUT R4, R3, 0x200, R2, 0xf8, !PT ;  /* 0x0000020003047812 */ /* 0x000fe200078ef802 */
[----:B------:R-:W-:Y:S01]  /*f970*/  IMAD.SHL.U32 R2, R6, 0x10, RZ ;  /* 0x0000001006027824 */ /* 0x000fe200078e00ff */
[----:B------:R-:W-:-:S03]  /*f980*/  SHF.R.U32.HI R3, RZ, 0x3, R5 ;  /* 0x00000003ff037819 */ /* 0x000fc60000011605 */
[----:B------:R-:W-:Y:S01]  /*f990*/  IMAD R4, R4, 0x2, R17 ;  /* 0x0000000204047824 */ /* 0x000fe200078e0211 */
[----:B------:R-:W-:Y:S01]  /*f9a0*/  LOP3.LUT R2, R3, 0x70, R2, 0xf8, !PT ;  /* 0x0000007003027812 */ /* 0x000fe200078ef802 */
[----:B------:R-:W-:Y:S02]  /*f9b0*/  IMAD.U32 R3, RZ, RZ, UR6 ;  /* 0x00000006ff037e24 */ /* 0x000fe4000f8e00ff */
[----:B------:R-:W-:Y:S01]  /*f9c0*/  IMAD.MOV.U32 R2, RZ, RZ, 0x1 ;  /* 0x00000001ff027424 */ /* 0x000fe200078e00ff */
[----:B------:R0:W-:Y:S04]  /*f9d0*/  STL [R1+0x10], R4 ;  /* 0x0000100401007387 */ /* 0x0001e80000100800 */
[----:B------:R0:W-:Y:S04]  /*f9e0*/  STL [R1+0x14], R3 ;  /* 0x0000140301007387 */ /* 0x0001e80000100800 */
[----:B------:R0:W-:Y:S04]  /*f9f0*/  STL [R1+0x18], RZ ;  /* 0x000018ff01007387 */ /* 0x0001e80000100800 */
[----:B------:R0:W-:Y:S02]  /*fa00*/  STL [R1+0x8], R2 ;  /* 0x0000080201007387 */ /* 0x0001e40000100800 */
.L_x_1289:
[----:B--2---:R-:W2:Y:S01]  /*fa10*/  LDL R0, [R1+0x14] ;  /* 0x0000140001007983 */ /* 0x004ea20000100800 */
[----:B------:R-:W-:Y:S02]  /*fa20*/  ULDC UR8, c[0x0][0xc60] ;  /* 0x0003180000087ab9 */ /* 0x000fe40000000800 */
[----:B------:R-:W-:-:S11]  /*fa30*/  UISETP.NE.AND UP0, UPT, UR8, 0x1, UPT ;  /* 0x000000010800788c */ /* 0x000fd6000bf05270 */
[----:B------:R-:W-:Y:S01]  /*fa40*/  @UP0 ULDC UR4, c[0x0][0xc64] ;  /* 0x0003190000040ab9 */ /* 0x000fe20000000800 */
[----:B------:R-:W-:Y:S01]  /*fa50*/  @UP0 ULDC UR9, c[0x0][0xc68] ;  /* 0x00031a0000090ab9 */ /* 0x000fe20000000800 */
[C---:B--2---:R-:W-:Y:S02]  /*fa60*/  R2UR UR7, R0.reuse ;  /* 0x00000000000772ca */ /* 0x044fe400000e0000 */
[----:B------:R-:W-:-:S11]  /*fa70*/  R2UR UR6, R0 ;  /* 0x00000000000672ca */ /* 0x000fd600000e0000 */
[----:B------:R-:W-:-:S04]  /*fa80*/  UIMAD.WIDE.U32 UR4, UR7, UR4, URZ ;  /* 0x00000004070472a5 */ /* 0x000fc8000f8e003f */
[----:B------:R-:W-:-:S03]  /*fa90*/  @UP0 USHF.R.U32.HI UR7, URZ, UR9, UR5 ;  /* 0x000000093f070299 */ /* 0x000fc60008011605 */
[----:B------:R-:W-:Y:S02]  /*faa0*/  ULDC UR4, c[0x0][0xc78] ;  /* 0x00031e0000047ab9 */ /* 0x000fe40000000800 */
[----:B------:R-:W-:Y:S02]  /*fab0*/  UISETP.GE.AND UP0, UPT, UR7, UR4, UPT ;  /* 0x000000040700728c */ /* 0x000fe4000bf06270 */
[----:B------:R-:W-:-:S04]  /*fac0*/  UIADD3 UR4, -UR7, URZ, URZ ;  /* 0x0000003f07047290 */ /* 0x000fc8000fffe13f */
[----:B------:R-:W-:Y:S01]  /*fad0*/  PLOP3.LUT P0, PT, PT, PT, UP0, 0x80, 0x0 ;  /* 0x000000000000781c */ /* 0x000fe20003f0f008 */
[----:B------:R-:W-:-:S12]  /*fae0*/  UIMAD UR8, UR8, UR4, UR6 ;  /* 0x00000004080872a4 */ /* 0x000fd8000f8e0206 */
[----:B---34-:R-:W-:Y:S05]  /*faf0*/  @!P0 BRA `(.L_x_1197) ;  /* 0x0000000000208947 */ /* 0x018fea0003800000 */
        /* <DEDUP_REMOVED lines=8> */
.L_x_1197:
[----:B------:R-:W-:Y:S01]  /*fb80*/  ULDC UR9, c[0x0][0xc54] ;  /* 0x0003150000097ab9 */ /* 0x000fe20000000800 */
[----:B------:R-:W-:Y:S01]  /*fb90*/  UMOV UR6, UR8 ;  /* 0x0000000800067c82 */ /* 0x000fe20008000000 */
[----:B------:R-:W-:-:S11]  /*fba0*/  UISETP.NE.AND UP0, UPT, UR9, 0x1, UPT ;  /* 0x000000010900788c */ /* 0x000fd6000bf05270 */
[----:B------:R-:W-:Y:S02]  /*fbb0*/  @UP0 ULDC.64 UR10, c[0x0][0xc58] ;  /* 0x00031600000a0ab9 */ /* 0x000fe40000000a00 */
[----:B------:R-:W-:-:S04]  /*fbc0*/  UIMAD.WIDE.U32 UR4, UR8, UR10, URZ ;  /* 0x0000000a080472a5 */ /* 0x000fc8000f8e003f */
[----:B------:R-:W-:-:S04]  /*fbd0*/  @UP0 USHF.R.U32.HI UR6, URZ, UR11, UR5 ;  /* 0x0000000b3f060299 */ /* 0x000fc80008011605 */
[----:B------:R-:W-:-:S12]  /*fbe0*/  UIMAD UR4, UR6, UR9, URZ ;  /* 0x00000009060472a4 */ /* 0x000fd8000f8e023f */
.L_x_1198:
[----:B------:R-:W-:Y:S02]  /*fbf0*/  UIADD3 UR4, UR8, -UR4, URZ ;  /* 0x8000000408047290 */ /* 0x000fe4000fffe03f */
[----:B------:R-:W-:Y:S01]  /*fc00*/  ULOP3.LUT UR5, URZ, UR6, URZ, 0x33, !UPT ;  /* 0x000000063f057292 */ /* 0x000fe2000f8e333f */
[----:B------:R-:W-:Y:S01]  /*fc10*/  ULDC UR14, c[0x0][0xc48] ;  /* 0x00031200000e7ab9 */ /* 0x000fe20000000800 */
[----:B------:R-:W-:Y:S01]  /*fc20*/  ULDC UR8, c[0x0][0x448] ;  /* 0x0001120000087ab9 */ /* 0x000fe20000000800 */
[----:B------:R-:W-:Y:S01]  /*fc30*/  ULDC UR41, c[0x0][0xc3c] ;  /* 0x00030f0000297ab9 */ /* 0x000fe20000000800 */
[----:B------:R-:W-:Y:S02]  /*fc40*/  UISETP.NE.AND UP2, UPT, UR14, 0x1, UPT ;  /* 0x000000010e00788c */ /* 0x000fe4000bf45270 */
[----:B------:R-:W-:Y:S02]  /*fc50*/  UISETP.NE.AND UP1, UPT, UR8, 0x1, UPT ;  /* 0x000000010800788c */ /* 0x000fe4000bf25270 */
[----:B------:R-:W-:Y:S01]  /*fc60*/  UIADD3 UR41, UR5, UR41, URZ ;  /* 0x0000002905297290 */ /* 0x000fe2000fffe03f */
[----:B------:R-:W-:Y:S01]  /*fc70*/  ULDC.64 UR10, c[0x0][0x418] ;  /* 0x00010600000a7ab9 */ /* 0x000fe20000000a00 */
[----:B------:R-:W-:Y:S01]  /*fc80*/  ULDC UR13, c[0x0][0xc54] ;  /* 0x00031500000d7ab9 */ /* 0x000fe20000000800 */
[----:B------:R-:W-:-:S02]  /*fc90*/  UISETP.NE.U32.AND UP0, UPT, UR10, URZ, UPT ;  /* 0x0000003f0a00728c */ /* 0x000fc4000bf05070 */
[----:B------:R-:W-:Y:S02]  /*fca0*/  UIMAD UR13, UR7, UR13, UR4 ;  /* 0x0000000d070d72a4 */ /* 0x000fe4000f8e0204 */
[----:B------:R-:W-:Y:S01]  /*fcb0*/  USHF.L.U32 UR41, UR41, 0x7, URZ ;  /* 0x0000000729297899 */ /* 0x000fe2000800063f */
[----:B------:R-:W-:Y:S01]  /*fcc0*/  ULDC.64 UR4, c[0x0][0x9e0] ;  /* 0x0002780000047ab9 */ /* 0x000fe20000000a00 */
[----:B------:R-:W-:Y:S02]  /*fcd0*/  UISETP.NE.AND.EX UP0, UPT, UR11, URZ, UPT, UP0 ;  /* 0x0000003f0b00728c */ /* 0x000fe4000bf05300 */
[----:B------:R-:W-:Y:S02]  /*fce0*/  UISETP.GE.AND UP3, UPT, UR5, 0x1, UPT ;  /* 0x000000010500788c */ /* 0x000fe4000bf66270 */
[----:B------:R-:W-:Y:S01]  /*fcf0*/  UIADD3 UR12, UR41, 0x7f, URZ ;  /* 0x0000007f290c7890 */ /* 0x000fe2000fffe03f */
[----:B------:R-:W-:Y:S01]  /*fd00*/  ULDC UR10, c[0x0][0x424] ;  /* 0x00010900000a7ab9 */ /* 0x000fe20000000800 */
[----:B------:R-:W-:Y:S01]  /*fd10*/  ULDC UR6, c[0x0][0x288] ;  /* 0x0000a20000067ab9 */ /* 0x000fe20000000800 */
[----:B------:R-:W-:Y:S01]  /*fd20*/  @UP2 ULDC UR8, c[0x0][0xc4c] ;  /* 0x0003130000082ab9 */ /* 0x000fe20000000800 */
[----:B------:R-:W-:Y:S01]  /*fd30*/  @UP1 ULDC UR11, c[0x0][0x44c] ;  /* 0x00011300000b1ab9 */ /* 0x000fe20000000800 */
[----:B------:R-:W-:Y:S01]  /*fd40*/  USEL UR15, UR10, 0x1, UP0 ;  /* 0x000000010a0f7887 */ /* 0x000fe20008000000 */
[----:B------:R-:W-:Y:S01]  /*fd50*/  PLOP3.LUT P1, PT, PT, PT, UP3, 0x80, 0x0 ;  /* 0x000000000000781c */ /* 0x000fe20003f2f038 */
[----:B------:R-:W-:-:S02]  /*fd60*/  UIADD3 UR16, -UR6, 0x1, URZ ;  /* 0x0000000106107890 */ /* 0x000fc4000fffe13f */
[----:B------:R-:W-:Y:S02]  /*fd70*/  UIMAD.WIDE.U32 UR8, UR13, UR8, URZ ;  /* 0x000000080d0872a5 */ /* 0x000fe4000f8e003f */
[----:B------:R-:W-:Y:S01]  /*fd80*/  UIMAD.WIDE.U32 UR10, UR12, UR11, URZ ;  /* 0x0000000b0c0a72a5 */ /* 0x000fe2000f8e003f */
[----:B------:R-:W-:Y:S01]  /*fd90*/  ULDC UR7, c[0x0][0x2f0] ;  /* 0x0000bc0000077ab9 */ /* 0x000fe20000000800 */
[----:B------:R-:W-:Y:S01]  /*fda0*/  @UP2 ULDC UR17, c[0x0][0xc50] ;  /* 0x0003140000112ab9 */ /* 0x000fe20000000800 */
[----:B------:R-:W-:Y:S01]  /*fdb0*/  @UP1 ULDC UR18, c[0x0][0x450] ;  /* 0x0001140000121ab9 */ /* 0x000fe20000000800 */
[----:B------:R-:W-:Y:S01]  /*fdc0*/  UMOV UR43, UR13 ;  /* 0x0000000d002b7c82 */ /* 0x000fe20008000000 */
[----:B------:R-:W-:Y:S02]  /*fdd0*/  UIMAD UR16, UR15, UR7, UR16 ;  /* 0x000000070f1072a4 */ /* 0x000fe4000f8e0210 */
[----:B------:R-:W-:Y:S02]  /*fde0*/  @UP2 USHF.R.U32.HI UR43, URZ, UR17, UR9 ;  /* 0x000000113f2b2299 */ /* 0x000fe40008011609 */
[----:B------:R-:W-:-:S02]  /*fdf0*/  @UP1 USHF.R.U32.HI UR12, URZ, UR18, UR11 ;  /* 0x000000123f0c1299 */ /* 0x000fc4000801160b */
[----:B------:R-:W-:Y:S02]  /*fe00*/  UIADD3 UR36, -UR43, URZ, URZ ;  /* 0x0000003f2b247290 */ /* 0x000fe4000fffe13f */
[----:B------:R-:W-:Y:S02]  /*fe10*/  UIADD3 UR12, UR16, UR12, URZ ;  /* 0x0000000c100c7290 */ /* 0x000fe4000fffe03f */
[----:B------:R-:W-:Y:S02]  /*fe20*/  UIMAD UR36, UR14, UR36, UR13 ;  /* 0x000000240e2472a4 */ /* 0x000fe4000f8e020d */
[----:B------:R-:W-:Y:S01]  /*fe30*/  UIADD3 UR4, UR12, UR4, URZ ;  /* 0x000000040c047290 */ /* 0x000fe2000fffe03f */
[----:B------:R-:W-:Y:S11]  /*fe40*/  @!P1 BRA `(.L_x_1199) ;  /* 0x0000000000449947 */ /* 0x000ff60003800000 */
        /* <DEDUP_REMOVED lines=10> */
.L_x_1200:
[----:B------:R-:W-:-:S11]  /*fef0*/  UISETP.NE.AND UP0, UPT, UR5, 0x1, UPT ;  /* 0x000000010500788c */ /* 0x000fd6000bf05270 */
[----:B------:R-:W-:Y:S02]  /*ff00*/  @UP0 ULDC.64 UR12, c[0x0][0x9e8] ;  /* 0x00027a00000c0ab9 */ /* 0x000fe40000000a00 */
[----:B------:R-:W-:-:S04]  /*ff10*/  UIMAD.WIDE.U32 UR8, UR10, UR12, URZ ;  /* 0x0000000c0a0872a5 */ /* 0x000fc8000f8e003f */
[----:B------:R-:W-:-:S12]  /*ff20*/  @UP0 USHF.R.U32.HI UR10, URZ, UR13, UR9 ;  /* 0x0000000d3f0a0299 */ /* 0x000fd80008011609 */
.L_x_1201:
[----:B------:R-:W-:-:S04]  /*ff30*/  UIMAD UR10, UR10, UR5, UR5 ;  /* 0x000000050a0a72a4 */ /* 0x000fc8000f8e0205 */
[----:B------:R-:W-:-:S04]  /*ff40*/  UISETP.LT.AND UP0, UPT, UR4, UR10, UPT ;  /* 0x0000000a0400728c */ /* 0x000fc8000bf01270 */
[----:B------:R-:W-:-:S12]  /*ff50*/  USEL UR4, UR4, UR10, UP0 ;  /* 0x0000000a04047287 */ /* 0x000fd80008000000 */
.L_x_1199:
[----:B------:R-:W-:Y:S02]  /*ff60*/  UIMAD UR12, UR15, UR7, 0x7f ;  /* 0x0000007f0f0c74a4 */ /* 0x000fe4000f8e0207 */
[----:B------:R-:W-:Y:S02]  /*ff70*/  UIADD3 UR4, UR4, 0x7f, URZ ;  /* 0x0000007f04047890 */ /* 0x000fe4000fffe03f */
[----:B------:R-:W-:Y:S02]  /*ff80*/  USHF.R.S32.HI UR13, URZ, 0x1f, UR12 ;  /* 0x0000001f3f0d7899 */ /* 0x000fe4000801140c */
[----:B------:R-:W-:Y:S01]  /*ff90*/  USHF.R.S32.HI UR10, URZ, 0x1f, UR4 ;  /* 0x0000001f3f0a7899 */ /* 0x000fe20008011404 */
[----:B------:R-:W-:Y:S01]  /*ffa0*/  @UP1 ULDC UR8, c[0x0][0x44c] ;  /* 0x0001130000081ab9 */ /* 0x000fe20000000800 */
[----:B------:R-:W-:Y:S02]  /*ffb0*/  ULEA.HI UR13, UR13, UR12, URZ, 0x7 ;  /* 0x0000000c0d0d7291 */ /* 0x000fe4000f8f383f */
[----:B------:R-:W-:-:S02]  /*ffc0*/  UIMAD.WIDE.U32 UR8, UR41, UR8, URZ ;  /* 0x00000008290872a5 */ /* 0x000fc4000f8e003f */
[----:B------:R-:W-:Y:S01]  /*ffd0*/  ULEA.HI UR10, UR10, UR4, URZ, 0x7 ;  /* 0x000000040a0a7291 */ /* 0x000fe2000f8f383f */
[----:B------:R-:W-:Y:S01]  /*ffe0*/  @UP1 ULDC UR14, c[0x0][0x450] ;  /* 0x00011400000e1ab9 */ /* 0x000fe20000000800 */
[----:B------:R-:W-:Y:S01]  /*fff0*/  UMOV UR11, UR41 ;  /* 0x00000029000b7c82 */ /* 0x000fe20008000000 */
[----:B------:R-:W-:Y:S02]  /*10000*/  UIMAD UR4, UR15, UR7, -UR6 ;  /* 0x000000070f0472a4 */ /* 0x000fe4000f8e0a06 */
[----:B------:R-:W-:Y:S02]  /*10010*/  USHF.R.S32.HI UR13, URZ, 0x7, UR13 ;  /* 0x000000073f0d7899 */ /* 0x000fe4000801140d */
[----:B------:R-:W-:Y:S02]  /*10020*/  USHF.R.S32.HI UR10, URZ, 0x7, UR10 ;  /* 0x000000073f0a7899 */ /* 0x000fe4000801140a */
[----:B------:R-:W-:Y:S02]  /*10030*/  @UP1 USHF.R.U32.HI UR11, URZ, UR14, UR9 ;  /* 0x0000000e3f0b1299 */ /* 0x000fe40008011609 */
[----:B------:R-:W-:-:S02]  /*10040*/  UISETP.LT.AND UP0, UPT, UR13, UR10, UPT ;  /* 0x0000000a0d00728c */ /* 0x000fc4000bf01270 */
[----:B------:R-:W-:Y:S01]  /*10050*/  UIADD3 UR4, UR4, UR11, URZ ;  /* 0x0000000b04047290 */ /* 0x000fe2000fffe03f */
[----:B------:R-:W-:Y:S01]  /*10060*/  ULDC UR8, c[0x0][0x9dc] ;  /* 0x0002770000087ab9 */ /* 0x000fe20000000800 */
[----:B------:R-:W-:Y:S02]  /*10070*/  USEL UR40, UR13, UR10, UP0 ;  /* 0x0000000a0d287287 */ /* 0x000fe40008000000 */
        /* <DEDUP_REMOVED lines=12> */
.L_x_1203:
[----:B------:R-:W-:-:S11]  /*10140*/  UISETP.NE.AND UP0, UPT, UR5, 0x1, UPT ;  /* 0x000000010500788c */ /* 0x000fd6000bf05270 */
[----:B------:R-:W-:Y:S02]  /*10150*/  @UP0 ULDC.64 UR10, c[0x0][0x9e8] ;  /* 0x00027a00000a0ab9 */ /* 0x000fe40000000a00 */
[----:B------:R-:W-:-:S04]  /*10160*/  UIMAD.WIDE.U32 UR6, UR4, UR10, URZ ;  /* 0x0000000a040672a5 */ /* 0x000fc8000f8e003f */
[----:B------:R-:W-:-:S12]  /*10170*/  @UP0 USHF.R.U32.HI UR4, URZ, UR11, UR7 ;  /* 0x0000000b3f040299 */ /* 0x000fd80008011607 */
.L_x_1204:
[----:B------:R-:W-:-:S04]  /*10180*/  UIMAD UR4, UR4, UR5, URZ ;  /* 0x00000005040472a4 */ /* 0x000fc8000f8e023f */
[----:B------:R-:W-:-:S04]  /*10190*/  UISETP.LT.AND UP0, UPT, UR8, UR4, UPT ;  /* 0x000000040800728c */ /* 0x000fc8000bf01270 */
[----:B------:R-:W-:-:S12]  /*101a0*/  USEL UR8, UR8, UR4, !UP0 ;  /* 0x0000000408087287 */ /* 0x000fd8000c000000 */
.L_x_1202:
[----:B------:R-:W-:Y:S01]  /*101b0*/  USHF.R.S32.HI UR4, URZ, 0x1f, UR8 ;  /* 0x0000001f3f047899 */ /* 0x000fe20008011408 */
[----:B------:R-:W-:Y:S03]  /*101c0*/  BSSY B7, `(.L_x_1205) ;  /* 0x000039a000077945 */ /* 0x000fe60003800000 */
[----:B------:R-:W-:-:S04]  /*101d0*/  ULEA.HI UR4, UR4, UR8, URZ, 0x7 ;  /* 0x0000000804047291 */ /* 0x000fc8000f8f383f */
[----:B------:R-:W-:-:S04]  /*101e0*/  USHF.R.S32.HI UR4, URZ, 0x7, UR4 ;  /* 0x000000073f047899 */ /* 0x000fc80008011404 */
[----:B------:R-:W-:-:S04]  /*101f0*/  UISETP.LT.AND UP0, UPT, URZ, UR4, UPT ;  /* 0x000000043f00728c */ /* 0x000fc8000bf01270 */
[----:B------:R-:W-:-:S04]  /*10200*/  USEL UR39, URZ, UR4, !UP0 ;  /* 0x000000043f277287 */ /* 0x000fc8000c000000 */
[----:B------:R-:W-:-:S06]  /*10210*/  UISETP.GT.AND UP0, UPT, UR40, UR39, UPT ;  /* 0x000000272800728c */ /* 0x000fcc000bf04270 */
[----:B------:R-:W-:-:S13]  /*10220*/  PLOP3.LUT P0, PT, PT, PT, UP0, 0x80, 0x0 ;  /* 0x000000000000781c */ /* 0x000fda0003f0f008 */
[----:B------:R-:W-:Y:S05]  /*10230*/  @P0 BRA `(.L_x_1206) ;  /* 0x0000000000480947 */ /* 0x000fea0003800000 */
[----:B------:R-:W1:Y:S02]  /*10240*/  S2R R0, SR_TID.X ;  /* 0x0000000000007919 */ /* 0x000e640000002100 */
[----:B-1----:R-:W-:-:S04]  /*10250*/  LOP3.LUT R0, R0, 0x7f, RZ, 0xc0, !PT ;  /* 0x0000007f00007812 */ /* 0x002fc800078ec0ff */
[----:B------:R-:W-:-:S13]  /*10260*/  ISETP.NE.AND P1, PT, R0, RZ, PT ;  /* 0x000000ff0000720c */ /* 0x000fda0003f25270 */
[----:B------:R-:W-:Y:S05]  /*10270*/  @P1 BRA `(.L_x_1207) ;  /* 0x0000003800381947 */ /* 0x000fea0003800000 */
[----:B------:R-:W1:Y:S01]  /*10280*/  S2R R5, SR_LANEID ;  /* 0x0000000000057919 */ /* 0x000e620000000000 */
[----:B------:R-:W-:Y:S01]  /*10290*/  VOTEU.ANY UR4, UPT, PT ;  /* 0x0000000000047886 */ /* 0x000fe200038e0100 */
[----:B0-----:R-:W0:Y:S01]  /*102a0*/  LDC.64 R2, c[0x0][0xc80] ;  /* 0x00032000ff027b82 */ /* 0x001e220000000a00 */
[----:B------:R-:W1:Y:S02]  /*102b0*/  FLO.U32 R0, UR4 ;  /* 0x0000000400007d00 */ /* 0x000e6400080e0000 */
[----:B-1----:R-:W-:-:S06]  /*102c0*/  ISETP.EQ.U32.AND P0, PT, R0, R5, PT ;  /* 0x000000050000720c */ /* 0x002fcc0003f02070 */
[----:B------:R-:W0:Y:S07]  /*102d0*/  POPC R5, UR4 ;  /* 0x0000000400057d09 */ /* 0x000e2e0008000000 */
[----:B0-----:R-:W2:Y:S01]  /*102e0*/  @P0 ATOMG.E.ADD.STRONG.GPU PT, R3, desc[UR50][R2.64], R5 ;  /* 0x00000005020309a8 */ /* 0x001ea200081ee1f2 */
[----:B------:R-:W0:Y:S02]  /*102f0*/  S2R R4, SR_LTMASK ;  /* 0x0000000000047919 */ /* 0x000e240000003900 */
[----:B0-----:R-:W-:-:S04]  /*10300*/  LOP3.LUT R4, R4, UR4, RZ, 0xc0, !PT ;  /* 0x0000000404047c12 */ /* 0x001fc8000f8ec0ff */
[----:B------:R-:W0:Y:S01]  /*10310*/  POPC R7, R4 ;  /* 0x0000000400077309 */ /* 0x000e220000000000 */
[----:B--2---:R-:W0:Y:S02]  /*10320*/  SHFL.IDX PT, R0, R3, R0, 0x1f ;  /* 0x00001f0003007589 */ /* 0x004e2400000e0000 */
[----:B0-----:R-:W-:-:S05]  /*10330*/  IADD3 R0, R0, UR42, R7 ;  /* 0x0000002a00007c10 */ /* 0x001fca000fffe007 */
[----:B------:R1:W-:Y:S01]  /*10340*/  STL [R1+0x14], R0 ;  /* 0x0000140001007387 */ /* 0x0003e20000100800 */
[----:B------:R-:W-:Y:S05]  /*10350*/  BRA `(.L_x_1207) ;  /* 0x0000003800007947 */ /* 0x000fea0003800000 */
.L_x_1206:
[----:B------:R-:W-:Y:S01]  /*10360*/  VIADD R0, R17, 0x18400 ;  /* 0x0001840011007836 */ /* 0x000fe20000000000 */
[----:B------:R-:W-:Y:S04]  /*10370*/  BSSY B6, `(.L_x_1208) ;  /* 0x0000013000067945 */ /* 0x000fe80003800000 */
[----:B------:R-:W-:-:S13]  /*10380*/  LOP3.LUT P0, RZ, R0, 0x3ff, RZ, 0xc0, !PT ;  /* 0x000003ff00ff7812 */ /* 0x000fda000780c0ff */
[----:B------:R-:W-:Y:S05]  /*10390*/  @!P0 BRA `(.L_x_1209) ;  /* 0x0000000000408947 */ /* 0x000fea0003800000 */
[----:B0-----:R-:W-:Y:S01]  /*103a0*/  MOV R2, 0x0 ;  /* 0x0000000000027802 */ /* 0x001fe20000000f00 */
        /* <DEDUP_REMOVED lines=15> */
.L_x_1209:
[----:B------:R-:W-:Y:S05]  /*104a0*/  BSYNC B6 ;  /* 0x0000000000067941 */ /* 0x000fea0003800000 */
.L_x_1208:
[----:B------:R-:W-:Y:S01]  /*104b0*/  VIADD R0, R17, 0x400 ;  /* 0x0000040011007836 */ /* 0x000fe20000000000 */
[----:B------:R-:W-:Y:S04]  /*104c0*/  BSSY B6, `(.L_x_1210) ;  /* 0x0000022000067945 */ /* 0x000fe80003800000 */
[----:B------:R-:W-:-:S13]  /*104d0*/  LOP3.LUT P0, RZ, R0, 0x3ff, RZ, 0xc0, !PT ;  /* 0x000003ff00ff7812 */ /* 0x000fda000780c0ff */
[----:B------:R-:W-:Y:S05]  /*104e0*/  @!P0 BRA `(.L_x_1211) ;  /* 0x00000000007c8947 */ /* 0x000fea0003800000 */
[----:B------:R-:W-:Y:S01]  /*104f0*/  MOV R16, 0x0 ;  /* 0x0000000000107802 */ /* 0x000fe20000000f00 */
[----:B------:R-:W-:Y:S01]  /*10500*/  ULDC.64 UR6, c[0x4][0xa0] ;  /* 0x0100280000067ab9 */ /* 0x000fe20000000a00 */
[----:B------:R-:W-:Y:S01]  /*10510*/  ULDC.64 UR8, c[0x4][0xa8] ;  /* 0x01002a0000087ab9 */ /* 0x000fe20000000a00 */
[----:B------:R-:W-:Y:S01]  /*10520*/  ULDC.64 UR4, c[0x4][0x10] ;  /* 0x0100040000047ab9 */ /* 0x000fe20000000a00 */
[----:B0-----:R0:W1:Y:S01]  /*10530*/  LDC.64 R2, c[0x4][R16] ;  /* 0x0100000010027b82 */ /* 0x0010620000000a00 */
        /* <DEDUP_REMOVED lines=11> */
.L_x_1212:
        /* <DEDUP_REMOVED lines=15> */
.L_x_1211:
[----:B------:R-:W-:Y:S05]  /*106e0*/  BSYNC B6 ;  /* 0x0000000000067941 */ /* 0x000fea0003800000 */
.L_x_1210:
[----:B------:R-:W-:Y:S01]  /*106f0*/  ULDC.64 UR4, c[0x0][0x9f8] ;  /* 0x00027e0000047ab9 */ /* 0x000fe20000000a00 */
[----:B------:R-:W-:Y:S01]  /*10700*/  IMAD.U32 R7, RZ, RZ, UR43 ;  /* 0x0000002bff077e24 */ /* 0x000fe2000f8e00ff */
[----:B------:R-:W-:-:S04]  /*10710*/  UISETP.NE.U32.AND UP0, UPT, UR4, URZ, UPT ;  /* 0x0000003f0400728c */ /* 0x000fc8000bf05070 */
[----:B------:R-:W-:-:S06]  /*10720*/  UISETP.NE.AND.EX UP0, UPT, UR5, URZ, UPT, UP0 ;  /* 0x0000003f0500728c */ /* 0x000fcc000bf05300 */
[----:B------:R-:W-:-:S05]  /*10730*/  PLOP3.LUT P0, PT, PT, PT, UP0, 0x80, 0x0 ;  /* 0x000000000000781c */ /* 0x000fca0003f0f008 */
[----:B------:R-:W-:Y:S02]  /*10740*/  @UP0 ULDC.64 UR4, c[0x0][0x9f8] ;  /* 0x00027e0000040ab9 */ /* 0x000fe40000000a00 */
[----:B------:R-:W-:-:S06]  /*10750*/  @UP0 UIMAD.WIDE UR4, UR43, 0x4, UR4 ;  /* 0x000000042b0408a5 */ /* 0x000fcc000f8e0204 */
[----:B0-----:R-:W-:Y:S02]  /*10760*/  IMAD.U32 R2, RZ, RZ, UR4 ;  /* 0x00000004ff027e24 */ /* 0x001fe4000f8e00ff */
[----:B------:R-:W-:-:S05]  /*10770*/  IMAD.U32 R3, RZ, RZ, UR5 ;  /* 0x00000005ff037e24 */ /* 0x000fca000f8e00ff */
[----:B------:R0:W2:Y:S01]  /*10780*/  @P0 LDG.E R7, desc[UR50][R2.64] ;  /* 0x0000003202070981 */ /* 0x0000a2000c1e1900 */
[----:B------:R-:W-:Y:S01]  /*10790*/  UMOV UR4, 0xffffffff ;  /* 0xffffffff00047882 */ /* 0x000fe20000000000 */
[----:B------:R-:W-:Y:S01]  /*107a0*/  IMAD.U32 R0, RZ, RZ, UR40 ;  /* 0x00000028ff007e24 */ /* 0x000fe2000f8e00ff */
[----:B------:R-:W-:Y:S01]  /*107b0*/  LOP3.LUT R19, R19, 0xfffffffe, RZ, 0xc0, !PT ;  /* 0xfffffffe13137812 */ /* 0x000fe200078ec0ff */
[----:B------:R-:W1:Y:S02]  /*107c0*/  S2R R4, SR_TID.X ;  /* 0x0000000000047919 */ /* 0x000e640000002100 */
[----:B------:R-:W-:Y:S01]  /*107d0*/  VIADD R0, R0, 0xffffffff ;  /* 0xffffffff00007836 */ /* 0x000fe20000000000 */
[----:B0-----:R-:W0:Y:S02]  /*107e0*/  LDC.64 R2, c[0x0][0x418] ;  /* 0x00010600ff027b82 */ /* 0x001e240000000a00 */
[----:B0-----:R-:W-:Y:S02]  /*107f0*/  ISETP.NE.U32.AND P0, PT, R2, RZ, PT ;  /* 0x000000ff0200720c */ /* 0x001fe40003f05070 */
[----:B-1----:R-:W-:-:S02]  /*10800*/  SHF.R.U32.HI R4, RZ, 0x5, R4 ;  /* 0x00000005ff047819 */ /* 0x002fc40000011604 */
[----:B------:R-:W-:Y:S02]  /*10810*/  ISETP.NE.AND.EX P1, PT, R3, RZ, PT, P0 ;  /* 0x000000ff0300720c */ /* 0x000fe40003f25300 */
[----:B------:R-:W-:-:S11]  /*10820*/  LOP3.LUT R4, R4, 0x3, RZ, 0xc0, !PT ;  /* 0x0000000304047812 */ /* 0x000fd600078ec0ff */
[----:B------:R-:W-:Y:S02]  /*10830*/  @P1 LOP3.LUT R19, R19, 0x1, RZ, 0xfc, !PT ;  /* 0x0000000113131812 */ /* 0x000fe400078efcff */
[----:B--2---:R-:W-:Y:S01]  /*10840*/  SHF.R.S32.HI R8, RZ, 0x1f, R7 ;  /* 0x0000001fff087819 */ /* 0x004fe20000011407 */
[----:B------:R0:W-:Y:S01]  /*10850*/  STL [R1+0x4], R7 ;  /* 0x0000040701007387 */ /* 0x0001e20000100800 */
[----:B------:R-:W-:-:S03]  /*10860*/  SEL R16, R7, RZ, !P1 ;  /* 0x000000ff07107207 */ /* 0x000fc60004800000 */
[----:B------:R0:W-:Y:S01]  /*10870*/  STL [R1+0xc], R8 ;  /* 0x00000c0801007387 */ /* 0x0001e20000100800 */
[----:B------:R-:W-:Y:S05]  /*10880*/  BRA.DIV UR4, `(.L_x_1213) ;  /* 0x0000003a04e87947 */ /* 0x000fea000b800000 */
[----:B------:R1:W2:Y:S02]  /*10890*/  SHFL.IDX PT, R14, R4, RZ, 0x1f ;  /* 0x00001fff040e7589 */ /* 0x0002a400000e0000 */
.L_x_1304:
[----:B------:R3:W-:Y:S01]  /*108a0*/  STL [R1], R0 ;  /* 0x0000000001007387 */ /* 0x0007e20000100800 */
[----:B--2---:R-:W-:Y:S02]  /*108b0*/  ISETP.NE.AND P0, PT, R14, RZ, PT ;  /* 0x000000ff0e00720c */ /* 0x004fe40003f05270 */
[----:B------:R-:W-:Y:S02]  /*108c0*/  PLOP3.LUT P2, PT, PT, PT, PT, 0x8, 0x0 ;  /* 0x000000000000781c */ /* 0x000fe40003f4e170 */
[----:B------:R-:W-:-:S11]  /*108d0*/  LOP3.LUT R19, R19, 0xfffffffd, RZ, 0xc0, !PT ;  /* 0xfffffffd13137812 */ /* 0x000fd600078ec0ff */
[----:B------:R-:W-:Y:S01]  /*108e0*/  @P2 LOP3.LUT R19, R19, 0x2, RZ, 0xfc, !PT ;  /* 0x0000000213132812 */ /* 0x000fe200078efcff */
[----:B---3--:R-:W-:Y:S06]  /*108f0*/  @P0 BRA `(.L_x_1214) ;  /* 0x00000004000c0947 */ /* 0x008fec0003800000 */
[----:B------:R-:W-:-:S03]  /*10900*/  UMOV UR4, 0xffffffff ;  /* 0xffffffff00047882 */ /* 0x000fc60000000000 */
[----:B------:R-:W-:Y:S05]  /*10910*/  BRA.DIV UR4, `(.L_x_1215) ;  /* 0x0000003a04e47947 */ /* 0x000fea000b800000 */
[----:B------:R-:W-:-:S13]  /*10920*/  ELECT P6, URZ, PT ;  /* 0x00000000003f782f */ /* 0x000fda00038c0000 */
.L_x_1307:
[----:B------:R-:W-:Y:S05]  /*10930*/  @!P6 BRA `(.L_x_1214) ;  /* 0x0000000000fce947 */ /* 0x000fea0003800000 */
[----:B------:R-:W-:Y:S01]  /*10940*/  IMAD.MOV.U32 R16, RZ, RZ, R7 ;  /* 0x000000ffff107224 */ /* 0x000fe200078e0007 */
[----:B------:R-:W-:Y:S06]  /*10950*/  @!P1 BRA `(.L_x_1216) ;  /* 0x00000000004c9947 */ /* 0x000fec0003800000 */
[----:B------:R-:W2:Y:S01]  /*10960*/  LDC R6, c[0x0][0x43c] ;  /* 0x00010f00ff067b82 */ /* 0x000ea20000000800 */
[----:B------:R-:W-:Y:S01]  /*10970*/  IMAD.MOV.U32 R9, RZ, RZ, R0 ;  /* 0x000000ffff097224 */ /* 0x000fe200078e0000 */
[----:B------:R-:W-:Y:S01]  /*10980*/  ULDC.64 UR4, c[0x0][0x428] ;  /* 0x00010a0000047ab9 */ /* 0x000fe20000000a00 */
[----:B--2---:R-:W-:-:S13]  /*10990*/  ISETP.NE.AND P0, PT, R6, 0x1, PT ;  /* 0x000000010600780c */ /* 0x004fda0003f05270 */
[----:B-1----:R-:W1:Y:S02]  /*109a0*/  @P0 LDC.64 R4, c[0x0][0x440] ;  /* 0x00011000ff040b82 */ /* 0x002e640000000a00 */
[----:B-1----:R-:W-:-:S04]  /*109b0*/  @P0 IMAD.HI.U32 R0, R9, R4, RZ ;  /* 0x0000000409000227 */ /* 0x002fc800078e00ff */
[----:B------:R-:W-:Y:S01]  /*109c0*/  IMAD.MOV.U32 R4, RZ, RZ, R9 ;  /* 0x000000ffff047224 */ /* 0x000fe200078e0009 */
[----:B------:R-:W-:-:S04]  /*109d0*/  @P0 SHF.R.U32.HI R4, RZ, R5, R0 ;  /* 0x00000005ff040219 */ /* 0x000fc80000011600 */
[--C-:B------:R-:W-:Y:S01]  /*109e0*/  SHF.R.S32.HI R5, RZ, 0x1f, R4.reuse ;  /* 0x0000001fff057819 */ /* 0x100fe20000011404 */
[----:B------:R-:W-:-:S04]  /*109f0*/  IMAD.MOV R0, RZ, RZ, -R4 ;  /* 0x000000ffff007224 */ /* 0x000fc800078e0a04 */
[----:B------:R-:W-:Y:S02]  /*10a00*/  IMAD R9, R6, R0, R9 ;  /* 0x0000000006097224 */ /* 0x000fe400078e0209 */
[----:B------:R-:W-:Y:S02]  /*10a10*/  IMAD R0, R8, UR4, RZ ;  /* 0x0000000408007c24 */ /* 0x000fe4000f8e02ff */
[C---:B------:R-:W-:Y:S01]  /*10a20*/  IMAD.WIDE.U32 R4, R7.reuse, UR4, R4 ;  /* 0x0000000407047c25 */ /* 0x040fe2000f8e0004 */
[----:B------:R2:W-:Y:S03]  /*10a30*/  STL [R1], R9 ;  /* 0x0000000901007387 */ /* 0x0005e60000100800 */
[----:B------:R-:W-:Y:S01]  /*10a40*/  IMAD R0, R7, UR5, R0 ;  /* 0x0000000507007c24 */ /* 0x000fe2000f8e0200 */
[----:B------:R-:W-:-:S03]  /*10a50*/  LEA R2, P0, R4, R2, 0x2 ;  /* 0x0000000204027211 */ /* 0x000fc600078010ff */
[----:B------:R-:W-:-:S05]  /*10a60*/  IMAD.IADD R0, R5, 0x1, R0 ;  /* 0x0000000105007824 */ /* 0x000fca00078e0200 */
[----:B------:R-:W-:-:S05]  /*10a70*/  LEA.HI.X R3, R4, R3, R0, 0x2, P0 ;  /* 0x0000000304037211 */ /* 0x000fca00000f1400 */
[----:B------:R2:W5:Y:S02]  /*10a80*/  LDG.E R16, desc[UR50][R2.64] ;  /* 0x0000003202107981 */ /* 0x000564000c1e1900 */
.L_x_1216:
[----:B------:R-:W3:Y:S01]  /*10a90*/  LDL R0, [R1+0x8] ;  /* 0x0000080001007983 */ /* 0x000ee20000100800 */
[----:B--2---:R-:W-:Y:S01]  /*10aa0*/  IMAD R3, R18, 0x8, R17 ;  /* 0x0000000812037824 */ /* 0x004fe200078e0211 */
[----:B---3--:R-:W-:-:S04]  /*10ab0*/  SHF.L.U32 R0, R0, 0x1f, RZ ;  /* 0x0000001f00007819 */ /* 0x008fc800000006ff */
[----:B------:R-:W2:Y:S02]  /*10ac0*/  SYNCS.PHASECHK.TRANS64.TRYWAIT P0, [R3+URZ+0x28840], R0 ;  /* 0x02884000030075a7 */ /* 0x000ea4000800017f */
[----:B--2---:R-:W-:Y:S05]  /*10ad0*/  @!P0 BRA `(.L_x_1217) ;  /* 0x0000003800948947 */ /* 0x004fea0003800000 */
.L_x_1308:
[----:B------:R-:W3:Y:S02]  /*10ae0*/  S2R R2, SR_TID.X ;  /* 0x0000000000027919 */ /* 0x000ee40000002100 */
        /* <DEDUP_REMOVED lines=10> */
.L_x_1218:
[----:B------:R-:W3:Y:S01]  /*10b90*/  LDL R2, [R1] ;  /* 0x0000000001027983 */ /* 0x000ee20000100800 */
[----:B--2---:R-:W-:Y:S01]  /*10ba0*/  IMAD R0, R18, 0x8000, R17 ;  /* 0x0000800012007824 */ /* 0x004fe200078e0211 */
[----:B------:R-:W-:Y:S01]  /*10bb0*/  R2UR UR33, R3 ;  /* 0x00000000032172ca */ /* 0x000fe200000e0000 */
[----:B------:R-:W-:Y:S01]  /*10bc0*/  UIADD3 UR4, UP0, UR44, 0x370, URZ ;  /* 0x000003702c047890 */ /* 0x000fe2000ff1e03f */
[----:B-----5:R-:W-:Y:S01]  /*10bd0*/  R2UR UR37, R16 ;  /* 0x00000000102572ca */ /* 0x020fe200000e0000 */
[----:B------:R-:W-:Y:S01]  /*10be0*/  UMOV UR6, 0x0 ;  /* 0x0000000000067882 */ /* 0x000fe20000000000 */
[----:B------:R-:W-:Y:S01]  /*10bf0*/  R2UR UR8, R0 ;  /* 0x00000000000872ca */ /* 0x000fe200000e0000 */
[----:B------:R-:W-:Y:S01]  /*10c00*/  UIADD3.X UR5, URZ, UR45, URZ, UP0, !UPT ;  /* 0x0000002d3f057290 */ /* 0x000fe200087fe43f */
[----:B------:R-:W-:Y:S01]  /*10c10*/  PLOP3.LUT P0, PT, PT, PT, PT, 0x80, 0x0 ;  /* 0x000000000000781c */ /* 0x000fe20003f0f070 */
[----:B------:R-:W-:Y:S01]  /*10c20*/  UMOV UR7, 0x14f00000 ;  /* 0x14f0000000077882 */ /* 0x000fe20000000000 */
[----:B------:R-:W-:Y:S01]  /*10c30*/  UMOV UR34, URZ ;  /* 0x0000003f00227c82 */ /* 0x000fe20008000000 */
[----:B------:R-:W-:Y:S01]  /*10c40*/  UMOV UR10, 0x40 ;  /* 0x00000040000a7882 */ /* 0x000fe20000000000 */
[----:B------:R-:W-:Y:S01]  /*10c50*/  UMOV UR12, UR36 ;  /* 0x00000024000c7c82 */ /* 0x000fe20008000000 */
[----:B------:R-:W-:-:S02]  /*10c60*/  LOP3.LUT R19, R19, 0xfffffffd, RZ, 0xc0, !PT ;  /* 0xfffffffd13137812 */ /* 0x000fc400078ec0ff */
[----:B------:R-:W-:Y:S02]  /*10c70*/  UIADD3 UR33, UR33, 0x28830, URZ ;  /* 0x0002883021217890 */ /* 0x000fe4000fffe03f */
[----:B------:R-:W-:Y:S02]  /*10c80*/  UMOV UR13, UR37 ;  /* 0x00000025000d7c82 */ /* 0x000fe40008000000 */
[----:B------:R-:W-:Y:S02]  /*10c90*/  UIADD3 UR32, UR8, 0x18400, URZ ;  /* 0x0001840008207890 */ /* 0x000fe4000fffe03f */
[----:B------:R-:W-:Y:S01]  /*10ca0*/  UIADD3 UR8, UR8, 0x1c400, URZ ;  /* 0x0001c40008087890 */ /* 0x000fe2000fffe03f */
[----:B------:R-:W-:Y:S01]  /*10cb0*/  @P0 LOP3.LUT R19, R19, 0x2, RZ, 0xfc, !PT ;  /* 0x0000000213130812 */ /* 0x000fe200078efcff */
[----:B------:R-:W-:Y:S01]  /*10cc0*/  UMOV UR9, UR33 ;  /* 0x0000002100097c82 */ /* 0x000fe20008000000 */
[----:B---3--:R-:W-:-:S13]  /*10cd0*/  R2UR UR35, R2 ;  /* 0x00000000022372ca */ /* 0x008fda00000e0000 */
[----:B------:R-:W-:-:S07]  /*10ce0*/  USHF.L.U32 UR35, UR35, 0x7, URZ ;  /* 0x0000000723237899 */ /* 0x000fce000800063f */
[----:B------:R-:W-:Y:S02]  /*10cf0*/  UMOV UR11, UR35 ;  /* 0x00000023000b7c82 */ /* 0x000fe40008000000 */
[----:B------:R2:W-:Y:S01]  /*10d00*/  UTMALDG.4D [UR32], [UR4], desc[UR6] ;  /* 0x00000620040075b4 */ /* 0x0005e20008019000 */
[----:B------:R2:W-:Y:S02]  /*10d10*/  UTMALDG.4D [UR8], [UR4], desc[UR6] ;  /* 0x00000608040075b4 */ /* 0x0005e40008019000 */
[----:B--2---:R-:W-:Y:S01]  /*10d20*/  NOP ;  /* 0x0000000000007918 */ /* 0x004fe20000000000 */
.L_x_1214:
[----:B------:R-:W-:Y:S01]  /*10d30*/  VIADD R0, R17, 0x10400 ;  /* 0x0001040011007836 */ /* 0x000fe20000000000 */
[----:B------:R-:W-:Y:S05]  /*10d40*/  WARPSYNC.ALL ;  /* 0x0000000000007948 */ /* 0x000fea0003800000 */
[----:B------:R-:W-:Y:S01]  /*10d50*/  BAR.SYNC.DEFER_BLOCKING 0x8, 0x180 ;  /* 0x0206000000007b1d */ /* 0x000fe20000010000 */
[----:B------:R-:W-:-:S05]  /*10d60*/  LOP3.LUT P0, RZ, R0, 0x3ff, RZ, 0xc0, !PT ;  /* 0x000003ff00ff7812 */ /* 0x000fca000780c0ff */
[----:B------:R-:W-:Y:S08]  /*10d70*/  BSSY B6, `(.L_x_1219) ;  /* 0x0000012000067945 */ /* 0x000ff00003800000 */
[----:B------:R-:W-:Y:S05]  /*10d80*/  @!P0 BRA `(.L_x_1220) ;  /* 0x0000000000408947 */ /* 0x000fea0003800000 */
[----:B------:R-:W-:Y:S01]  /*10d90*/  MOV R2, 0x0 ;  /* 0x0000000000027802 */ /* 0x000fe20000000f00 */
[----:B------:R-:W-:Y:S01]  /*10da0*/  ULDC.64 UR4, c[0x4][0xa0] ;  /* 0x0100280000047ab9 */ /* 0x000fe20000000a00 */
[----:B------:R-:W-:Y:S01]  /*10db0*/  ULDC.64 UR6, c[0x4][0xa8] ;  /* 0x01002a0000067ab9 */ /* 0x000fe20000000a00 */
[----:B------:R-:W-:Y:S01]  /*10dc0*/  ULDC.64 UR8, c[0x4][0x20] ;  /* 0x0100080000087ab9 */ /* 0x000fe20000000a00 */
[----:B-1----:R-:W-:Y:S02]  /*10dd0*/  IMAD.U32 R4, RZ, RZ, UR4 ;  /* 0x00000004ff047e24 */ /* 0x002fe4000f8e00ff */
[----:B------:R-:W1:Y:S01]  /*10de0*/  LDC.64 R2, c[0x4][R2] ;  /* 0x0100000002027b82 */ /* 0x000e620000000a00 */
        /* <DEDUP_REMOVED lines=9> */
[----:B-1----:R-:W-:Y:S05]  /*10e80*/  CALL.ABS.NOINC R2 ;  /* 0x0000000002007343 */ /* 0x002fea0003c00000 */
.L_x_1220:
[----:B------:R-:W-:Y:S05]  /*10e90*/  BSYNC B6 ;  /* 0x0000000000067941 */ /* 0x000fea0003800000 */
.L_x_1219:
[----:B------:R-:W2:Y:S01]  /*10ea0*/  S2R R2, SR_TID.X ;  /* 0x0000000000027919 */ /* 0x000ea20000002100 */
[----:B0-----:R-:W0:Y:S01]  /*10eb0*/  LDC R7, c[0x0][0x448] ;  /* 0x00011200ff077b82 */ /* 0x001e220000000800 */
[----:B------:R-:W-:Y:S01]  /*10ec0*/  USHF.R.S32.HI UR4, URZ, 0x1f, UR36 ;  /* 0x0000001f3f047899 */ /* 0x000fe20008011424 */
[----:B------:R-:W-:Y:S01]  /*10ed0*/  ULDC.64 UR8, c[0x0][0x2d8] ;  /* 0x0000b60000087ab9 */ /* 0x000fe20000000a00 */
[----:B------:R-:W3:Y:S02]  /*10ee0*/  S2R R9, SR_TID.X ;  /* 0x0000000000097919 */ /* 0x000ee40000002100 */
[----:B------:R-:W-:Y:S02]  /*10ef0*/  UIMAD UR6, UR4, UR8, URZ ;  /* 0x00000008040672a4 */ /* 0x000fe4000f8e023f */
[----:B------:R-:W-:Y:S01]  /*10f00*/  UIMAD.WIDE.U32 UR4, UR36, UR8, URZ ;  /* 0x00000008240472a5 */ /* 0x000fe2000f8e003f */
[----:B------:R-:W4:Y:S01]  /*10f10*/  S2R R8, SR_TID.X ;  /* 0x0000000000087919 */ /* 0x000f220000002100 */
[----:B------:R-:W-:-:S02]  /*10f20*/  UIMAD UR6, UR36, UR9, UR6 ;  /* 0x00000009240672a4 */ /* 0x000fc4000f8e0206 */
[----:B------:R-:W-:Y:S02]  /*10f30*/  USHF.R.S32.HI UR7, URZ, 0x1f, UR43 ;  /* 0x0000001f3f077899 */ /* 0x000fe4000801142b */
[----:B------:R-:W-:Y:S01]  /*10f40*/  UIADD3 UR5, UR5, UR6, URZ ;  /* 0x0000000605057290 */ /* 0x000fe2000fffe03f */
[----:B------:R-:W-:-:S03]  /*10f50*/  ULDC.64 UR8, c[0x0][0x2e0] ;  /* 0x0000b80000087ab9 */ /* 0x000fc60000000a00 */
[----:B------:R-:W-:Y:S02]  /*10f60*/  UIMAD.WIDE.U32 UR4, UR43, UR8, UR4 ;  /* 0x000000082b0472a5 */ /* 0x000fe4000f8e0004 */
[----:B------:R-:W-:-:S04]  /*10f70*/  UIMAD UR6, UR7, UR8, URZ ;  /* 0x00000008070672a4 */ /* 0x000fc8000f8e023f */
[----:B------:R-:W-:Y:S01]  /*10f80*/  UIMAD UR6, UR43, UR9, UR6 ;  /* 0x000000092b0672a4 */ /* 0x000fe2000f8e0206 */
[----:B0-----:R-:W-:Y:S01]  /*10f90*/  ISETP.NE.AND P0, PT, R7, 0x1, PT ;  /* 0x000000010700780c */ /* 0x001fe20003f05270 */
[----:B-1----:R-:W-:Y:S02]  /*10fa0*/  IMAD.U32 R4, RZ, RZ, UR4 ;  /* 0x00000004ff047e24 */ /* 0x002fe4000f8e00ff */
[----:B------:R-:W-:Y:S02]  /*10fb0*/  UIADD3 UR6, UR5, UR6, URZ ;  /* 0x0000000605067290 */ /* 0x000fe4000fffe03f */
[----:B------:R-:W-:Y:S01]  /*10fc0*/  IMAD.U32 R5, RZ, RZ, UR5 ;  /* 0x00000005ff057e24 */ /* 0x000fe2000f8e00ff */
[----:B------:R-:W-:Y:S01]  /*10fd0*/  ULDC.64 UR4, c[0x0][0x2d0] ;  /* 0x0000b40000047ab9 */ /* 0x000fe20000000a00 */
[C---:B--2---:R-:W-:Y:S01]  /*10fe0*/  LOP3.LUT R0, R2.reuse, 0x7f, RZ, 0xc0, !PT ;  /* 0x0000007f02007812 */ /* 0x044fe200078ec0ff */
[----:B------:R-:W-:-:S03]  /*10ff0*/  IMAD.SHL.U32 R2, R2, 0x10, RZ ;  /* 0x0000001002027824 */ /* 0x000fc600078e00ff */
[----:B------:R-:W-:Y:S01]  /*11000*/  SHF.R.U32.HI R0, RZ, 0x3, R0 ;  /* 0x00000003ff007819 */ /* 0x000fe20000011600 */
[----:B---3--:R-:W-:Y:S01]  /*11010*/  IMAD.SHL.U32 R9, R9, 0x8, RZ ;  /* 0x0000000809097824 */ /* 0x008fe200078e00ff */
[----:B------:R-:W0:Y:S02]  /*11020*/  @P0 LDC R3, c[0x0][0x44c] ;  /* 0x00011300ff030b82 */ /* 0x000e240000000800 */
[----:B------:R-:W-:Y:S01]  /*11030*/  LOP3.LUT R2, R0, 0x70, R2, 0xf8, !PT ;  /* 0x0000007000027812 */ /* 0x000fe200078ef802 */
[----:B----4-:R-:W-:Y:S01]  /*11040*/  IMAD.SHL.U32 R10, R8, 0x8, RZ ;  /* 0x00000008080a7824 */ /* 0x010fe200078e00ff */
[----:B------:R-:W-:-:S03]  /*11050*/  LOP3.LUT R9, R9, 0x38, RZ, 0xc0, !PT ;  /* 0x0000003809097812 */ /* 0x000fc600078ec0ff */
[----:B------:R-:W-:Y:S01]  /*11060*/  VIADD R2, R2, UR41 ;  /* 0x0000002902027c36 */ /* 0x000fe20008000000 */
[----:B------:R-:W1:Y:S01]  /*11070*/  @P0 LDC R0, c[0x0][0x450] ;  /* 0x00011400ff000b82 */ /* 0x000e620000000800 */
[----:B------:R-:W-:Y:S02]  /*11080*/  LOP3.LUT R9, R9, 0x40, RZ, 0xfc, !PT ;  /* 0x0000004009097812 */ /* 0x000fe400078efcff */
[----:B------:R-:W-:Y:S01]  /*11090*/  IMAD.MOV.U32 R6, RZ, RZ, R2 ;  /* 0x000000ffff067224 */ /* 0x000fe200078e0002 */
[----:B------:R-:W-:Y:S01]  /*110a0*/  LOP3.LUT R10, R10, 0x38, RZ, 0xc0, !PT ;  /* 0x000000380a0a7812 */ /* 0x000fe200078ec0ff */
[----:B0-----:R-:W-:-:S05]  /*110b0*/  @P0 IMAD.HI.U32 R3, R2, R3, RZ ;  /* 0x0000000302030227 */ /* 0x001fca00078e00ff */
[----:B-1----:R-:W-:Y:S01]  /*110c0*/  @P0 SHF.R.U32.HI R6, RZ, R0, R3 ;  /* 0x00000000ff060219 */ /* 0x002fe20000011603 */
[----:B------:R-:W-:Y:S01]  /*110d0*/  IMAD.U32 R3, RZ, RZ, UR6 ;  /* 0x00000006ff037e24 */ /* 0x000fe2000f8e00ff */
[----:B------:R-:W-:-:S03]  /*110e0*/  ULDC.64 UR6, c[0x0][0x280] ;  /* 0x0000a00000067ab9 */ /* 0x000fc60000000a00 */
[----:B------:R-:W-:-:S04]  /*110f0*/  IMAD.MOV R0, RZ, RZ, -R6 ;  /* 0x000000ffff007224 */ /* 0x000fc800078e0a06 */
[----:B------:R-:W-:Y:S02]  /*11100*/  IMAD R0, R7, R0, R2 ;  /* 0x0000000007007224 */ /* 0x000fe400078e0202 */
[----:B------:R-:W-:Y:S01]  /*11110*/  IMAD.MOV.U32 R2, RZ, RZ, R4 ;  /* 0x000000ffff027224 */ /* 0x000fe200078e0004 */
[----:B------:R-:W-:-:S03]  /*11120*/  SHF.R.S32.HI R4, RZ, 0x1f, R6 ;  /* 0x0000001fff047819 */ /* 0x000fc60000011406 */
[----:B------:R-:W-:-:S04]  /*11130*/  IMAD.WIDE.U32 R2, R6, UR4, R2 ;  /* 0x0000000406027c25 */ /* 0x000fc8000f8e0002 */
        /* <DEDUP_REMOVED lines=18> */
[----:B------:R-:W-:Y:S02]  /*11260*/  ULDC UR4, c[0x0][0x288] ;  /* 0x0000a20000047ab9 */ /* 0x000fe40000000800 */
[----:B------:R-:W-:Y:S01]  /*11270*/  IMAD R3, R7, UR4, RZ ;  /* 0x0000000407037c24 */ /* 0x000fe2000f8e02ff */
[----:B------:R-:W1:Y:S04]  /*11280*/  SHFL.IDX PT, R6, R0, RZ, 0x181f ;  /* 0x00181fff00067589 */ /* 0x000e6800000e0000 */
[----:B------:R-:W-:Y:S01]  /*11290*/  SHFL.IDX PT, R8, R0, 0x1, 0x181f ;  /* 0x00381f0000087f89 */ /* 0x000fe200000e0000 */
[----:B0-----:R-:W-:-:S04]  /*112a0*/  LOP3.LUT R5, R5, 0x7f, RZ, 0xc0, !PT ;  /* 0x0000007f05057812 */ /* 0x001fc800078ec0ff */
[----:B------:R-:W-:-:S05]  /*112b0*/  SHF.R.U32.HI R5, RZ, 0x3, R5 ;  /* 0x00000003ff057819 */ /* 0x000fca0000011605 */
[----:B------:R-:W-:-:S04]  /*112c0*/  VIADD R2, R5, UR41 ;  /* 0x0000002905027c36 */ /* 0x000fc80008000000 */
[C---:B------:R-:W-:Y:S01]  /*112d0*/  VIADD R5, R2.reuse, 0x10 ;  /* 0x0000001002057836 */ /* 0x040fe20000000000 */
[----:B------:R-:W-:-:S04]  /*112e0*/  ISETP.GE.AND P3, PT, R2, R3, PT ;  /* 0x000000030200720c */ /* 0x000fc80003f66270 */
[----:B------:R-:W-:Y:S02]  /*112f0*/  ISETP.GE.AND P2, PT, R5, R3, PT ;  /* 0x000000030500720c */ /* 0x000fe40003f46270 */
[----:B------:R-:W0:Y:S07]  /*11300*/  SHFL.IDX PT, R5, R4, RZ, 0x181f ;  /* 0x00181fff04057589 */ /* 0x000e2e00000e0000 */
[----:B-1----:R-:W-:-:S05]  /*11310*/  @!P3 LEA R6, P4, R10, R6, 0x1 ;  /* 0x000000060a06b211 */ /* 0x002fca00078808ff */
[----:B0-----:R-:W-:Y:S01]  /*11320*/  @!P3 IMAD.X R7, RZ, RZ, R5, P4 ;  /* 0x000000ffff07b224 */ /* 0x001fe200020e0605 */
[----:B------:R-:W-:Y:S01]  /*11330*/  @!P2 LEA R8, P4, R10, R8, 0x1 ;  /* 0x000000080a08a211 */ /* 0x000fe200078808ff */
[----:B------:R-:W0:Y:S04]  /*11340*/  SHFL.IDX PT, R5, R4, 0x1, 0x181f ;  /* 0x00381f0004057f89 */ /* 0x000e2800000e0000 */
[----:B-----5:R-:W-:Y:S04]  /*11350*/  @!P3 LDGSTS.E.BYPASS.LTC128B.128 [R9+0x10400], desc[UR50][R6.64], !P1 ;  /* 0x104000000609bfae */ /* 0x020fe8000c901d72 */
[----:B------:R1:W-:Y:S02]  /*11360*/  @!P3 LDGSTS.E.BYPASS.LTC128B.128 [R9+0x14400], desc[UR50][R6.64+0x80], !P0 ;  /* 0x144000800609bfae */ /* 0x0003e4000c101d72 */
[----:B-1----:R-:W-:-:S02]  /*11370*/  @!P2 IMAD.MOV.U32 R6, RZ, RZ, R8 ;  /* 0x000000ffff06a224 */ /* 0x002fc400078e0008 */
[----:B0-----:R-:W-:-:S04]  /*11380*/  @!P2 IMAD.X R5, RZ, RZ, R5, P4 ;  /* 0x000000ffff05a224 */ /* 0x001fc800020e0605 */
        /* <DEDUP_REMOVED lines=38> */
[----:B------:R-:W-:Y:S02]  /*115f0*/  @!P2 LDGSTS.E.BYPASS.LTC128B.128 [R9+0x12c00], desc[UR50][R6.64], !P1 ;  /* 0x12c000000609afae */ /* 0x000fe4000c901d72 */
[----:B------:R-:W-:Y:S02]  /*11600*/  ISETP.GE.AND P3, PT, R5, R3, PT ;  /* 0x000000030500720c */ /* 0x000fe40003f66270 */
[----:B------:R0:W-:Y:S04]  /*11610*/  @!P2 LDGSTS.E.BYPASS.LTC128B.128 [R9+0x16c00], desc[UR50][R6.64+0x80], !P0 ;  /* 0x16c000800609afae */ /* 0x0001e8000c101d72 */
[----:B------:R-:W-:Y:S04]  /*11620*/  SHFL.IDX PT, R5, R4, 0x6, 0x181f ;  /* 0x00d81f0004057f89 */ /* 0x000fe800000e0000 */
[----:B------:R-:W-:Y:S04]  /*11630*/  SHFL.IDX PT, R4, R4, 0x7, 0x181f ;  /* 0x00f81f0004047f89 */ /* 0x000fe800000e0000 */
[----:B0-----:R-:W0:Y:S04]  /*11640*/  SHFL.IDX PT, R6, R0, 0x6, 0x181f ;  /* 0x00d81f0000067f89 */ /* 0x001e2800000e0000 */
[----:B------:R-:W1:Y:S01]  /*11650*/  SHFL.IDX PT, R0, R0, 0x7, 0x181f ;  /* 0x00f81f0000007f89 */ /* 0x000e6200000e0000 */
[----:B0-----:R-:W-:-:S05]  /*11660*/  @!P3 LEA R6, P2, R10, R6, 0x1 ;  /* 0x000000060a06b211 */ /* 0x001fca00078408ff */
[----:B------:R-:W-:-:S04]  /*11670*/  @!P3 IMAD.X R5, RZ, RZ, R5, P2 ;  /* 0x000000ffff05b224 */ /* 0x000fc800010e0605 */
[----:B------:R-:W-:-:S05]  /*11680*/  @!P3 IMAD.MOV.U32 R7, RZ, RZ, R5 ;  /* 0x000000ffff07b224 */ /* 0x000fca00078e0005 */
[----:B------:R0:W-:Y:S04]  /*11690*/  @!P3 LDGSTS.E.BYPASS.LTC128B.128 [R9+0x13400], desc[UR50][R6.64], !P1 ;  /* 0x134000000609bfae */ /* 0x0001e8000c901d72 */
[----:B-1----:R0:W-:Y:S02]  /*116a0*/  @!P3 LDGSTS.E.BYPASS.LTC128B.128 [R9+0x17400], desc[UR50][R6.64+0x80], !P0 ;  /* 0x174000800609bfae */ /* 0x0021e4000c101d72 */
.L_x_1325:
        /* <DEDUP_REMOVED lines=11> */
.L_x_1223:
[----:B------:R-:W-:Y:S05]  /*11760*/  BSYNC B0 ;  /* 0x0000000000007941 */ /* 0x000fea0003800000 */
.L_x_1222:
[----:B------:R-:W-:Y:S01]  /*11770*/  NOP ;  /* 0x0000000000007918 */ /* 0x000fe20000000000 */
[----:B------:R-:W-:Y:S01]  /*11780*/  PLOP3.LUT P0, PT, PT, PT, PT, 0x80, 0x0 ;  /* 0x000000000000781c */ /* 0x000fe20003f0f070 */
[----:B0-----:R-:W-:-:S12]  /*11790*/  VIADD R6, R17, 0x28800 ;  /* 0x0002880011067836 */ /* 0x001fd80000000000 */
.L_x_1224:
[----:B------:R-:W-:Y:S02]  /*117a0*/  PLOP3.LUT P1, PT, P1, P0, PT, 0xa2, 0x0 ;  /* 0x000000000000781c */ /* 0x000fe40000f21472 */
[----:B------:R-:W-:-:S08]  /*117b0*/  @P0 R2UR P1, UR4, R17 ;  /* 0x00000000110402ca */ /* 0x000fd00000020000 */
[----:B------:R-:W-:-:S05]  /*117c0*/  @P0 PLOP3.LUT P0, PT, P1, PT, PT, 0x80, 0x0 ;  /* 0x000000000000081c */ /* 0x000fca0000f0f070 */
[----:B------:R-:W-:Y:S01]  /*117d0*/  @!P1 SYNCS.ARRIVE.TRANS64.RED.A0T1 RZ, [UR4+0x28800], RZ ;  /* 0x028800ffffff99a7 */ /* 0x000fe20008200404 */
[----:B------:R-:W-:Y:S07]  /*117e0*/  @!P1 ARRIVES.LDGSTSBAR.64.TRANSCNT [UR4+0x28800] ;  /* 0x02880000ff0099b0 */ /* 0x000fee0008000a84 */
[----:B------:R-:W-:Y:S05]  /*117f0*/  @P0 BRA.U.ANY `(.L_x_1224) ;  /* 0xfffffffd00e80947 */ /* 0x000fea000393ffff */
[----:B-1----:R-:W2:Y:S02]  /*11800*/  LDL.LU R2, [R1+0x18] ;  /* 0x0000180001027983 */ /* 0x002ea40000300800 */
        /* <DEDUP_REMOVED lines=11> */
.L_x_1326:
[----:B------:R-:W-:Y:S05]  /*118c0*/  BSYNC B0 ;  /* 0x0000000000007941 */ /* 0x000fea0003800000 */
.L_x_1225:
[----:B------:R-:W-:-:S04]  /*118d0*/  UIADD3 UR4, UR40, -0x2, URZ ;  /* 0xfffffffe28047890 */ /* 0x000fc8000fffe03f */
[----:B------:R-:W-:-:S06]  /*118e0*/  UISETP.GE.AND UP0, UPT, UR4, UR39, UPT ;  /* 0x000000270400728c */ /* 0x000fcc000bf06270 */
[----:B------:R-:W-:-:S13]  /*118f0*/  PLOP3.LUT P0, PT, PT, PT, UP0, 0x80, 0x0 ;  /* 0x000000000000781c */ /* 0x000fda0003f0f008 */
[----:B------:R-:W-:Y:S05]  /*11900*/  @!P0 BRA `(.L_x_1227) ;  /* 0x0000001c00448947 */ /* 0x000fea0003800000 */
[----:B0-----:R-:W-:Y:S01]  /*11910*/  IMAD R0, RZ, RZ, -UR40 ;  /* 0x80000028ff007e24 */ /* 0x001fe2000f8e02ff */
[----:B------:R-:W-:Y:S01]  /*11920*/  LOP3.LUT R5, RZ, UR39, RZ, 0x33, !PT ;  /* 0x00000027ff057c12 */ /* 0x000fe2000f8e33ff */
[----:B------:R-:W-:-:S03]  /*11930*/  IMAD.U32 R4, RZ, RZ, UR4 ;  /* 0x00000004ff047e24 */ /* 0x000fc6000f8e00ff */
[----:B------:R-:W-:-:S05]  /*11940*/  VIADDMNMX R5, R0, 0x1, R5, !PT ;  /* 0x0000000100057846 */ /* 0x000fca0007800105 */
[----:B------:R-:W-:-:S05]  /*11950*/  VIADD R0, R5, UR40 ;  /* 0x0000002805007c36 */ /* 0x000fca0008000000 */
[----:B------:R-:W-:-:S04]  /*11960*/  LOP3.LUT R0, R0, 0x1, RZ, 0xc0, !PT ;  /* 0x0000000100007812 */ /* 0x000fc800078ec0ff */
[----:B------:R-:W-:-:S13]  /*11970*/  ISETP.NE.U32.AND P0, PT, R0, 0x1, PT ;  /* 0x000000010000780c */ /* 0x000fda0003f05070 */
[----:B------:R-:W-:Y:S05]  /*11980*/  @P0 BRA `(.L_x_1228) ;  /* 0x0000000800640947 */ /* 0x000fea0003800000 */
[----:B------:R-:W2:Y:S01]  /*11990*/  LDL R2, [R1+0x8] ;  /* 0x0000080001027983 */ /* 0x000ea20000100800 */
        /* <DEDUP_REMOVED lines=12> */
[----:B------:R-:W0:Y:S03]  /*11a60*/  LDC R8, c[0x0][0x43c] ;  /* 0x00010f00ff087b82 */ /* 0x000e260000000800 */
[----:B------:R-:W3:Y:S01]  /*11a70*/  LDL R12, [R1+0x4] ;  /* 0x00000400010c7983 */ /* 0x000ee20000100800 */
[----:B------:R-:W-:Y:S01]  /*11a80*/  IMAD.MOV.U32 R7, RZ, RZ, R4 ;  /* 0x000000ffff077224 */ /* 0x000fe200078e0004 */
[----:B------:R-:W-:Y:S01]  /*11a90*/  ULDC.64 UR4, c[0x0][0x428] ;  /* 0x00010a0000047ab9 */ /* 0x000fe20000000a00 */
[----:B0-----:R-:W-:-:S13]  /*11aa0*/  ISETP.NE.AND P0, PT, R8, 0x1, PT ;  /* 0x000000010800780c */ /* 0x001fda0003f05270 */
[----:B------:R-:W0:Y:S02]  /*11ab0*/  @P0 LDC.64 R2, c[0x0][0x440] ;  /* 0x00011000ff020b82 */ /* 0x000e240000000a00 */
[----:B0-----:R-:W-:-:S05]  /*11ac0*/  @P0 IMAD.HI.U32 R2, R4, R2, RZ ;  /* 0x0000000204020227 */ /* 0x001fca00078e00ff */
[----:B------:R-:W-:-:S05]  /*11ad0*/  @P0 SHF.R.U32.HI R7, RZ, R3, R2 ;  /* 0x00000003ff070219 */ /* 0x000fca0000011602 */
[----:B------:R-:W-:-:S04]  /*11ae0*/  IMAD.MOV R2, RZ, RZ, -R7 ;  /* 0x000000ffff027224 */ /* 0x000fc800078e0a07 */
[----:B------:R-:W-:Y:S02]  /*11af0*/  IMAD R4, R8, R2, R4 ;  /* 0x0000000208047224 */ /* 0x000fe400078e0204 */
[----:B------:R-:W0:Y:S01]  /*11b00*/  LDC.64 R2, c[0x0][0x418] ;  /* 0x00010600ff027b82 */ /* 0x000e220000000a00 */
[----:B--2---:R-:W-:Y:S01]  /*11b10*/  IMAD R8, R9, UR4, RZ ;  /* 0x0000000409087c24 */ /* 0x004fe2000f8e02ff */
[----:B------:R-:W-:-:S03]  /*11b20*/  SHF.R.S32.HI R9, RZ, 0x1f, R7 ;  /* 0x0000001fff097819 */ /* 0x000fc60000011407 */
[----:B---3--:R-:W-:Y:S02]  /*11b30*/  IMAD R11, R12, UR5, R8 ;  /* 0x000000050c0b7c24 */ /* 0x008fe4000f8e0208 */
[----:B------:R-:W-:-:S04]  /*11b40*/  IMAD.MOV.U32 R8, RZ, RZ, R7 ;  /* 0x000000ffff087224 */ /* 0x000fc800078e0007 */
[----:B------:R-:W-:-:S04]  /*11b50*/  IMAD.WIDE.U32 R8, R12, UR4, R8 ;  /* 0x000000040c087c25 */ /* 0x000fc8000f8e0008 */
[----:B------:R-:W-:Y:S01]  /*11b60*/  IMAD.IADD R7, R11, 0x1, R9 ;  /* 0x000000010b077824 */ /* 0x000fe200078e0209 */
[----:B0-----:R-:W-:-:S04]  /*11b70*/  LEA R2, P0, R8, R2, 0x2 ;  /* 0x0000000208027211 */ /* 0x001fc800078010ff */
[----:B------:R-:W-:-:S05]  /*11b80*/  LEA.HI.X R3, R8, R3, R7, 0x2, P0 ;  /* 0x0000000308037211 */ /* 0x000fca00000f1407 */
[----:B------:R0:W5:Y:S04]  /*11b90*/  LDG.E R2, desc[UR50][R2.64] ;  /* 0x0000003202027981 */ /* 0x000168000c1e1900 */
.L_x_1231:
[----:B------:R-:W-:Y:S01]  /*11ba0*/  IMAD R7, R0, 0x8, R17 ;  /* 0x0000000800077824 */ /* 0x000fe200078e0211 */
[----:B0-----:R-:W-:Y:S01]  /*11bb0*/  SHF.L.U32 R3, R10, 0x1f, RZ ;  /* 0x0000001f0a037819 */ /* 0x001fe200000006ff */
[----:B------:R-:W-:Y:S03]  /*11bc0*/  BSSY B1, `(.L_x_1232) ;  /* 0x0000003000017945 */ /* 0x000fe60003800000 */
[----:B------:R-:W0:Y:S02]  /*11bd0*/  SYNCS.PHASECHK.TRANS64.TRYWAIT P0, [R7+URZ+0x28840], R3 ;  /* 0x02884003070075a7 */ /* 0x000e24000800017f */
[----:B0-----:R-:W-:Y:S05]  /*11be0*/  @!P0 BRA `(.L_x_1233) ;  /* 0x00000034000c8947 */ /* 0x001fea0003800000 */
.L_x_1327:
[----:B------:R-:W-:Y:S05]  /*11bf0*/  BSYNC B1 ;  /* 0x0000000000017941 */ /* 0x000fea0003800000 */
.L_x_1232:
[----:B------:R-:W1:Y:S01]  /*11c00*/  S2R R8, SR_TID.X ;  /* 0x0000000000087919 */ /* 0x000e620000002100 */
[----:B------:R-:W-:Y:S01]  /*11c10*/  BSSY B1, `(.L_x_1234) ;  /* 0x000000b000017945 */ /* 0x000fe20003800000 */
[----:B-1----:R-:W-:-:S04]  /*11c20*/  LOP3.LUT R8, R8, 0x7f, RZ, 0xc0, !PT ;  /* 0x0000007f08087812 */ /* 0x002fc800078ec0ff */
[----:B------:R-:W-:-:S13]  /*11c30*/  ISETP.NE.AND P1, PT, R8, RZ, PT ;  /* 0x000000ff0800720c */ /* 0x000fda0003f25270 */
[----:B------:R-:W-:Y:S05]  /*11c40*/  @P1 BRA `(.L_x_1235) ;  /* 0x00000000001c1947 */ /* 0x000fea0003800000 */
[----:B------:R-:W1:Y:S01]  /*11c50*/  S2R R8, SR_TID.X ;  /* 0x0000000000087919 */ /* 0x000e620000002100 */
[----:B0-----:R-:W-:-:S04]  /*11c60*/  IMAD.MOV.U32 R3, RZ, RZ, 0x8000 ;  /* 0x00008000ff037424 */ /* 0x001fc800078e00ff */
[----:B------:R2:W-:Y:S01]  /*11c70*/  SYNCS.ARRIVE.TRANS64 RZ, [R7+URZ+0x28830], R3 ;  /* 0x0288300307ff79a7 */ /* 0x0005e2000800003f */
[----:B-1----:R-:W-:-:S04]  /*11c80*/  LOP3.LUT R8, R8, 0x1f, RZ, 0xc0, !PT ;  /* 0x0000001f08087812 */ /* 0x002fc800078ec0ff */
[----:B------:R-:W-:-:S13]  /*11c90*/  ISETP.NE.AND P0, PT, R8, RZ, PT ;  /* 0x000000ff0800720c */ /* 0x000fda0003f05270 */
[----:B--2---:R-:W-:Y:S05]  /*11ca0*/  @!P0 BRA `(.L_x_1235) ;  /* 0x0000000000048947 */ /* 0x004fea0003800000 */
[----:B------:R-:W-:Y:S01]  /*11cb0*/  BPT.TRAP 0x1 ;  /* 0x000000040000795c */ /* 0x000fe20000300000 */
.L_x_1235:
[----:B------:R-:W-:Y:S05]  /*11cc0*/  BSYNC B1 ;  /* 0x0000000000017941 */ /* 0x000fea0003800000 */
.L_x_1234:
[----:B------:R-:W-:Y:S01]  /*11cd0*/  IMAD.MOV.U32 R11, RZ, RZ, RZ ;  /* 0x000000ffff0b7224 */ /* 0x000fe200078e00ff */
[----:B------:R-:W-:Y:S01]  /*11ce0*/  UIADD3 UR4, UP0, UR44, 0x370, URZ ;  /* 0x000003702c047890 */ /* 0x000fe2000ff1e03f */
[----:B0-----:R-:W-:Y:S01]  /*11cf0*/  IMAD R3, R0, 0x8000, R17 ;  /* 0x0000800000037824 */ /* 0x001fe200078e0211 */
[----:B------:R-:W-:Y:S01]  /*11d00*/  PLOP3.LUT P0, PT, PT, PT, PT, 0x80, 0x0 ;  /* 0x000000000000781c */ /* 0x000fe20003f0f070 */
[----:B------:R-:W-:Y:S01]  /*11d10*/  VIADD R7, R7, 0x28830 ;  /* 0x0002883007077836 */ /* 0x000fe20000000000 */
[----:B------:R-:W-:Y:S01]  /*11d20*/  R2UR UR10, R11 ;  /* 0x000000000b0a72ca */ /* 0x000fe200000e0000 */
[----:B------:R-:W-:Y:S01]  /*11d30*/  IMAD.SHL.U32 R8, R4, 0x80, RZ ;  /* 0x0000008004087824 */ /* 0x000fe200078e00ff */
[----:B------:R-:W-:Y:S01]  /*11d40*/  UIADD3.X UR5, URZ, UR45, URZ, UP0, !UPT ;  /* 0x0000002d3f057290 */ /* 0x000fe200087fe43f */
[----:B------:R-:W-:Y:S01]  /*11d50*/  VIADD R9, R3, 0x18400 ;  /* 0x0001840003097836 */ /* 0x000fe20000000000 */
[----:B------:R-:W-:Y:S01]  /*11d60*/  UMOV UR6, 0x0 ;  /* 0x0000000000067882 */ /* 0x000fe20000000000 */
[----:B------:R-:W-:-:S10]  /*11d70*/  UMOV UR7, 0x14f00000 ;  /* 0x14f0000000077882 */ /* 0x000fd40000000000 */
.L_x_1236:
[----:B------:R-:W-:-:S13]  /*11d80*/  @P0 ELECT P2, URZ, PT ;  /* 0x00000000003f082f */ /* 0x000fda0003840000 */
[----:B-----5:R-:W-:Y:S01]  /*11d90*/  @P2 R2UR UR13, R2 ;  /* 0x00000000020d22ca */ /* 0x020fe200000e0000 */
[----:B------:R-:W-:Y:S01]  /*11da0*/  UMOV UR12, UR36 ;  /* 0x00000024000c7c82 */ /* 0x000fe20008000000 */
[----:B------:R-:W-:Y:S02]  /*11db0*/  @P2 R2UR UR11, R8 ;  /* 0x00000000080b22ca */ /* 0x000fe400000e0000 */
[----:B------:R-:W-:Y:S02]  /*11dc0*/  @P2 R2UR UR9, R7 ;  /* 0x00000000070922ca */ /* 0x000fe400000e0000 */
[----:B------:R-:W-:Y:S02]  /*11dd0*/  @P2 R2UR UR8, R9 ;  /* 0x00000000090822ca */ /* 0x000fe400000e0000 */
[----:B------:R-:W-:Y:S02]  /*11de0*/  @P2 PLOP3.LUT P0, PT, P2, PT, PT, 0x8, 0x0 ;  /* 0x000000000000281c */ /* 0x000fe4000170e170 */
        /* <DEDUP_REMOVED lines=9> */
.L_x_1237:
[----:B------:R-:W-:-:S13]  /*11e80*/  @P0 ELECT P2, URZ, PT ;  /* 0x00000000003f082f */ /* 0x000fda0003840000 */
[----:B------:R-:W-:Y:S01]  /*11e90*/  @P2 R2UR UR13, R2 ;  /* 0x00000000020d22ca */ /* 0x000fe200000e0000 */
        /* <DEDUP_REMOVED lines=14> */
.L_x_1328:
[----:B------:R-:W-:Y:S05]  /*11f80*/  BSYNC B1 ;  /* 0x0000000000017941 */ /* 0x000fea0003800000 */
.L_x_1238:
[----:B------:R-:W-:Y:S01]  /*11f90*/  BSSY B1, `(.L_x_1240) ;  /* 0x000000c000017945 */ /* 0x000fe20003800000 */
[----:B------:R-:W-:Y:S02]  /*11fa0*/  IMAD.MOV.U32 R12, RZ, RZ, 0x0 ;  /* 0x00000000ff0c7424 */ /* 0x000fe400078e00ff */
[----:B------:R-:W-:Y:S01]  /*11fb0*/  IMAD.MOV.U32 R13, RZ, RZ, 0x14f00000 ;  /* 0x14f00000ff0d7424 */ /* 0x000fe200078e00ff */
[----:B------:R-:W-:Y:S06]  /*11fc0*/  @P1 BRA `(.L_x_1241) ;  /* 0x0000000000201947 */ /* 0x000fec0003800000 */
[----:B------:R-:W1:Y:S01]  /*11fd0*/  S2R R8, SR_TID.X ;  /* 0x0000000000087919 */ /* 0x000e620000002100 */
[----:B0-----:R-:W-:Y:S02]  /*11fe0*/  IMAD R3, R18, 0x8, R17 ;  /* 0x0000000812037824 */ /* 0x001fe400078e0211 */
[----:B------:R-:W-:-:S04]  /*11ff0*/  IMAD.MOV.U32 R7, RZ, RZ, 0x8000 ;  /* 0x00008000ff077424 */ /* 0x000fc800078e00ff */
[----:B------:R2:W-:Y:S01]  /*12000*/  SYNCS.ARRIVE.TRANS64 RZ, [R3+URZ+0x28850], R7 ;  /* 0x0288500703ff79a7 */ /* 0x0005e2000800003f */
[----:B-1----:R-:W-:-:S04]  /*12010*/  LOP3.LUT R8, R8, 0x1f, RZ, 0xc0, !PT ;  /* 0x0000001f08087812 */ /* 0x002fc800078ec0ff */
[----:B------:R-:W-:-:S13]  /*12020*/  ISETP.NE.AND P0, PT, R8, RZ, PT ;  /* 0x000000ff0800720c */ /* 0x000fda0003f05270 */
[----:B--2---:R-:W-:Y:S05]  /*12030*/  @!P0 BRA `(.L_x_1241) ;  /* 0x0000000000048947 */ /* 0x004fea0003800000 */
[----:B------:R-:W-:Y:S01]  /*12040*/  BPT.TRAP 0x1 ;  /* 0x000000040000795c */ /* 0x000fe20000300000 */
.L_x_1241:
[----:B------:R-:W-:Y:S05]  /*12050*/  BSYNC B1 ;  /* 0x0000000000017941 */ /* 0x000fea0003800000 */
.L_x_1240:
[----:B------:R-:W2:Y:S01]  /*12060*/  LDL.LU R8, [R1] ;  /* 0x0000000001087983 */ /* 0x000ea20000300800 */
[----:B------:R-:W-:Y:S01]  /*12070*/  R2UR UR10, R11 ;  /* 0x000000000b0a72ca */ /* 0x000fe200000e0000 */
[--C-:B0-----:R-:W-:Y:S01]  /*12080*/  IMAD R3, R18, 0x8, R17.reuse ;  /* 0x0000000812037824 */ /* 0x101fe200078e0211 */
[----:B------:R-:W-:Y:S01]  /*12090*/  R2UR UR6, R12 ;  /* 0x000000000c0672ca */ /* 0x000fe200000e0000 */
[----:B------:R-:W-:Y:S01]  /*120a0*/  IMAD R7, R18, 0x8000, R17 ;  /* 0x0000800012077824 */ /* 0x000fe200078e0211 */
[----:B------:R-:W-:Y:S01]  /*120b0*/  R2UR UR7, R13 ;  /* 0x000000000d0772ca */ /* 0x000fe200000e0000 */
[----:B------:R-:W-:Y:S01]  /*120c0*/  UIADD3 UR4, UP0, UR44, 0x470, URZ ;  /* 0x000004702c047890 */ /* 0x000fe2000ff1e03f */
[----:B------:R-:W-:Y:S01]  /*120d0*/  PLOP3.LUT P0, PT, PT, PT, PT, 0x80, 0x0 ;  /* 0x000000000000781c */ /* 0x000fe20003f0f070 */
[----:B------:R-:W-:Y:S02]  /*120e0*/  VIADD R3, R3, 0x28850 ;  /* 0x0002885003037836 */ /* 0x000fe40000000000 */
[----:B------:R-:W-:Y:S01]  /*120f0*/  VIADD R9, R7, 0x400 ;  /* 0x0000040007097836 */ /* 0x000fe20000000000 */
[----:B------:R-:W-:Y:S01]  /*12100*/  UIADD3.X UR5, URZ, UR45, URZ, UP0, !UPT ;  /* 0x0000002d3f057290 */ /* 0x000fe200087fe43f */
[----:B--2---:R-:W-:-:S11]  /*12110*/  IMAD.SHL.U32 R8, R8, 0x80, RZ ;  /* 0x0000008008087824 */ /* 0x004fd600078e00ff */
.L_x_1242:
        /* <DEDUP_REMOVED lines=15> */
.L_x_1243:
        /* <DEDUP_REMOVED lines=10> */
[----:B------:R0:W-:Y:S01]  /*122b0*/  STL [R1], R4 ;  /* 0x0000000401007387 */ /* 0x0001e20000100800 */
[----:B------:R-:W-:-:S07]  /*122c0*/  IMAD.MOV.U32 R16, RZ, RZ, R2 ;  /* 0x000000ffff107224 */ /* 0x000fce00078e0002 */
.L_x_1230:
[----:B------:R-:W-:Y:S05]  /*122d0*/  BSYNC B0 ;  /* 0x0000000000007941 */ /* 0x000fea0003800000 */
.L_x_1229:
[----:B------:R1:W-:Y:S01]  /*122e0*/  STL [R1+0x8], R10 ;  /* 0x0000080a01007387 */ /* 0x0003e20000100800 */
[----:B------:R-:W-:Y:S01]  /*122f0*/  UIADD3 UR4, UR40, -0x3, URZ ;  /* 0xfffffffd28047890 */ /* 0x000fe2000fffe03f */
[----:B------:R-:W-:-:S05]  /*12300*/  IMAD.MOV.U32 R18, RZ, RZ, R0 ;  /* 0x000000ffff127224 */ /* 0x000fca00078e0000 */
[----:B0-----:R-:W-:-:S07]  /*12310*/  IMAD.U32 R4, RZ, RZ, UR4 ;  /* 0x00000004ff047e24 */ /* 0x001fce000f8e00ff */
.L_x_1228:
[----:B------:R-:W-:Y:S01]  /*12320*/  ULOP3.LUT UR4, URZ, UR40, URZ, 0x33, !UPT ;  /* 0x000000283f047292 */ /* 0x000fe2000f8e333f */
[----:B------:R-:W-:Y:S01]  /*12330*/  VIADD R5, R5, 0xfffffffe ;  /* 0xfffffffe05057836 */ /* 0x000fe20000000000 */
[----:B------:R-:W-:Y:S04]  /*12340*/  BSSY B0, `(.L_x_1227) ;  /* 0x000012d000007945 */ /* 0x000fe80003800000 */
[----:B------:R-:W-:-:S13]  /*12350*/  ISETP.NE.AND P0, PT, R5, UR4, PT ;  /* 0x0000000405007c0c */ /* 0x000fda000bf05270 */
[----:B------:R-:W-:Y:S05]  /*12360*/  @!P0 BRA `(.L_x_1244) ;  /* 0x0000001000a88947 */ /* 0x000fea0003800000 */
[----:B------:R-:W-:-:S07]  /*12370*/  IMAD.MOV.U32 R8, RZ, RZ, R16 ;  /* 0x000000ffff087224 */ /* 0x000fce00078e0010 */
.L_x_1275:
[----:B--2---:R-:W2:Y:S01]  /*12380*/  LDL R2, [R1+0x8] ;  /* 0x0000080001027983 */ /* 0x004ea20000100800 */
[----:B------:R-:W-:Y:S01]  /*12390*/  LOP3.LUT P1, RZ, R19, 0x2, RZ, 0xc0, !PT ;  /* 0x0000000213ff7812 */ /* 0x000fe2000782c0ff */
[----:B------:R-:W-:Y:S01]  /*123a0*/  VIADD R0, R18, 0x1 ;  /* 0x0000000112007836 */ /* 0x000fe20000000000 */
[----:B------:R-:W-:Y:S05]  /*123b0*/  YIELD ;  /* 0x0000000000007946 */ /* 0x000fea0003800000 */
[----:B------:R-:W-:Y:S01]  /*123c0*/  ISETP.NE.AND P0, PT, R0, 0x2, PT ;  /* 0x000000020000780c */ /* 0x000fe20003f05270 */
[----:B------:R-:W-:Y:S03]  /*123d0*/  BSSY B1, `(.L_x_1245) ;  /* 0x000008d000017945 */ /* 0x000fe60003800000 */
[----:B------:R-:W-:-:S02]  /*123e0*/  SEL R5, RZ, 0x1, P0 ;  /* 0x00000001ff057807 */ /* 0x000fc40000000000 */
[----:B------:R-:W-:Y:S02]  /*123f0*/  SEL R0, R0, RZ, P0 ;  /* 0x000000ff00007207 */ /* 0x000fe40000000000 */
[----:B--2---:R-:W-:Y:S01]  /*12400*/  LOP3.LUT R5, R2, R5, RZ, 0x3c, !PT ;  /* 0x0000000502057212 */ /* 0x004fe200078e3cff */
[----:B0-----:R-:W-:Y:S06]  /*12410*/  @!P1 BRA `(.L_x_1246) ;  /* 0x0000000800209947 */ /* 0x001fec0003800000 */
[----:B------:R-:W-:Y:S01]  /*12420*/  LOP3.LUT P1, RZ, R19, 0x1, RZ, 0xc0, !PT ;  /* 0x0000000113ff7812 */ /* 0x000fe2000782c0ff */
[----:B------:R-:W-:-:S12]  /*12430*/  IMAD.MOV.U32 R7, RZ, RZ, R4 ;  /* 0x000000ffff077224 */ /* 0x000fd800078e0004 */
[----:B------:R-:W-:Y:S05]  /*12440*/  @!P1 BRA `(.L_x_1247) ;  /* 0x0000000000509947 */ /* 0x000fea0003800000 */
[----:B-1----:R-:W2:Y:S01]  /*12450*/  LDL R10, [R1+0xc] ;  /* 0x00000c00010a7983 */ /* 0x002ea20000100800 */
[----:B------:R-:W0:Y:S01]  /*12460*/  LDC R8, c[0x0][0x43c] ;  /* 0x00010f00ff087b82 */ /* 0x000e220000000800 */
[----:B------:R-:W-:Y:S02]  /*12470*/  ULDC.64 UR4, c[0x0][0x428] ;  /* 0x00010a0000047ab9 */ /* 0x000fe40000000a00 */
[----:B------:R-:W3:Y:S01]  /*12480*/  LDL R9, [R1+0x4] ;  /* 0x0000040001097983 */ /* 0x000ee20000100800 */
        /* <DEDUP_REMOVED lines=16> */
.L_x_1247:
[----:B------:R-:W-:Y:S01]  /*12590*/  IMAD R3, R0, 0x8, R17 ;  /* 0x0000000800037824 */ /* 0x000fe200078e0211 */
[----:B------:R-:W-:Y:S01]  /*125a0*/  SHF.L.U32 R2, R5, 0x1f, RZ ;  /* 0x0000001f05027819 */ /* 0x000fe200000006ff */
[----:B------:R-:W-:Y:S03]  /*125b0*/  BSSY B2, `(.L_x_1248) ;  /* 0x0000003000027945 */ /* 0x000fe60003800000 */
[----:B------:R-:W2:Y:S02]  /*125c0*/  SYNCS.PHASECHK.TRANS64.TRYWAIT P0, [R3+URZ+0x28840], R2 ;  /* 0x02884002030075a7 */ /* 0x000ea4000800017f */
[----:B--2---:R-:W-:Y:S05]  /*125d0*/  @!P0 BRA `(.L_x_1249) ;  /* 0x0000002800b88947 */ /* 0x004fea0003800000 */
.L_x_1329:
[----:B------:R-:W-:Y:S05]  /*125e0*/  BSYNC B2 ;  /* 0x0000000000027941 */ /* 0x000fea0003800000 */
.L_x_1248:
        /* <DEDUP_REMOVED lines=12> */
.L_x_1251:
[----:B------:R-:W-:Y:S05]  /*126b0*/  BSYNC B2 ;  /* 0x0000000000027941 */ /* 0x000fea0003800000 */
.L_x_1250:
[----:B------:R-:W-:Y:S01]  /*126c0*/  IMAD.MOV.U32 R12, RZ, RZ, RZ ;  /* 0x000000ffff0c7224 */ /* 0x000fe200078e00ff */
[----:B------:R-:W-:Y:S01]  /*126d0*/  UIADD3 UR4, UP0, UR44, 0x370, URZ ;  /* 0x000003702c047890 */ /* 0x000fe2000ff1e03f */
[----:B--2---:R-:W-:Y:S01]  /*126e0*/  IMAD R2, R0, 0x8000, R17 ;  /* 0x0000800000027824 */ /* 0x004fe200078e0211 */
[----:B------:R-:W-:Y:S01]  /*126f0*/  PLOP3.LUT P0, PT, PT, PT, PT, 0x80, 0x0 ;  /* 0x000000000000781c */ /* 0x000fe20003f0f070 */
[----:B------:R-:W-:Y:S01]  /*12700*/  VIADD R3, R3, 0x28830 ;  /* 0x0002883003037836 */ /* 0x000fe20000000000 */
[----:B------:R-:W-:Y:S01]  /*12710*/  R2UR UR10, R12 ;  /* 0x000000000c0a72ca */ /* 0x000fe200000e0000 */
[----:B------:R-:W-:Y:S01]  /*12720*/  IMAD.SHL.U32 R9, R7, 0x80, RZ ;  /* 0x0000008007097824 */ /* 0x000fe200078e00ff */
[----:B------:R-:W-:Y:S01]  /*12730*/  UIADD3.X UR5, URZ, UR45, URZ, UP0, !UPT ;  /* 0x0000002d3f057290 */ /* 0x000fe200087fe43f */
[----:B-1----:R-:W-:Y:S01]  /*12740*/  VIADD R10, R2, 0x18400 ;  /* 0x00018400020a7836 */ /* 0x002fe20000000000 */
[----:B------:R-:W-:Y:S01]  /*12750*/  UMOV UR6, 0x0 ;  /* 0x0000000000067882 */ /* 0x000fe20000000000 */
[----:B------:R-:W-:-:S10]  /*12760*/  UMOV UR7, 0x14f00000 ;  /* 0x14f0000000077882 */ /* 0x000fd40000000000 */
.L_x_1252:
        /* <DEDUP_REMOVED lines=16> */
.L_x_1253:
        /* <DEDUP_REMOVED lines=16> */
.L_x_1330:
[----:B------:R-:W-:Y:S05]  /*12970*/  BSYNC B2 ;  /* 0x0000000000027941 */ /* 0x000fea0003800000 */
.L_x_1254:
        /* <DEDUP_REMOVED lines=11> */
.L_x_1257:
[----:B------:R-:W-:Y:S05]  /*12a30*/  BSYNC B2 ;  /* 0x0000000000027941 */ /* 0x000fea0003800000 */
.L_x_1256:
[----:B0-----:R-:W2:Y:S01]  /*12a40*/  LDL.LU R3, [R1] ;  /* 0x0000000001037983 */ /* 0x001ea20000300800 */
        /* <DEDUP_REMOVED lines=9> */
[----:B--2---:R-:W-:-:S11]  /*12ae0*/  IMAD.SHL.U32 R3, R3, 0x80, RZ ;  /* 0x0000008003037824 */ /* 0x004fd600078e00ff */
.L_x_1258:
        /* <DEDUP_REMOVED lines=15> */
.L_x_1259:
        /* <DEDUP_REMOVED lines=12> */
.L_x_1246:
[----:B------:R-:W-:Y:S05]  /*12ca0*/  BSYNC B1 ;  /* 0x0000000000017941 */ /* 0x000fea0003800000 */
.L_x_1245:
[----:B------:R-:W-:Y:S01]  /*12cb0*/  VIADD R18, R0, 0x1 ;  /* 0x0000000100127836 */ /* 0x000fe20000000000 */
[----:B------:R-:W-:Y:S01]  /*12cc0*/  LOP3.LUT P1, RZ, R19, 0x2, RZ, 0xc0, !PT ;  /* 0x0000000213ff7812 */ /* 0x000fe2000782c0ff */
[----:B------:R-:W-:Y:S01]  /*12cd0*/  BSSY B1, `(.L_x_1260) ;  /* 0x0000090000017945 */ /* 0x000fe20003800000 */
[----:B0-----:R-:W-:Y:S02]  /*12ce0*/  VIADD R7, R4, 0xffffffff ;  /* 0xffffffff04077836 */ /* 0x001fe40000000000 */
[----:B------:R-:W-:-:S04]  /*12cf0*/  ISETP.NE.AND P0, PT, R18, 0x2, PT ;  /* 0x000000021200780c */ /* 0x000fc80003f05270 */
[----:B------:R-:W-:Y:S02]  /*12d00*/  SEL R2, RZ, 0x1, P0 ;  /* 0x00000001ff027807 */ /* 0x000fe40000000000 */
[----:B------:R-:W-:Y:S02]  /*12d10*/  SEL R18, R18, RZ, P0 ;  /* 0x000000ff12127207 */ /* 0x000fe40000000000 */
[----:B------:R-:W-:-:S05]  /*12d20*/  LOP3.LUT R11, R5, R2, RZ, 0x3c, !PT ;  /* 0x00000002050b7212 */ /* 0x000fca00078e3cff */
[----:B------:R0:W-:Y:S01]  /*12d30*/  STL [R1+0x8], R11 ;  /* 0x0000080b01007387 */ /* 0x0001e20000100800 */
[----:B------:R-:W-:Y:S05]  /*12d40*/  @!P1 BRA `(.L_x_1261) ;  /* 0x0000000800209947 */ /* 0x000fea0003800000 */
[----:B------:R-:W-:Y:S01]  /*12d50*/  LOP3.LUT P1, RZ, R19, 0x1, RZ, 0xc0, !PT ;  /* 0x0000000113ff7812 */ /* 0x000fe2000782c0ff */
[----:B-1----:R-:W-:-:S12]  /*12d60*/  IMAD.MOV.U32 R10, RZ, RZ, R7 ;  /* 0x000000ffff0a7224 */ /* 0x002fd800078e0007 */
[----:B------:R-:W-:Y:S05]  /*12d70*/  @!P1 BRA `(.L_x_1262) ;  /* 0x0000000000509947 */ /* 0x000fea0003800000 */
[----:B------:R-:W2:Y:S01]  /*12d80*/  LDL R13, [R1+0xc] ;  /* 0x00000c00010d7983 */ /* 0x000ea20000100800 */
[----:B------:R-:W1:Y:S01]  /*12d90*/  LDC R9, c[0x0][0x43c] ;  /* 0x00010f00ff097b82 */ /* 0x000e620000000800 */
[----:B------:R-:W-:Y:S02]  /*12da0*/  ULDC.64 UR4, c[0x0][0x428] ;  /* 0x00010a0000047ab9 */ /* 0x000fe40000000a00 */
[----:B------:R-:W3:Y:S01]  /*12db0*/  LDL R12, [R1+0x4] ;  /* 0x00000400010c7983 */ /* 0x000ee20000100800 */
        /* <DEDUP_REMOVED lines=16> */
.L_x_1262:
[----:B------:R-:W-:Y:S01]  /*12ec0*/  IMAD R2, R18, 0x8, R17 ;  /* 0x0000000812027824 */ /* 0x000fe200078e0211 */
[----:B------:R-:W-:Y:S01]  /*12ed0*/  SHF.L.U32 R3, R11, 0x1f, RZ ;  /* 0x0000001f0b037819 */ /* 0x000fe200000006ff */
[----:B------:R-:W-:Y:S03]  /*12ee0*/  BSSY B2, `(.L_x_1263) ;  /* 0x0000003000027945 */ /* 0x000fe60003800000 */
[----:B------:R-:W2:Y:S02]  /*12ef0*/  SYNCS.PHASECHK.TRANS64.TRYWAIT P0, [R2+URZ+0x28840], R3 ;  /* 0x02884003020075a7 */ /* 0x000ea4000800017f */
[----:B--2---:R-:W-:Y:S05]  /*12f00*/  @!P0 BRA `(.L_x_1264) ;  /* 0x0000002000948947 */ /* 0x004fea0003800000 */
.L_x_1331:
[----:B------:R-:W-:Y:S05]  /*12f10*/  BSYNC B2 ;  /* 0x0000000000027941 */ /* 0x000fea0003800000 */
.L_x_1263:
[----:B-1----:R-:W1:Y:S01]  /*12f20*/  S2R R9, SR_TID.X ;  /* 0x0000000000097919 */ /* 0x002e620000002100 */
[----:B------:R-:W-:Y:S01]  /*12f30*/  BSSY B2, `(.L_x_1265) ;  /* 0x000000b000027945 */ /* 0x000fe20003800000 */
[----:B-1----:R-:W-:-:S04]  /*12f40*/  LOP3.LUT R9, R9, 0x7f, RZ, 0xc0, !PT ;  /* 0x0000007f09097812 */ /* 0x002fc800078ec0ff */
[----:B------:R-:W-:-:S13]  /*12f50*/  ISETP.NE.AND P1, PT, R9, RZ, PT ;  /* 0x000000ff0900720c */ /* 0x000fda0003f25270 */
[----:B------:R-:W-:Y:S05]  /*12f60*/  @P1 BRA `(.L_x_1266) ;  /* 0x00000000001c1947 */ /* 0x000fea0003800000 */
[----:B------:R-:W1:Y:S01]  /*12f70*/  S2R R9, SR_TID.X ;  /* 0x0000000000097919 */ /* 0x000e620000002100 */
[----:B--2---:R-:W-:-:S04]  /*12f80*/  IMAD.MOV.U32 R3, RZ, RZ, 0x8000 ;  /* 0x00008000ff037424 */ /* 0x004fc800078e00ff */
[----:B------:R3:W-:Y:S01]  /*12f90*/  SYNCS.ARRIVE.TRANS64 RZ, [R2+URZ+0x28830], R3 ;  /* 0x0288300302ff79a7 */ /* 0x0007e2000800003f */
[----:B-1----:R-:W-:-:S04]  /*12fa0*/  LOP3.LUT R9, R9, 0x1f, RZ, 0xc0, !PT ;  /* 0x0000001f09097812 */ /* 0x002fc800078ec0ff */
[----:B------:R-:W-:-:S13]  /*12fb0*/  ISETP.NE.AND P0, PT, R9, RZ, PT ;  /* 0x000000ff0900720c */ /* 0x000fda0003f05270 */
[----:B---3--:R-:W-:Y:S05]  /*12fc0*/  @!P0 BRA `(.L_x_1266) ;  /* 0x0000000000048947 */ /* 0x008fea0003800000 */
[----:B------:R-:W-:Y:S01]  /*12fd0*/  BPT.TRAP 0x1 ;  /* 0x000000040000795c */ /* 0x000fe20000300000 */
.L_x_1266:
[----:B------:R-:W-:Y:S05]  /*12fe0*/  BSYNC B2 ;  /* 0x0000000000027941 */ /* 0x000fea0003800000 */
.L_x_1265:
        /* <DEDUP_REMOVED lines=8> */
[----:B------:R-:W-:Y:S01]  /*13070*/  IMAD.SHL.U32 R9, R10, 0x80, RZ ;  /* 0x000000800a097824 */ /* 0x000fe200078e00ff */
[----:B------:R-:W-:Y:S01]  /*13080*/  UMOV UR6, 0x0 ;  /* 0x0000000000067882 */ /* 0x000fe20000000000 */
[----:B0-----:R-:W-:Y:S01]  /*13090*/  VIADD R11, R2, 0x18400 ;  /* 0x00018400020b7836 */ /* 0x001fe20000000000 */
[----:B------:R-:W-:-:S09]  /*130a0*/  UMOV UR7, 0x14f00000 ;  /* 0x14f0000000077882 */ /* 0x000fd20000000000 */
.L_x_1267:
        /* <DEDUP_REMOVED lines=16> */
.L_x_1268:
        /* <DEDUP_REMOVED lines=15> */
.L_x_1332:
[----:B------:R-:W-:Y:S05]  /*132a0*/  BSYNC B2 ;  /* 0x0000000000027941 */ /* 0x000fea0003800000 */
.L_x_1269:
[----:B------:R-:W-:Y:S01]  /*132b0*/  BSSY B2, `(.L_x_1271) ;  /* 0x000000b000027945 */ /* 0x000fe20003800000 */
[----:B------:R-:W-:Y:S02]  /*132c0*/  IMAD.MOV.U32 R12, RZ, RZ, 0x0 ;  /* 0x00000000ff0c7424 */ /* 0x000fe400078e00ff */
[----:B------:R-:W-:Y:S01]  /*132d0*/  IMAD.MOV.U32 R13, RZ, RZ, 0x14f00000 ;  /* 0x14f00000ff0d7424 */ /* 0x000fe200078e00ff */
[----:B------:R-:W-:Y:S06]  /*132e0*/  @P1 BRA `(.L_x_1272) ;  /* 0x00000000001c1947 */ /* 0x000fec0003800000 */
[----:B------:R-:W1:Y:S02]  /*132f0*/  S2R R3, SR_TID.X ;  /* 0x0000000000037919 */ /* 0x000e640000002100 */
[----:B-1----:R-:W-:Y:S01]  /*13300*/  LOP3.LUT R9, R3, 0x1f, RZ, 0xc0, !PT ;  /* 0x0000001f03097812 */ /* 0x002fe200078ec0ff */
[----:B------:R-:W-:-:S03]  /*13310*/  IMAD.MOV.U32 R3, RZ, RZ, 0x8000 ;  /* 0x00008000ff037424 */ /* 0x000fc600078e00ff */
[----:B------:R-:W-:Y:S01]  /*13320*/  ISETP.NE.AND P0, PT, R9, RZ, PT ;  /* 0x000000ff0900720c */ /* 0x000fe20003f05270 */
[----:B------:R1:W-:-:S12]  /*13330*/  SYNCS.ARRIVE.TRANS64 RZ, [R2+URZ+0x50], R3 ;  /* 0x0000500302ff79a7 */ /* 0x0003d8000800003f */
[----:B-1----:R-:W-:Y:S05]  /*13340*/  @!P0 BRA `(.L_x_1272) ;  /* 0x0000000000048947 */ /* 0x002fea0003800000 */
[----:B------:R-:W-:Y:S01]  /*13350*/  BPT.TRAP 0x1 ;  /* 0x000000040000795c */ /* 0x000fe20000300000 */
.L_x_1272:
[----:B------:R-:W-:Y:S05]  /*13360*/  BSYNC B2 ;  /* 0x0000000000027941 */ /* 0x000fea0003800000 */
.L_x_1271:
[----:B------:R-:W2:Y:S01]  /*13370*/  LDL.LU R3, [R1] ;  /* 0x0000000001037983 */ /* 0x000ea20000300800 */
        /* <DEDUP_REMOVED lines=9> */
[----:B--2---:R-:W-:-:S11]  /*13410*/  IMAD.SHL.U32 R3, R3, 0x80, RZ ;  /* 0x0000008003037824 */ /* 0x004fd600078e00ff */
.L_x_1273:
        /* <DEDUP_REMOVED lines=15> */
.L_x_1274:
        /* <DEDUP_REMOVED lines=12> */
.L_x_1261:
[----:B------:R-:W-:Y:S05]  /*135d0*/  BSYNC B1 ;  /* 0x0000000000017941 */ /* 0x000fea0003800000 */
.L_x_1260:
[----:B------:R-:W-:Y:S01]  /*135e0*/  ISETP.GT.AND P0, PT, R7, UR39, PT ;  /* 0x0000002707007c0c */ /* 0x000fe2000bf04270 */
[----:B------:R-:W-:-:S12]  /*135f0*/  VIADD R4, R4, 0xfffffffe ;  /* 0xfffffffe04047836 */ /* 0x000fd80000000000 */
[----:B------:R-:W-:Y:S05]  /*13600*/  @P0 BRA `(.L_x_1275) ;  /* 0xffffffec005c0947 */ /* 0x000fea000383ffff */
.L_x_1244:
[----:B------:R-:W-:Y:S05]  /*13610*/  BSYNC B0 ;  /* 0x0000000000007941 */ /* 0x000fea0003800000 */
.L_x_1227:
[----:B0-----:R-:W0:Y:S01]  /*13620*/  S2R R0, SR_TID.X ;  /* 0x0000000000007919 */ /* 0x001e220000002100 */
[----:B------:R-:W-:Y:S01]  /*13630*/  BSSY B0, `(.L_x_1276) ;  /* 0x0000011000007945 */ /* 0x000fe20003800000 */
[----:B0-----:R-:W-:-:S04]  /*13640*/  LOP3.LUT R6, R0, 0x7f, RZ, 0xc0, !PT ;  /* 0x0000007f00067812 */ /* 0x001fc800078ec0ff */
[----:B------:R-:W-:-:S13]  /*13650*/  ISETP.NE.AND P1, PT, R6, RZ, PT ;  /* 0x000000ff0600720c */ /* 0x000fda0003f25270 */
[----:B------:R-:W-:Y:S05]  /*13660*/  @P1 BRA `(.L_x_1277) ;  /* 0x0000000000341947 */ /* 0x000fea0003800000 */
[----:B------:R-:W0:Y:S01]  /*13670*/  S2R R5, SR_LANEID ;  /* 0x0000000000057919 */ /* 0x000e220000000000 */
[----:B------:R-:W-:Y:S01]  /*13680*/  VOTEU.ANY UR4, UPT, PT ;  /* 0x0000000000047886 */ /* 0x000fe200038e0100 */
[----:B------:R-:W3:Y:S01]  /*13690*/  LDC.64 R2, c[0x0][0xc80] ;  /* 0x00032000ff027b82 */ /* 0x000ee20000000a00 */
[----:B------:R-:W0:Y:S02]  /*136a0*/  FLO.U32 R0, UR4 ;  /* 0x0000000400007d00 */ /* 0x000e2400080e0000 */
[----:B0-----:R-:W-:-:S06]  /*136b0*/  ISETP.EQ.U32.AND P0, PT, R0, R5, PT ;  /* 0x000000050000720c */ /* 0x001fcc0003f02070 */
[----:B------:R-:W3:Y:S07]  /*136c0*/  POPC R5, UR4 ;  /* 0x0000000400057d09 */ /* 0x000eee0008000000 */
[----:B---3--:R-:W3:Y:S01]  /*136d0*/  @P0 ATOMG.E.ADD.STRONG.GPU PT, R3, desc[UR50][R2.64], R5 ;  /* 0x00000005020309a8 */ /* 0x008ee200081ee1f2 */
[----:B------:R-:W0:Y:S02]  /*136e0*/  S2R R4, SR_LTMASK ;  /* 0x0000000000047919 */ /* 0x000e240000003900 */
[----:B0-----:R-:W-:-:S04]  /*136f0*/  LOP3.LUT R4, R4, UR4, RZ, 0xc0, !PT ;  /* 0x0000000404047c12 */ /* 0x001fc8000f8ec0ff */
[----:B------:R-:W0:Y:S01]  /*13700*/  POPC R7, R4 ;  /* 0x0000000400077309 */ /* 0x000e220000000000 */
[----:B---3--:R-:W0:Y:S02]  /*13710*/  SHFL.IDX PT, R0, R3, R0, 0x1f ;  /* 0x00001f0003007589 */ /* 0x008e2400000e0000 */
[----:B0-----:R-:W-:-:S05]  /*13720*/  IADD3 R0, R0, UR42, R7 ;  /* 0x0000002a00007c10 */ /* 0x001fca000fffe007 */
[----:B------:R0:W-:Y:S02]  /*13730*/  STL [R1+0x14], R0 ;  /* 0x0000140001007387 */ /* 0x0001e40000100800 */
.L_x_1277:
[----:B------:R-:W-:Y:S05]  /*13740*/  BSYNC B0 ;  /* 0x0000000000007941 */ /* 0x000fea0003800000 */
.L_x_1276:
[----:B------:R-:W-:Y:S01]  /*13750*/  LOP3.LUT P0, RZ, R19, 0x2, RZ, 0xc0, !PT ;  /* 0x0000000213ff7812 */ /* 0x000fe2000780c0ff */
[----:B------:R-:W-:-:S12]  /*13760*/  BSSY B0, `(.L_x_1278) ;  /* 0x0000038000007945 */ /* 0x000fd80003800000 */
[----:B------:R-:W-:Y:S05]  /*13770*/  @!P0 BRA `(.L_x_1279) ;  /* 0x0000000000d88947 */ /* 0x000fea0003800000 */
[----:B0-----:R-:W3:Y:S01]  /*13780*/  LDL R0, [R1+0x8] ;  /* 0x0000080001007983 */ /* 0x001ee20000100800 */
[----:B------:R-:W-:Y:S01]  /*13790*/  IMAD R3, R18, 0x8, R17 ;  /* 0x0000000812037824 */ /* 0x000fe200078e0211 */
[----:B------:R-:W-:Y:S01]  /*137a0*/  BSSY B1, `(.L_x_1280) ;  /* 0x0000005000017945 */ /* 0x000fe20003800000 */
[----:B------:R-:W-:Y:S02]  /*137b0*/  ISETP.NE.AND P2, PT, R6, RZ, PT ;  /* 0x000000ff0600720c */ /* 0x000fe40003f45270 */
[----:B---3--:R-:W-:-:S04]  /*137c0*/  SHF.L.U32 R0, R0, 0x1f, RZ ;  /* 0x0000001f00007819 */ /* 0x008fc800000006ff */
[----:B------:R-:W0:Y:S02]  /*137d0*/  SYNCS.PHASECHK.TRANS64.TRYWAIT P0, [R3+URZ+0x28860], R0 ;  /* 0x02886000030075a7 */ /* 0x000e24000800017f */
[----:B0-----:R-:W-:Y:S05]  /*137e0*/  @!P0 BRA `(.L_x_1281) ;  /* 0x0000001800848947 */ /* 0x001fea0003800000 */
.L_x_1333:
[----:B------:R-:W-:Y:S05]  /*137f0*/  BSYNC B1 ;  /* 0x0000000000017941 */ /* 0x000fea0003800000 */
.L_x_1280:
        /* <DEDUP_REMOVED lines=9> */
.L_x_1283:
[----:B------:R-:W-:Y:S05]  /*13890*/  BSYNC B1 ;  /* 0x0000000000017941 */ /* 0x000fea0003800000 */
.L_x_1282:
[----:B0-----:R-:W3:Y:S01]  /*138a0*/  LDL.LU R0, [R1] ;  /* 0x0000000001007983 */ /* 0x001ee20000300800 */
[----:B------:R-:W-:Y:S01]  /*138b0*/  UIADD3 UR4, UP0, UR44, 0x470, URZ ;  /* 0x000004702c047890 */ /* 0x000fe2000ff1e03f */
[----:B------:R-:W-:Y:S01]  /*138c0*/  PLOP3.LUT P0, PT, PT, PT, PT, 0x80, 0x0 ;  /* 0x000000000000781c */ /* 0x000fe20003f0f070 */
[----:B------:R-:W-:Y:S01]  /*138d0*/  VIADD R3, R3, 0x28850 ;  /* 0x0002885003037836 */ /* 0x000fe20000000000 */
[----:B------:R-:W-:Y:S01]  /*138e0*/  UMOV UR6, 0x0 ;  /* 0x0000000000067882 */ /* 0x000fe20000000000 */
[----:B------:R-:W-:Y:S01]  /*138f0*/  UIADD3.X UR5, URZ, UR45, URZ, UP0, !UPT ;  /* 0x0000002d3f057290 */ /* 0x000fe200087fe43f */
[----:B------:R-:W-:Y:S01]  /*13900*/  UMOV UR7, 0x14f00000 ;  /* 0x14f0000000077882 */ /* 0x000fe20000000000 */
[----:B------:R-:W-:Y:S01]  /*13910*/  UMOV UR10, URZ ;  /* 0x0000003f000a7c82 */ /* 0x000fe20008000000 */
[----:B---3--:R-:W-:Y:S02]  /*13920*/  IMAD.SHL.U32 R2, R0, 0x80, RZ ;  /* 0x0000008000027824 */ /* 0x008fe400078e00ff */
[----:B------:R-:W-:-:S04]  /*13930*/  IMAD R0, R18, 0x8000, R17 ;  /* 0x0000800012007824 */ /* 0x000fc800078e0211 */
[----:B------:R-:W-:-:S07]  /*13940*/  VIADD R4, R0, 0x400 ;  /* 0x0000040000047836 */ /* 0x000fce0000000000 */
.L_x_1284:
        /* <DEDUP_REMOVED lines=15> */
.L_x_1285:
        /* <DEDUP_REMOVED lines=9> */
[----:B---3--:R-:W-:Y:S05]  /*13ad0*/  @P0 BRA.U.ANY `(.L_x_1285) ;  /* 0xfffffffd00d80947 */ /* 0x008fea000393ffff */
.L_x_1279:
[----:B------:R-:W-:Y:S05]  /*13ae0*/  BSYNC B0 ;  /* 0x0000000000007941 */ /* 0x000fea0003800000 */
.L_x_1278:
[----:B------:R-:W3:Y:S01]  /*13af0*/  LDL.LU R4, [R1+0x8] ;  /* 0x0000080001047983 */ /* 0x000ee20000300800 */
[----:B------:R-:W-:-:S05]  /*13b00*/  VIADD R18, R18, 0x1 ;  /* 0x0000000112127836 */ /* 0x000fca0000000000 */
[----:B------:R-:W-:-:S04]  /*13b10*/  ISETP.NE.AND P0, PT, R18, 0x2, PT ;  /* 0x000000021200780c */ /* 0x000fc80003f05270 */
[----:B0-----:R-:W-:Y:S02]  /*13b20*/  SEL R0, RZ, 0x1, P0 ;  /* 0x00000001ff007807 */ /* 0x001fe40000000000 */
[----:B------:R-:W-:Y:S02]  /*13b30*/  SEL R18, R18, RZ, P0 ;  /* 0x000000ff12127207 */ /* 0x000fe40000000000 */
[----:B---3--:R-:W-:-:S05]  /*13b40*/  LOP3.LUT R4, R4, R0, RZ, 0x3c, !PT ;  /* 0x0000000004047212 */ /* 0x008fca00078e3cff */
[----:B------:R3:W-:Y:S02]  /*13b50*/  STL [R1+0x8], R4 ;  /* 0x0000080401007387 */ /* 0x0007e40000100800 */
.L_x_1207:
[----:B------:R-:W-:Y:S05]  /*13b60*/  BSYNC B7 ;  /* 0x0000000000077941 */ /* 0x000fea0003800000 */
.L_x_1205:
[----:B0-----:R0:W5:Y:S01]  /*13b70*/  LDL R2, [R1+0x14] ;  /* 0x0000140001027983 */ /* 0x0011620000100800 */
[----:B------:R-:W-:-:S13]  /*13b80*/  LOP3.LUT P0, RZ, R19, 0x4, RZ, 0xc0, !PT ;  /* 0x0000000413ff7812 */ /* 0x000fda000780c0ff */
[----:B0-----:R-:W-:Y:S05]  /*13b90*/  @!P0 BRA `(.L_x_1286) ;  /* 0x0000000000288947 */ /* 0x001fea0003800000 */
[----:B------:R-:W-:Y:S05]  /*13ba0*/  WARPSYNC.ALL ;  /* 0x0000000000007948 */ /* 0x000fea0003800000 */
[----:B------:R-:W0:Y:S08]  /*13bb0*/  S2UR UR5, SR_CgaCtaId ;  /* 0x00000000000579c3 */ /* 0x000e300000008800 */
[----:B------:R-:W-:Y:S06]  /*13bc0*/  BAR.SYNC.DEFER_BLOCKING 0x5, 0x180 ;  /* 0x0146000000007b1d */ /* 0x000fec0000010000 */
[----:B------:R-:W-:-:S02]  /*13bd0*/  UMOV UR4, 0x400 ;  /* 0x0000040000047882 */ /* 0x000fc40000000000 */
[----:B0-----:R-:W-:-:S06]  /*13be0*/  ULEA UR4, UR5, UR4, 0x18 ;  /* 0x0000000405047291 */ /* 0x001fcc000f8ec03f */
[----:B------:R-:W-:-:S05]  /*13bf0*/  IMAD.U32 R17, RZ, RZ, UR4 ;  /* 0x00000004ff117e24 */ /* 0x000fca000f8e00ff */
[----:B-----5:R-:W0:Y:S04]  /*13c00*/  LDS R2, [R17+0x288d0] ;  /* 0x0288d00011027984 */ /* 0x020e280000000800 */
[----:B0-----:R4:W-:Y:S01]  /*13c10*/  STL [R1+0x14], R2 ;  /* 0x0000140201007387 */ /* 0x0019e20000100800 */
[----:B------:R-:W-:Y:S06]  /*13c20*/  BAR.ARV 0x4, 0x180 ;  /* 0x0106000000007b1d */ /* 0x000fec0000002000 */
[----:B------:R-:W-:Y:S05]  /*13c30*/  BRA `(.L_x_1287) ;  /* 0x00000000002c7947 */ /* 0x000fea0003800000 */
.L_x_1286:
[----:B------:R-:W-:-:S03]  /*13c40*/  UMOV UR4, 0xffffffff ;  /* 0xffffffff00047882 */ /* 0x000fc60000000000 */
[----:B------:R-:W-:Y:S05]  /*13c50*/  BRA.DIV UR4, `(.L_x_1288) ;  /* 0x00000016047c7947 */ /* 0x000fea000b800000 */
[----:B-----5:R0:W4:Y:S02]  /*13c60*/  SHFL.IDX PT, R14, R2, RZ, 0x1f ;  /* 0x00001fff020e7589 */ /* 0x02012400000e0000 */
.L_x_1336:
[----:B------:R-:W5:Y:S01]  /*13c70*/  @!P1 S2R R3, SR_CgaCtaId ;  /* 0x0000000000039919 */ /* 0x000f620000008800 */
[----:B------:R-:W-:Y:S05]  /*13c80*/  WARPSYNC.ALL ;  /* 0x0000000000007948 */ /* 0x000fea0003800000 */
[----:B------:R-:W-:Y:S01]  /*13c90*/  BAR.SYNC.DEFER_BLOCKING 0x4, 0x180 ;  /* 0x0106000000007b1d */ /* 0x000fe20000010000 */
[----:B-1----:R-:W-:-:S05]  /*13ca0*/  @!P1 MOV R0, 0x400 ;  /* 0x0000040000009802 */ /* 0x002fca0000000f00 */
[----:B----4-:R1:W-:Y:S01]  /*13cb0*/  STL [R1+0x14], R14 ;  /* 0x0000140e01007387 */ /* 0x0103e20000100800 */
[----:B-----5:R-:W-:-:S05]  /*13cc0*/  @!P1 LEA R17, R3, R0, 0x18 ;  /* 0x0000000003119211 */ /* 0x020fca00078ec0ff */
[----:B------:R1:W-:Y:S01]  /*13cd0*/  @!P1 STS [R17+0x288d0], R2 ;  /* 0x0288d00211009388 */ /* 0x0003e20000000800 */
[----:B------:R-:W-:Y:S06]  /*13ce0*/  BAR.ARV 0x5, 0x180 ;  /* 0x0146000000007b1d */ /* 0x000fec0000002000 */
.L_x_1287:
[----:B-1----:R-:W5:Y:S01]  /*13cf0*/  LDL R0, [R1+0x14] ;  /* 0x0000140001007983 */ /* 0x002f620000100800 */
[----:B------:R-:W-:Y:S02]  /*13d00*/  ULDC UR4, c[0x0][0xc38] ;  /* 0x00030e0000047ab9 */ /* 0x000fe40000000800 */
[----:B-----5:R-:W-:-:S13]  /*13d10*/  ISETP.GE.AND P0, PT, R0, UR4, PT ;  /* 0x0000000400007c0c */ /* 0x020fda000bf06270 */
[----:B------:R-:W-:Y:S05]  /*13d20*/  @!P0 BRA `(.L_x_1289) ;  /* 0xffffffbc00388947 */ /* 0x000fea000383ffff */
.L_x_1196:
[----:B0-----:R-:W5:Y:S01]  /*13d30*/  LDL.LU R0, [R1+0x18] ;  /* 0x0000180001007983 */ /* 0x001f620000300800 */
[----:B------:R-:W-:Y:S01]  /*13d40*/  BSSY B0, `(.L_x_1290) ;  /* 0x000000b000007945 */ /* 0x000fe20003800000 */
[----:B------:R-:W0:Y:S01]  /*13d50*/  S2R R5, SR_CgaCtaId ;  /* 0x0000000000057919 */ /* 0x000e220000008800 */
[----:B-----5:R-:W-:-:S05]  /*13d60*/  VIADD R0, R0, 0x1 ;  /* 0x0000000100007836 */ /* 0x020fca0000000000 */
[----:B----4-:R-:W-:-:S04]  /*13d70*/  LEA.HI R2, R0, R0, RZ, 0x1 ;  /* 0x0000000000027211 */ /* 0x010fc800078f08ff */
[----:B------:R-:W-:-:S05]  /*13d80*/  LOP3.LUT R3, R2, 0xfffffffe, RZ, 0xc0, !PT ;  /* 0xfffffffe02037812 */ /* 0x000fca00078ec0ff */
[----:B------:R-:W-:Y:S01]  /*13d90*/  IMAD.IADD R3, R0, 0x1, -R3 ;  /* 0x0000000100037824 */ /* 0x000fe200078e0a03 */
[----:B------:R-:W-:-:S04]  /*13da0*/  MOV R0, 0x400 ;  /* 0x0000040000007802 */ /* 0x000fc80000000f00 */
[----:B0-----:R-:W-:Y:S02]  /*13db0*/  LEA R0, R5, R0, 0x18 ;  /* 0x0000000005007211 */ /* 0x001fe400078ec0ff */
[----:B------:R-:W-:-:S04]  /*13dc0*/  SHF.L.U32 R3, R3, 0x1f, RZ ;  /* 0x0000001f03037819 */ /* 0x000fc800000006ff */
[----:B------:R-:W0:Y:S02]  /*13dd0*/  SYNCS.PHASECHK.TRANS64.TRYWAIT P0, [R0+URZ+0x28820], R3 ;  /* 0x02882003000075a7 */ /* 0x000e24000800017f */
[----:B0-----:R-:W-:Y:S05]  /*13de0*/  @!P0 BRA `(.L_x_1291) ;  /* 0x0000001400408947 */ /* 0x001fea0003800000 */
.L_x_1337:
[----:B------:R-:W-:Y:S05]  /*13df0*/  BSYNC B0 ;  /* 0x0000000000007941 */ /* 0x000fea0003800000 */
.L_x_1290:
[----:B------:R-:W-:-:S03]  /*13e00*/  UMOV UR4, 0xffffffff ;  /* 0xffffffff00047882 */ /* 0x000fc60000000000 */
[----:B------:R-:W-:Y:S05]  /*13e10*/  BRA.DIV UR4, `(.L_x_1292) ;  /* 0x0000001604487947 */ /* 0x000fea000b800000 */
[----:B------:R-:W1:Y:S02]  /*13e20*/  S2R R2, SR_TID.X ;  /* 0x0000000000027919 */ /* 0x000e640000002100 */
[----:B-1----:R-:W-:-:S04]  /*13e30*/  SHF.R.U32.HI R2, RZ, 0x5, R2 ;  /* 0x00000005ff027819 */ /* 0x002fc80000011602 */
[----:B------:R-:W-:-:S05]  /*13e40*/  LOP3.LUT R2, R2, 0x3, RZ, 0xc0, !PT ;  /* 0x0000000302027812 */ /* 0x000fca00078ec0ff */
[----:B------:R1:W4:Y:S02]  /*13e50*/  SHFL.IDX PT, R14, R2, RZ, 0x1f ;  /* 0x00001fff020e7589 */ /* 0x00032400000e0000 */
.L_x_1340:
[----:B----4-:R-:W-:Y:S01]  /*13e60*/  ISETP.NE.AND P0, PT, R14, RZ, PT ;  /* 0x000000ff0e00720c */ /* 0x010fe20003f05270 */
[----:B------:R-:W-:-:S12]  /*13e70*/  BSSY B0, `(.L_x_1293) ;  /* 0x0000025000007945 */ /* 0x000fd80003800000 */
[----:B------:R-:W-:Y:S05]  /*13e80*/  @P0 BRA `(.L_x_1294) ;  /* 0x00000000008c0947 */ /* 0x000fea0003800000 */
[----:B------:R-:W-:-:S03]  /*13e90*/  UMOV UR4, 0xffffffff ;  /* 0xffffffff00047882 */ /* 0x000fc60000000000 */
[----:B------:R-:W-:Y:S05]  /*13ea0*/  BRA.DIV UR4, `(.L_x_1295) ;  /* 0x0000001604587947 */ /* 0x000fea000b800000 */
[----:B------:R-:W-:-:S13]  /*13eb0*/  ELECT P6, URZ, PT ;  /* 0x00000000003f782f */ /* 0x000fda00038c0000 */
.L_x_1343:
[----:B------:R-:W-:Y:S05]  /*13ec0*/  @!P6 BRA `(.L_x_1294) ;  /* 0x00000000007ce947 */ /* 0x000fea0003800000 */
[----:B------:R-:W-:-:S06]  /*13ed0*/  ULOP3.LUT UR4, UR38, 0x2, URZ, 0xfc, !UPT ;  /* 0x0000000226047892 */ /* 0x000fcc000f8efc3f */
[----:B-1----:R-:W-:-:S05]  /*13ee0*/  IMAD.U32 R2, RZ, RZ, UR4 ;  /* 0x00000004ff027e24 */ /* 0x002fca000f8e00ff */
[----:B------:R-:W-:-:S13]  /*13ef0*/  ISETP.NE.AND P2, PT, R2, 0x3, PT ;  /* 0x000000030200780c */ /* 0x000fda0003f45270 */
[----:B------:R-:W-:Y:S05]  /*13f00*/  @!P2 BRA `(.L_x_1296) ;  /* 0x000000000004a947 */ /* 0x000fea0003800000 */
[----:B------:R-:W-:Y:S01]  /*13f10*/  BPT.TRAP 0x1 ;  /* 0x000000040000795c */ /* 0x000fe20000300000 */
.L_x_1296:
[----:B------:R-:W4:Y:S01]  /*13f20*/  LDL.LU R7, [R1+0x8] ;  /* 0x0000080001077983 */ /* 0x000f220000300800 */
[----:B0-----:R-:W-:Y:S02]  /*13f30*/  VIADD R3, R0, 0x28840 ;  /* 0x0002884000037836 */ /* 0x001fe40000000000 */
[C---:B------:R-:W-:Y:S02]  /*13f40*/  VIADD R2, R18.reuse, 0x1 ;  /* 0x0000000112027836 */ /* 0x040fe40000000000 */
[----:B------:R-:W-:-:S03]  /*13f50*/  IMAD R6, R18, 0x8, R3 ;  /* 0x0000000812067824 */ /* 0x000fc600078e0203 */
[----:B------:R-:W-:-:S04]  /*13f60*/  ISETP.NE.AND P1, PT, R2, 0x2, PT ;  /* 0x000000020200780c */ /* 0x000fc80003f25270 */
[----:B---3--:R-:W-:Y:S02]  /*13f70*/  SEL R4, RZ, 0x1, P1 ;  /* 0x00000001ff047807 */ /* 0x008fe40000800000 */
[C---:B----4-:R-:W-:Y:S02]  /*13f80*/  SHF.L.U32 R5, R7.reuse, 0x1f, RZ ;  /* 0x0000001f07057819 */ /* 0x050fe400000006ff */
[----:B------:R-:W-:Y:S02]  /*13f90*/  LOP3.LUT R7, R7, R4, RZ, 0x3c, !PT ;  /* 0x0000000407077212 */ /* 0x000fe400078e3cff */
[----:B------:R-:W0:Y:S01]  /*13fa0*/  SYNCS.PHASECHK.TRANS64.TRYWAIT P0, [R6+URZ], R5 ;  /* 0x00000005060075a7 */ /* 0x000e22000800017f */
[----:B------:R-:W-:Y:S02]  /*13fb0*/  SEL R4, R2, RZ, P1 ;  /* 0x000000ff02047207 */ /* 0x000fe40000800000 */
[----:B------:R-:W-:-:S03]  /*13fc0*/  SHF.L.U32 R2, R7, 0x1f, RZ ;  /* 0x0000001f07027819 */ /* 0x000fc600000006ff */
[----:B------:R-:W-:Y:S01]  /*13fd0*/  IMAD R3, R4, 0x8, R3 ;  /* 0x0000000804037824 */ /* 0x000fe200078e0203 */
[----:B0-----:R-:W-:Y:S06]  /*13fe0*/  @!P0 BRA `(.L_x_1297) ;  /* 0x0000001400288947 */ /* 0x001fec0003800000 */
.L_x_1344:
[----:B------:R-:W1:Y:S02]  /*13ff0*/  SYNCS.PHASECHK.TRANS64.TRYWAIT P0, [R3+URZ], R2 ;  /* 0x00000002030075a7 */ /* 0x000e64000800017f */
[----:B-1----:R-:W-:Y:S05]  /*14000*/  @!P0 BRA `(.L_x_1298) ;  /* 0x0000001400348947 */ /* 0x002fea0003800000 */
.L_x_1345:
[----:B------:R-:W-:Y:S05]  /*14010*/  @!P2 BRA `(.L_x_1299) ;  /* 0x000000000004a947 */ /* 0x000fea0003800000 */
[----:B------:R-:W-:Y:S01]  /*14020*/  BPT.TRAP 0x1 ;  /* 0x000000040000795c */ /* 0x000fe20000300000 */
.L_x_1299:
[----:B-1----:R-:W-:-:S04]  /*14030*/  VIADD R3, R0, 0x28860 ;  /* 0x0002886000037836 */ /* 0x002fc80000000000 */
[----:B------:R-:W-:-:S04]  /*14040*/  IMAD R18, R18, 0x8, R3 ;  /* 0x0000000812127824 */ /* 0x000fc800078e0203 */
[----:B------:R-:W1:Y:S02]  /*14050*/  SYNCS.PHASECHK.TRANS64.TRYWAIT P0, [R18+URZ], R5 ;  /* 0x00000005120075a7 */ /* 0x000e64000800017f */
[----:B-1----:R-:W-:Y:S05]  /*14060*/  @!P0 BRA `(.L_x_1300) ;  /* 0x0000001400308947 */ /* 0x002fea0003800000 */
.L_x_1346:
[----:B------:R-:W-:-:S07]  /*14070*/  IMAD R3, R4, 0x8, R3 ;  /* 0x0000000804037824 */ /* 0x000fce00078e0203 */
.L_x_1301:
[----:B---3--:R3:W4:Y:S02]  /*14080*/  SYNCS.PHASECHK.TRANS64.TRYWAIT P0, [R3+URZ], R2 ;  /* 0x00000002030075a7 */ /* 0x008724000800017f */
[----:B----4-:R-:W-:Y:S05]  /*14090*/  @!P0 NANOSLEEP.SYNCS 0x989680 ;  /* 0x009896800000895d */ /* 0x010fea0003900000 */
[----:B------:R-:W4:Y:S02]  /*140a0*/  @!P0 SYNCS.PHASECHK.TRANS64 P0, [R3+URZ], R2 ;  /* 0x00000002030085a7 */ /* 0x000f24000800007f */
[----:B----4-:R-:W-:Y:S05]  /*140b0*/  @!P0 BRA `(.L_x_1301) ;  /* 0xfffffffc00f08947 */ /* 0x010fea000383ffff */
.L_x_1294:
[----:B------:R-:W-:Y:S05]  /*140c0*/  BSYNC B0 ;  /* 0x0000000000007941 */ /* 0x000fea0003800000 */
.L_x_1293:
[----:B------:R-:W-:Y:S05]  /*140d0*/  EXIT ;  /* 0x000000000000794d */ /* 0x000fea0003800000 */
.L_x_1109:
[----:B0-----:R-:W-:-:S04]  /*140e0*/  IMAD.U32 R3, RZ, RZ, UR41 ;  /* 0x00000029ff037e24 */ /* 0x001fc8000f8e00ff */
[----:B------:R0:W1:Y:S03]  /*140f0*/  SYNCS.PHASECHK.TRANS64.TRYWAIT P1, [R3+URZ+0x28800], R0 ;  /* 0x02880000030075a7 */ /* 0x000066000802017f */
[----:B-1----:R-:W-:Y:S05]  /*14100*/  @!P1 NANOSLEEP.SYNCS 0x989680 ;  /* 0x009896800000995d */ /* 0x002fea0003900000 */
[----:B------:R-:W1:Y:S02]  /*14110*/  @!P1 SYNCS.PHASECHK.TRANS64 P1, [R3+URZ+0x28800], R0 ;  /* 0x02880000030095a7 */ /* 0x000e64000802007f */
[----:B-1----:R-:W-:Y:S05]  /*14120*/  @!P1 BRA `(.L_x_1109) ;  /* 0xfffffffc00ec9947 */ /* 0x002fea000383ffff */
[----:B------:R-:W-:Y:S05]  /*14130*/  BRA `(.L_x_1302) ;  /* 0xfffffed8003c7947 */ /* 0x000fea000383ffff */
.L_x_1113:
[----:B-1----:R1:W2:Y:S02]  /*14140*/  SYNCS.PHASECHK.TRANS64.TRYWAIT P2, [R9+URZ+0x28830], R0 ;  /* 0x02883000090075a7 */ /* 0x0022a4000804017f */
[----:B--2---:R-:W-:Y:S05]  /*14150*/  @!P2 NANOSLEEP.SYNCS 0x989680 ;  /* 0x009896800000a95d */ /* 0x004fea0003900000 */
[----:B------:R-:W2:Y:S02]  /*14160*/  @!P2 SYNCS.PHASECHK.TRANS64 P2, [R9+URZ+0x28830], R0 ;  /* 0x028830000900a5a7 */ /* 0x000ea4000804007f */
[----:B--2---:R-:W-:Y:S05]  /*14170*/  @!P2 BRA `(.L_x_1113) ;  /* 0xfffffffc00f0a947 */ /* 0x004fea000383ffff */
[----:B------:R-:W-:Y:S05]  /*14180*/  BRA `(.L_x_1112) ;  /* 0xfffffed800607947 */ /* 0x000fea000383ffff */
.L_x_1129:
[----:B-1----:R-:W-:-:S04]  /*14190*/  IMAD.U32 R5, RZ, RZ, UR6 ;  /* 0x00000006ff057e24 */ /* 0x002fc8000f8e00ff */
[----:B------:R1:W2:Y:S03]  /*141a0*/  SYNCS.PHASECHK.TRANS64.TRYWAIT P2, [R5+URZ+0x28830], R4 ;  /* 0x02883004050075a7 */ /* 0x0002a6000804017f */
[----:B--2---:R-:W-:Y:S05]  /*141b0*/  @!P2 NANOSLEEP.SYNCS 0x989680 ;  /* 0x009896800000a95d */ /* 0x004fea0003900000 */
[----:B------:R-:W2:Y:S02]  /*141c0*/  @!P2 SYNCS.PHASECHK.TRANS64 P2, [R5+URZ+0x28830], R4 ;  /* 0x028830040500a5a7 */ /* 0x000ea4000804007f */
[----:B--2---:R-:W-:Y:S05]  /*141d0*/  @!P2 BRA `(.L_x_1129) ;  /* 0xfffffffc00eca947 */ /* 0x004fea000383ffff */
[----:B------:R-:W-:Y:S05]  /*141e0*/  BRA `(.L_x_1126) ;  /* 0xffffff0c000c7947 */ /* 0x000fea000383ffff */
.L_x_1133:
[----:B-1----:R-:W-:-:S04]  /*141f0*/  IMAD.U32 R5, RZ, RZ, UR6 ;  /* 0x00000006ff057e24 */ /* 0x002fc8000f8e00ff */
[----:B------:R1:W2:Y:S03]  /*14200*/  SYNCS.PHASECHK.TRANS64.TRYWAIT P2, [R5+URZ+0x28850], R4 ;  /* 0x02885004050075a7 */ /* 0x0002a6000804017f */
[----:B--2---:R-:W-:Y:S05]  /*14210*/  @!P2 NANOSLEEP.SYNCS 0x989680 ;  /* 0x009896800000a95d */ /* 0x004fea0003900000 */
[----:B------:R-:W2:Y:S02]  /*14220*/  @!P2 SYNCS.PHASECHK.TRANS64 P2, [R5+URZ+0x28850], R4 ;  /* 0x028850040500a5a7 */ /* 0x000ea4000804007f */
[----:B--2---:R-:W-:Y:S05]  /*14230*/  @!P2 BRA `(.L_x_1133) ;  /* 0xfffffffc00eca947 */ /* 0x004fea000383ffff */
[----:B------:R-:W-:Y:S05]  /*14240*/  BRA `(.L_x_1130) ;  /* 0xffffff0c00cc7947 */ /* 0x000fea000383ffff */
.L_x_1150:
[----:B-1----:R-:W-:-:S04]  /*14250*/  IMAD.U32 R7, RZ, RZ, UR6 ;  /* 0x00000006ff077e24 */ /* 0x002fc8000f8e00ff */
[----:B------:R1:W2:Y:S03]  /*14260*/  SYNCS.PHASECHK.TRANS64.TRYWAIT P3, [R7+URZ+0x28830], R0 ;  /* 0x02883000070075a7 */ /* 0x0002a6000806017f */
[----:B--2---:R-:W-:Y:S05]  /*14270*/  @!P3 NANOSLEEP.SYNCS 0x989680 ;  /* 0x009896800000b95d */ /* 0x004fea0003900000 */
[----:B------:R-:W2:Y:S02]  /*14280*/  @!P3 SYNCS.PHASECHK.TRANS64 P3, [R7+URZ+0x28830], R0 ;  /* 0x028830000700b5a7 */ /* 0x000ea4000806007f */
[----:B--2---:R-:W-:Y:S05]  /*14290*/  @!P3 BRA `(.L_x_1150) ;  /* 0xfffffffc00ecb947 */ /* 0x004fea000383ffff */
[----:B------:R-:W-:Y:S05]  /*142a0*/  BRA `(.L_x_1147) ;  /* 0xffffff3c00b47947 */ /* 0x000fea000383ffff */
.L_x_1154:
[----:B-1----:R-:W-:-:S04]  /*142b0*/  IMAD.U32 R7, RZ, RZ, UR6 ;  /* 0x00000006ff077e24 */ /* 0x002fc8000f8e00ff */
[----:B------:R1:W2:Y:S03]  /*142c0*/  SYNCS.PHASECHK.TRANS64.TRYWAIT P2, [R7+URZ+0x28850], R0 ;  /* 0x02885000070075a7 */ /* 0x0002a6000804017f */
[----:B--2---:R-:W-:Y:S05]  /*142d0*/  @!P2 NANOSLEEP.SYNCS 0x989680 ;  /* 0x009896800000a95d */ /* 0x004fea0003900000 */
[----:B------:R-:W2:Y:S02]  /*142e0*/  @!P2 SYNCS.PHASECHK.TRANS64 P2, [R7+URZ+0x28850], R0 ;  /* 0x028850000700a5a7 */ /* 0x000ea4000804007f */
[----:B--2---:R-:W-:Y:S05]  /*142f0*/  @!P2 BRA `(.L_x_1154) ;  /* 0xfffffffc00eca947 */ /* 0x004fea000383ffff */
[----:B------:R-:W-:Y:S05]  /*14300*/  BRA `(.L_x_1151) ;  /* 0xffffff4000747947 */ /* 0x000fea000383ffff */
.L_x_1160:
[----:B-1----:R-:W-:-:S04]  /*14310*/  IMAD.U32 R7, RZ, RZ, UR6 ;  /* 0x00000006ff077e24 */ /* 0x002fc8000f8e00ff */
[----:B------:R1:W2:Y:S03]  /*14320*/  SYNCS.PHASECHK.TRANS64.TRYWAIT P3, [R7+URZ+0x28830], R0 ;  /* 0x02883000070075a7 */ /* 0x0002a6000806017f */
[----:B--2---:R-:W-:Y:S05]  /*14330*/  @!P3 NANOSLEEP.SYNCS 0x989680 ;  /* 0x009896800000b95d */ /* 0x004fea0003900000 */
[----:B------:R-:W2:Y:S02]  /*14340*/  @!P3 SYNCS.PHASECHK.TRANS64 P3, [R7+URZ+0x28830], R0 ;  /* 0x028830000700b5a7 */ /* 0x000ea4000806007f */
[----:B--2---:R-:W-:Y:S05]  /*14350*/  @!P3 BRA `(.L_x_1160) ;  /* 0xfffffffc00ecb947 */ /* 0x004fea000383ffff */
[----:B------:R-:W-:Y:S05]  /*14360*/  BRA `(.L_x_1157) ;  /* 0xffffff5c00907947 */ /* 0x000fea000383ffff */
.L_x_1164:
[----:B-1----:R-:W-:-:S04]  /*14370*/  IMAD.U32 R7, RZ, RZ, UR6 ;  /* 0x00000006ff077e24 */ /* 0x002fc8000f8e00ff */
[----:B------:R1:W2:Y:S03]  /*14380*/  SYNCS.PHASECHK.TRANS64.TRYWAIT P2, [R7+URZ+0x28850], R0 ;  /* 0x02885000070075a7 */ /* 0x0002a6000804017f */
[----:B--2---:R-:W-:Y:S05]  /*14390*/  @!P2 NANOSLEEP.SYNCS 0x989680 ;  /* 0x009896800000a95d */ /* 0x004fea0003900000 */
[----:B------:R-:W2:Y:S02]  /*143a0*/  @!P2 SYNCS.PHASECHK.TRANS64 P2, [R7+URZ+0x28850], R0 ;  /* 0x028850000700a5a7 */ /* 0x000ea4000804007f */
[----:B--2---:R-:W-:Y:S05]  /*143b0*/  @!P2 BRA `(.L_x_1164) ;  /* 0xfffffffc00eca947 */ /* 0x004fea000383ffff */
[----:B------:R-:W-:Y:S05]  /*143c0*/  BRA `(.L_x_1161) ;  /* 0xffffff6000507947 */ /* 0x000fea000383ffff */
.L_x_1177:
[----:B-1----:R-:W-:-:S04]  /*143d0*/  IMAD.U32 R5, RZ, RZ, UR5 ;  /* 0x00000005ff057e24 */ /* 0x002fc8000f8e00ff */
[----:B------:R1:W2:Y:S03]  /*143e0*/  SYNCS.PHASECHK.TRANS64.TRYWAIT P0, [R5+URZ+0x28850], R4 ;  /* 0x02885004050075a7 */ /* 0x0002a6000800017f */
[----:B--2---:R-:W-:Y:S05]  /*143f0*/  @!P0 NANOSLEEP.SYNCS 0x989680 ;  /* 0x009896800000895d */ /* 0x004fea0003900000 */
[----:B------:R-:W2:Y:S02]  /*14400*/  @!P0 SYNCS.PHASECHK.TRANS64 P0, [R5+URZ+0x28850], R4 ;  /* 0x02885004050085a7 */ /* 0x000ea4000800007f */
[----:B--2---:R-:W-:Y:S05]  /*14410*/  @!P0 BRA `(.L_x_1177) ;  /* 0xfffffffc00ec8947 */ /* 0x004fea000383ffff */
[----:B------:R-:W-:Y:S05]  /*14420*/  BRA `(.L_x_1176) ;  /* 0xffffff8c00587947 */ /* 0x000fea000383ffff */
.L_x_1213:
[----:B------:R-:W-:Y:S02]  /*14430*/  IMAD.MOV.U32 R13, RZ, RZ, R4 ;  /* 0x000000ffff0d7224 */ /* 0x000fe400078e0004 */
[----:B------:R-:W-:Y:S02]  /*14440*/  IMAD.MOV.U32 R12, RZ, RZ, RZ ;  /* 0x000000ffff0c7224 */ /* 0x000fe400078e00ff */
[----:B------:R-:W-:Y:S02]  /*14450*/  IMAD.MOV.U32 R11, RZ, RZ, 0x1f ;  /* 0x0000001fff0b7424 */ /* 0x000fe400078e00ff */
[----:B------:R-:W-:-:S07]  /*14460*/  IMAD.MOV.U32 R15, RZ, RZ, -0x1 ;  /* 0xffffffffff0f7424 */ /* 0x000fce00078e00ff */
[----:B0-----:R-:W-:Y:S05]  /*14470*/  WARPSYNC.COLLECTIVE R15, `(.L_x_1303) ;  /* 0x000000000f087348 */ /* 0x001fea0003c00000 */
[----:B------:R1:W2:Y:S02]  /*14480*/  SHFL.IDX P6, R14, R13, R12, R11 ;  /* 0x0000000c0d0e7389 */ /* 0x0002a400000c000b */
[----:B012---:R-:W-:Y:S01]  /*14490*/  ENDCOLLECTIVE ;  /* 0x000000000000791b */ /* 0x007fe20003800000 */
.L_x_1303:
[----:B------:R-:W-:Y:S05]  /*144a0*/  BRA `(.L_x_1304) ;  /* 0xffffffc000fc7947 */ /* 0x000fea000383ffff */
.L_x_1215:
[----:B------:R-:W-:Y:S01]  /*144b0*/  BSSY B0, `(.L_x_1305) ;  /* 0x0000006000007945 */ /* 0x000fe20003800000 */
[----:B------:R-:W-:-:S07]  /*144c0*/  IMAD.MOV.U32 R15, RZ, RZ, -0x1 ;  /* 0xffffffffff0f7424 */ /* 0x000fce00078e00ff */
[----:B01----:R-:W-:Y:S05]  /*144d0*/  WARPSYNC.COLLECTIVE R15, `(.L_x_1306) ;  /* 0x000000000f0c7348 */ /* 0x003fea0003c00000 */
[----:B------:R-:W-:Y:S02]  /*144e0*/  ELECT P6, UR62, PT ;  /* 0x00000000003e782f */ /* 0x000fe400038c0000 */
[----:B------:R-:W-:Y:S01]  /*144f0*/  MOV R14, UR62 ;  /* 0x0000003e000e7c02 */ /* 0x000fe20008000f00 */
[----:B01----:R-:W-:Y:S10]  /*14500*/  ENDCOLLECTIVE ;  /* 0x000000000000791b */ /* 0x003ff40003800000 */
.L_x_1306:
[----:B------:R-:W-:Y:S05]  /*14510*/  BSYNC B0 ;  /* 0x0000000000007941 */ /* 0x000fea0003800000 */
.L_x_1305:
[----:B------:R-:W-:Y:S05]  /*14520*/  BRA `(.L_x_1307) ;  /* 0xffffffc400007947 */ /* 0x000fea000383ffff */
.L_x_1217:
[----:B--2---:R2:W3:Y:S02]  /*14530*/  SYNCS.PHASECHK.TRANS64.TRYWAIT P0, [R3+URZ+0x28840], R0 ;  /* 0x02884000030075a7 */ /* 0x0044e4000800017f */
[----:B---3--:R-:W-:Y:S05]  /*14540*/  @!P0 NANOSLEEP.SYNCS 0x989680 ;  /* 0x009896800000895d */ /* 0x008fea0003900000 */
[----:B------:R-:W3:Y:S02]  /*14550*/  @!P0 SYNCS.PHASECHK.TRANS64 P0, [R3+URZ+0x28840], R0 ;  /* 0x02884000030085a7 */ /* 0x000ee4000800007f */
[----:B---3--:R-:W-:Y:S05]  /*14560*/  @!P0 BRA `(.L_x_1217) ;  /* 0xfffffffc00f08947 */ /* 0x008fea000383ffff */
[----:B------:R-:W-:Y:S05]  /*14570*/  BRA `(.L_x_1308) ;  /* 0xffffffc400587947 */ /* 0x000fea000383ffff */
.L_x_1221:
[----:B------:R-:W-:Y:S01]  /*14580*/  IMAD.MOV.U32 R13, RZ, RZ, R4 ;  /* 0x000000ffff0d7224 */ /* 0x000fe200078e0004 */
[----:B------:R-:W-:Y:S01]  /*14590*/  LOP3.LUT R8, R8, 0x7f, RZ, 0xc0, !PT ;  /* 0x0000007f08087812 */ /* 0x000fe200078ec0ff */
[----:B------:R-:W-:Y:S02]  /*145a0*/  IMAD.MOV.U32 R12, RZ, RZ, RZ ;  /* 0x000000ffff0c7224 */ /* 0x000fe400078e00ff */
[----:B------:R-:W-:Y:S01]  /*145b0*/  IMAD.MOV.U32 R11, RZ, RZ, 0x181f ;  /* 0x0000181fff0b7424 */ /* 0x000fe200078e00ff */
[----:B------:R-:W-:Y:S01]  /*145c0*/  SHF.R.U32.HI R8, RZ, 0x3, R8 ;  /* 0x00000003ff087819 */ /* 0x000fe20000011608 */
[----:B------:R-:W-:-:S04]  /*145d0*/  IMAD.MOV.U32 R15, RZ, RZ, -0x1 ;  /* 0xffffffffff0f7424 */ /* 0x000fc800078e00ff */
[----:B------:R-:W-:-:S07]  /*145e0*/  VIADD R2, R8, UR41 ;  /* 0x0000002908027c36 */ /* 0x000fce0008000000 */
[----:B-----5:R-:W-:Y:S05]  /*145f0*/  WARPSYNC.COLLECTIVE R15, `(.L_x_1309) ;  /* 0x000000000f087348 */ /* 0x020fea0003c00000 */
[----:B------:R0:W1:Y:S02]  /*14600*/  SHFL.IDX P6, R14, R13, R12, R11 ;  /* 0x0000000c0d0e7389 */ /* 0x00006400000c000b */
[----:B01---5:R-:W-:Y:S01]  /*14610*/  ENDCOLLECTIVE ;  /* 0x000000000000791b */ /* 0x023fe20003800000 */
.L_x_1309:
[----:B------:R-:W-:Y:S02]  /*14620*/  IMAD.MOV.U32 R13, RZ, RZ, R0 ;  /* 0x000000ffff0d7224 */ /* 0x000fe400078e0000 */
[----:B------:R-:W-:-:S07]  /*14630*/  IMAD.MOV.U32 R5, RZ, RZ, R14 ;  /* 0x000000ffff057224 */ /* 0x000fce00078e000e */
[----:B------:R-:W-:Y:S05]  /*14640*/  WARPSYNC.COLLECTIVE R15, `(.L_x_1310) ;  /* 0x000000000f087348 */ /* 0x000fea0003c00000 */
[----:B------:R0:W1:Y:S02]  /*14650*/  SHFL.IDX P6, R14, R13, R12, R11 ;  /* 0x0000000c0d0e7389 */ /* 0x00006400000c000b */
[----:B01----:R-:W-:Y:S01]  /*14660*/  ENDCOLLECTIVE ;  /* 0x000000000000791b */ /* 0x003fe20003800000 */
.L_x_1310:
[----:B------:R-:W-:Y:S02]  /*14670*/  ULDC UR4, c[0x0][0x288] ;  /* 0x0000a20000047ab9 */ /* 0x000fe40000000800 */
[----:B------:R-:W-:-:S05]  /*14680*/  IMAD R3, R7, UR4, RZ ;  /* 0x0000000407037c24 */ /* 0x000fca000f8e02ff */
[----:B------:R-:W-:Y:S01]  /*14690*/  ISETP.GE.AND P2, PT, R2, R3, PT ;  /* 0x000000030200720c */ /* 0x000fe20003f46270 */
[----:B------:R-:W-:Y:S02]  /*146a0*/  IMAD.MOV.U32 R13, RZ, RZ, R4 ;  /* 0x000000ffff0d7224 */ /* 0x000fe400078e0004 */
[----:B------:R-:W-:Y:S02]  /*146b0*/  IMAD.MOV.U32 R12, RZ, RZ, 0x1 ;  /* 0x00000001ff0c7424 */ /* 0x000fe400078e00ff */
[----:B------:R-:W-:-:S08]  /*146c0*/  IMAD.MOV.U32 R6, RZ, RZ, R14 ;  /* 0x000000ffff067224 */ /* 0x000fd000078e000e */
[----:B------:R-:W-:Y:S05]  /*146d0*/  WARPSYNC.COLLECTIVE R15, `(.L_x_1311) ;  /* 0x000000000f087348 */ /* 0x000fea0003c00000 */
[----:B------:R0:W1:Y:S02]  /*146e0*/  SHFL.IDX P6, R14, R13, R12, R11 ;  /* 0x0000000c0d0e7389 */ /* 0x00006400000c000b */
[----:B01----:R-:W-:Y:S01]  /*146f0*/  ENDCOLLECTIVE ;  /* 0x000000000000791b */ /* 0x003fe20003800000 */
.L_x_1311:
[----:B------:R-:W-:-:S05]  /*14700*/  @!P2 LEA R6, P4, R10, R6, 0x1 ;  /* 0x000000060a06a211 */ /* 0x000fca00078808ff */
[----:B------:R-:W-:Y:S02]  /*14710*/  @!P2 IMAD.X R7, RZ, RZ, R5, P4 ;  /* 0x000000ffff07a224 */ /* 0x000fe400020e0605 */
[----:B------:R-:W-:-:S03]  /*14720*/  VIADD R5, R2, 0x10 ;  /* 0x0000001002057836 */ /* 0x000fc60000000000 */
[----:B------:R-:W-:Y:S01]  /*14730*/  @!PT LDS RZ, [RZ] ;  /* 0x00000000fffff984 */ /* 0x000fe20000000800 */
[----:B------:R-:W-:Y:S01]  /*14740*/  @!PT LDS RZ, [RZ] ;  /* 0x00000000fffff984 */ /* 0x000fe20000000800 */
[----:B------:R-:W-:Y:S01]  /*14750*/  @!PT LDS RZ, [RZ] ;  /* 0x00000000fffff984 */ /* 0x000fe20000000800 */
[----:B------:R0:W-:Y:S01]  /*14760*/  @!P2 LDGSTS.E.BYPASS.LTC128B.128 [R9+0x10400], desc[UR50][R6.64], !P1 ;  /* 0x104000000609afae */ /* 0x0001e2000c901d72 */
[----:B------:R-:W-:-:S03]  /*14770*/  IMAD.MOV.U32 R13, RZ, RZ, R0 ;  /* 0x000000ffff0d7224 */ /* 0x000fc600078e0000 */
[----:B------:R0:W-:Y:S01]  /*14780*/  @!P2 LDGSTS.E.BYPASS.LTC128B.128 [R9+0x14400], desc[UR50][R6.64+0x80], !P0 ;  /* 0x144000800609afae */ /* 0x0001e2000c101d72 */
[----:B------:R-:W-:Y:S01]  /*14790*/  ISETP.GE.AND P2, PT, R5, R3, PT ;  /* 0x000000030500720c */ /* 0x000fe20003f46270 */
[----:B------:R-:W-:-:S12]  /*147a0*/  IMAD.MOV.U32 R5, RZ, RZ, R14 ;  /* 0x000000ffff057224 */ /* 0x000fd800078e000e */
[----:B0-----:R-:W-:Y:S05]  /*147b0*/  WARPSYNC.COLLECTIVE R15, `(.L_x_1312) ;  /* 0x000000000f087348 */ /* 0x001fea0003c00000 */
[----:B------:R1:W2:Y:S02]  /*147c0*/  SHFL.IDX P6, R14, R13, R12, R11 ;  /* 0x0000000c0d0e7389 */ /* 0x0002a400000c000b */
[----:B012---:R-:W-:Y:S01]  /*147d0*/  ENDCOLLECTIVE ;  /* 0x000000000000791b */ /* 0x007fe20003800000 */
.L_x_1312:
[----:B------:R-:W-:Y:S02]  /*147e0*/  IMAD.MOV.U32 R13, RZ, RZ, R4 ;  /* 0x000000ffff0d7224 */ /* 0x000fe400078e0004 */
[----:B------:R-:W-:Y:S02]  /*147f0*/  IMAD.MOV.U32 R12, RZ, RZ, 0x2 ;  /* 0x00000002ff0c7424 */ /* 0x000fe400078e00ff */
[----:B------:R-:W-:-:S07]  /*14800*/  IMAD.MOV.U32 R8, RZ, RZ, R14 ;  /* 0x000000ffff087224 */ /* 0x000fce00078e000e */
[----:B------:R-:W-:Y:S05]  /*14810*/  WARPSYNC.COLLECTIVE R15, `(.L_x_1313) ;  /* 0x000000000f087348 */ /* 0x000fea0003c00000 */
[----:B------:R0:W1:Y:S02]  /*14820*/  SHFL.IDX P6, R14, R13, R12, R11 ;  /* 0x0000000c0d0e7389 */ /* 0x00006400000c000b */
[----:B01----:R-:W-:Y:S01]  /*14830*/  ENDCOLLECTIVE ;  /* 0x000000000000791b */ /* 0x003fe20003800000 */
.L_x_1313:
[----:B------:R-:W-:-:S05]  /*14840*/  @!P2 LEA R8, P4, R10, R8, 0x1 ;  /* 0x000000080a08a211 */ /* 0x000fca00078808ff */
[----:B------:R-:W-:Y:S02]  /*14850*/  @!P2 IMAD.X R5, RZ, RZ, R5, P4 ;  /* 0x000000ffff05a224 */ /* 0x000fe400020e0605 */
[----:B------:R-:W-:Y:S02]  /*14860*/  @!P2 IMAD.MOV.U32 R6, RZ, RZ, R8 ;  /* 0x000000ffff06a224 */ /* 0x000fe400078e0008 */
[----:B------:R-:W-:Y:S02]  /*14870*/  @!P2 IMAD.MOV.U32 R7, RZ, RZ, R5 ;  /* 0x000000ffff07a224 */ /* 0x000fe400078e0005 */
[C---:B------:R-:W-:Y:S02]  /*14880*/  VIADD R5, R2.reuse, 0x20 ;  /* 0x0000002002057836 */ /* 0x040fe40000000000 */
[----:B------:R-:W-:Y:S01]  /*14890*/  IMAD.MOV.U32 R13, RZ, RZ, R0 ;  /* 0x000000ffff0d7224 */ /* 0x000fe200078e0000 */
[----:B------:R-:W-:Y:S01]  /*148a0*/  @!PT LDS RZ, [RZ] ;  /* 0x00000000fffff984 */ /* 0x000fe20000000800 */
[----:B------:R-:W-:Y:S01]  /*148b0*/  @!PT LDS RZ, [RZ] ;  /* 0x00000000fffff984 */ /* 0x000fe20000000800 */
[----:B------:R-:W-:Y:S01]  /*148c0*/  @!PT LDS RZ, [RZ] ;  /* 0x00000000fffff984 */ /* 0x000fe20000000800 */
[----:B------:R0:W-:Y:S01]  /*148d0*/  @!P2 LDGSTS.E.BYPASS.LTC128B.128 [R9+0x10c00], desc[UR50][R6.64], !P1 ;  /* 0x10c000000609afae */ /* 0x0001e2000c901d72 */
[----:B------:R-:W-:-:S03]  /*148e0*/  VIADD R8, R2, 0x60 ;  /* 0x0000006002087836 */ /* 0x000fc60000000000 */
[----:B------:R0:W-:Y:S01]  /*148f0*/  @!P2 LDGSTS.E.BYPASS.LTC128B.128 [R9+0x14c00], desc[UR50][R6.64+0x80], !P0 ;  /* 0x14c000800609afae */ /* 0x0001e2000c101d72 */
[----:B------:R-:W-:Y:S01]  /*14900*/  ISETP.GE.AND P2, PT, R5, R3, PT ;  /* 0x000000030500720c */ /* 0x000fe20003f46270 */
[----:B------:R-:W-:-:S12]  /*14910*/  IMAD.MOV.U32 R5, RZ, RZ, R14 ;  /* 0x000000ffff057224 */ /* 0x000fd800078e000e */
[----:B0-----:R-:W-:Y:S05]  /*14920*/  WARPSYNC.COLLECTIVE R15, `(.L_x_1314) ;  /* 0x000000000f087348 */ /* 0x001fea0003c00000 */
[----:B------:R1:W2:Y:S02]  /*14930*/  SHFL.IDX P6, R14, R13, R12, R11 ;  /* 0x0000000c0d0e7389 */ /* 0x0002a400000c000b */
[----:B012---:R-:W-:Y:S01]  /*14940*/  ENDCOLLECTIVE ;  /* 0x000000000000791b */ /* 0x007fe20003800000 */
.L_x_1314:
[----:B------:R-:W-:Y:S02]  /*14950*/  IMAD.MOV.U32 R13, RZ, RZ, R4 ;  /* 0x000000ffff0d7224 */ /* 0x000fe400078e0004 */
[----:B------:R-:W-:Y:S02]  /*14960*/  IMAD.MOV.U32 R12, RZ, RZ, 0x3 ;  /* 0x00000003ff0c7424 */ /* 0x000fe400078e00ff */
[----:B------:R-:W-:-:S07]  /*14970*/  IMAD.MOV.U32 R6, RZ, RZ, R14 ;  /* 0x000000ffff067224 */ /* 0x000fce00078e000e */
[----:B------:R-:W-:Y:S05]  /*14980*/  WARPSYNC.COLLECTIVE R15, `(.L_x_1315) ;  /* 0x000000000f087348 */ /* 0x000fea0003c00000 */
[----:B------:R0:W1:Y:S02]  /*14990*/  SHFL.IDX P6, R14, R13, R12, R11 ;  /* 0x0000000c0d0e7389 */ /* 0x00006400000c000b */
[----:B01----:R-:W-:Y:S01]  /*149a0*/  ENDCOLLECTIVE ;  /* 0x000000000000791b */ /* 0x003fe20003800000 */
.L_x_1315:
[----:B------:R-:W-:-:S05]  /*149b0*/  @!P2 LEA R6, P3, R10, R6, 0x1 ;  /* 0x000000060a06a211 */ /* 0x000fca00078608ff */
[----:B------:R-:W-:-:S04]  /*149c0*/  @!P2 IMAD.X R5, RZ, RZ, R5, P3 ;  /* 0x000000ffff05a224 */ /* 0x000fc800018e0605 */
[----:B------:R-:W-:Y:S02]  /*149d0*/  @!P2 IMAD.MOV.U32 R7, RZ, RZ, R5 ;  /* 0x000000ffff07a224 */ /* 0x000fe400078e0005 */
[----:B------:R-:W-:Y:S02]  /*149e0*/  VIADD R5, R2, 0x30 ;  /* 0x0000003002057836 */ /* 0x000fe40000000000 */
[----:B------:R-:W-:Y:S01]  /*149f0*/  IMAD.MOV.U32 R13, RZ, RZ, R0 ;  /* 0x000000ffff0d7224 */ /* 0x000fe200078e0000 */
[----:B------:R-:W-:Y:S01]  /*14a00*/  @!PT LDS RZ, [RZ] ;  /* 0x00000000fffff984 */ /* 0x000fe20000000800 */
[----:B------:R-:W-:Y:S01]  /*14a10*/  @!PT LDS RZ, [RZ] ;  /* 0x00000000fffff984 */ /* 0x000fe20000000800 */
[----:B------:R-:W-:Y:S01]  /*14a20*/  @!PT LDS RZ, [RZ] ;  /* 0x00000000fffff984 */ /* 0x000fe20000000800 */
[----:B------:R0:W-:Y:S04]  /*14a30*/  @!P2 LDGSTS.E.BYPASS.LTC128B.128 [R9+0x11400], desc[UR50][R6.64], !P1 ;  /* 0x114000000609afae */ /* 0x0001e8000c901d72 */
[----:B------:R0:W-:Y:S01]  /*14a40*/  @!P2 LDGSTS.E.BYPASS.LTC128B.128 [R9+0x15400], desc[UR50][R6.64+0x80], !P0 ;  /* 0x154000800609afae */ /* 0x0001e2000c101d72 */
[----:B------:R-:W-:Y:S01]  /*14a50*/  ISETP.GE.AND P2, PT, R5, R3, PT ;  /* 0x000000030500720c */ /* 0x000fe20003f46270 */
[----:B------:R-:W-:-:S12]  /*14a60*/  IMAD.MOV.U32 R5, RZ, RZ, R14 ;  /* 0x000000ffff057224 */ /* 0x000fd800078e000e */
[----:B0-----:R-:W-:Y:S05]  /*14a70*/  WARPSYNC.COLLECTIVE R15, `(.L_x_1316) ;  /* 0x000000000f087348 */ /* 0x001fea0003c00000 */
[----:B------:R1:W2:Y:S02]  /*14a80*/  SHFL.IDX P6, R14, R13, R12, R11 ;  /* 0x0000000c0d0e7389 */ /* 0x0002a400000c000b */
[----:B012---:R-:W-:Y:S01]  /*14a90*/  ENDCOLLECTIVE ;  /* 0x000000000000791b */ /* 0x007fe20003800000 */
.L_x_1316:
[----:B------:R-:W-:Y:S02]  /*14aa0*/  IMAD.MOV.U32 R13, RZ, RZ, R4 ;  /* 0x000000ffff0d7224 */ /* 0x000fe400078e0004 */
[----:B------:R-:W-:Y:S02]  /*14ab0*/  IMAD.MOV.U32 R12, RZ, RZ, 0x4 ;  /* 0x00000004ff0c7424 */ /* 0x000fe400078e00ff */
[----:B------:R-:W-:-:S07]  /*14ac0*/  IMAD.MOV.U32 R6, RZ, RZ, R14 ;  /* 0x000000ffff067224 */ /* 0x000fce00078e000e */
[----:B------:R-:W-:Y:S05]  /*14ad0*/  WARPSYNC.COLLECTIVE R15, `(.L_x_1317) ;  /* 0x000000000f087348 */ /* 0x000fea0003c00000 */
[----:B------:R0:W1:Y:S02]  /*14ae0*/  SHFL.IDX P6, R14, R13, R12, R11 ;  /* 0x0000000c0d0e7389 */ /* 0x00006400000c000b */
[----:B01----:R-:W-:Y:S01]  /*14af0*/  ENDCOLLECTIVE ;  /* 0x000000000000791b */ /* 0x003fe20003800000 */
.L_x_1317:
        /* <DEDUP_REMOVED lines=15> */
.L_x_1318:
[----:B------:R-:W-:Y:S02]  /*14bf0*/  IMAD.MOV.U32 R13, RZ, RZ, R4 ;  /* 0x000000ffff0d7224 */ /* 0x000fe400078e0004 */
[----:B------:R-:W-:Y:S02]  /*14c00*/  IMAD.MOV.U32 R12, RZ, RZ, 0x5 ;  /* 0x00000005ff0c7424 */ /* 0x000fe400078e00ff */
[----:B------:R-:W-:-:S07]  /*14c10*/  IMAD.MOV.U32 R6, RZ, RZ, R14 ;  /* 0x000000ffff067224 */ /* 0x000fce00078e000e */
[----:B------:R-:W-:Y:S05]  /*14c20*/  WARPSYNC.COLLECTIVE R15, `(.L_x_1319) ;  /* 0x000000000f087348 */ /* 0x000fea0003c00000 */
[----:B------:R0:W1:Y:S02]  /*14c30*/  SHFL.IDX P6, R14, R13, R12, R11 ;  /* 0x0000000c0d0e7389 */ /* 0x00006400000c000b */
[----:B01----:R-:W-:Y:S01]  /*14c40*/  ENDCOLLECTIVE ;  /* 0x000000000000791b */ /* 0x003fe20003800000 */
.L_x_1319:
        /* <DEDUP_REMOVED lines=15> */
.L_x_1320:
[----:B------:R-:W-:Y:S02]  /*14d40*/  IMAD.MOV.U32 R13, RZ, RZ, R4 ;  /* 0x000000ffff0d7224 */ /* 0x000fe400078e0004 */
[----:B------:R-:W-:Y:S02]  /*14d50*/  IMAD.MOV.U32 R12, RZ, RZ, 0x6 ;  /* 0x00000006ff0c7424 */ /* 0x000fe400078e00ff */
[----:B------:R-:W-:-:S07]  /*14d60*/  IMAD.MOV.U32 R6, RZ, RZ, R14 ;  /* 0x000000ffff067224 */ /* 0x000fce00078e000e */
[----:B------:R-:W-:Y:S05]  /*14d70*/  WARPSYNC.COLLECTIVE R15, `(.L_x_1321) ;  /* 0x000000000f087348 */ /* 0x000fea0003c00000 */
[----:B------:R0:W1:Y:S02]  /*14d80*/  SHFL.IDX P6, R14, R13, R12, R11 ;  /* 0x0000000c0d0e7389 */ /* 0x00006400000c000b */
[----:B01----:R-:W-:Y:S01]  /*14d90*/  ENDCOLLECTIVE ;  /* 0x000000000000791b */ /* 0x003fe20003800000 */
.L_x_1321:
[----:B------:R-:W-:-:S05]  /*14da0*/  @!P2 LEA R6, P3, R10, R6, 0x1 ;  /* 0x000000060a06a211 */ /* 0x000fca00078608ff */
[----:B------:R-:W-:Y:S01]  /*14db0*/  @!P2 IMAD.X R5, RZ, RZ, R5, P3 ;  /* 0x000000ffff05a224 */ /* 0x000fe200018e0605 */
[----:B------:R-:W-:-:S03]  /*14dc0*/  ISETP.GE.AND P3, PT, R8, R3, PT ;  /* 0x000000030800720c */ /* 0x000fc60003f66270 */
[----:B------:R-:W-:Y:S02]  /*14dd0*/  @!P2 IMAD.MOV.U32 R7, RZ, RZ, R5 ;  /* 0x000000ffff07a224 */ /* 0x000fe400078e0005 */
[----:B------:R-:W-:-:S03]  /*14de0*/  IMAD.MOV.U32 R13, RZ, RZ, R0 ;  /* 0x000000ffff0d7224 */ /* 0x000fc600078e0000 */
[----:B------:R-:W-:Y:S01]  /*14df0*/  @!PT LDS RZ, [RZ] ;  /* 0x00000000fffff984 */ /* 0x000fe20000000800 */
[----:B------:R-:W-:Y:S01]  /*14e00*/  @!PT LDS RZ, [RZ] ;  /* 0x00000000fffff984 */ /* 0x000fe20000000800 */
[----:B------:R-:W-:Y:S01]  /*14e10*/  @!PT LDS RZ, [RZ] ;  /* 0x00000000fffff984 */ /* 0x000fe20000000800 */
[----:B------:R0:W-:Y:S04]  /*14e20*/  @!P2 LDGSTS.E.BYPASS.LTC128B.128 [R9+0x12c00], desc[UR50][R6.64], !P1 ;  /* 0x12c000000609afae */ /* 0x0001e8000c901d72 */
[----:B------:R0:W-:Y:S01]  /*14e30*/  @!P2 LDGSTS.E.BYPASS.LTC128B.128 [R9+0x16c00], desc[UR50][R6.64+0x80], !P0 ;  /* 0x16c000800609afae */ /* 0x0001e2000c101d72 */
[----:B------:R-:W-:-:S07]  /*14e40*/  IMAD.MOV.U32 R5, RZ, RZ, R14 ;  /* 0x000000ffff057224 */ /* 0x000fce00078e000e */
[----:B0-----:R-:W-:Y:S05]  /*14e50*/  WARPSYNC.COLLECTIVE R15, `(.L_x_1322) ;  /* 0x000000000f087348 */ /* 0x001fea0003c00000 */
[----:B------:R1:W2:Y:S02]  /*14e60*/  SHFL.IDX P6, R14, R13, R12, R11 ;  /* 0x0000000c0d0e7389 */ /* 0x0002a400000c000b */
[----:B012---:R-:W-:Y:S01]  /*14e70*/  ENDCOLLECTIVE ;  /* 0x000000000000791b */ /* 0x007fe20003800000 */
.L_x_1322:
[----:B------:R-:W-:Y:S02]  /*14e80*/  IMAD.MOV.U32 R13, RZ, RZ, R4 ;  /* 0x000000ffff0d7224 */ /* 0x000fe400078e0004 */
[----:B------:R-:W-:Y:S02]  /*14e90*/  IMAD.MOV.U32 R12, RZ, RZ, 0x7 ;  /* 0x00000007ff0c7424 */ /* 0x000fe400078e00ff */
[----:B------:R-:W-:-:S07]  /*14ea0*/  IMAD.MOV.U32 R6, RZ, RZ, R14 ;  /* 0x000000ffff067224 */ /* 0x000fce00078e000e */
[----:B------:R-:W-:Y:S05]  /*14eb0*/  WARPSYNC.COLLECTIVE R15, `(.L_x_1323) ;  /* 0x000000000f087348 */ /* 0x000fea0003c00000 */
[----:B------:R0:W1:Y:S02]  /*14ec0*/  SHFL.IDX P6, R14, R13, R12, R11 ;  /* 0x0000000c0d0e7389 */ /* 0x00006400000c000b */
[----:B01----:R-:W-:Y:S01]  /*14ed0*/  ENDCOLLECTIVE ;  /* 0x000000000000791b */ /* 0x003fe20003800000 */
.L_x_1323:
[----:B------:R-:W-:-:S05]  /*14ee0*/  @!P3 LEA R6, P2, R10, R6, 0x1 ;  /* 0x000000060a06b211 */ /* 0x000fca00078408ff */
[----:B------:R-:W-:-:S04]  /*14ef0*/  @!P3 IMAD.X R5, RZ, RZ, R5, P2 ;  /* 0x000000ffff05b224 */ /* 0x000fc800010e0605 */
        /* <DEDUP_REMOVED lines=11> */
.L_x_1324:
[----:B------:R-:W-:Y:S01]  /*14fb0*/  IMAD.MOV.U32 R0, RZ, RZ, R14 ;  /* 0x000000ffff007224 */ /* 0x000fe200078e000e */
[----:B------:R-:W-:Y:S06]  /*14fc0*/  BRA `(.L_x_1325) ;  /* 0xffffffc400b87947 */ /* 0x000fec000383ffff */
.L_x_1226:
[----:B0-----:R0:W1:Y:S02]  /*14fd0*/  SYNCS.PHASECHK.TRANS64.TRYWAIT P0, [R17+URZ+0x28820], R0 ;  /* 0x02882000110075a7 */ /* 0x001064000800017f */
[----:B-1----:R-:W-:Y:S05]  /*14fe0*/  @!P0 NANOSLEEP.SYNCS 0x989680 ;  /* 0x009896800000895d */ /* 0x002fea0003900000 */
[----:B------:R-:W1:Y:S02]  /*14ff0*/  @!P0 SYNCS.PHASECHK.TRANS64 P0, [R17+URZ+0x28820], R0 ;  /* 0x02882000110085a7 */ /* 0x000e64000800007f */
[----:B-1----:R-:W-:Y:S05]  /*15000*/  @!P0 BRA `(.L_x_1226) ;  /* 0xfffffffc00f08947 */ /* 0x002fea000383ffff */
[----:B------:R-:W-:Y:S05]  /*15010*/  BRA `(.L_x_1326) ;  /* 0xffffffc800287947 */ /* 0x000fea000383ffff */
.L_x_1233:
[----:B0-----:R0:W1:Y:S02]  /*15020*/  SYNCS.PHASECHK.TRANS64.TRYWAIT P0, [R7+URZ+0x28840], R3 ;  /* 0x02884003070075a7 */ /* 0x001064000800017f */
[----:B-1----:R-:W-:Y:S05]  /*15030*/  @!P0 NANOSLEEP.SYNCS 0x989680 ;  /* 0x009896800000895d */ /* 0x002fea0003900000 */
[----:B------:R-:W1:Y:S02]  /*15040*/  @!P0 SYNCS.PHASECHK.TRANS64 P0, [R7+URZ+0x28840], R3 ;  /* 0x02884003070085a7 */ /* 0x000e64000800007f */
[----:B-1----:R-:W-:Y:S05]  /*15050*/  @!P0 BRA `(.L_x_1233) ;  /* 0xfffffffc00f08947 */ /* 0x002fea000383ffff */
[----:B------:R-:W-:Y:S05]  /*15060*/  BRA `(.L_x_1327) ;  /* 0xffffffc800e07947 */ /* 0x000fea000383ffff */
.L_x_1239:
[----:B0-----:R0:W1:Y:S02]  /*15070*/  SYNCS.PHASECHK.TRANS64.TRYWAIT P0, [R7+URZ+0x60], R3 ;  /* 0x00006003070075a7 */ /* 0x001064000800017f */
[----:B-1----:R-:W-:Y:S05]  /*15080*/  @!P0 NANOSLEEP.SYNCS 0x989680 ;  /* 0x009896800000895d */ /* 0x002fea0003900000 */
[----:B------:R-:W1:Y:S02]  /*15090*/  @!P0 SYNCS.PHASECHK.TRANS64 P0, [R7+URZ+0x60], R3 ;  /* 0x00006003070085a7 */ /* 0x000e64000800007f */
[----:B-1----:R-:W-:Y:S05]  /*150a0*/  @!P0 BRA `(.L_x_1239) ;  /* 0xfffffffc00f08947 */ /* 0x002fea000383ffff */
[----:B------:R-:W-:Y:S05]  /*150b0*/  BRA `(.L_x_1328) ;  /* 0xffffffcc00b07947 */ /* 0x000fea000383ffff */
.L_x_1249:
[----:B--2---:R2:W3:Y:S02]  /*150c0*/  SYNCS.PHASECHK.TRANS64.TRYWAIT P0, [R3+URZ+0x28840], R2 ;  /* 0x02884002030075a7 */ /* 0x0044e4000800017f */
[----:B---3--:R-:W-:Y:S05]  /*150d0*/  @!P0 NANOSLEEP.SYNCS 0x989680 ;  /* 0x009896800000895d */ /* 0x008fea0003900000 */
[----:B------:R-:W3:Y:S02]  /*150e0*/  @!P0 SYNCS.PHASECHK.TRANS64 P0, [R3+URZ+0x28840], R2 ;  /* 0x02884002030085a7 */ /* 0x000ee4000800007f */
[----:B---3--:R-:W-:Y:S05]  /*150f0*/  @!P0 BRA `(.L_x_1249) ;  /* 0xfffffffc00f08947 */ /* 0x008fea000383ffff */
[----:B------:R-:W-:Y:S05]  /*15100*/  BRA `(.L_x_1329) ;  /* 0xffffffd400347947 */ /* 0x000fea000383ffff */
.L_x_1255:
[----:B0-----:R0:W1:Y:S02]  /*15110*/  SYNCS.PHASECHK.TRANS64.TRYWAIT P0, [R2+URZ+0x60], R3 ;  /* 0x00006003020075a7 */ /* 0x001064000800017f */
[----:B-1----:R-:W-:Y:S05]  /*15120*/  @!P0 NANOSLEEP.SYNCS 0x989680 ;  /* 0x009896800000895d */ /* 0x002fea0003900000 */
[----:B------:R-:W1:Y:S02]  /*15130*/  @!P0 SYNCS.PHASECHK.TRANS64 P0, [R2+URZ+0x60], R3 ;  /* 0x00006003020085a7 */ /* 0x000e64000800007f */
[----:B-1----:R-:W-:Y:S05]  /*15140*/  @!P0 BRA `(.L_x_1255) ;  /* 0xfffffffc00f08947 */ /* 0x002fea000383ffff */
[----:B------:R-:W-:Y:S05]  /*15150*/  BRA `(.L_x_1330) ;  /* 0xffffffd800047947 */ /* 0x000fea000383ffff */
.L_x_1264:
[----:B--2---:R2:W3:Y:S02]  /*15160*/  SYNCS.PHASECHK.TRANS64.TRYWAIT P0, [R2+URZ+0x28840], R3 ;  /* 0x02884003020075a7 */ /* 0x0044e4000800017f */
[----:B---3--:R-:W-:Y:S05]  /*15170*/  @!P0 NANOSLEEP.SYNCS 0x989680 ;  /* 0x009896800000895d */ /* 0x008fea0003900000 */
[----:B------:R-:W3:Y:S02]  /*15180*/  @!P0 SYNCS.PHASECHK.TRANS64 P0, [R2+URZ+0x28840], R3 ;  /* 0x02884003020085a7 */ /* 0x000ee4000800007f */
[----:B---3--:R-:W-:Y:S05]  /*15190*/  @!P0 BRA `(.L_x_1264) ;  /* 0xfffffffc00f08947 */ /* 0x008fea000383ffff */
[----:B------:R-:W-:Y:S05]  /*151a0*/  BRA `(.L_x_1331) ;  /* 0xffffffdc00587947 */ /* 0x000fea000383ffff */
.L_x_1270:
[----:B0-----:R0:W1:Y:S02]  /*151b0*/  SYNCS.PHASECHK.TRANS64.TRYWAIT P0, [R2+URZ+0x60], R5 ;  /* 0x00006005020075a7 */ /* 0x001064000800017f */
[----:B-1----:R-:W-:Y:S05]  /*151c0*/  @!P0 NANOSLEEP.SYNCS 0x989680 ;  /* 0x009896800000895d */ /* 0x002fea0003900000 */
[----:B------:R-:W1:Y:S02]  /*151d0*/  @!P0 SYNCS.PHASECHK.TRANS64 P0, [R2+URZ+0x60], R5 ;  /* 0x00006005020085a7 */ /* 0x000e64000800007f */
[----:B-1----:R-:W-:Y:S05]  /*151e0*/  @!P0 BRA `(.L_x_1270) ;  /* 0xfffffffc00f08947 */ /* 0x002fea000383ffff */
[----:B------:R-:W-:Y:S05]  /*151f0*/  BRA `(.L_x_1332) ;  /* 0xffffffe000287947 */ /* 0x000fea000383ffff */
.L_x_1281:
[----:B0-----:R0:W3:Y:S02]  /*15200*/  SYNCS.PHASECHK.TRANS64.TRYWAIT P0, [R3+URZ+0x28860], R0 ;  /* 0x02886000030075a7 */ /* 0x0010e4000800017f */
[----:B---3--:R-:W-:Y:S05]  /*15210*/  @!P0 NANOSLEEP.SYNCS 0x989680 ;  /* 0x009896800000895d */ /* 0x008fea0003900000 */
[----:B------:R-:W3:Y:S02]  /*15220*/  @!P0 SYNCS.PHASECHK.TRANS64 P0, [R3+URZ+0x28860], R0 ;  /* 0x02886000030085a7 */ /* 0x000ee4000800007f */
[----:B---3--:R-:W-:Y:S05]  /*15230*/  @!P0 BRA `(.L_x_1281) ;  /* 0xfffffffc00f08947 */ /* 0x008fea000383ffff */
[----:B------:R-:W-:Y:S05]  /*15240*/  BRA `(.L_x_1333) ;  /* 0xffffffe400687947 */ /* 0x000fea000383ffff */
.L_x_1288:
[----:B------:R-:W-:Y:S01]  /*15250*/  BSSY B0, `(.L_x_1334) ;  /* 0x0000008000007945 */ /* 0x000fe20003800000 */
[----:B-----5:R-:W-:Y:S02]  /*15260*/  IMAD.MOV.U32 R13, RZ, RZ, R2 ;  /* 0x000000ffff0d7224 */ /* 0x020fe400078e0002 */
[----:B------:R-:W-:Y:S02]  /*15270*/  IMAD.MOV.U32 R12, RZ, RZ, RZ ;  /* 0x000000ffff0c7224 */ /* 0x000fe400078e00ff */
[----:B------:R-:W-:Y:S02]  /*15280*/  IMAD.MOV.U32 R11, RZ, RZ, 0x1f ;  /* 0x0000001fff0b7424 */ /* 0x000fe400078e00ff */
[----:B------:R-:W-:-:S07]  /*15290*/  IMAD.MOV.U32 R15, RZ, RZ, -0x1 ;  /* 0xffffffffff0f7424 */ /* 0x000fce00078e00ff */
[----:B-123--:R-:W-:Y:S05]  /*152a0*/  WARPSYNC.COLLECTIVE R15, `(.L_x_1335) ;  /* 0x000000000f087348 */ /* 0x00efea0003c00000 */
[----:B------:R0:W4:Y:S02]  /*152b0*/  SHFL.IDX P6, R14, R13, R12, R11 ;  /* 0x0000000c0d0e7389 */ /* 0x00012400000c000b */
[----:B01234-:R-:W-:Y:S01]  /*152c0*/  ENDCOLLECTIVE ;  /* 0x000000000000791b */ /* 0x01ffe20003800000 */
.L_x_1335:
[----:B------:R-:W-:Y:S05]  /*152d0*/  BSYNC B0 ;  /* 0x0000000000007941 */ /* 0x000fea0003800000 */
.L_x_1334:
[----:B------:R-:W-:Y:S05]  /*152e0*/  BRA `(.L_x_1336) ;  /* 0xffffffe800607947 */ /* 0x000fea000383ffff */
.L_x_1291:
[----:B0-----:R0:W1:Y:S02]  /*152f0*/  SYNCS.PHASECHK.TRANS64.TRYWAIT P0, [R0+URZ+0x28820], R3 ;  /* 0x02882003000075a7 */ /* 0x001064000800017f */
[----:B-1----:R-:W-:Y:S05]  /*15300*/  @!P0 NANOSLEEP.SYNCS 0x989680 ;  /* 0x009896800000895d */ /* 0x002fea0003900000 */
[----:B------:R-:W1:Y:S02]  /*15310*/  @!P0 SYNCS.PHASECHK.TRANS64 P0, [R0+URZ+0x28820], R3 ;  /* 0x02882003000085a7 */ /* 0x000e64000800007f */
[----:B-1----:R-:W-:Y:S05]  /*15320*/  @!P0 BRA `(.L_x_1291) ;  /* 0xfffffffc00f08947 */ /* 0x002fea000383ffff */
[----:B------:R-:W-:Y:S05]  /*15330*/  BRA `(.L_x_1337) ;  /* 0xffffffe800ac7947 */ /* 0x000fea000383ffff */
.L_x_1292:
        /* <DEDUP_REMOVED lines=8> */
[----:B0-23--:R-:W-:Y:S05]  /*153c0*/  WARPSYNC.COLLECTIVE R15, `(.L_x_1339) ;  /* 0x000000000f087348 */ /* 0x00dfea0003c00000 */
[----:B------:R1:W4:Y:S02]  /*153d0*/  SHFL.IDX P6, R14, R13, R12, R11 ;  /* 0x0000000c0d0e7389 */ /* 0x00032400000c000b */
[----:B01234-:R-:W-:Y:S01]  /*153e0*/  ENDCOLLECTIVE ;  /* 0x000000000000791b */ /* 0x01ffe20003800000 */
.L_x_1339:
[----:B------:R-:W-:Y:S05]  /*153f0*/  BSYNC B0 ;  /* 0x0000000000007941 */ /* 0x000fea0003800000 */
.L_x_1338:
[----:B------:R-:W-:Y:S05]  /*15400*/  BRA `(.L_x_1340) ;  /* 0xffffffe800947947 */ /* 0x000fea000383ffff */
.L_x_1295:
[----:B------:R-:W-:Y:S01]  /*15410*/  BSSY B1, `(.L_x_1341) ;  /* 0x0000006000017945 */ /* 0x000fe20003800000 */
[----:B------:R-:W-:-:S07]  /*15420*/  IMAD.MOV.U32 R15, RZ, RZ, -0x1 ;  /* 0xffffffffff0f7424 */ /* 0x000fce00078e00ff */
[----:B0123--:R-:W-:Y:S05]  /*15430*/  WARPSYNC.COLLECTIVE R15, `(.L_x_1342) ;  /* 0x000000000f0c7348 */ /* 0x00ffea0003c00000 */
[----:B------:R-:W-:Y:S02]  /*15440*/  ELECT P6, UR62, PT ;  /* 0x00000000003e782f */ /* 0x000fe400038c0000 */
[----:B------:R-:W-:Y:S01]  /*15450*/  MOV R14, UR62 ;  /* 0x0000003e000e7c02 */ /* 0x000fe20008000f00 */
[----:B0123--:R-:W-:Y:S10]  /*15460*/  ENDCOLLECTIVE ;  /* 0x000000000000791b */ /* 0x00fff40003800000 */
.L_x_1342:
[----:B------:R-:W-:Y:S05]  /*15470*/  BSYNC B1 ;  /* 0x0000000000017941 */ /* 0x000fea0003800000 */
.L_x_1341:
[----:B------:R-:W-:Y:S05]  /*15480*/  BRA `(.L_x_1343) ;  /* 0xffffffe8008c7947 */ /* 0x000fea000383ffff */
.L_x_1297:
[----:B0-----:R0:W1:Y:S02]  /*15490*/  SYNCS.PHASECHK.TRANS64.TRYWAIT P0, [R6+URZ], R5 ;  /* 0x00000005060075a7 */ /* 0x001064000800017f */
[----:B-1----:R-:W-:Y:S05]  /*154a0*/  @!P0 NANOSLEEP.SYNCS 0x989680 ;  /* 0x009896800000895d */ /* 0x002fea0003900000 */
[----:B------:R-:W1:Y:S02]  /*154b0*/  @!P0 SYNCS.PHASECHK.TRANS64 P0, [R6+URZ], R5 ;  /* 0x00000005060085a7 */ /* 0x000e64000800007f */
[----:B-1----:R-:W-:Y:S05]  /*154c0*/  @!P0 BRA `(.L_x_1297) ;  /* 0xfffffffc00f08947 */ /* 0x002fea000383ffff */
[----:B------:R-:W-:Y:S05]  /*154d0*/  BRA `(.L_x_1344) ;  /* 0xffffffe800c47947 */ /* 0x000fea000383ffff */
.L_x_1298:
[----:B-1----:R1:W3:Y:S02]  /*154e0*/  SYNCS.PHASECHK.TRANS64.TRYWAIT P0, [R3+URZ], R2 ;  /* 0x00000002030075a7 */ /* 0x0022e4000800017f */
[----:B---3--:R-:W-:Y:S05]  /*154f0*/  @!P0 NANOSLEEP.SYNCS 0x989680 ;  /* 0x009896800000895d */ /* 0x008fea0003900000 */
[----:B------:R-:W3:Y:S02]  /*15500*/  @!P0 SYNCS.PHASECHK.TRANS64 P0, [R3+URZ], R2 ;  /* 0x00000002030085a7 */ /* 0x000ee4000800007f */
[----:B---3--:R-:W-:Y:S05]  /*15510*/  @!P0 BRA `(.L_x_1298) ;  /* 0xfffffffc00f08947 */ /* 0x008fea000383ffff */
[----:B------:R-:W-:Y:S05]  /*15520*/  BRA `(.L_x_1345) ;  /* 0xffffffe800b87947 */ /* 0x000fea000383ffff */
.L_x_1300:
[----:B-1----:R1:W3:Y:S02]  /*15530*/  SYNCS.PHASECHK.TRANS64.TRYWAIT P0, [R18+URZ], R5 ;  /* 0x00000005120075a7 */ /* 0x0022e4000800017f */
[----:B---3--:R-:W-:Y:S05]  /*15540*/  @!P0 NANOSLEEP.SYNCS 0x989680 ;  /* 0x009896800000895d */ /* 0x008fea0003900000 */
[----:B------:R-:W3:Y:S02]  /*15550*/  @!P0 SYNCS.PHASECHK.TRANS64 P0, [R18+URZ], R5 ;  /* 0x00000005120085a7 */ /* 0x000ee4000800007f */
[----:B---3--:R-:W-:Y:S05]  /*15560*/  @!P0 BRA `(.L_x_1300) ;  /* 0xfffffffc00f08947 */ /* 0x008fea000383ffff */
[----:B------:R-:W-:Y:S05]  /*15570*/  BRA `(.L_x_1346) ;  /* 0xffffffe800bc7947 */ /* 0x000fea000383ffff */
.L_x_1347:
        /* <DEDUP_REMOVED lines=16> */
.L_x_3221:


//--------------------- .text._ZN7cutlass13device_kernelIN5flash11enable_sm90INS1_16FlashAttnFwdSm90INS1_25CollectiveMainloopFwdSm90ILi2EN4cute5tupleIJNS5_1CILi1EEES8_S8_EEENS6_IJNS7_ILi128EEESA_SA_EEELi128ENS_10bfloat16_tEfNS_4arch4Sm90ELb0ELb1ELb0ELb1ELb0ELb0ELb0ELb1ELb1ELb1ELb0ELb0EEENS1_21CollectiveEpilogueFwdISB_S9_SC_SE_Li256ELb1ELb1ELb0ELb0EEENS1_36VarlenDynamicPersistentTileSchedulerILi128ELi128ELi256ELi128ELb0ELb1ELb1ELb1ELb0ELb1EEEEEEEEEvNT_6ParamsE --------------------------
	.section	.text._ZN7cutlass13device_kernelIN5flash11enable_sm90INS1_16FlashAttnFwdSm90INS1_25CollectiveMainloopFwdSm90ILi2EN4cute5tupleIJNS5_1CILi1EEES8_S8_EEENS6_IJNS7_ILi128EEESA_SA_EEELi128ENS_10bfloat16_tEfNS_4arch4Sm90ELb0ELb1ELb0ELb1ELb0ELb0ELb0ELb1ELb1ELb1ELb0ELb0EEENS1_21CollectiveEpilogueFwdISB_S9_SC_SE_Li256ELb1ELb1ELb0ELb0EEENS1_36VarlenDynamicPersistentTileSchedulerILi128ELi128ELi256ELi128ELb0ELb1ELb1ELb1ELb0ELb1EEEEEEEEEvNT_6ParamsE,"ax",@progbits
	.align	128
.text._ZN7cutlass13device_kernelIN5flash11enable_sm90INS1_16FlashAttnFwdSm90INS1_25CollectiveMainloopFwdSm90ILi2EN4cute5tupleIJNS5_1CILi1EEES8_S8_EEENS6_IJNS7_ILi128EEESA_SA_EEELi128ENS_10bfloat16_tEfNS_4arch4Sm90ELb0ELb1ELb0ELb1ELb0ELb0ELb0ELb1ELb1ELb1ELb0ELb0EEENS1_21CollectiveEpilogueFwdISB_S9_SC_SE_Li256ELb1ELb1ELb0ELb0EEENS1_36VarlenDynamicPersistentTileSchedulerILi128ELi128ELi256ELi128ELb0ELb1ELb1ELb1ELb0ELb1EEEEEEEEEvNT_6ParamsE:
        .type           _ZN7cutlass13device_kernelIN5flash11enable_sm90INS1_16FlashAttnFwdSm90INS1_25CollectiveMainloopFwdSm90ILi2EN4cute5tupleIJNS5_1CILi1EEES8_S8_EEENS6_IJNS7_ILi128EEESA_SA_EEELi128ENS_10bfloat16_tEfNS_4arch4Sm90ELb0ELb1ELb0ELb1ELb0ELb0ELb0ELb1ELb1ELb1ELb0ELb0EEENS1_21CollectiveEpilogueFwdISB_S9_SC_SE_Li256ELb1ELb1ELb0ELb0EEENS1_36VarlenDynamicPersistentTileSchedulerILi128ELi128ELi256ELi128ELb0ELb1ELb1ELb1ELb0ELb1EEEEEEEEEvNT_6ParamsE,@function
        .size           _ZN7cutlass13device_kernelIN5flash11enable_sm90INS1_16FlashAttnFwdSm90INS1_25CollectiveMainloopFwdSm90ILi2EN4cute5tupleIJNS5_1CILi1EEES8_S8_EEENS6_IJNS7_ILi128EEESA_SA_EEELi128ENS_10bfloat16_tEfNS_4arch4Sm90ELb0ELb1ELb0ELb1ELb0ELb0ELb0ELb1ELb1ELb1ELb0ELb0EEENS1_21CollectiveEpilogueFwdISB_S9_SC_SE_Li256ELb1ELb1ELb0ELb0EEENS1_36VarlenDynamicPersistentTileSchedulerILi128ELi128ELi256ELi128ELb0ELb1ELb1ELb1ELb0ELb1EEEEEEEEEvNT_6ParamsE,(.L_x_3222 - _ZN7cutlass13device_kernelIN5flash11enable_sm90INS1_16FlashAttnFwdSm90INS1_25CollectiveMainloopFwdSm90ILi2EN4cute5tupleIJNS5_1CILi1EEES8_S8_EEENS6_IJNS7_ILi128EEESA_SA_EEELi128ENS_10bfloat16_tEfNS_4arch4Sm90ELb0ELb1ELb0ELb1ELb0ELb0ELb0ELb1ELb1ELb1ELb0ELb0EEENS1_21CollectiveEpilogueFwdISB_S9_SC_SE_Li256ELb1ELb1ELb0ELb0EEENS1_36VarlenDynamicPersistentTileSchedulerILi128ELi128ELi256ELi128ELb0ELb1ELb1ELb1ELb0ELb1EEEEEEEEEvNT_6ParamsE)
        .other          _ZN7cutlass13device_kernelIN5flash11enable_sm90INS1_16FlashAttnFwdSm90INS1_25CollectiveMainloopFwdSm90ILi2EN4cute5tupleIJNS5_1CILi1EEES8_S8_EEENS6_IJNS7_ILi128EEESA_SA_EEELi128ENS_10bfloat16_tEfNS_4arch4Sm90ELb0ELb1ELb0ELb1ELb0ELb0ELb0ELb1ELb1ELb1ELb0ELb0EEENS1_21CollectiveEpilogueFwdISB_S9_SC_SE_Li256ELb1ELb1ELb0ELb0EEENS1_36VarlenDynamicPersistentTileSchedulerILi128ELi128ELi256ELi128ELb0ELb1ELb1ELb1ELb0ELb1EEEEEEEEEvNT_6ParamsE,@"STO_CUDA_ENTRY STV_DEFAULT"
_ZN7cutlass13device_kernelIN5flash11enable_sm90INS1_16FlashAttnFwdSm90INS1_25CollectiveMainloopFwdSm90ILi2EN4cute5tupleIJNS5_1CILi1EEES8_S8_EEENS6_IJNS7_ILi128EEESA_SA_EEELi128ENS_10bfloat16_tEfNS_4arch4Sm90ELb0ELb1ELb0ELb1ELb0ELb0ELb0ELb1ELb1ELb1ELb0ELb0EEENS1_21CollectiveEpilogueFwdISB_S9_SC_SE_Li256ELb1ELb1ELb0ELb0EEENS1_36VarlenDynamicPersistentTileSchedulerILi128ELi128ELi256ELi128ELb0ELb1ELb1ELb1ELb0ELb1EEEEEEEEEvNT_6ParamsE:
        /* <DEDUP_REMOVED lines=18> */
.L_x_1349:
[----:B------:R-:W-:Y:S05]  /*0120*/  BSYNC B0 ;  /* 0x0000000000007941 */ /* 0x000fea0003800000 */
.L_x_1348:
        /* <DEDUP_REMOVED lines=41> */
.L_x_1350:
        /* <DEDUP_REMOVED lines=22> */
.L_x_1351:
        /* <DEDUP_REMOVED lines=18> */
.L_x_1352:
        /* <DEDUP_REMOVED lines=22> */
.L_x_1353:
        /* <DEDUP_REMOVED lines=22> */
.L_x_1354:
[----:B------:R-:W-:Y:S01]  /*0900*/  PLOP3.LUT P0, PT, PT, PT, UP0, 0x80, 0x0 ;  /* 0x000000000000781c */ /* 0x000fe20003f0f008 */
[----:B------:R-:W-:Y:S01]  /*0910*/  UMOV UR36, 0x1 ;  /* 0x0000000100247882 */ /* 0x000fe20000000000 */
[----:B------:R-:W-:Y:S01]  /*0920*/  NOP ;  /* 0x0000000000007918 */ /* 0x000fe20000000000 */
[----:B------:R-:W-:Y:S01]  /*0930*/  USEL UR36, UR36, 0x2, !UP0 ;  /* 0x0000000224247887 */ /* 0x000fe2000c000000 */
[----:B------:R-:W-:Y:S01]  /*0940*/  ULDC.64 UR50, c[0x0][0x208] ;  /* 0x0000820000327ab9 */ /* 0x000fe20000000a00 */
[----:B012-4-:R-:W-:Y:S08]  /*0950*/  BAR.SYNC.DEFER_BLOCKING 0x0 ;  /* 0x0000000000007b1d */ /* 0x017ff00000010000 */
[----:B------:R-:W-:Y:S05]  /*0960*/  @!P0 BRA `(.L_x_1355) ;  /* 0x000000f000fc8947 */ /* 0x000fea0003800000 */
.L_x_1356:
[----:B------:R-:W-:-:S08]  /*0970*/  NOP ;  /* 0x0000000000007918 */ /* 0x000fd00000000000 */
[----:B------:R-:W0:Y:S02]  /*0980*/  USETMAXREG.TRY_ALLOC.CTAPOOL UP0, 0xf0 ;  /* 0x000000f0000079c8 */ /* 0x000e240008000600 */
[----:B0-----:R-:W-:-:S13]  /*0990*/  PLOP3.LUT P0, PT, PT, PT, UP0, 0x80, 0x0 ;  /* 0x000000000000781c */ /* 0x001fda0003f0f008 */
[----:B------:R-:W-:Y:S05]  /*09a0*/  @!P0 BRA `(.L_x_1356) ;  /* 0xfffffffc00f08947 */ /* 0x000fea000383ffff */
[----:B------:R-:W0:Y:S01]  /*09b0*/  S2R R2, SR_TID.X ;  /* 0x0000000000027919 */ /* 0x000e220000002100 */
        /* <DEDUP_REMOVED lines=13> */
[----:B------:R-:W-:Y:S01]  /*0a90*/  VIADD R191, R2, 0xffffff80 ;  /* 0xffffff8002bf7836 */ /* 0x000fe20000000000 */
[----:B------:R-:W-:Y:S01]  /*0aa0*/  R2UR UR7, R6 ;  /* 0x00000000060772ca */ /* 0x000fe200000e0000 */
[----:B------:R-:W-:Y:S01]  /*0ab0*/  ULOP3.LUT UR48, UR36, 0x1, URZ, 0xfc, !UPT ;  /* 0x0000000124307892 */ /* 0x000fe2000f8efc3f */
[----:B------:R-:W-:Y:S01]  /*0ac0*/  R2UR UR6, R7 ;  /* 0x00000000070672ca */ /* 0x000fe200000e0000 */
[----:B------:R-:W-:Y:S01]  /*0ad0*/  UMOV UR47, URZ ;  /* 0x0000003f002f7c82 */ /* 0x000fe20008000000 */
[----:B------:R-:W-:Y:S01]  /*0ae0*/  SHF.R.S32.HI R0, RZ, 0x1f, R191 ;  /* 0x0000001fff007819 */ /* 0x000fe200000114bf */
[----:B------:R-:W-:Y:S01]  /*0af0*/  UMOV UR46, URZ ;  /* 0x0000003f002e7c82 */ /* 0x000fe20008000000 */
[----:B------:R-:W-:Y:S01]  /*0b00*/  R2UR UR5, R5 ;  /* 0x00000000050572ca */ /* 0x000fe200000e0000 */
[----:B------:R-:W-:Y:S01]  /*0b10*/  UMOV UR45, URZ ;  /* 0x0000003f002d7c82 */ /* 0x000fe20008000000 */
[CC--:B------:R-:W-:Y:S02]  /*0b20*/  LEA.HI R3, R0.reuse, R191.reuse, RZ, 0x7 ;  /* 0x000000bf00037211 */ /* 0x0c0fe400078f38ff */
[----:B------:R-:W-:-:S02]  /*0b30*/  LEA.HI R4, R0, R191, RZ, 0x5 ;  /* 0x000000bf00047211 */ /* 0x000fc400078f28ff */
[----:B------:R-:W-:Y:S02]  /*0b40*/  LOP3.LUT R2, R3, 0xffffff80, RZ, 0xc0, !PT ;  /* 0xffffff8003027812 */ /* 0x000fe400078ec0ff */
[----:B------:R-:W-:Y:S01]  /*0b50*/  SHF.R.S32.HI R186, RZ, 0x7, R3 ;  /* 0x00000007ffba7819 */ /* 0x000fe20000011403 */
[----:B------:R-:W-:Y:S02]  /*0b60*/  IMAD.SHL.U32 R6, R4, 0x20, RZ ;  /* 0x0000002004067824 */ /* 0x000fe400078e00ff */
[----:B------:R-:W-:Y:S01]  /*0b70*/  IMAD.IADD R185, R191, 0x1, -R2 ;  /* 0x00000001bfb97824 */ /* 0x000fe200078e0a02 */
[----:B------:R-:W-:Y:S02]  /*0b80*/  LEA.HI R2, R0, R191, RZ, 0x4 ;  /* 0x000000bf00027211 */ /* 0x000fe400078f20ff */
[----:B------:R-:W-:Y:S02]  /*0b90*/  LOP3.LUT R7, R6, 0xfffffc00, RZ, 0xc0, !PT ;  /* 0xfffffc0006077812 */ /* 0x000fe400078ec0ff */
[----:B------:R-:W-:-:S02]  /*0ba0*/  SHF.R.S32.HI R8, RZ, 0x1f, R185 ;  /* 0x0000001fff087819 */ /* 0x000fc400000114b9 */
[----:B------:R-:W-:Y:S02]  /*0bb0*/  LEA.HI R6, R0, R191, RZ, 0x2 ;  /* 0x000000bf00067211 */ /* 0x000fe400078f10ff */
[----:B------:R-:W-:Y:S02]  /*0bc0*/  LEA.HI R9, R8, R185, RZ, 0x2 ;  /* 0x000000b908097211 */ /* 0x000fe400078f10ff */
[----:B------:R-:W-:Y:S02]  /*0bd0*/  SHF.R.S32.HI R5, RZ, 0x4, R2 ;  /* 0x00000004ff057819 */ /* 0x000fe40000011402 */
[--C-:B------:R-:W-:Y:S02]  /*0be0*/  SHF.R.S32.HI R10, RZ, 0x2, R9.reuse ;  /* 0x00000002ff0a7819 */ /* 0x100fe40000011409 */
[----:B------:R-:W-:Y:S02]  /*0bf0*/  SHF.R.S32.HI R11, RZ, 0x1f, R9 ;  /* 0x0000001fff0b7819 */ /* 0x000fe40000011409 */
[----:B------:R-:W-:-:S02]  /*0c00*/  LOP3.LUT R4, R2, 0x3fffff0, RZ, 0xc0, !PT ;  /* 0x03fffff002047812 */ /* 0x000fc400078ec0ff */
[----:B------:R-:W-:Y:S02]  /*0c10*/  LOP3.LUT R6, R6, 0xfffffffc, RZ, 0xc0, !PT ;  /* 0xfffffffc06067812 */ /* 0x000fe400078ec0ff */
[----:B------:R-:W-:Y:S01]  /*0c20*/  LEA.HI R0, R0, R191, RZ, 0x3 ;  /* 0x000000bf00007211 */ /* 0x000fe200078f18ff */
[----:B------:R-:W-:Y:S01]  /*0c30*/  IMAD.IADD R4, R191, 0x1, -R4 ;  /* 0x00000001bf047824 */ /* 0x000fe200078e0a04 */
[----:B------:R-:W-:Y:S01]  /*0c40*/  LEA.HI R11, R11, R10, RZ, 0x3 ;  /* 0x0000000a0b0b7211 */ /* 0x000fe200078f18ff */
[----:B------:R-:W-:Y:S01]  /*0c50*/  IMAD.IADD R6, R191, 0x1, -R6 ;  /* 0x00000001bf067824 */ /* 0x000fe200078e0a06 */
[----:B------:R-:W-:Y:S01]  /*0c60*/  LEA.HI R2, R2, R5, RZ, 0x1 ;  /* 0x0000000502027211 */ /* 0x000fe200078f08ff */
[----:B------:R-:W-:Y:S01]  /*0c70*/  IMAD R7, R4, 0x40, R7 ;  /* 0x0000004004077824 */ /* 0x000fe200078e0207 */
[----:B------:R-:W-:Y:S02]  /*0c80*/  LOP3.LUT R22, R0, 0xfffffff8, RZ, 0xc0, !PT ;  /* 0xfffffff800167812 */ /* 0x000fe400078ec0ff */
[----:B------:R-:W-:-:S02]  /*0c90*/  LOP3.LUT R11, R11, 0xfffffff8, RZ, 0xc0, !PT ;  /* 0xfffffff80b0b7812 */ /* 0x000fc400078ec0ff */
[----:B------:R-:W-:Y:S01]  /*0ca0*/  LEA.HI R8, R8, R185, RZ, 0x5 ;  /* 0x000000b908087211 */ /* 0x000fe200078f28ff */
[----:B------:R-:W-:Y:S01]  /*0cb0*/  IMAD.IADD R22, R191, 0x1, -R22 ;  /* 0x00000001bf167824 */ /* 0x000fe200078e0a16 */
[----:B------:R-:W-:Y:S01]  /*0cc0*/  LEA.HI R3, R3, R186, RZ, 0x1 ;  /* 0x000000ba03037211 */ /* 0x000fe200078f08ff */
[----:B------:R-:W-:Y:S01]  /*0cd0*/  IMAD.IADD R11, R10, 0x1, -R11 ;  /* 0x000000010a0b7824 */ /* 0x000fe200078e0a0b */
[----:B------:R-:W-:Y:S01]  /*0ce0*/  LOP3.LUT R2, R2, 0x1ffffffe, RZ, 0xc0, !PT ;  /* 0x1ffffffe02027812 */ /* 0x000fe200078ec0ff */
[----:B------:R-:W-:Y:S01]  /*0cf0*/  IMAD.SHL.U32 R18, R22, 0x8, RZ ;  /* 0x0000000816127824 */ /* 0x000fe200078e00ff */
[----:B------:R-:W-:Y:S02]  /*0d00*/  SHF.R.S32.HI R8, RZ, 0x5, R8 ;  /* 0x00000005ff087819 */ /* 0x000fe40000011408 */
[----:B------:R-:W-:Y:S01]  /*0d10*/  LEA.HI R4, R6, R6, RZ, 0x1 ;  /* 0x0000000606047211 */ /* 0x000fe200078f08ff */
[----:B------:R-:W-:Y:S01]  /*0d20*/  IMAD.IADD R2, R5, 0x1, -R2 ;  /* 0x0000000105027824 */ /* 0x000fe200078e0a02 */
[----:B------:R-:W-:Y:S01]  /*0d30*/  LOP3.LUT R3, R3, 0x3fffffe, RZ, 0xc0, !PT ;  /* 0x03fffffe03037812 */ /* 0x000fe200078ec0ff */
[----:B------:R-:W-:Y:S01]  /*0d40*/  IMAD R8, R8, 0x10, R11 ;  /* 0x0000001008087824 */ /* 0x000fe200078e020b */
[----:B------:R-:W-:Y:S01]  /*0d50*/  LOP3.LUT R5, R4, 0x1ffffffe, RZ, 0xc0, !PT ;  /* 0x1ffffffe04057812 */ /* 0x000fe200078ec0ff */
[----:B------:R-:W-:Y:S01]  /*0d60*/  VIADD R19, R18, 0x40 ;  /* 0x0000004012137836 */ /* 0x000fe20000000000 */
[----:B------:R-:W-:Y:S01]  /*0d70*/  LOP3.LUT R16, R9, 0x7ffffffc, RZ, 0xc0, !PT ;  /* 0x7ffffffc09107812 */ /* 0x000fe200078ec0ff */
[----:B------:R-:W-:Y:S01]  /*0d80*/  IMAD.IADD R3, R186, 0x1, -R3 ;  /* 0x00000001ba037824 */ /* 0x000fe200078e0a03 */
[----:B------:R-:W-:Y:S01]  /*0d90*/  SHF.R.S32.HI R184, RZ, 0x3, R0 ;  /* 0x00000003ffb87819 */ /* 0x000fe20000011400 */
[----:B------:R-:W-:Y:S01]  /*0da0*/  IMAD.IADD R6, R6, 0x1, -R5 ;  /* 0x0000000106067824 */ /* 0x000fe200078e0a05 */
[----:B------:R-:W-:Y:S01]  /*0db0*/  SHF.R.S32.HI R190, RZ, 0x1f, R18 ;  /* 0x0000001fffbe7819 */ /* 0x000fe20000011412 */
[----:B------:R-:W-:Y:S01]  /*0dc0*/  IMAD R187, R3, 0x40, R8 ;  /* 0x0000004003bb7824 */ /* 0x000fe200078e0208 */
[----:B------:R-:W-:Y:S01]  /*0dd0*/  SHF.R.S32.HI R189, RZ, 0x1f, R19 ;  /* 0x0000001fffbd7819 */ /* 0x000fe20000011413 */
[----:B------:R-:W-:-:S02]  /*0de0*/  IMAD R188, R2, 0x8, R7 ;  /* 0x0000000802bc7824 */ /* 0x000fc400078e0207 */
[----:B------:R-:W-:Y:S02]  /*0df0*/  IMAD.IADD R16, R185, 0x1, -R16 ;  /* 0x00000001b9107824 */ /* 0x000fe400078e0a10 */
[----:B------:R-:W-:-:S07]  /*0e00*/  IMAD R17, R6, 0x8, R187 ;  /* 0x0000000806117824 */ /* 0x000fce00078e02bb */
.L_x_1456:
[----:B------:R-:W-:Y:S01]  /*0e10*/  ULDC.64 UR8, c[0x0][0xa28] ;  /* 0x00028a0000087ab9 */ /* 0x000fe20000000a00 */
[----:B------:R-:W-:Y:S01]  /*0e20*/  ULDC UR4, c[0x0][0x424] ;  /* 0x0001090000047ab9 */ /* 0x000fe20000000800 */
[----:B------:R-:W-:-:S04]  /*0e30*/  UISETP.NE.U32.AND UP0, UPT, UR8, URZ, UPT ;  /* 0x0000003f0800728c */ /* 0x000fc8000bf05070 */
[----:B------:R-:W-:-:S03]  /*0e40*/  UISETP.NE.AND.EX UP0, UPT, UR9, URZ, UPT, UP0 ;  /* 0x0000003f0900728c */ /* 0x000fc6000bf05300 */
[----:B------:R-:W-:Y:S02]  /*0e50*/  ULDC.64 UR8, c[0x0][0xa18] ;  /* 0x0002860000087ab9 */ /* 0x000fe40000000a00 */
[----:B------:R-:W-:Y:S01]  /*0e60*/  UISETP.NE.U32.AND UP1, UPT, UR8, URZ, UPT ;  /* 0x0000003f0800728c */ /* 0x000fe2000bf25070 */
[----:B------:R-:W-:-:S03]  /*0e70*/  PLOP3.LUT P0, PT, PT, PT, UP0, 0x80, 0x0 ;  /* 0x000000000000781c */ /* 0x000fc60003f0f008 */
[----:B------:R-:W-:-:S03]  /*0e80*/  UISETP.NE.AND.EX UP1, UPT, UR9, URZ, UPT, UP1 ;  /* 0x0000003f0900728c */ /* 0x000fc6000bf25310 */
[----:B------:R-:W-:Y:S02]  /*0e90*/  @UP0 ULDC.64 UR8, c[0x0][0xa28] ;  /* 0x00028a0000080ab9 */ /* 0x000fe40000000a00 */
[----:B------:R-:W-:Y:S01]  /*0ea0*/  @UP0 UIMAD.WIDE UR8, UR6, 0x4, UR8 ;  /* 0x00000004060808a5 */ /* 0x000fe2000f8e0208 */
[----:B------:R-:W-:-:S05]  /*0eb0*/  PLOP3.LUT P2, PT, PT, PT, UP1, 0x80, 0x0 ;  /* 0x000000000000781c */ /* 0x000fca0003f4f018 */
[----:B------:R-:W-:Y:S01]  /*0ec0*/  @UP1 ULDC.64 UR10, c[0x0][0xa18] ;  /* 0x00028600000a1ab9 */ /* 0x000fe20000000a00 */
[----:B0-2-4-:R-:W-:Y:S02]  /*0ed0*/  IMAD.U32 R2, RZ, RZ, UR8 ;  /* 0x00000008ff027e24 */ /* 0x015fe4000f8e00ff */
[----:B------:R-:W-:Y:S01]  /*0ee0*/  IMAD.U32 R3, RZ, RZ, UR9 ;  /* 0x00000009ff037e24 */ /* 0x000fe2000f8e00ff */
[----:B------:R-:W-:-:S04]  /*0ef0*/  @UP1 UIMAD.WIDE UR8, UR6, 0x4, UR10 ;  /* 0x00000004060818a5 */ /* 0x000fc8000f8e020a */
[----:B------:R-:W2:Y:S02]  /*0f00*/  @P0 LDG.E R2, desc[UR50][R2.64] ;  /* 0x0000003202020981 */ /* 0x000ea4000c1e1900 */
[----:B------:R-:W-:Y:S02]  /*0f10*/  IMAD.U32 R4, RZ, RZ, UR8 ;  /* 0x00000008ff047e24 */ /* 0x000fe4000f8e00ff */
[----:B------:R-:W-:Y:S01]  /*0f20*/  IMAD.U32 R5, RZ, RZ, UR9 ;  /* 0x00000009ff057e24 */ /* 0x000fe2000f8e00ff */
[----:B------:R-:W-:-:S04]  /*0f30*/  ULDC.64 UR8, c[0x0][0x418] ;  /* 0x0001060000087ab9 */ /* 0x000fc80000000a00 */
[----:B---3--:R-:W3:Y:S01]  /*0f40*/  @P2 LDG.E R4, desc[UR50][R4.64] ;  /* 0x0000003204042981 */ /* 0x008ee2000c1e1900 */
[----:B------:R-:W-:Y:S01]  /*0f50*/  UISETP.NE.U32.AND UP0, UPT, UR8, URZ, UPT ;  /* 0x0000003f0800728c */ /* 0x000fe2000bf05070 */
[----:B------:R-:W-:Y:S01]  /*0f60*/  UMOV UR39, URZ ;  /* 0x0000003f00277c82 */ /* 0x000fe20008000000 */
[----:B------:R-:W-:Y:S02]  /*0f70*/  ULDC UR44, c[0x0][0x288] ;  /* 0x0000a200002c7ab9 */ /* 0x000fe40000000800 */
[----:B------:R-:W-:Y:S01]  /*0f80*/  UISETP.NE.AND.EX UP0, UPT, UR9, URZ, UPT, UP0 ;  /* 0x0000003f0900728c */ /* 0x000fe2000bf05300 */
[----:B------:R-:W-:Y:S02]  /*0f90*/  UMOV UR42, UR7 ;  /* 0x00000007002a7c82 */ /* 0x000fe40008000000 */
[----:B------:R-:W-:Y:S01]  /*0fa0*/  ULDC.64 UR8, c[0x0][0xa20] ;  /* 0x0002880000087ab9 */ /* 0x000fe20000000a00 */
[----:B------:R-:W-:Y:S01]  /*0fb0*/  USEL UR4, UR4, 0x1, UP0 ;  /* 0x0000000104047887 */ /* 0x000fe20008000000 */
[----:B------:R-:W-:Y:S01]  /*0fc0*/  ISETP.NE.U32.AND P1, PT, RZ, UR8, PT ;  /* 0x00000008ff007c0c */ /* 0x000fe2000bf25070 */
[----:B------:R-:W-:-:S02]  /*0fd0*/  ULDC UR8, c[0x0][0x2f0] ;  /* 0x0000bc0000087ab9 */ /* 0x000fc40000000800 */
[----:B------:R-:W-:Y:S01]  /*0fe0*/  UIMAD UR4, UR4, UR8, URZ ;  /* 0x00000008040472a4 */ /* 0x000fe2000f8e023f */
[----:B------:R-:W-:Y:S02]  /*0ff0*/  ISETP.NE.AND.EX P1, PT, RZ, UR9, PT, P1 ;  /* 0x00000009ff007c0c */ /* 0x000fe4000bf25310 */
[----:B--2---:R-:W-:Y:S02]  /*1000*/  @P0 R2UR UR39, R2 ;  /* 0x00000000022702ca */ /* 0x004fe400000e0000 */
[----:B---3--:R-:W-:Y:S01]  /*1010*/  @P2 R2UR UR44, R4 ;  /* 0x00000000042c22ca */ /* 0x008fe200000e0000 */
[----:B-1----:R-:W-:-:S14]  /*1020*/  @P2 BRA `(.L_x_1357) ;  /* 0x0000000000342947 */ /* 0x002fdc0003800000 */
[----:B------:R-:W-:Y:S02]  /*1030*/  ULDC.64 UR8, c[0x0][0xa00] ;  /* 0x0002800000087ab9 */ /* 0x000fe40000000a00 */
[----:B------:R-:W-:-:S04]  /*1040*/  ISETP.NE.U32.AND P0, PT, RZ, UR8, PT ;  /* 0x00000008ff007c0c */ /* 0x000fc8000bf05070 */
[----:B------:R-:W-:-:S13]  /*1050*/  ISETP.NE.AND.EX P0, PT, RZ, UR9, PT, P0 ;  /* 0x00000009ff007c0c */ /* 0x000fda000bf05300 */
[----:B------:R-:W-:Y:S05]  /*1060*/  @!P0 BRA `(.L_x_1357) ;  /* 0x0000000000248947 */ /* 0x000fea0003800000 */
[----:B------:R-:W-:Y:S02]  /*1070*/  ULDC.64 UR8, c[0x0][0xa00] ;  /* 0x0002800000087ab9 */ /* 0x000fe40000000a00 */
[----:B------:R-:W-:-:S06]  /*1080*/  UIMAD.WIDE UR8, UR6, 0x4, UR8 ;  /* 0x00000004060878a5 */ /* 0x000fcc000f8e0208 */
[----:B------:R-:W-:Y:S02]  /*1090*/  IMAD.U32 R2, RZ, RZ, UR8 ;  /* 0x00000008ff027e24 */ /* 0x000fe4000f8e00ff */
[----:B------:R-:W-:-:S05]  /*10a0*/  IMAD.U32 R3, RZ, RZ, UR9 ;  /* 0x00000009ff037e24 */ /* 0x000fca000f8e00ff */
[----:B------:R-:W2:Y:S04]  /*10b0*/  LDG.E R4, desc[UR50][R2.64] ;  /* 0x0000003202047981 */ /* 0x000ea8000c1e1900 */
[----:B------:R-:W3:Y:S01]  /*10c0*/  LDG.E R0, desc[UR50][R2.64+0x4] ;  /* 0x0000043202007981 */ /* 0x000ee2000c1e1900 */
[----:B--2---:R-:W-:Y:S02]  /*10d0*/  R2UR UR44, R4 ;  /* 0x00000000042c72ca */ /* 0x004fe400000e0000 */
[----:B---3--:R-:W-:-:S13]  /*10e0*/  R2UR UR7, R0 ;  /* 0x00000000000772ca */ /* 0x008fda00000e0000 */
[----:B------:R-:W-:-:S12]  /*10f0*/  UIADD3 UR44, -UR44, UR7, URZ ;  /* 0x000000072c2c7290 */ /* 0x000fd8000fffe13f */
.L_x_1357:
[----:B------:R-:W-:Y:S01]  /*1100*/  UMOV UR37, UR6 ;  /* 0x0000000600257c82 */ /* 0x000fe20008000000 */
[----:B------:R-:W-:Y:S05]  /*1110*/  @!P1 BRA `(.L_x_1358) ;  /* 0x00000000001c9947 */ /* 0x000fea0003800000 */
[----:B------:R-:W-:Y:S02]  /*1120*/  ULDC.64 UR8, c[0x0][0xa20] ;  /* 0x0002880000087ab9 */ /* 0x000fe40000000a00 */
[----:B------:R-:W-:-:S06]  /*1130*/  UIMAD.WIDE UR6, UR6, 0x4, UR8 ;  /* 0x00000004060678a5 */ /* 0x000fcc000f8e0208 */
[----:B------:R-:W-:Y:S02]  /*1140*/  IMAD.U32 R2, RZ, RZ, UR6 ;  /* 0x00000006ff027e24 */ /* 0x000fe4000f8e00ff */
[----:B------:R-:W-:-:S05]  /*1150*/  IMAD.U32 R3, RZ, RZ, UR7 ;  /* 0x00000007ff037e24 */ /* 0x000fca000f8e00ff */
[----:B------:R-:W2:Y:S02]  /*1160*/  LDG.E R2, desc[UR50][R2.64] ;  /* 0x0000003202027981 */ /* 0x000ea4000c1e1900 */
[----:B--2---:R-:W-:Y:S01]  /*1170*/  R2UR UR4, R2 ;  /* 0x00000000020472ca */ /* 0x004fe200000e0000 */
[----:B------:R-:W-:-:S14]  /*1180*/  BRA `(.L_x_1359) ;  /* 0x0000000000347947 */ /* 0x000fdc0003800000 */
.L_x_1358:
        /* <DEDUP_REMOVED lines=13> */
.L_x_1359:
[----:B------:R-:W-:Y:S01]  /*1260*/  ULDC UR6, c[0x0][0x448] ;  /* 0x0001120000067ab9 */ /* 0x000fe20000000800 */
[----:B------:R-:W-:Y:S02]  /*1270*/  USHF.L.U32 UR38, UR5, 0x7, URZ ;  /* 0x0000000705267899 */ /* 0x000fe4000800063f */
[----:B------:R-:W-:Y:S02]  /*1280*/  UISETP.NE.AND UP0, UPT, UR6, 0x1, UPT ;  /* 0x000000010600788c */ /* 0x000fe4000bf05270 */
[----:B------:R-:W-:Y:S02]  /*1290*/  UIADD3 UR8, UR38, 0x7f, URZ ;  /* 0x0000007f26087890 */ /* 0x000fe4000fffe03f */
[----:B------:R-:W-:-:S03]  /*12a0*/  UIADD3 UR39, -UR39, UR4, URZ ;  /* 0x0000000427277290 */ /* 0x000fc6000fffe13f */
[----:B------:R-:W-:Y:S01]  /*12b0*/  ULDC.64 UR4, c[0x0][0x9e0] ;  /* 0x0002780000047ab9 */ /* 0x000fe20000000a00 */
[----:B------:R-:W-:Y:S02]  /*12c0*/  UIADD3 UR9, UR39, 0x1, -UR44 ;  /* 0x0000000127097890 */ /* 0x000fe4000fffe82c */
[----:B------:R-:W-:Y:S01]  /*12d0*/  UISETP.GE.AND UP1, UPT, UR5, 0x1, UPT ;  /* 0x000000010500788c */ /* 0x000fe2000bf26270 */
[----:B------:R-:W-:Y:S01]  /*12e0*/  @UP0 ULDC UR6, c[0x0][0x44c] ;  /* 0x0001130000060ab9 */ /* 0x000fe20000000800 */
[----:B------:R-:W-:Y:S01]  /*12f0*/  @UP0 ULDC UR10, c[0x0][0x450] ;  /* 0x00011400000a0ab9 */ /* 0x000fe20000000800 */
[----:B------:R-:W-:-:S03]  /*1300*/  UIMAD.WIDE.U32 UR6, UR8, UR6, URZ ;  /* 0x00000006080672a5 */ /* 0x000fc6000f8e003f */
[----:B------:R-:W-:Y:S01]  /*1310*/  PLOP3.LUT P1, PT, PT, PT, UP1, 0x80, 0x0 ;  /* 0x000000000000781c */ /* 0x000fe20003f2f018 */
[----:B------:R-:W-:-:S04]  /*1320*/  @UP0 USHF.R.U32.HI UR8, URZ, UR10, UR7 ;  /* 0x0000000a3f080299 */ /* 0x000fc80008011607 */
[----:B------:R-:W-:-:S04]  /*1330*/  UIADD3 UR8, UR9, UR8, URZ ;  /* 0x0000000809087290 */ /* 0x000fc8000fffe03f */
[----:B------:R-:W-:-:S06]  /*1340*/  UIADD3 UR4, UR8, UR4, URZ ;  /* 0x0000000408047290 */ /* 0x000fcc000fffe03f */
[----:B------:R-:W-:Y:S01]  /*1350*/  IMAD.U32 R0, RZ, RZ, UR4 ;  /* 0x00000004ff007e24 */ /* 0x000fe2000f8e00ff */
[----:B------:R-:W-:Y:S06]  /*1360*/  @!P1 BRA `(.L_x_1360) ;  /* 0x0000000000409947 */ /* 0x000fec0003800000 */
        /* <DEDUP_REMOVED lines=10> */
.L_x_1361:
[----:B------:R-:W-:-:S11]  /*1410*/  UISETP.NE.AND UP1, UPT, UR5, 0x1, UPT ;  /* 0x000000010500788c */ /* 0x000fd6000bf25270 */
[----:B------:R-:W-:Y:S02]  /*1420*/  @UP1 ULDC.64 UR8, c[0x0][0x9e8] ;  /* 0x00027a0000081ab9 */ /* 0x000fe40000000a00 */
[----:B------:R-:W-:-:S04]  /*1430*/  UIMAD.WIDE.U32 UR6, UR4, UR8, URZ ;  /* 0x00000008040672a5 */ /* 0x000fc8000f8e003f */
[----:B------:R-:W-:-:S12]  /*1440*/  @UP1 USHF.R.U32.HI UR4, URZ, UR9, UR7 ;  /* 0x000000093f041299 */ /* 0x000fd80008011607 */
.L_x_1362:
[----:B------:R-:W-:-:S06]  /*1450*/  UIMAD UR4, UR4, UR5, UR5 ;  /* 0x00000005040472a4 */ /* 0x000fcc000f8e0205 */
[----:B------:R-:W-:-:S07]  /*1460*/  VIMNMX R0, R0, UR4, PT ;  /* 0x0000000400007c48 */ /* 0x000fce000bfe0100 */
.L_x_1360:
[----:B------:R-:W-:Y:S01]  /*1470*/  UIADD3 UR4, UR39, 0x7f, URZ ;  /* 0x0000007f27047890 */ /* 0x000fe2000fffe03f */
        /* <DEDUP_REMOVED lines=10> */
[----:B------:R-:W-:-:S02]  /*1520*/  UIADD3 UR52, UR39, -UR44, URZ ;  /* 0x8000002c27347290 */ /* 0x000fc4000fffe03f */
        /* <DEDUP_REMOVED lines=17> */
.L_x_1364:
[----:B------:R-:W-:-:S11]  /*1640*/  UISETP.NE.AND UP0, UPT, UR5, 0x1, UPT ;  /* 0x000000010500788c */ /* 0x000fd6000bf05270 */
[----:B------:R-:W-:Y:S02]  /*1650*/  @UP0 ULDC.64 UR10, c[0x0][0x9e8] ;  /* 0x00027a00000a0ab9 */ /* 0x000fe40000000a00 */
[----:B------:R-:W-:-:S04]  /*1660*/  UIMAD.WIDE.U32 UR6, UR4, UR10, URZ ;  /* 0x0000000a040672a5 */ /* 0x000fc8000f8e003f */
[----:B------:R-:W-:-:S12]  /*1670*/  @UP0 USHF.R.U32.HI UR4, URZ, UR11, UR7 ;  /* 0x0000000b3f040299 */ /* 0x000fd80008011607 */
.L_x_1365:
[----:B------:R-:W-:-:S04]  /*1680*/  UIMAD UR4, UR4, UR5, URZ ;  /* 0x00000005040472a4 */ /* 0x000fc8000f8e023f */
[----:B------:R-:W-:-:S04]  /*1690*/  UISETP.LT.AND UP0, UPT, UR9, UR4, UPT ;  /* 0x000000040900728c */ /* 0x000fc8000bf01270 */
[----:B------:R-:W-:-:S12]  /*16a0*/  USEL UR9, UR9, UR4, !UP0 ;  /* 0x0000000409097287 */ /* 0x000fd8000c000000 */
.L_x_1363:
        /* <DEDUP_REMOVED lines=39> */
[----:B------:R-:W-:Y:S02]  /*1920*/  IMAD.MOV.U32 R89, RZ, RZ, RZ ;  /* 0x000000ffff597224 */ /* 0x000fe400078e00ff */
        /* <DEDUP_REMOVED lines=33> */
.L_x_1367:
        /* <DEDUP_REMOVED lines=9> */
.L_x_1586:
[----:B------:R-:W-:Y:S05]  /*1bd0*/  @!P0 BRA `(.L_x_1369) ;  /* 0x0000000000048947 */ /* 0x000fea0003800000 */
[----:B------:R-:W-:Y:S01]  /*1be0*/  BPT.TRAP 0x1 ;  /* 0x000000040000795c */ /* 0x000fe20000300000 */
.L_x_1369:
[----:B------:R-:W-:Y:S02]  /*1bf0*/  IMAD.U32 R5, RZ, RZ, UR45 ;  /* 0x0000002dff057e24 */ /* 0x000fe4000f8e00ff */
[----:B0-----:R-:W-:-:S03]  /*1c00*/  IMAD.U32 R0, RZ, RZ, UR46 ;  /* 0x0000002eff007e24 */ /* 0x001fc6000f8e00ff */
[----:B------:R-:W-:Y:S02]  /*1c10*/  LEA R5, R5, UR41, 0x3 ;  /* 0x0000002905057c11 */ /* 0x000fe4000f8e18ff */
[----:B------:R-:W-:-:S04]  /*1c20*/  SHF.L.U32 R0, R0, 0x1f, RZ ;  /* 0x0000001f00007819 */ /* 0x000fc800000006ff */
[----:B------:R0:W1:Y:S01]  /*1c30*/  SYNCS.PHASECHK.TRANS64.TRYWAIT P2, [R5+URZ+0x28830], R0 ;  /* 0x02883000050075a7 */ /* 0x000062000804017f */
[----:B------:R-:W-:Y:S05]  /*1c40*/  @!P0 BRA `(.L_x_1370) ;  /* 0x0000000000048947 */ /* 0x000fea0003800000 */
[----:B------:R-:W-:Y:S01]  /*1c50*/  BPT.TRAP 0x1 ;  /* 0x000000040000795c */ /* 0x000fe20000300000 */
.L_x_1370:
[----:B------:R-:W2:Y:S02]  /*1c60*/  S2R R2, SR_TID.X ;  /* 0x0000000000027919 */ /* 0x000ea40000002100 */
[----:B--2---:R-:W-:Y:S01]  /*1c70*/  LOP3.LUT P1, RZ, R2, 0x7f, RZ, 0xc0, !PT ;  /* 0x0000007f02ff7812 */ /* 0x004fe2000782c0ff */
[----:B-1----:R-:W-:-:S12]  /*1c80*/  @P2 BRA `(.L_x_1371) ;  /* 0x0000000000082947 */ /* 0x002fd80003800000 */
[----:B------:R-:W1:Y:S02]  /*1c90*/  SYNCS.PHASECHK.TRANS64.TRYWAIT P2, [R5+URZ+0x28830], R0 ;  /* 0x02883000050075a7 */ /* 0x000e64000804017f */
[----:B-1----:R-:W-:Y:S05]  /*1ca0*/  @!P2 BRA `(.L_x_1372) ;  /* 0x000001440040a947 */ /* 0x002fea0003800000 */
.L_x_1371:
[----:B------:R-:W-:Y:S05]  /*1cb0*/  WARPSYNC.ALL ;  /* 0x0000000000007948 */ /* 0x000fea0003800000 */
[----:B------:R-:W-:Y:S01]  /*1cc0*/  UIADD3 UR4, UR41, 0x18400, URZ ;  /* 0x0001840029047890 */ /* 0x000fe2000fffe03f */
[----:B------:R-:W-:Y:S01]  /*1cd0*/  WARPGROUP.ARRIVE ;  /* 0x00000000000079c5 */ /* 0x000fe20000000000 */
[----:B------:R-:W-:Y:S01]  /*1ce0*/  ULOP3.LUT UR32, UR53, 0x10000, URZ, 0xfc, !UPT ;  /* 0x0001000035207892 */ /* 0x000fe2000f8efc3f */
[----:B01----:R-:W-:Y:S01]  /*1cf0*/  VIADD R0, R17, UR38 ;  /* 0x0000002611007c36 */ /* 0x003fe20008000000 */
[----:B------:R-:W-:Y:S01]  /*1d00*/  USHF.R.U32.HI UR4, URZ, 0x4, UR4 ;  /* 0x000000043f047899 */ /* 0x000fe20008011604 */
[----:B------:R-:W-:Y:S01]  /*1d10*/  IMAD.MOV.U32 R3, RZ, RZ, -0x80 ;  /* 0xffffff80ff037424 */ /* 0x000fe200078e00ff */
[----:B------:R-:W-:Y:S01]  /*1d20*/  UMOV UR33, 0x40000040 ;  /* 0x4000004000217882 */ /* 0x000fe20000000000 */
[----:B------:R-:W-:Y:S01]  /*1d30*/  UMOV UR35, 0x40000040 ;  /* 0x4000004000237882 */ /* 0x000fe20000000000 */
[----:B------:R-:W-:Y:S01]  /*1d40*/  ULOP3.LUT UR4, UR4, 0x3fff, URZ, 0xc0, !UPT ;  /* 0x00003fff04047892 */ /* 0x000fe2000f8ec03f */
[----:B------:R-:W-:Y:S01]  /*1d50*/  IMAD.MOV.U32 R4, RZ, RZ, R0 ;  /* 0x000000ffff047224 */ /* 0x000fe200078e0000 */
[----:B------:R-:W-:Y:S01]  /*1d60*/  UMOV UR5, 0x40000040 ;  /* 0x4000004000057882 */ /* 0x000fe20000000000 */
[----:B------:R-:W-:Y:S01]  /*1d70*/  UMOV UR7, 0x40000040 ;  /* 0x4000004000077882 */ /* 0x000fe20000000000 */
[----:B------:R-:W-:Y:S01]  /*1d80*/  ULOP3.LUT UR49, UR4, 0x10000, URZ, 0xfc, !UPT ;  /* 0x0001000004317892 */ /* 0x000fe2000f8efc3f */
[----:B------:R-:W-:Y:S01]  /*1d90*/  IMAD R6, R88, R3, 0x80 ;  /* 0x0000008058067424 */ /* 0x000fe200078e0203 */
[----:B------:R-:W-:Y:S01]  /*1da0*/  UIADD3 UR4, UR32, 0x2, URZ ;  /* 0x0000000220047890 */ /* 0x000fe2000fffe03f */
[----:B------:R-:W-:Y:S01]  /*1db0*/  IMAD.U32 R7, RZ, RZ, UR44 ;  /* 0x0000002cff077e24 */ /* 0x000fe2000f8e00ff */
[----:B------:R-:W-:Y:S01]  /*1dc0*/  ULEA UR34, UR45, UR49, 0xb ;  /* 0x000000312d227291 */ /* 0x000fe2000f8e583f */
[----:B------:R-:W-:Y:S01]  /*1dd0*/  VIADD R3, R6, 0x1 ;  /* 0x0000000106037836 */ /* 0x000fe20000000000 */
[----:B------:R-:W-:Y:S01]  /*1de0*/  UIADD3 UR8, UR32, 0x4, URZ ;  /* 0x0000000420087890 */ /* 0x000fe2000fffe03f */
[----:B------:R-:W-:Y:S01]  /*1df0*/  LEA R11, R88, 0xffffff80, 0x7 ;  /* 0xffffff80580b7811 */ /* 0x000fe200078e38ff */
[----:B------:R-:W-:-:S02]  /*1e00*/  UIADD3 UR6, UR34, 0x2, URZ ;  /* 0x0000000222067890 */ /* 0x000fc4000fffe03f */
[----:B------:R-:W-:Y:S01]  /*1e10*/  UIADD3 UR10, UR34, 0x4, URZ ;  /* 0x00000004220a7890 */ /* 0x000fe2000fffe03f */
[----:B------:R-:W-:Y:S02]  /*1e20*/  UMOV UR9, 0x40000040 ;  /* 0x4000004000097882 */ /* 0x000fe40000000000 */
[----:B------:R-:W-:Y:S01]  /*1e30*/  HGMMA.64x128x16.F32.BF16 R24, gdesc[UR32], RZ, !UPT, gsb0 ;  /* 0x01e00000201879f0 */ /* 0x000fe2000c0018ff */
        /* <DEDUP_REMOVED lines=37> */
[----:B------:R-:W0:Y:S04]  /*2090*/  SHFL.IDX PT, R5, R4, RZ, 0x1c1f ;  /* 0x001c1fff04057589 */ /* 0x000e2800000e0000 */
        /* <DEDUP_REMOVED lines=22> */
[----:B-1----:R-:W-:Y:S02]  /*2200*/  IMAD R0, R16, -0x2, R3 ;  /* 0xfffffffe10007824 */ /* 0x002fe400078e0203 */
[----:B------:R-:W-:-:S03]  /*2210*/  VIADD R3, R6, UR39 ;  /* 0x0000002706037c36 */ /* 0x000fc60008000000 */
[----:B------:R-:W-:Y:S01]  /*2220*/  IADD3 R0, -R7, UR39, R0 ;  /* 0x0000002707007c10 */ /* 0x000fe2000fffe100 */
[----:B------:R-:W-:-:S04]  /*2230*/  IMAD R8, R16, -0x2, R3 ;  /* 0xfffffffe10087824 */ /* 0x000fc800078e0203 */
[C---:B------:R-:W-:Y:S02]  /*2240*/  VIADD R13, R0.reuse, UR6 ;  /* 0x00000006000d7c36 */ /* 0x040fe40008000000 */
[----:B------:R-:W-:-:S03]  /*2250*/  VIADD R10, R0, UR10 ;  /* 0x0000000a000a7c36 */ /* 0x000fc60008000000 */
[----:B0-----:R-:W-:Y:S01]  /*2260*/  VIADDMNMX R0, R5, R13, R8, PT ;  /* 0x0000000d05007246 */ /* 0x001fe20003800108 */
[----:B------:R-:W-:Y:S01]  /*2270*/  IMAD.IADD R2, R10, 0x1, R5 ;  /* 0x000000010a027824 */ /* 0x000fe200078e0205 */
[----:B------:R-:W-:Y:S06]  /*2280*/  @P2 BRA `(.L_x_1373) ;  /* 0x00000000005c2947 */ /* 0x000fec0003800000 */
[----:B------:R-:W-:Y:S01]  /*2290*/  IMAD.U32 R12, RZ, RZ, UR44 ;  /* 0x0000002cff0c7e24 */ /* 0x000fe2000f8e00ff */
[----:B------:R-:W-:Y:S04]  /*22a0*/  BSSY B0, `(.L_x_1374) ;  /* 0x0000011000007945 */ /* 0x000fe80003800000 */
[----:B------:R-:W-:-:S04]  /*22b0*/  IADD3 R3, -R12, UR39, R5 ;  /* 0x000000270c037c10 */ /* 0x000fc8000fffe105 */
        /* <DEDUP_REMOVED lines=10> */
.L_x_1375:
[----:B------:R-:W-:-:S06]  /*2360*/  UISETP.NE.AND UP2, UPT, UR7, 0x1, UPT ;  /* 0x000000010700788c */ /* 0x000fcc000bf45270 */
[----:B------:R-:W-:-:S05]  /*2370*/  PLOP3.LUT P2, PT, PT, PT, UP2, 0x80, 0x0 ;  /* 0x000000000000781c */ /* 0x000fca0003f4f028 */
[----:B------:R-:W-:-:S08]  /*2380*/  @UP2 ULDC.64 UR10, c[0x0][0x9e8] ;  /* 0x00027a00000a2ab9 */ /* 0x000fd00000000a00 */
[----:B------:R-:W-:-:S05]  /*2390*/  @P2 IMAD.HI.U32 R5, R3, UR10, RZ ;  /* 0x0000000a03052c27 */ /* 0x000fca000f8e00ff */
[----:B------:R-:W-:-:S07]  /*23a0*/  @P2 SHF.R.U32.HI R3, RZ, UR11, R5 ;  /* 0x0000000bff032c19 */ /* 0x000fce0008011605 */
.L_x_1376:
[----:B------:R-:W-:Y:S05]  /*23b0*/  BSYNC B0 ;  /* 0x0000000000007941 */ /* 0x000fea0003800000 */
.L_x_1374:
[----:B------:R-:W-:-:S04]  /*23c0*/  IMAD R3, R3, UR7, -R11 ;  /* 0x0000000703037c24 */ /* 0x000fc8000f8e0a0b */
[----:B------:R-:W-:-:S05]  /*23d0*/  IMAD R3, R16, -0x2, R3 ;  /* 0xfffffffe10037824 */ /* 0x000fca00078e0203 */
[----:B------:R-:W-:Y:S02]  /*23e0*/  VIMNMX R2, R2, R3, !PT ;  /* 0x0000000302027248 */ /* 0x000fe40007fe0100 */
[----:B------:R-:W-:-:S07]  /*23f0*/  VIADDMNMX R0, R3, UR7, R0, PT ;  /* 0x0000000703007c46 */ /* 0x000fce000b800100 */
.L_x_1373:
[C---:B------:R-:W-:Y:S01]  /*2400*/  ISETP.GE.AND P2, PT, R6.reuse, 0x2, PT ;  /* 0x000000020600780c */ /* 0x040fe20003f46270 */
[----:B------:R-:W0:Y:S01]  /*2410*/  SHFL.IDX PT, R15, R4, 0x1, 0x1c1f ;  /* 0x003c1f00040f7f89 */ /* 0x000e2200000e0000 */
[----:B------:R-:W-:Y:S02]  /*2420*/  ISETP.GE.AND P5, PT, R6, 0xa, PT ;  /* 0x0000000a0600780c */ /* 0x000fe40003fa6270 */
[----:B------:R-:W-:Y:S02]  /*2430*/  ISETP.GT.AND P3, PT, R2, 0x1, !P2 ;  /* 0x000000010200780c */ /* 0x000fe40005764270 */
[----:B------:R-:W-:Y:S02]  /*2440*/  ISETP.GE.AND P4, PT, R6, 0x9, PT ;  /* 0x000000090600780c */ /* 0x000fe40003f86270 */
[----:B------:R-:W-:Y:S02]  /*2450*/  ISETP.LT.OR P3, PT, R0, 0x2, P3 ;  /* 0x000000020000780c */ /* 0x000fe40001f61670 */
[----:B------:R-:W-:-:S02]  /*2460*/  P2R R14, PR, RZ, 0x10 ;  /* 0x00000010ff0e7803 */ /* 0x000fc40000000000 */
[----:B------:R-:W-:Y:S02]  /*2470*/  FSEL R89, R25, -INF , !P3 ;  /* 0xff80000019597808 */ /* 0x000fe40005800000 */
[----:B------:R-:W-:Y:S02]  /*2480*/  ISETP.GT.AND P3, PT, R2, 0x9, !P5 ;  /* 0x000000090200780c */ /* 0x000fe40006f64270 */
        /* <DEDUP_REMOVED lines=143> */
[----:B------:R-:W-:Y:S01]  /*2d80*/  ISETP.GE.AND P6, PT, R6, 0x7a, PT ;  /* 0x0000007a0600780c */ /* 0x000fe20003fc6270 */
[----:B0-----:R-:W-:-:S03]  /*2d90*/  IMAD.IADD R6, R10, 0x1, R15 ;  /* 0x000000010a067824 */ /* 0x001fc600078e020f */
[----:B------:R-:W-:Y:S02]  /*2da0*/  P2R R24, PR, RZ, 0x40 ;  /* 0x00000040ff187803 */ /* 0x000fe40000000000 */
[----:B------:R-:W-:Y:S02]  /*2db0*/  ISETP.GT.AND P6, PT, R2, 0x79, !P6 ;  /* 0x000000790200780c */ /* 0x000fe400077c4270 */
[----:B------:R-:W-:Y:S02]  /*2dc0*/  VIADDMNMX R2, R15, R13, R8, PT ;  /* 0x0000000d0f027246 */ /* 0x000fe40003800108 */
[----:B------:R-:W-:-:S04]  /*2dd0*/  ISETP.LT.OR P6, PT, R0, 0x7a, P6 ;  /* 0x0000007a0000780c */ /* 0x000fc800037c1670 */
[----:B------:R-:W-:Y:S02]  /*2de0*/  FSEL R85, R85, -INF , !P6 ;  /* 0xff80000055557808 */ /* 0x000fe40007000000 */
[----:B------:R-:W-:-:S13]  /*2df0*/  PLOP3.LUT P6, PT, PT, PT, UP1, 0x40, 0x0 ;  /* 0x000000000000781c */ /* 0x000fda0003fce818 */
[----:B------:R-:W-:Y:S05]  /*2e00*/  @P6 BRA `(.L_x_1377) ;  /* 0x0000000000646947 */ /* 0x000fea0003800000 */
        /* <DEDUP_REMOVED lines=14> */
.L_x_1379:
[----:B------:R-:W-:-:S06]  /*2ef0*/  UISETP.NE.AND UP2, UPT, UR7, 0x1, UPT ;  /* 0x000000010700788c */ /* 0x000fcc000bf45270 */
[----:B------:R-:W-:-:S05]  /*2f00*/  PLOP3.LUT P6, PT, PT, PT, UP2, 0x80, 0x0 ;  /* 0x000000000000781c */ /* 0x000fca0003fcf028 */
[----:B------:R-:W-:-:S08]  /*2f10*/  @UP2 ULDC.64 UR10, c[0x0][0x9e8] ;  /* 0x00027a00000a2ab9 */ /* 0x000fd00000000a00 */
[----:B------:R-:W-:Y:S01]  /*2f20*/  @P6 IMAD.HI.U32 R4, R0, UR10, RZ ;  /* 0x0000000a00046c27 */ /* 0x000fe2000f8e00ff */
[----:B------:R-:W-:-:S13]  /*2f30*/  PLOP3.LUT P6, PT, PT, PT, UP2, 0x80, 0x0 ;  /* 0x000000000000781c */ /* 0x000fda0003fcf028 */
[----:B------:R-:W-:-:S07]  /*2f40*/  @P6 SHF.R.U32.HI R0, RZ, UR11, R4 ;  /* 0x0000000bff006c19 */ /* 0x000fce0008011604 */
.L_x_1380:
[----:B------:R-:W-:Y:S05]  /*2f50*/  BSYNC B0 ;  /* 0x0000000000007941 */ /* 0x000fea0003800000 */
.L_x_1378:
[----:B------:R-:W-:-:S04]  /*2f60*/  IMAD R11, R0, UR7, -R11 ;  /* 0x00000007000b7c24 */ /* 0x000fc8000f8e0a0b */
[----:B------:R-:W-:-:S05]  /*2f70*/  IMAD R11, R16, -0x2, R11 ;  /* 0xfffffffe100b7824 */ /* 0x000fca00078e020b */
[----:B------:R-:W-:Y:S02]  /*2f80*/  VIMNMX R6, R6, R11, !PT ;  /* 0x0000000b06067248 */ /* 0x000fe40007fe0100 */
[----:B------:R-:W-:-:S07]  /*2f90*/  VIADDMNMX R2, R11, UR7, R2, PT ;  /* 0x000000070b027c46 */ /* 0x000fce000b800102 */
.L_x_1377:
        /* <DEDUP_REMOVED lines=87> */
[----:B------:R-:W-:Y:S02]  /*3510*/  ISETP.GT.AND P3, PT, R6, 0x70, !P3 ;  /* 0x000000700600780c */ /* 0x000fe40005f64270 */
        /* <DEDUP_REMOVED lines=11> */
[C---:B------:R-:W-:Y:S02]  /*35d0*/  ISETP.LT.OR P5, PT, R2.reuse, 0x79, P5 ;  /* 0x000000790200780c */ /* 0x040fe40002fa1670 */
[----:B------:R-:W-:-:S02]  /*35e0*/  ISETP.LT.OR P2, PT, R2, 0x39, P2 ;  /* 0x000000390200780c */ /* 0x000fc40001741670 */
[----:B------:R-:W-:Y:S02]  /*35f0*/  FSEL R83, R83, -INF , !P4 ;  /* 0xff80000053537808 */ /* 0x000fe40006000000 */
[----:B------:R-:W-:Y:S02]  /*3600*/  FSEL R33, R54, -INF , !P2 ;  /* 0xff80000036217808 */ /* 0x000fe40005000000 */
[----:B------:R-:W-:Y:S02]  /*3610*/  ISETP.GT.AND P2, PT, R6, 0x39, !P6 ;  /* 0x000000390600780c */ /* 0x000fe40007744270 */
[----:B------:R-:W-:Y:S02]  /*3620*/  ISETP.NE.AND P6, PT, R72, RZ, PT ;  /* 0x000000ff4800720c */ /* 0x000fe40003fc5270 */
        /* <DEDUP_REMOVED lines=30> */
[----:B------:R-:W-:Y:S02]  /*3810*/  ISETP.NE.AND P2, PT, R61, RZ, PT ;  /* 0x000000ff3d00720c */ /* 0x000fe40003f45270 */
[----:B------:R-:W0:Y:S02]  /*3820*/  SHFL.BFLY PT, R61, R8, 0x2, 0x1f ;  /* 0x0c401f00083d7f89 */ /* 0x000e2400000e0000 */
[----:B------:R-:W-:-:S04]  /*3830*/  ISETP.GT.AND P2, PT, R6, 0x59, !P2 ;  /* 0x000000590600780c */ /* 0x000fc80005744270 */
[----:B------:R-:W-:-:S04]  /*3840*/  ISETP.LT.OR P2, PT, R2, 0x5a, P2 ;  /* 0x0000005a0200780c */ /* 0x000fc80001741670 */
[----:B------:R-:W-:Y:S02]  /*3850*/  FSEL R71, R71, -INF , !P2 ;  /* 0xff80000047477808 */ /* 0x000fe40005000000 */
[----:B------:R-:W-:-:S04]  /*3860*/  ISETP.NE.AND P2, PT, R64, RZ, PT ;  /* 0x000000ff4000720c */ /* 0x000fc80003f45270 */
[----:B------:R-:W-:-:S04]  /*3870*/  ISETP.GT.AND P2, PT, R6, 0x60, !P2 ;  /* 0x000000600600780c */ /* 0x000fc80005744270 */
[----:B------:R-:W-:Y:S02]  /*3880*/  ISETP.LT.OR P2, PT, R2, 0x61, P2 ;  /* 0x000000610200780c */ /* 0x000fe40001741670 */
[----:B0-----:R-:W-:Y:S02]  /*3890*/  FMNMX.FTZ R61, R8, R61, !PT ;  /* 0x0000003d083d7209 */ /* 0x001fe40007810000 */
[----:B------:R-:W-:Y:S02]  /*38a0*/  FSEL R53, R74, -INF , !P2 ;  /* 0xff8000004a357808 */ /* 0x000fe40005000000 */
[----:B------:R-:W-:Y:S01]  /*38b0*/  ISETP.NE.AND P2, PT, R68, RZ, PT ;  /* 0x000000ff4400720c */ /* 0x000fe20003f45270 */
[----:B------:R-:W0:Y:S03]  /*38c0*/  SHFL.BFLY PT, R0, R61, 0x1, 0x1f ;  /* 0x0c201f003d007f89 */ /* 0x000e2600000e0000 */
[----:B------:R-:W-:-:S04]  /*38d0*/  ISETP.GT.AND P2, PT, R6, 0x61, !P2 ;  /* 0x000000610600780c */ /* 0x000fc80005744270 */
[----:B------:R-:W-:-:S04]  /*38e0*/  ISETP.LT.OR P2, PT, R2, 0x62, P2 ;  /* 0x000000620200780c */ /* 0x000fc80001741670 */
[----:B------:R-:W-:Y:S02]  /*38f0*/  FSEL R75, R75, -INF , !P2 ;  /* 0xff8000004b4b7808 */ /* 0x000fe40005000000 */
[----:B------:R-:W-:Y:S02]  /*3900*/  ISETP.GT.AND P2, PT, R6, 0x68, !P6 ;  /* 0x000000680600780c */ /* 0x000fe40007744270 */
[----:B------:R-:W-:Y:S02]  /*3910*/  ISETP.NE.AND P6, PT, R12, RZ, PT ;  /* 0x000000ff0c00720c */ /* 0x000fe40003fc5270 */
[----:B------:R-:W-:-:S04]  /*3920*/  ISETP.LT.OR P2, PT, R2, 0x69, P2 ;  /* 0x000000690200780c */ /* 0x000fc80001741670 */
        /* <DEDUP_REMOVED lines=10> */
[----:B------:R-:W-:Y:S01]  /*39d0*/  FSEL R113, R82, -INF , !P3 ;  /* 0xff80000052717808 */ /* 0x000fe20005800000 */
        /* <DEDUP_REMOVED lines=19> */
[----:B------:R-:W-:Y:S01]  /*3b10*/  ISETP.GT.AND P6, PT, R6, 0x79, !P6 ;  /* 0x000000790600780c */ /* 0x000fe200077c4270 */
[--C-:B------:R-:W-:Y:S01]  /*3b20*/  FFMA.FTZ R6, R111, R4, -R10.reuse ;  /* 0x000000046f067223 */ /* 0x100fe2000001080a */
[----:B------:R-:W-:Y:S01]  /*3b30*/  FMNMX.FTZ R8, R35, R8, !PT ;  /* 0x0000000823087209 */ /* 0x000fe20007810000 */
[----:B------:R-:W1:Y:S01]  /*3b40*/  MUFU.EX2 R182, R182 ;  /* 0x000000b600b67308 */ /* 0x000e620000000800 */
[----:B------:R-:W-:Y:S01]  /*3b50*/  ISETP.LT.OR P6, PT, R2, 0x7a, P6 ;  /* 0x0000007a0200780c */ /* 0x000fe200037c1670 */
[--C-:B------:R-:W-:Y:S01]  /*3b60*/  FFMA.FTZ R2, R107, R4, -R10.reuse ;  /* 0x000000046b027223 */ /* 0x100fe2000001080a */
[----:B------:R-:W-:Y:S01]  /*3b70*/  FMNMX.FTZ R8, R15, R8, !PT ;  /* 0x000000080f087209 */ /* 0x000fe20007810000 */
[-CC-:B------:R-:W-:Y:S01]  /*3b80*/  FFMA.FTZ R172, R121, R4.reuse, -R10.reuse ;  /* 0x0000000479ac7223 */ /* 0x180fe2000001080a */
[----:B------:R-:W-:Y:S01]  /*3b90*/  FSEL R111, R86, -INF , !P5 ;  /* 0xff800000566f7808 */ /* 0x000fe20006800000 */
[--C-:B------:R-:W-:Y:S01]  /*3ba0*/  FFMA.FTZ R93, R93, R4, -R10.reuse ;  /* 0x000000045d5d7223 */ /* 0x100fe2000001080a */
[----:B------:R-:W-:Y:S01]  /*3bb0*/  FMNMX.FTZ R8, R39, R8, !PT ;  /* 0x0000000827087209 */ /* 0x000fe20007810000 */
[----:B------:R-:W-:Y:S01]  /*3bc0*/  MUFU.EX2 R166, R2 ;  /* 0x0000000200a67308 */ /* 0x000fe20000000800 */
[----:B------:R-:W-:Y:S01]  /*3bd0*/  FSEL R87, R87, -INF , !P6 ;  /* 0xff80000057577808 */ /* 0x000fe20007000000 */
[--C-:B------:R-:W-:Y:S01]  /*3be0*/  FFMA.FTZ R174, R119, R4, -R10.reuse ;  /* 0x0000000477ae7223 */ /* 0x100fe2000001080a */
[----:B------:R-:W-:Y:S01]  /*3bf0*/  FMNMX.FTZ R8, R21, R8, !PT ;  /* 0x0000000815087209 */ /* 0x000fe20007810000 */
[-CC-:B------:R-:W-:Y:S01]  /*3c00*/  FFMA.FTZ R95, R95, R4.reuse, -R10.reuse ;  /* 0x000000045f5f7223 */ /* 0x180fe2000001080a */
[-CC-:B------:R-:W-:Y:S01]  /*3c10*/  FFMA.FTZ R168, R117, R4.reuse, -R10.reuse ;  /* 0x0000000475a87223 */ /* 0x180fe2000001080a */
[--C-:B------:R-:W-:Y:S01]  /*3c20*/  FFMA.FTZ R97, R97, R4, -R10.reuse ;  /* 0x0000000461617223 */ /* 0x100fe2000001080a */
[----:B------:R-:W-:Y:S01]  /*3c30*/  FMNMX.FTZ R8, R43, R8, !PT ;  /* 0x000000082b087209 */ /* 0x000fe20007810000 */
[----:B------:R2:W-:Y:S01]  /*3c40*/  MUFU.EX2 R115, R6 ;  /* 0x0000000600737308 */ /* 0x0005e20000000800 */
        /* <DEDUP_REMOVED lines=8> */
[-CC-:B--2---:R-:W-:Y:S01]  /*3cd0*/  FFMA.FTZ R6, R7, R4.reuse, -R10.reuse ;  /* 0x0000000407067223 */ /* 0x184fe2000001080a */
        /* <DEDUP_REMOVED lines=11> */
[----:B------:R-:W-:-:S02]  /*3d90*/  FFMA.FTZ R10, R85, R4, -R10 ;  /* 0x00000004550a7223 */ /* 0x000fc4000001080a */
[----:B------:R-:W-:Y:S01]  /*3da0*/  FMNMX.FTZ R8, R55, R8, !PT ;  /* 0x0000000837087209 */ /* 0x000fe20007810000 */
[----:B------:R-:W4:Y:S03]  /*3db0*/  MUFU.EX2 R89, R89 ;  /* 0x0000005900597308 */ /* 0x000f260000000800 */
        /* <DEDUP_REMOVED lines=23> */
[----:B------:R-:W-:Y:S04]  /*3f30*/  MUFU.EX2 R97, R97 ;  /* 0x0000006100617308 */ /* 0x000fe80000000800 */
[----:B------:R-:W0:Y:S04]  /*3f40*/  SHFL.BFLY PT, R107, R8, 0x2, 0x1f ;  /* 0x0c401f00086b7f89 */ /* 0x000e2800000e0000 */
        /* <DEDUP_REMOVED lines=14> */
[----:B------:R-:W-:-:S03]  /*4030*/  PLOP3.LUT P2, PT, PT, PT, UP1, 0x40, 0x0 ;  /* 0x000000000000781c */ /* 0x000fc60003f4e818 */
[-CC-:B------:R-:W-:Y:S01]  /*4040*/  FFMA.FTZ R31, R31, R4.reuse, -R2.reuse ;  /* 0x000000041f1f7223 */ /* 0x180fe20000010802 */
[-CC-:B------:R-:W-:Y:S01]  /*4050*/  FFMA.FTZ R26, R26, R4.reuse, -R2.reuse ;  /* 0x000000041a1a7223 */ /* 0x180fe20000010802 */
[-CC-:B------:R-:W-:Y:S01]  /*4060*/  FFMA.FTZ R27, R27, R4.reuse, -R2.reuse ;  /* 0x000000041b1b7223 */ /* 0x180fe20000010802 */
        /* <DEDUP_REMOVED lines=10> */
[----:B0-----:R-:W-:Y:S01]  /*4110*/  FADD.FTZ R31, R180, R61 ;  /* 0x0000003db41f7221 */ /* 0x001fe20000010000 */
[-CC-:B------:R-:W-:Y:S01]  /*4120*/  FFMA.FTZ R47, R47, R4.reuse, -R2.reuse ;  /* 0x000000042f2f7223 */ /* 0x180fe20000010802 */
[-CC-:B------:R-:W-:Y:S01]  /*4130*/  FFMA.FTZ R29, R29, R4.reuse, -R2.reuse ;  /* 0x000000041d1d7223 */ /* 0x180fe20000010802 */
[-CC-:B------:R-:W-:Y:S01]  /*4140*/  FFMA.FTZ R51, R51, R4.reuse, -R2.reuse ;  /* 0x0000000433337223 */ /* 0x180fe20000010802 */
[----:B-1----:R-:W-:Y:S01]  /*4150*/  FADD.FTZ R30, R182, R31 ;  /* 0x0000001fb61e7221 */ /* 0x002fe20000010000 */
[-CC-:B------:R-:W-:Y:S01]  /*4160*/  FFMA.FTZ R33, R33, R4.reuse, -R2.reuse ;  /* 0x0000000421217223 */ /* 0x180fe20000010802 */
[-C--:B------:R-:W-:Y:S01]  /*4170*/  FFMA.FTZ R55, R55, R4.reuse, -R2 ;  /* 0x0000000437377223 */ /* 0x080fe20000010802 */
[----:B------:R-:W0:Y:S01]  /*4180*/  MUFU.EX2 R27, R27 ;  /* 0x0000001b001b7308 */ /* 0x000e220000000800 */
[----:B---3--:R-:W-:Y:S01]  /*4190*/  FADD.FTZ R31, R65, R30 ;  /* 0x0000001e411f7221 */ /* 0x008fe20000010000 */
[-CC-:B------:R-:W-:Y:S01]  /*41a0*/  FFMA.FTZ R37, R37, R4.reuse, -R2.reuse ;  /* 0x0000000425257223 */ /* 0x180fe20000010802 */
[-CC-:B------:R-:W-:Y:S01]  /*41b0*/  FFMA.FTZ R59, R59, R4.reuse, -R2.reuse ;  /* 0x000000043b3b7223 */ /* 0x180fe20000010802 */
[-CC-:B------:R-:W-:Y:S01]  /*41c0*/  FFMA.FTZ R41, R41, R4.reuse, -R2.reuse ;  /* 0x0000000429297223 */ /* 0x180fe20000010802 */
[----:B--2---:R-:W-:Y:S01]  /*41d0*/  FADD.FTZ R32, R176, R31 ;  /* 0x0000001fb0207221 */ /* 0x004fe20000010000 */
[-CC-:B------:R-:W-:Y:S01]  /*41e0*/  FFMA.FTZ R63, R63, R4.reuse, -R2.reuse ;  /* 0x000000043f3f7223 */ /* 0x180fe20000010802 */
[-C--:B------:R-:W-:Y:S01]  /*41f0*/  FFMA.FTZ R45, R45, R4.reuse, -R2 ;  /* 0x000000042d2d7223 */ /* 0x080fe20000010802 */
[----:B------:R-:W1:Y:S01]  /*4200*/  MUFU.EX2 R11, R11 ;  /* 0x0000000b000b7308 */ /* 0x000e620000000800 */
[----:B----4-:R-:W-:Y:S01]  /*4210*/  FADD.FTZ R31, R89, R32 ;  /* 0x00000020591f7221 */ /* 0x010fe20000010000 */
[-CC-:B------:R-:W-:Y:S01]  /*4220*/  FFMA.FTZ R67, R67, R4.reuse, -R2.reuse ;  /* 0x0000000443437223 */ /* 0x180fe20000010802 */
[-CC-:B------:R-:W-:Y:S01]  /*4230*/  FFMA.FTZ R49, R49, R4.reuse, -R2.reuse ;  /* 0x0000000431317223 */ /* 0x180fe20000010802 */
[-CC-:B------:R-:W-:Y:S01]  /*4240*/  FFMA.FTZ R71, R71, R4.reuse, -R2.reuse ;  /* 0x0000000447477223 */ /* 0x180fe20000010802 */
[----:B-----5:R-:W-:Y:S01]  /*4250*/  FADD.FTZ R32, R178, R31 ;  /* 0x0000001fb2207221 */ /* 0x020fe20000010000 */
[-CC-:B------:R-:W-:Y:S01]  /*4260*/  FFMA.FTZ R53, R53, R4.reuse, -R2.reuse ;  /* 0x0000000435357223 */ /* 0x180fe20000010802 */
[-C--:B------:R-:W-:Y:S01]  /*4270*/  FFMA.FTZ R75, R75, R4.reuse, -R2 ;  /* 0x000000044b4b7223 */ /* 0x080fe20000010802 */
[----:B------:R-:W2:Y:S01]  /*4280*/  MUFU.EX2 R13, R13 ;  /* 0x0000000d000d7308 */ /* 0x000ea20000000800 */
[----:B------:R-:W-:Y:S01]  /*4290*/  FADD.FTZ R31, R91, R32 ;  /* 0x000000205b1f7221 */ /* 0x000fe20000010000 */
[-CC-:B------:R-:W-:Y:S01]  /*42a0*/  FFMA.FTZ R57, R57, R4.reuse, -R2.reuse ;  /* 0x0000000439397223 */ /* 0x180fe20000010802 */
[-CC-:B------:R-:W-:Y:S01]  /*42b0*/  FFMA.FTZ R79, R79, R4.reuse, -R2.reuse ;  /* 0x000000044f4f7223 */ /* 0x180fe20000010802 */
[-CC-:B------:R-:W-:Y:S01]  /*42c0*/  FFMA.FTZ R113, R113, R4.reuse, -R2.reuse ;  /* 0x0000000471717223 */ /* 0x180fe20000010802 */
[----:B------:R-:W-:Y:S01]  /*42d0*/  FADD.FTZ R34, R172, R31 ;  /* 0x0000001fac227221 */ /* 0x000fe20000010000 */
[-CC-:B------:R-:W-:Y:S01]  /*42e0*/  FFMA.FTZ R83, R83, R4.reuse, -R2.reuse ;  /* 0x0000000453537223 */ /* 0x180fe20000010802 */
[-C--:B------:R-:W-:Y:S01]  /*42f0*/  FFMA.FTZ R111, R111, R4.reuse, -R2 ;  /* 0x000000046f6f7223 */ /* 0x080fe20000010802 */
[----:B------:R3:W4:Y:S01]  /*4300*/  MUFU.EX2 R12, R35 ;  /* 0x00000023000c7308 */ /* 0x0007220000000800 */
[----:B------:R-:W-:Y:S01]  /*4310*/  FADD.FTZ R31, R93, R34 ;  /* 0x000000225d1f7221 */ /* 0x000fe20000010000 */
[----:B0-----:R-:W-:Y:S01]  /*4320*/  FADD.FTZ R34, R26, R27 ;  /* 0x0000001b1a227221 */ /* 0x001fe20000010000 */
[----:B------:R-:W-:Y:S01]  /*4330*/  FFMA.FTZ R87, R87, R4, -R2 ;  /* 0x0000000457577223 */ /* 0x000fe20000010802 */
[----:B-1----:R-:W-:Y:S01]  /*4340*/  F2FP.BF16.F32.PACK_AB R183, R8, R11 ;  /* 0x0000000b08b7723e */ /* 0x002fe200000010ff */
[----:B------:R-:W-:Y:S01]  /*4350*/  FADD.FTZ R36, R174, R31 ;  /* 0x0000001fae247221 */ /* 0x000fe20000010000 */
[----:B------:R-:W-:Y:S01]  /*4360*/  FADD.FTZ R31, R11, R34 ;  /* 0x000000220b1f7221 */ /* 0x000fe20000010000 */
[----:B------:R-:W-:Y:S01]  /*4370*/  F2FP.BF16.F32.PACK_AB R180, R61, R180 ;  /* 0x000000b43db4723e */ /* 0x000fe200000010ff */
[----:B------:R-:W0:Y:S01]  /*4380*/  MUFU.EX2 R15, R15 ;  /* 0x0000000f000f7308 */ /* 0x000e220000000800 */
[----:B---3--:R-:W-:Y:S01]  /*4390*/  FADD.FTZ R35, R95, R36 ;  /* 0x000000245f237221 */ /* 0x008fe20000010000 */
[----:B------:R-:W-:Y:S01]  /*43a0*/  FADD.FTZ R36, R8, R31 ;  /* 0x0000001f08247221 */ /* 0x000fe20000010000 */
[----:B------:R-:W-:-:S02]  /*43b0*/  F2FP.BF16.F32.PACK_AB R182, R65, R182 ;  /* 0x000000b641b6723e */ /* 0x000fc400000010ff */
[----:B------:R-:W-:Y:S01]  /*43c0*/  FADD.FTZ R38, R168, R35 ;  /* 0x00000023a8267221 */ /* 0x000fe20000010000 */
[----:B--2---:R-:W-:Y:S01]  /*43d0*/  FADD.FTZ R31, R13, R36 ;  /* 0x000000240d1f7221 */ /* 0x004fe20000010000 */
[----:B------:R-:W-:Y:S01]  /*43e0*/  F2FP.BF16.F32.PACK_AB R176, R89, R176 ;  /* 0x000000b059b0723e */ /* 0x000fe200000010ff */
[----:B------:R-:W1:Y:S01]  /*43f0*/  MUFU.EX2 R14, R39 ;  /* 0x00000027000e7308 */ /* 0x000e620000000800 */
[----:B------:R-:W-:Y:S01]  /*4400*/  FADD.FTZ R35, R97, R38 ;  /* 0x0000002661237221 */ /* 0x000fe20000010000 */
[----:B----4-:R-:W-:Y:S01]  /*4410*/  FADD.FTZ R36, R12, R31 ;  /* 0x0000001f0c247221 */ /* 0x010fe20000010000 */
[----:B------:R-:W-:Y:S02]  /*4420*/  F2FP.BF16.F32.PACK_AB R178, R91, R178 ;  /* 0x000000b25bb2723e */ /* 0x000fe400000010ff */
[----:B------:R-:W-:Y:S01]  /*4430*/  FADD.FTZ R38, R170, R35 ;  /* 0x00000023aa267221 */ /* 0x000fe20000010000 */
[----:B------:R-:W-:Y:S02]  /*4440*/  F2FP.BF16.F32.PACK_AB R172, R93, R172 ;  /* 0x000000ac5dac723e */ /* 0x000fe400000010ff */
[----:B------:R-:W2:Y:S01]  /*4450*/  MUFU.EX2 R21, R21 ;  /* 0x0000001500157308 */ /* 0x000ea20000000800 */
[----:B------:R-:W-:Y:S01]  /*4460*/  FADD.FTZ R35, R99, R38 ;  /* 0x0000002663237221 */ /* 0x000fe20000010000 */
[----:B0-----:R-:W-:Y:S01]  /*4470*/  FADD.FTZ R31, R15, R36 ;  /* 0x000000240f1f7221 */ /* 0x001fe20000010000 */
[----:B------:R-:W-:-:S02]  /*4480*/  F2FP.BF16.F32.PACK_AB R174, R95, R174 ;  /* 0x000000ae5fae723e */ /* 0x000fc400000010ff */
[----:B------:R-:W-:Y:S01]  /*4490*/  FADD.FTZ R40, R164, R35 ;  /* 0x00000023a4287221 */ /* 0x000fe20000010000 */
[----:B------:R-:W-:Y:S02]  /*44a0*/  F2FP.BF16.F32.PACK_AB R168, R97, R168 ;  /* 0x000000a861a8723e */ /* 0x000fe400000010ff */
        /* <DEDUP_REMOVED lines=9> */
[C---:B------:R-:W-:Y:S01]  /*4540*/  FADD.FTZ R40, R166.reuse, R35 ;  /* 0x00000023a6287221 */ /* 0x040fe20000010000 */
        /* <DEDUP_REMOVED lines=8> */
[----:B------:R-:W-:Y:S01]  /*45d0*/  F2FP.BF16.F32.PACK_AB R173, R20, R21 ;  /* 0x0000001514ad723e */ /* 0x000fe200000010ff */
[----:B------:R-:W-:Y:S02]  /*45e0*/  FADD.FTZ R35, R101, R2 ;  /* 0x0000000265237221 */ /* 0x000fe40000010000 */
[----:B------:R-:W0:Y:S01]  /*45f0*/  MUFU.EX2 R29, R29 ;  /* 0x0000001d001d7308 */ /* 0x000e220000000800 */
[----:B-1----:R-:W-:-:S07]  /*4600*/  FADD.FTZ R31, R25, R38 ;  /* 0x00000026191f7221 */ /* 0x002fce0000010000 */
[----:B------:R-:W1:Y:S01]  /*4610*/  MUFU.EX2 R28, R51 ;  /* 0x00000033001c7308 */ /* 0x000e620000000800 */
[C---:B--2---:R-:W-:Y:S01]  /*4620*/  FADD.FTZ R40, R24.reuse, R31 ;  /* 0x0000001f18287221 */ /* 0x044fe20000010000 */
[----:B------:R-:W-:-:S06]  /*4630*/  F2FP.BF16.F32.PACK_AB R175, R24, R25 ;  /* 0x0000001918af723e */ /* 0x000fcc00000010ff */
[----:B------:R-:W2:Y:S01]  /*4640*/  MUFU.EX2 R33, R33 ;  /* 0x0000002100217308 */ /* 0x000ea20000000800 */
[----:B0-----:R-:W-:Y:S01]  /*4650*/  FADD.FTZ R31, R29, R40 ;  /* 0x000000281d1f7221 */ /* 0x001fe20000010000 */
[C---:B------:R-:W-:Y:S01]  /*4660*/  FADD.FTZ R40, R162.reuse, R35 ;  /* 0x00000023a2287221 */ /* 0x040fe20000010000 */
[----:B------:R-:W-:-:S05]  /*4670*/  F2FP.BF16.F32.PACK_AB R162, R162, R101 ;  /* 0x00000065a2a2723e */ /* 0x000fca00000010ff */
        /* <DEDUP_REMOVED lines=62> */
[----:B------:R-:W-:-:S03]  /*4a60*/  F2FP.BF16.F32.PACK_AB R153, R6, R113 ;  /* 0x000000710699723e */ /* 0x000fc600000010ff */
[----:B--2---:R-:W-:-:S04]  /*4a70*/  FADD.FTZ R5, R111, R10 ;  /* 0x0000000a6f057221 */ /* 0x004fc80000010000 */
[C---:B0-----:R-:W-:Y:S01]  /*4a80*/  FADD.FTZ R2, R8.reuse, R5 ;  /* 0x0000000508027221 */ /* 0x041fe20000010000 */
[----:B------:R-:W-:Y:S01]  /*4a90*/  F2FP.BF16.F32.PACK_AB R155, R8, R111 ;  /* 0x0000006f089b723e */ /* 0x000fe200000010ff */
[----:B------:R-:W-:Y:S01]  /*4aa0*/  VIADD R5, R88, 0xfffffffe ;  /* 0xfffffffe58057836 */ /* 0x000fe20000000000 */
        /* <DEDUP_REMOVED lines=11> */
.L_x_1382:
[----:B------:R-:W-:-:S11]  /*4b60*/  UISETP.NE.AND UP2, UPT, UR7, 0x1, UPT ;  /* 0x000000010700788c */ /* 0x000fd6000bf45270 */
[----:B------:R-:W-:Y:S02]  /*4b70*/  @UP2 ULDC.64 UR10, c[0x0][0x9e8] ;  /* 0x00027a00000a2ab9 */ /* 0x000fe40000000a00 */
[----:B------:R-:W-:-:S04]  /*4b80*/  UIMAD.WIDE.U32 UR14, UR18, UR10, URZ ;  /* 0x0000000a120e72a5 */ /* 0x000fc8000f8e003f */
[----:B------:R-:W-:-:S12]  /*4b90*/  @UP2 USHF.R.U32.HI UR18, URZ, UR11, UR15 ;  /* 0x0000000b3f122299 */ /* 0x000fd8000801160f */
.L_x_1383:
[----:B------:R-:W-:-:S04]  /*4ba0*/  UIMAD UR7, UR18, UR7, UR7 ;  /* 0x00000007120772a4 */ /* 0x000fc8000f8e0207 */
[----:B------:R-:W-:-:S04]  /*4bb0*/  UISETP.LT.AND UP2, UPT, UR6, UR7, UPT ;  /* 0x000000070600728c */ /* 0x000fc8000bf41270 */
[----:B------:R-:W-:-:S12]  /*4bc0*/  USEL UR6, UR6, UR7, UP2 ;  /* 0x0000000706067287 */ /* 0x000fd80009000000 */
.L_x_1381:
        /* <DEDUP_REMOVED lines=43> */
.L_x_1401:
        /* <DEDUP_REMOVED lines=9> */
.L_x_1386:
[----:B------:R-:W-:Y:S01]  /*4f10*/  ULEA UR6, UR56, UR41, 0x3 ;  /* 0x0000002938067291 */ /* 0x000fe2000f8e183f */
[----:B------:R-:W-:-:S05]  /*4f20*/  IMAD.U32 R4, RZ, RZ, UR55 ;  /* 0x00000037ff047e24 */ /* 0x000fca000f8e00ff */
[----:B------:R-:W-:-:S04]  /*4f30*/  SHF.L.U32 R4, R4, 0x1f, RZ ;  /* 0x0000001f04047819 */ /* 0x000fc800000006ff */
[----:B------:R0:W1:Y:S01]  /*4f40*/  SYNCS.PHASECHK.TRANS64.TRYWAIT P2, [UR6+0x28830], R4 ;  /* 0x02883004ff0075a7 */ /* 0x0000620008040146 */
[----:B------:R-:W-:Y:S05]  /*4f50*/  @!P0 BRA `(.L_x_1387) ;  /* 0x0000000000048947 */ /* 0x000fea0003800000 */
[----:B------:R-:W-:Y:S01]  /*4f60*/  BPT.TRAP 0x1 ;  /* 0x000000040000795c */ /* 0x000fe20000300000 */
.L_x_1387:
[----:B-1----:R-:W-:Y:S05]  /*4f70*/  @P2 BRA `(.L_x_1385) ;  /* 0x0000000000082947 */ /* 0x002fea0003800000 */
[----:B------:R-:W1:Y:S02]  /*4f80*/  SYNCS.PHASECHK.TRANS64.TRYWAIT P2, [UR6+0x28830], R4 ;  /* 0x02883004ff0075a7 */ /* 0x000e640008040146 */
[----:B-1----:R-:W-:Y:S05]  /*4f90*/  @!P2 BRA `(.L_x_1388) ;  /* 0x000001100098a947 */ /* 0x002fea0003800000 */
.L_x_1385:
        /* <DEDUP_REMOVED lines=45> */
.L_x_1390:
[----:B------:R-:W-:Y:S01]  /*5270*/  ULEA UR6, UR45, UR41, 0x3 ;  /* 0x000000292d067291 */ /* 0x000fe2000f8e183f */
[----:B------:R-:W-:-:S05]  /*5280*/  IMAD.U32 R4, RZ, RZ, UR46 ;  /* 0x0000002eff047e24 */ /* 0x000fca000f8e00ff */
[----:B------:R-:W-:-:S04]  /*5290*/  SHF.L.U32 R4, R4, 0x1f, RZ ;  /* 0x0000001f04047819 */ /* 0x000fc800000006ff */
[----:B------:R0:W1:Y:S01]  /*52a0*/  SYNCS.PHASECHK.TRANS64.TRYWAIT P2, [UR6+0x28850], R4 ;  /* 0x02885004ff0075a7 */ /* 0x0000620008040146 */
[----:B------:R-:W-:Y:S05]  /*52b0*/  @!P0 BRA `(.L_x_1391) ;  /* 0x0000000000048947 */ /* 0x000fea0003800000 */
[----:B------:R-:W-:Y:S01]  /*52c0*/  BPT.TRAP 0x1 ;  /* 0x000000040000795c */ /* 0x000fe20000300000 */
.L_x_1391:
[----:B-1----:R-:W-:Y:S05]  /*52d0*/  @P2 BRA `(.L_x_1389) ;  /* 0x0000000000082947 */ /* 0x002fea0003800000 */
[----:B------:R-:W1:Y:S02]  /*52e0*/  SYNCS.PHASECHK.TRANS64.TRYWAIT P2, [UR6+0x28850], R4 ;  /* 0x02885004ff0075a7 */ /* 0x000e640008040146 */
[----:B-1----:R-:W-:Y:S05]  /*52f0*/  @!P2 BRA `(.L_x_1392) ;  /* 0x0000010c00d8a947 */ /* 0x002fea0003800000 */
.L_x_1389:
[----:B------:R-:W-:Y:S01]  /*5300*/  UIADD3 UR6, UR41, 0x400, URZ ;  /* 0x0000040029067890 */ /* 0x000fe2000fffe03f */
[----:B------:R-:W-:Y:S01]  /*5310*/  WARPGROUP.ARRIVE ;  /* 0x00000000000079c5 */ /* 0x000fe20000000000 */
[----:B------:R-:W-:Y:S01]  /*5320*/  UMOV UR7, 0x40000040 ;  /* 0x4000004000077882 */ /* 0x000fe20000000000 */
[----:B------:R-:W-:Y:S01]  /*5330*/  PLOP3.LUT P2, PT, PT, PT, UP0, 0x80, 0x0 ;  /* 0x000000000000781c */ /* 0x000fe20003f4f008 */
[----:B------:R-:W-:Y:S01]  /*5340*/  USHF.R.U32.HI UR6, URZ, 0x4, UR6 ;  /* 0x000000043f067899 */ /* 0x000fe20008011606 */
[----:B------:R-:W-:Y:S01]  /*5350*/  PLOP3.LUT P3, PT, PT, PT, UP0, 0x80, 0x0 ;  /* 0x000000000000781c */ /* 0x000fe20003f6f008 */
[----:B------:R-:W-:Y:S02]  /*5360*/  VIADD R8, R17, UR38 ;  /* 0x0000002611087c36 */ /* 0x000fe40008000000 */
[----:B------:R-:W-:Y:S01]  /*5370*/  ULOP3.LUT UR6, UR6, 0x3fff, URZ, 0xc0, !UPT ;  /* 0x00003fff06067892 */ /* 0x000fe2000f8ec03f */
[----:B------:R-:W-:Y:S02]  /*5380*/  IMAD.U32 R6, RZ, RZ, UR56 ;  /* 0x00000038ff067e24 */ /* 0x000fe4000f8e00ff */
[----:B------:R-:W-:Y:S01]  /*5390*/  IMAD.SHL.U32 R12, R5, 0x80, RZ ;  /* 0x00000080050c7824 */ /* 0x000fe200078e00ff */
[----:B------:R-:W-:-:S02]  /*53a0*/  ULOP3.LUT UR6, UR6, 0x4000000, URZ, 0xfc, !UPT ;  /* 0x0400000006067892 */ /* 0x000fc4000f8efc3f */
[----:B------:R-:W-:Y:S02]  /*53b0*/  @!P1 LEA R6, R6, UR41, 0x3 ;  /* 0x0000002906069c11 */ /* 0x000fe4000f8e18ff */
[----:B------:R-:W-:Y:S01]  /*53c0*/  ULEA UR10, UR45, UR6, 0xb ;  /* 0x000000062d0a7291 */ /* 0x000fe2000f8e583f */
[----:B-1----:R-:W-:Y:S02]  /*53d0*/  IADD3 R9, -R12, 0x1, RZ ;  /* 0x000000010c097810 */ /* 0x002fe40007ffe1ff */
[----:B------:R-:W-:-:S03]  /*53e0*/  @!P1 VIADD R6, R6, 0x28840 ;  /* 0x0002884006069836 */ /* 0x000fc60000000000 */
[----:B------:R-:W-:Y:S01]  /*53f0*/  IMAD R9, R16, -0x2, R9 ;  /* 0xfffffffe10097824 */ /* 0x000fe200078e0209 */
        /* <DEDUP_REMOVED lines=38> */
[----:B------:R-:W-:Y:S02]  /*5660*/  @UP0 ULDC UR6, c[0x0][0x44c] ;  /* 0x0001130000060ab9 */ /* 0x000fe40000000800 */
[----:B0-----:R-:W-:Y:S01]  /*5670*/  @P2 IMAD.HI.U32 R4, R8, UR6, RZ ;  /* 0x0000000608042c27 */ /* 0x001fe2000f8e00ff */
[----:B------:R-:W-:Y:S01]  /*5680*/  @UP0 ULDC UR6, c[0x0][0x450] ;  /* 0x0001140000060ab9 */ /* 0x000fe20000000800 */
[----:B------:R-:W-:-:S03]  /*5690*/  PLOP3.LUT P2, PT, PT, PT, UP1, 0x40, 0x0 ;  /* 0x000000000000781c */ /* 0x000fc60003f4e818 */
[----:B------:R-:W-:Y:S01]  /*56a0*/  @P3 SHF.R.U32.HI R8, RZ, UR6, R4 ;  /* 0x00000006ff083c19 */ /* 0x000fe20008011604 */
[----:B------:R-:W-:Y:S01]  /*56b0*/  ULOP3.LUT UR6, URZ, UR53, URZ, 0x33, !UPT ;  /* 0x000000353f067292 */ /* 0x000fe2000f8e333f */
[----:B------:R-:W-:-:S03]  /*56c0*/  IADD3 R4, -R23, 0xb, RZ ;  /* 0x0000000b17047810 */ /* 0x000fc60007ffe1ff */
[----:B------:R-:W0:Y:S01]  /*56d0*/  SHFL.IDX PT, R11, R8, RZ, 0x1c1f ;  /* 0x001c1fff080b7589 */ /* 0x000e2200000e0000 */
[----:B------:R-:W-:Y:S02]  /*56e0*/  WARPGROUP.DEPBAR.LE gsb0, 0x0 ;  /* 0x00008000000079c5 */ /* 0x000fe40000010000 */
[----:B------:R1:W-:Y:S06]  /*56f0*/  BAR.ARV R4, 0x100 ;  /* 0x000400040000751d */ /* 0x0003ec0000002000 */
[----:B------:R2:W-:Y:S02]  /*5700*/  @!P1 SYNCS.ARRIVE.TRANS64.RED.A1T0 RZ, [R6+URZ], RZ ;  /* 0x000000ff06ff99a7 */ /* 0x0005e4000810043f */
[----:B--2---:R-:W-:-:S05]  /*5710*/  IMAD.U32 R6, RZ, RZ, UR44 ;  /* 0x0000002cff067e24 */ /* 0x004fca000f8e00ff */
[----:B------:R-:W-:-:S05]  /*5720*/  IADD3 R9, -R6, UR39, R9 ;  /* 0x0000002706097c10 */ /* 0x000fca000fffe109 */
[C---:B------:R-:W-:Y:S02]  /*5730*/  VIADD R14, R9.reuse, UR54 ;  /* 0x00000036090e7c36 */ /* 0x040fe40008000000 */
[----:B------:R-:W-:Y:S02]  /*5740*/  VIADD R20, R9, UR6 ;  /* 0x0000000609147c36 */ /* 0x000fe40008000000 */
[--C-:B0-----:R-:W-:Y:S02]  /*5750*/  IMAD.IADD R6, R14, 0x1, R11.reuse ;  /* 0x000000010e067824 */ /* 0x101fe400078e020b */
[----:B-1----:R-:W-:Y:S01]  /*5760*/  IMAD.IADD R4, R20, 0x1, R11 ;  /* 0x0000000114047824 */ /* 0x002fe200078e020b */
[----:B------:R-:W-:Y:S06]  /*5770*/  @P2 BRA `(.L_x_1393) ;  /* 0x00000000005c2947 */ /* 0x000fec0003800000 */
[----:B------:R-:W-:Y:S01]  /*5780*/  IMAD.U32 R10, RZ, RZ, UR44 ;  /* 0x0000002cff0a7e24 */ /* 0x000fe2000f8e00ff */
[----:B------:R-:W-:Y:S04]  /*5790*/  BSSY B0, `(.L_x_1394) ;  /* 0x0000011000007945 */ /* 0x000fe80003800000 */
[----:B------:R-:W-:-:S04]  /*57a0*/  IADD3 R9, -R10, UR39, R11 ;  /* 0x000000270a097c10 */ /* 0x000fc8000fffe10b */
        /* <DEDUP_REMOVED lines=10> */
.L_x_1395:
[----:B------:R-:W-:-:S05]  /*5850*/  IMAD.U32 R11, RZ, RZ, UR52 ;  /* 0x00000034ff0b7e24 */ /* 0x000fca000f8e00ff */
[----:B------:R-:W-:-:S13]  /*5860*/  ISETP.NE.AND P2, PT, R11, 0x1, PT ;  /* 0x000000010b00780c */ /* 0x000fda0003f45270 */
[----:B------:R-:W0:Y:S02]  /*5870*/  @P2 LDC.64 R152, c[0x0][0x9e8] ;  /* 0x00027a00ff982b82 */ /* 0x000e240000000a00 */
[----:B0-----:R-:W-:-:S05]  /*5880*/  @P2 IMAD.HI.U32 R10, R9, R152, RZ ;  /* 0x00000098090a2227 */ /* 0x001fca00078e00ff */
[----:B------:R-:W-:-:S07]  /*5890*/  @P2 SHF.R.U32.HI R9, RZ, R153, R10 ;  /* 0x00000099ff092219 */ /* 0x000fce000001160a */
.L_x_1396:
[----:B------:R-:W-:Y:S05]  /*58a0*/  BSYNC B0 ;  /* 0x0000000000007941 */ /* 0x000fea0003800000 */
.L_x_1394:
[----:B------:R-:W-:-:S04]  /*58b0*/  IMAD R9, R9, R11, -R12 ;  /* 0x0000000b09097224 */ /* 0x000fc800078e0a0c */
[----:B------:R-:W-:-:S05]  /*58c0*/  IMAD R9, R16, -0x2, R9 ;  /* 0xfffffffe10097824 */ /* 0x000fca00078e0209 */
[----:B------:R-:W-:Y:S02]  /*58d0*/  VIADDMNMX R6, R9, R11, R6, PT ;  /* 0x0000000b09067246 */ /* 0x000fe40003800106 */
[----:B------:R-:W-:-:S07]  /*58e0*/  VIMNMX R4, R4, R9, !PT ;  /* 0x0000000904047248 */ /* 0x000fce0007fe0100 */
.L_x_1393:
[----:B------:R-:W-:Y:S01]  /*58f0*/  ISETP.GT.AND P2, PT, R5, -0x1, PT ;  /* 0xffffffff0500780c */ /* 0x000fe20003f44270 */
[----:B------:R-:W0:Y:S03]  /*5900*/  SHFL.IDX PT, R9, R8, 0x1, 0x1c1f ;  /* 0x003c1f0008097f89 */ /* 0x000e2600000e0000 */
[C---:B------:R-:W-:Y:S02]  /*5910*/  ISETP.GT.AND P5, PT, R4.reuse, RZ, P2 ;  /* 0x000000ff0400720c */ /* 0x040fe400017a4270 */
[----:B------:R-:W-:Y:S02]  /*5920*/  ISETP.GT.AND P3, PT, R4, 0x9, P2 ;  /* 0x000000090400780c */ /* 0x000fe40001764270 */
[C---:B------:R-:W-:Y:S02]  /*5930*/  ISETP.LT.OR P5, PT, R6.reuse, 0x1, P5 ;  /* 0x000000010600780c */ /* 0x040fe40002fa1670 */
[----:B------:R-:W-:-:S02]  /*5940*/  ISETP.LT.OR P3, PT, R6, 0xa, P3 ;  /* 0x0000000a0600780c */ /* 0x000fc40001f61670 */
[----:B------:R-:W-:Y:S02]  /*5950*/  FSEL R169, R24, -INF , !P5 ;  /* 0xff80000018a97808 */ /* 0x000fe40006800000 */
[C---:B------:R-:W-:Y:S02]  /*5960*/  ISETP.GT.AND P5, PT, R4.reuse, 0x10, P2 ;  /* 0x000000100400780c */ /* 0x040fe400017a4270 */
[----:B------:R-:W-:Y:S02]  /*5970*/  ISETP.GT.AND P4, PT, R4, 0x1, P2 ;  /* 0x000000010400780c */ /* 0x000fe40001784270 */
[----:B------:R-:W-:Y:S02]  /*5980*/  ISETP.LT.OR P5, PT, R6, 0x11, P5 ;  /* 0x000000110600780c */ /* 0x000fe40002fa1670 */
[----:B------:R-:W-:Y:S02]  /*5990*/  ISETP.GT.AND P6, PT, R4, 0x8, P2 ;  /* 0x000000080400780c */ /* 0x000fe400017c4270 */
[----:B------:R-:W-:-:S02]  /*59a0*/  FSEL R193, R29, -INF , !P3 ;  /* 0xff8000001dc17808 */ /* 0x000fc40005800000 */
[----:B------:R-:W-:Y:S01]  /*59b0*/  ISETP.GT.AND P3, PT, R4, 0x19, P2 ;  /* 0x000000190400780c */ /* 0x000fe20001764270 */
[----:B0-----:R-:W-:Y:S01]  /*59c0*/  IMAD.IADD R8, R20, 0x1, R9 ;  /* 0x0000000114087824 */ /* 0x001fe200078e0209 */
[----:B------:R-:W-:Y:S02]  /*59d0*/  FSEL R181, R32, -INF , !P5 ;  /* 0xff80000020b57808 */ /* 0x000fe40006800000 */
[----:B------:R-:W-:Y:S02]  /*59e0*/  ISETP.GT.AND P5, PT, R4, 0x20, P2 ;  /* 0x000000200400780c */ /* 0x000fe400017a4270 */
[C---:B------:R-:W-:Y:S02]  /*59f0*/  ISETP.LT.OR P4, PT, R6.reuse, 0x2, P4 ;  /* 0x000000020600780c */ /* 0x040fe40002781670 */
[C---:B------:R-:W-:Y:S02]  /*5a00*/  ISETP.LT.OR P6, PT, R6.reuse, 0x9, P6 ;  /* 0x000000090600780c */ /* 0x040fe400037c1670 */
[----:B------:R-:W-:-:S02]  /*5a10*/  ISETP.LT.OR P3, PT, R6, 0x1a, P3 ;  /* 0x0000001a0600780c */ /* 0x000fc40001f61670 */
[----:B------:R-:W-:Y:S02]  /*5a20*/  ISETP.LT.OR P5, PT, R6, 0x21, P5 ;  /* 0x000000210600780c */ /* 0x000fe40002fa1670 */
[----:B------:R-:W-:Y:S02]  /*5a30*/  FSEL R171, R25, -INF , !P4 ;  /* 0xff80000019ab7808 */ /* 0x000fe40006000000 */
[----:B------:R-:W-:Y:S02]  /*5a40*/  FSEL R175, R28, -INF , !P6 ;  /* 0xff8000001caf7808 */ /* 0x000fe40007000000 */
[C---:B------:R-:W-:Y:S02]  /*5a50*/  ISETP.GT.AND P4, PT, R4.reuse, 0x11, P2 ;  /* 0x000000110400780c */ /* 0x040fe40001784270 */
[----:B------:R-:W-:Y:S02]  /*5a60*/  ISETP.GT.AND P6, PT, R4, 0x18, P2 ;  /* 0x000000180400780c */ /* 0x000fe400017c4270 */
[----:B------:R-:W-:-:S02]  /*5a70*/  FSEL R177, R37, -INF , !P3 ;  /* 0xff80000025b17808 */ /* 0x000fc40005800000 */
[----:B------:R-:W-:Y:S02]  /*5a80*/  ISETP.GT.AND P3, PT, R4, 0x29, P2 ;  /* 0x000000290400780c */ /* 0x000fe40001764270 */
        /* <DEDUP_REMOVED lines=11> */
[----:B------:R-:W-:Y:S02]  /*5b40*/  FSEL R45, R48, -INF , !P5 ;  /* 0xff800000302d7808 */ /* 0x000fe40006800000 */
[----:B------:R-:W-:Y:S02]  /*5b50*/  ISETP.GT.AND P5, PT, R4, 0x40, P2 ;  /* 0x000000400400780c */ /* 0x000fe400017a4270 */
[C---:B------:R-:W-:Y:S02]  /*5b60*/  ISETP.LT.OR P4, PT, R6.reuse, 0x22, P4 ;  /* 0x000000220600780c */ /* 0x040fe40002781670 */
[C---:B------:R-:W-:Y:S02]  /*5b70*/  ISETP.LT.OR P6, PT, R6.reuse, 0x29, P6 ;  /* 0x000000290600780c */ /* 0x040fe400037c1670 */
[----:B------:R-:W-:Y:S02]  /*5b80*/  ISETP.LT.OR P5, PT, R6, 0x41, P5 ;  /* 0x000000410600780c */ /* 0x000fe40002fa1670 */
[----:B------:R-:W-:-:S02]  /*5b90*/  FSEL R157, R41, -INF , !P4 ;  /* 0xff800000299d7808 */ /* 0x000fc40006000000 */
[----:B------:R-:W-:Y:S02]  /*5ba0*/  FSEL R155, R44, -INF , !P6 ;  /* 0xff8000002c9b7808 */ /* 0x000fe40007000000 */
[C---:B------:R-:W-:Y:S02]  /*5bb0*/  ISETP.GT.AND P4, PT, R4.reuse, 0x31, P2 ;  /* 0x000000310400780c */ /* 0x040fe40001784270 */
[C---:B------:R-:W-:Y:S02]  /*5bc0*/  ISETP.GT.AND P6, PT, R4.reuse, 0x38, P2 ;  /* 0x000000380400780c */ /* 0x040fe400017c4270 */
[----:B------:R-:W-:Y:S02]  /*5bd0*/  ISETP.GT.AND P3, PT, R4, 0x39, P2 ;  /* 0x000000390400780c */ /* 0x000fe40001764270 */
        /* <DEDUP_REMOVED lines=49> */
[----:B------:R-:W-:Y:S01]  /*5ef0*/  ISETP.LT.OR P3, PT, R6, 0x7a, P3 ;  /* 0x0000007a0600780c */ /* 0x000fe20001f61670 */
[----:B------:R-:W-:Y:S01]  /*5f00*/  IMAD.IADD R6, R14, 0x1, R9 ;  /* 0x000000010e067824 */ /* 0x000fe200078e0209 */
[----:B------:R-:W-:-:S02]  /*5f10*/  FSEL R81, R81, -INF , !P4 ;  /* 0xff80000051517808 */ /* 0x000fc40006000000 */
[----:B------:R-:W-:Y:S02]  /*5f20*/  FSEL R29, R84, -INF , !P6 ;  /* 0xff800000541d7808 */ /* 0x000fe40007000000 */
[----:B------:R-:W-:Y:S01]  /*5f30*/  FSEL R85, R85, -INF , !P3 ;  /* 0xff80000055557808 */ /* 0x000fe20005800000 */
        /* <DEDUP_REMOVED lines=14> */
.L_x_1399:
[----:B------:R-:W-:-:S05]  /*6020*/  IMAD.U32 R10, RZ, RZ, UR52 ;  /* 0x00000034ff0a7e24 */ /* 0x000fca000f8e00ff */
[----:B------:R-:W-:-:S13]  /*6030*/  ISETP.NE.AND P3, PT, R10, 0x1, PT ;  /* 0x000000010a00780c */ /* 0x000fda0003f65270 */
[----:B------:R-:W0:Y:S02]  /*6040*/  @P3 LDC.64 R158, c[0x0][0x9e8] ;  /* 0x00027a00ff9e3b82 */ /* 0x000e240000000a00 */
[----:B0-----:R-:W-:-:S05]  /*6050*/  @P3 IMAD.HI.U32 R4, R9, R158, RZ ;  /* 0x0000009e09043227 */ /* 0x001fca00078e00ff */
[----:B------:R-:W-:-:S07]  /*6060*/  @P3 SHF.R.U32.HI R9, RZ, R159, R4 ;  /* 0x0000009fff093219 */ /* 0x000fce0000011604 */
.L_x_1400:
[----:B------:R-:W-:Y:S05]  /*6070*/  BSYNC B0 ;  /* 0x0000000000007941 */ /* 0x000fea0003800000 */
.L_x_1398:
[----:B------:R-:W-:-:S04]  /*6080*/  IMAD R9, R9, R10, -R12 ;  /* 0x0000000a09097224 */ /* 0x000fc800078e0a0c */
[----:B------:R-:W-:-:S05]  /*6090*/  IMAD R9, R16, -0x2, R9 ;  /* 0xfffffffe10097824 */ /* 0x000fca00078e0209 */
[----:B------:R-:W-:Y:S02]  /*60a0*/  VIADDMNMX R6, R9, R10, R6, PT ;  /* 0x0000000a09067246 */ /* 0x000fe40003800106 */
[----:B------:R-:W-:-:S07]  /*60b0*/  VIMNMX R8, R8, R9, !PT ;  /* 0x0000000908087248 */ /* 0x000fce0007fe0100 */
.L_x_1397:
        /* <DEDUP_REMOVED lines=74> */
[----:B------:R-:W-:Y:S01]  /*6560*/  ISETP.GT.AND P3, PT, R8, 0x21, P2 ;  /* 0x000000210800780c */ /* 0x000fe20001764270 */
        /* <DEDUP_REMOVED lines=29> */
[----:B------:R-:W-:Y:S01]  /*6740*/  ISETP.GT.AND P3, PT, R8, 0x31, P2 ;  /* 0x000000310800780c */ /* 0x000fe20001764270 */
[--C-:B------:R-:W-:Y:S01]  /*6750*/  FFMA.FTZ R162, R21, R4, -R10.reuse ;  /* 0x0000000415a27223 */ /* 0x100fe2000001080a */
[----:B------:R-:W-:Y:S01]  /*6760*/  FMNMX.FTZ R12, R159, R12, !PT ;  /* 0x0000000c9f0c7209 */ /* 0x000fe20007810000 */
[-CC-:B------:R-:W-:Y:S01]  /*6770*/  FFMA.FTZ R21, R69, R4.reuse, -R10.reuse ;  /* 0x0000000445157223 */ /* 0x180fe2000001080a */
[----:B------:R-:W-:Y:S01]  /*6780*/  FSEL R47, R47, -INF , !P4 ;  /* 0xff8000002f2f7808 */ /* 0x000fe20006000000 */
[--C-:B------:R-:W-:Y:S01]  /*6790*/  FFMA.FTZ R158, R11, R4, -R10.reuse ;  /* 0x000000040b9e7223 */ /* 0x100fe2000001080a */
[----:B------:R-:W-:Y:S01]  /*67a0*/  FMNMX.FTZ R12, R169, R12, !PT ;  /* 0x0000000ca90c7209 */ /* 0x000fe20007810000 */
[----:B------:R-:W-:Y:S01]  /*67b0*/  MUFU.EX2 R180, R180 ;  /* 0x000000b400b47308 */ /* 0x000fe20000000800 */
[----:B------:R-:W-:Y:S01]  /*67c0*/  ISETP.LT.OR P5, PT, R6, 0x31, P5 ;  /* 0x000000310600780c */ /* 0x000fe20002fa1670 */
[--C-:B------:R-:W-:Y:S01]  /*67d0*/  FFMA.FTZ R156, R13, R4, -R10.reuse ;  /* 0x000000040d9c7223 */ /* 0x100fe2000001080a */
[----:B------:R-:W-:Y:S01]  /*67e0*/  FMNMX.FTZ R12, R35, R12, !PT ;  /* 0x0000000c230c7209 */ /* 0x000fe20007810000 */
[-CC-:B------:R-:W-:Y:S01]  /*67f0*/  FFMA.FTZ R13, R73, R4.reuse, -R10.reuse ;  /* 0x00000004490d7223 */ /* 0x180fe2000001080a */
[----:B------:R-:W-:Y:S01]  /*6800*/  ISETP.GT.AND P4, PT, R8, 0x38, P2 ;  /* 0x000000380800780c */ /* 0x000fe20001784270 */
[--C-:B------:R-:W-:Y:S01]  /*6810*/  FFMA.FTZ R152, R33, R4, -R10.reuse ;  /* 0x0000000421987223 */ /* 0x100fe2000001080a */
[----:B------:R-:W-:Y:S01]  /*6820*/  FMNMX.FTZ R12, R173, R12, !PT ;  /* 0x0000000cad0c7209 */ /* 0x000fe20007810000 */
[----:B------:R-:W-:Y:S01]  /*6830*/  MUFU.EX2 R27, R27 ;  /* 0x0000001b001b7308 */ /* 0x000fe20000000800 */
        /* <DEDUP_REMOVED lines=8> */
[----:B------:R-:W-:-:S02]  /*68c0*/  ISETP.GT.AND P5, PT, R8, 0x39, P2 ;  /* 0x000000390800780c */ /* 0x000fc400017a4270 */
[----:B------:R-:W-:Y:S02]  /*68d0*/  FMNMX.FTZ R12, R43, R12, !PT ;  /* 0x0000000c2b0c7209 */ /* 0x000fe40007810000 */
[----:B------:R-:W-:Y:S01]  /*68e0*/  FSEL R183, R51, -INF , !P3 ;  /* 0xff80000033b77808 */ /* 0x000fe20005800000 */
[----:B------:R-:W-:Y:S01]  /*68f0*/  FFMA.FTZ R51, R177, R4, -R10 ;  /* 0x00000004b1337223 */ /* 0x000fe2000001080a */
[----:B------:R-:W-:Y:S01]  /*6900*/  FMNMX.FTZ R12, R47, R12, !PT ;  /* 0x0000000c2f0c7209 */ /* 0x000fe20007810000 */
        /* <DEDUP_REMOVED lines=17> */
[----:B------:R-:W-:Y:S02]  /*6a20*/  FMNMX.FTZ R12, R55, R12, !PT ;  /* 0x0000000c370c7209 */ /* 0x000fe40007810000 */
[----:B------:R-:W-:-:S02]  /*6a30*/  ISETP.GT.AND P3, PT, R8, 0x49, P2 ;  /* 0x000000490800780c */ /* 0x000fc40001764270 */
[----:B------:R-:W-:Y:S01]  /*6a40*/  FSEL R167, R59, -INF , !P4 ;  /* 0xff8000003ba77808 */ /* 0x000fe20006000000 */
[----:B------:R-:W-:Y:S01]  /*6a50*/  FFMA.FTZ R59, R157, R4, -R10 ;  /* 0x000000049d3b7223 */ /* 0x000fe2000001080a */
[----:B------:R-:W-:Y:S01]  /*6a60*/  ISETP.LT.OR P5, PT, R6, 0x49, P5 ;  /* 0x000000490600780c */ /* 0x000fe20002fa1670 */
[----:B------:R-:W-:Y:S01]  /*6a70*/  MUFU.EX2 R51, R51 ;  /* 0x0000003300337308 */ /* 0x000fe20000000800 */
[----:B------:R-:W-:Y:S02]  /*6a80*/  FMNMX.FTZ R12, R177, R12, !PT ;  /* 0x0000000cb10c7209 */ /* 0x000fe40007810000 */
[----:B------:R-:W-:Y:S02]  /*6a90*/  ISETP.GT.AND P4, PT, R8, 0x50, P2 ;  /* 0x000000500800780c */ /* 0x000fe40001784270 */
[----:B------:R-:W-:Y:S02]  /*6aa0*/  ISETP.LT.OR P3, PT, R6, 0x4a, P3 ;  /* 0x0000004a0600780c */ /* 0x000fe40001f61670 */
[----:B------:R-:W-:Y:S01]  /*6ab0*/  FSEL R157, R62, -INF , !P5 ;  /* 0xff8000003e9d7808 */ /* 0x000fe20006800000 */
[----:B------:R-:W-:Y:S01]  /*6ac0*/  MUFU.EX2 R172, R172 ;  /* 0x000000ac00ac7308 */ /* 0x000fe20000000800 */
[----:B------:R-:W-:-:S02]  /*6ad0*/  FMNMX.FTZ R12, R167, R12, !PT ;  /* 0x0000000ca70c7209 */ /* 0x000fc40007810000 */
[----:B------:R-:W-:Y:S02]  /*6ae0*/  ISETP.GT.AND P5, PT, R8, 0x51, P2 ;  /* 0x000000510800780c */ /* 0x000fe400017a4270 */
[----:B------:R-:W-:Y:S02]  /*6af0*/  FSEL R63, R63, -INF , !P3 ;  /* 0xff8000003f3f7808 */ /* 0x000fe40005800000 */
[----:B------:R-:W-:Y:S01]  /*6b00*/  ISETP.LT.OR P4, PT, R6, 0x51, P4 ;  /* 0x000000510600780c */ /* 0x000fe20002781670 */
[----:B------:R-:W-:Y:S01]  /*6b10*/  MUFU.EX2 R59, R59 ;  /* 0x0000003b003b7308 */ /* 0x000fe20000000800 */
[----:B------:R-:W-:Y:S02]  /*6b20*/  FMNMX.FTZ R12, R157, R12, !PT ;  /* 0x0000000c9d0c7209 */ /* 0x000fe40007810000 */
[----:B------:R-:W-:Y:S02]  /*6b30*/  ISETP.GT.AND P3, PT, R8, 0x58, P2 ;  /* 0x000000580800780c */ /* 0x000fe40001764270 */
[----:B------:R-:W-:-:S02]  /*6b40*/  ISETP.LT.OR P5, PT, R6, 0x52, P5 ;  /* 0x000000520600780c */ /* 0x000fc40002fa1670 */
[----:B------:R-:W-:Y:S01]  /*6b50*/  FSEL R155, R66, -INF , !P4 ;  /* 0xff800000429b7808 */ /* 0x000fe20006000000 */
[----:B------:R-:W-:Y:S01]  /*6b60*/  MUFU.EX2 R174, R174 ;  /* 0x000000ae00ae7308 */ /* 0x000fe20000000800 */
[----:B------:R-:W-:Y:S02]  /*6b70*/  FMNMX.FTZ R12, R63, R12, !PT ;  /* 0x0000000c3f0c7209 */ /* 0x000fe40007810000 */
[----:B------:R-:W-:Y:S02]  /*6b80*/  ISETP.GT.AND P4, PT, R8, 0x59, P2 ;  /* 0x000000590800780c */ /* 0x000fe40001784270 */
[----:B------:R-:W-:Y:S02]  /*6b90*/  FSEL R153, R67, -INF , !P5 ;  /* 0xff80000043997808 */ /* 0x000fe40006800000 */
[----:B------:R-:W-:Y:S01]  /*6ba0*/  ISETP.LT.OR P3, PT, R6, 0x59, P3 ;  /* 0x000000590600780c */ /* 0x000fe20001f61670 */
[----:B------:R-:W-:Y:S01]  /*6bb0*/  MUFU.EX2 R67, R14 ;  /* 0x0000000e00437308 */ /* 0x000fe20000000800 */
[----:B------:R-:W-:-:S02]  /*6bc0*/  FMNMX.FTZ R12, R155, R12, !PT ;  /* 0x0000000c9b0c7209 */ /* 0x000fc40007810000 */
[----:B------:R-:W-:Y:S02]  /*6bd0*/  ISETP.GT.AND P5, PT, R8, 0x60, P2 ;  /* 0x000000600800780c */ /* 0x000fe400017a4270 */
[----:B------:R-:W-:Y:S02]  /*6be0*/  ISETP.LT.OR P4, PT, R6, 0x5a, P4 ;  /* 0x0000005a0600780c */ /* 0x000fe40002781670 */
[----:B------:R-:W-:Y:S01]  /*6bf0*/  FSEL R193, R70, -INF , !P3 ;  /* 0xff80000046c17808 */ /* 0x000fe20005800000 */
[----:B------:R-:W-:Y:S01]  /*6c00*/  MUFU.EX2 R168, R168 ;  /* 0x000000a800a87308 */ /* 0x000fe20000000800 */
[----:B------:R-:W-:Y:S02]  /*6c10*/  FMNMX.FTZ R12, R153, R12, !PT ;  /* 0x0000000c990c7209 */ /* 0x000fe40007810000 */
[----:B------:R-:W-:Y:S02]  /*6c20*/  ISETP.GT.AND P3, PT, R8, 0x61, P2 ;  /* 0x000000610800780c */ /* 0x000fe40001764270 */
[----:B------:R-:W-:-:S02]  /*6c30*/  FSEL R71, R71, -INF , !P4 ;  /* 0xff80000047477808 */ /* 0x000fc40006000000 */
        /* <DEDUP_REMOVED lines=29> */
[----:B------:R-:W-:-:S02]  /*6e10*/  ISETP.LT.OR P5, PT, R6, 0x79, P5 ;  /* 0x000000790600780c */ /* 0x000fc40002fa1670 */
[----:B------:R-:W-:Y:S01]  /*6e20*/  FSEL R83, R83, -INF , !P4 ;  /* 0xff80000053537808 */ /* 0x000fe20006000000 */
[----:B------:R-:W-:Y:S01]  /*6e30*/  MUFU.EX2 R25, R25 ;  /* 0x0000001900197308 */ /* 0x000fe20000000800 */
[----:B------:R-:W-:Y:S02]  /*6e40*/  FMNMX.FTZ R12, R195, R12, !PT ;  /* 0x0000000cc30c7209 */ /* 0x000fe40007810000 */
[----:B------:R-:W-:Y:S02]  /*6e50*/  ISETP.LT.OR P2, PT, R6, 0x7a, P2 ;  /* 0x0000007a0600780c */ /* 0x000fe40001741670 */
[----:B------:R-:W-:Y:S02]  /*6e60*/  FSEL R57, R86, -INF , !P5 ;  /* 0xff80000056397808 */ /* 0x000fe40006800000 */
[----:B------:R-:W-:Y:S01]  /*6e70*/  FMNMX.FTZ R12, R83, R12, !PT ;  /* 0x0000000c530c7209 */ /* 0x000fe20007810000 */
[----:B------:R-:W-:Y:S01]  /*6e80*/  MUFU.EX2 R160, R160 ;  /* 0x000000a000a07308 */ /* 0x000fe20000000800 */
[----:B------:R-:W-:-:S02]  /*6e90*/  FSEL R87, R87, -INF , !P2 ;  /* 0xff80000057577808 */ /* 0x000fc40005000000 */
[----:B------:R-:W-:Y:S02]  /*6ea0*/  FMNMX.FTZ R12, R57, R12, !PT ;  /* 0x0000000c390c7209 */ /* 0x000fe40007810000 */
[----:B------:R-:W-:Y:S02]  /*6eb0*/  FSEL R69, R9, RZ, P6 ;  /* 0x000000ff09457208 */ /* 0x000fe40003000000 */
[----:B------:R-:W-:Y:S01]  /*6ec0*/  FMNMX.FTZ R12, R87, R12, !PT ;  /* 0x0000000c570c7209 */ /* 0x000fe20007810000 */
[----:B------:R-:W-:Y:S02]  /*6ed0*/  MUFU.EX2 R15, R15 ;  /* 0x0000000f000f7308 */ /* 0x000fe40000000800 */
[----:B------:R-:W-:Y:S02]  /*6ee0*/  FADD.FTZ R69, -R69, R0 ;  /* 0x0000000045457221 */ /* 0x000fe40000010100 */
[----:B------:R-:W0:Y:S04]  /*6ef0*/  SHFL.BFLY PT, R61, R12, 0x2, 0x1f ;  /* 0x0c401f000c3d7f89 */ /* 0x000e2800000e0000 */
[----:B------:R-:W-:Y:S08]  /*6f00*/  MUFU.EX2 R162, R162 ;  /* 0x000000a200a27308 */ /* 0x000ff00000000800 */
[----:B------:R-:W-:Y:S08]  /*6f10*/  MUFU.EX2 R21, R21 ;  /* 0x0000001500157308 */ /* 0x000ff00000000800 */
[----:B------:R-:W-:Y:S01]  /*6f20*/  MUFU.EX2 R156, R156 ;  /* 0x0000009c009c7308 */ /* 0x000fe20000000800 */
[----:B0-----:R-:W-:Y:S01]  /*6f30*/  FMNMX.FTZ R6, R12, R61, !PT ;  /* 0x0000003d0c067209 */ /* 0x001fe20007810000 */
[----:B------:R-:W-:-:S06]  /*6f40*/  FFMA.FTZ R61, R77, R4, -R10 ;  /* 0x000000044d3d7223 */ /* 0x000fcc000001080a */
[----:B------:R-:W-:Y:S01]  /*6f50*/  MUFU.EX2 R13, R13 ;  /* 0x0000000d000d7308 */ /* 0x000fe20000000800 */
[----:B------:R-:W0:Y:S07]  /*6f60*/  SHFL.BFLY PT, R65, R6, 0x1, 0x1f ;  /* 0x0c201f0006417f89 */ /* 0x000e2e00000e0000 */
[----:B------:R-:W-:Y:S08]  /*6f70*/  MUFU.EX2 R158, R158 ;  /* 0x0000009e009e7308 */ /* 0x000ff00000000800 */
[----:B------:R-:W-:Y:S08]  /*6f80*/  MUFU.EX2 R61, R61 ;  /* 0x0000003d003d7308 */ /* 0x000ff00000000800 */
[----:B------:R-:W-:Y:S01]  /*6f90*/  MUFU.EX2 R152, R152 ;  /* 0x0000009800987308 */ /* 0x000fe20000000800 */
[----:B0-----:R-:W-:Y:S01]  /*6fa0*/  FMNMX.FTZ R11, R6, R65, !PT ;  /* 0x00000041060b7209 */ /* 0x001fe20007810000 */
[----:B------:R-:W-:-:S03]  /*6fb0*/  FMUL.FTZ R65, R69, R4 ;  /* 0x0000000445417220 */ /* 0x000fc60000410000 */
[C---:B------:R-:W-:Y:S01]  /*6fc0*/  FSETP.NEU.FTZ.AND P2, PT, R11.reuse, -INF , PT ;  /* 0xff8000000b00780b */ /* 0x040fe20003f5d000 */
[----:B------:R-:W-:Y:S02]  /*6fd0*/  FMUL.FTZ R0, R11, R4 ;  /* 0x000000040b007220 */ /* 0x000fe40000410000 */
[----:B------:R-:W0:Y:S03]  /*6fe0*/  MUFU.EX2 R65, R65 ;  /* 0x0000004100417308 */ /* 0x000e260000000800 */
[----:B------:R-:W-:-:S05]  /*6ff0*/  FSEL R30, R0, RZ, P2 ;  /* 0x000000ff001e7208 */ /* 0x000fca0001000000 */
        /* <DEDUP_REMOVED lines=9> */
[----:B0-----:R-:W-:Y:S01]  /*7090*/  FFMA.FTZ R14, R65, R3, R180 ;  /* 0x00000003410e7223 */ /* 0x001fe200000100b4 */
[-CC-:B------:R-:W-:Y:S01]  /*70a0*/  FFMA.FTZ R10, R35, R4.reuse, -R30.reuse ;  /* 0x00000004230a7223 */ /* 0x180fe2000001081e */
[-CC-:B------:R-:W-:Y:S01]  /*70b0*/  FFMA.FTZ R35, R173, R4.reuse, -R30.reuse ;  /* 0x00000004ad237223 */ /* 0x180fe2000001081e */
[-C--:B------:R-:W-:Y:S01]  /*70c0*/  FFMA.FTZ R173, R171, R4.reuse, -R30 ;  /* 0x00000004abad7223 */ /* 0x080fe2000001081e */
[----:B------:R-:W-:Y:S01]  /*70d0*/  FADD.FTZ R3, R27, R14 ;  /* 0x0000000e1b037221 */ /* 0x000fe20000010000 */
[-CC-:B------:R-:W-:Y:S01]  /*70e0*/  FFMA.FTZ R14, R47, R4.reuse, -R30.reuse ;  /* 0x000000042f0e7223 */ /* 0x180fe2000001081e */
[-CC-:B------:R-:W-:Y:S01]  /*70f0*/  FFMA.FTZ R169, R181, R4.reuse, -R30.reuse ;  /* 0x00000004b5a97223 */ /* 0x180fe2000001081e */
[----:B------:R-:W0:Y:S01]  /*7100*/  MUFU.EX2 R0, R0 ;  /* 0x0000000000007308 */ /* 0x000e220000000800 */
[----:B------:R-:W-:Y:S01]  /*7110*/  FADD.FTZ R20, R182, R3 ;  /* 0x00000003b6147221 */ /* 0x000fe20000010000 */
[-CC-:B------:R-:W-:Y:S01]  /*7120*/  FFMA.FTZ R171, R179, R4.reuse, -R30.reuse ;  /* 0x00000004b3ab7223 */ /* 0x180fe2000001081e */
[-CC-:B------:R-:W-:Y:S01]  /*7130*/  FFMA.FTZ R26, R55, R4.reuse, -R30.reuse ;  /* 0x00000004371a7223 */ /* 0x180fe2000001081e */
[-C--:B------:R-:W-:Y:S01]  /*7140*/  FFMA.FTZ R165, R177, R4.reuse, -R30 ;  /* 0x00000004b1a57223 */ /* 0x080fe2000001081e */
[----:B------:R-:W-:Y:S01]  /*7150*/  FADD.FTZ R3, R31, R20 ;  /* 0x000000141f037221 */ /* 0x000fe20000010000 */
[-CC-:B------:R-:W-:Y:S01]  /*7160*/  FFMA.FTZ R157, R157, R4.reuse, -R30.reuse ;  /* 0x000000049d9d7223 */ /* 0x180fe2000001081e */
[-CC-:B------:R-:W-:Y:S01]  /*7170*/  FFMA.FTZ R63, R63, R4.reuse, -R30.reuse ;  /* 0x000000043f3f7223 */ /* 0x180fe2000001081e */
        /* <DEDUP_REMOVED lines=19> */
[----:B------:R-:W-:Y:S01]  /*72b0*/  FFMA.FTZ R57, R57, R4, -R30 ;  /* 0x0000000439397223 */ /* 0x000fe2000001081e */
[----:B0-----:R-:W-:Y:S01]  /*72c0*/  F2FP.BF16.F32.PACK_AB R181, R0, R69 ;  /* 0x0000004500b5723e */ /* 0x001fe200000010ff */
[----:B------:R-:W-:Y:S01]  /*72d0*/  FADD.FTZ R3, R59, R24 ;  /* 0x000000183b037221 */ /* 0x000fe20000010000 */
[----:B------:R-:W-:Y:S01]  /*72e0*/  FSEL R24, R11, RZ, P2 ;  /* 0x000000ff0b187208 */ /* 0x000fe20001000000 */
[----:B------:R-:W-:Y:S01]  /*72f0*/  FMUL.FTZ R88, R88, R65 ;  /* 0x0000004158587220 */ /* 0x000fe20000410000 */
[----:B------:R-:W-:Y:S01]  /*7300*/  MUFU.EX2 R77, R77 ;  /* 0x0000004d004d7308 */ /* 0x000fe20000000800 */
[----:B------:R-:W-:Y:S01]  /*7310*/  FADD.FTZ R28, R174, R3 ;  /* 0x00000003ae1c7221 */ /* 0x000fe20000010000 */
[----:B------:R-:W-:Y:S01]  /*7320*/  ISETP.GT.AND P2, PT, R5, UR57, PT ;  /* 0x0000003905007c0c */ /* 0x000fe2000bf44270 */
[----:B------:R-:W-:Y:S01]  /*7330*/  FADD.FTZ R3, -R24, R7 ;  /* 0x0000000718037221 */ /* 0x000fe20000010100 */
[----:B------:R-:W-:Y:S01]  /*7340*/  F2FP.BF16.F32.PACK_AB R180, R27, R180 ;  /* 0x000000b41bb4723e */ /* 0x000fe200000010ff */
[----:B------:R-:W-:Y:S01]  /*7350*/  FADD.FTZ R43, R67, R28 ;  /* 0x0000001c432b7221 */ /* 0x000fe20000010000 */
[----:B------:R-:W-:-:S02]  /*7360*/  @!P1 VIADD R28, R32, 0x28860 ;  /* 0x00028860201c9836 */ /* 0x000fc40000000000 */
[----:B------:R-:W-:Y:S01]  /*7370*/  FMUL.FTZ R3, R3, R4 ;  /* 0x0000000403037220 */ /* 0x000fe20000410000 */
[----:B------:R-:W-:Y:S01]  /*7380*/  MUFU.EX2 R10, R10 ;  /* 0x0000000a000a7308 */ /* 0x000fe20000000800 */
[----:B------:R-:W-:Y:S01]  /*7390*/  FADD.FTZ R24, R168, R43 ;  /* 0x0000002ba8187221 */ /* 0x000fe20000010000 */
[----:B------:R-:W-:Y:S01]  /*73a0*/  F2FP.BF16.F32.PACK_AB R182, R31, R182 ;  /* 0x000000b61fb6723e */ /* 0x000fe200000010ff */
[-C--:B------:R-:W-:Y:S01]  /*73b0*/  FMUL.FTZ R89, R89, R65.reuse ;  /* 0x0000004159597220 */ /* 0x080fe20000410000 */
[----:B------:R-:W-:Y:S01]  /*73c0*/  @!P1 PRMT R28, RZ, 0x654, R28 ;  /* 0x00000654ff1c9816 */ /* 0x000fe2000000001c */
[----:B------:R-:W-:Y:S01]  /*73d0*/  FADD.FTZ R7, R45, R24 ;  /* 0x000000182d077221 */ /* 0x000fe20000010000 */
[----:B------:R-:W-:Y:S01]  /*73e0*/  F2FP.BF16.F32.PACK_AB R176, R39, R176 ;  /* 0x000000b027b0723e */ /* 0x000fe200000010ff */
[-C--:B------:R-:W-:Y:S01]  /*73f0*/  FMUL.FTZ R92, R92, R65.reuse ;  /* 0x000000415c5c7220 */ /* 0x080fe20000410000 */
[----:B------:R0:W1:Y:S01]  /*7400*/  MUFU.EX2 R24, R3 ;  /* 0x0000000300187308 */ /* 0x0000620000000800 */
[----:B------:R-:W-:Y:S01]  /*7410*/  FADD.FTZ R32, R170, R7 ;  /* 0x00000007aa207221 */ /* 0x000fe20000010000 */
[----:B------:R2:W-:Y:S01]  /*7420*/  @!P1 SYNCS.ARRIVE.TRANS64.RED.A1T0 RZ, [R28+URZ], RZ ;  /* 0x000000ff1cff99a7 */ /* 0x0005e2000810043f */
[----:B------:R-:W-:Y:S01]  /*7430*/  F2FP.BF16.F32.PACK_AB R178, R51, R178 ;  /* 0x000000b233b2723e */ /* 0x000fe200000010ff */
[-C--:B------:R-:W-:Y:S01]  /*7440*/  FMUL.FTZ R93, R93, R65.reuse ;  /* 0x000000415d5d7220 */ /* 0x080fe20000410000 */
[----:B------:R-:W-:Y:S01]  /*7450*/  FADD.FTZ R7, R41, R32 ;  /* 0x0000002029077221 */ /* 0x000fe20000010000 */
[----:B------:R-:W-:Y:S01]  /*7460*/  F2FP.BF16.F32.PACK_AB R172, R59, R172 ;  /* 0x000000ac3bac723e */ /* 0x000fe200000010ff */
[-C--:B------:R-:W-:Y:S01]  /*7470*/  FMUL.FTZ R96, R96, R65.reuse ;  /* 0x0000004160607220 */ /* 0x080fe20000410000 */
[----:B------:R-:W3:Y:S01]  /*7480*/  MUFU.EX2 R35, R35 ;  /* 0x0000002300237308 */ /* 0x000ee20000000800 */
[----:B------:R-:W-:Y:S01]  /*7490*/  FADD.FTZ R32, R164, R7 ;  /* 0x00000007a4207221 */ /* 0x000fe20000010000 */
[-CC-:B--2---:R-:W-:Y:S01]  /*74a0*/  FFMA.FTZ R28, R167, R4.reuse, -R30.reuse ;  /* 0x00000004a71c7223 */ /* 0x184fe2000001081e */
[----:B------:R-:W-:Y:S01]  /*74b0*/  FFMA.FTZ R30, R87, R4, -R30 ;  /* 0x00000004571e7223 */ /* 0x000fe2000001081e */
[----:B------:R-:W-:Y:S01]  /*74c0*/  F2FP.BF16.F32.PACK_AB R174, R67, R174 ;  /* 0x000000ae43ae723e */ /* 0x000fe200000010ff */
[----:B0-----:R-:W-:Y:S01]  /*74d0*/  FADD.FTZ R3, R37, R32 ;  /* 0x0000002025037221 */ /* 0x001fe20000010000 */
[----:B------:R-:W-:Y:S01]  /*74e0*/  F2FP.BF16.F32.PACK_AB R168, R45, R168 ;  /* 0x000000a82da8723e */ /* 0x000fe200000010ff */
[-C--:B------:R-:W-:Y:S01]  /*74f0*/  FMUL.FTZ R97, R97, R65.reuse ;  /* 0x0000004161617220 */ /* 0x080fe20000410000 */
[----:B------:R-:W0:Y:S01]  /*7500*/  MUFU.EX2 R173, R173 ;  /* 0x000000ad00ad7308 */ /* 0x000e220000000800 */
[----:B------:R-:W-:Y:S01]  /*7510*/  FADD.FTZ R32, R166, R3 ;  /* 0x00000003a6207221 */ /* 0x000fe20000010000 */
[----:B-1----:R-:W-:Y:S01]  /*7520*/  FFMA.FTZ R3, R24, R2, R69 ;  /* 0x0000000218037223 */ /* 0x002fe20000010045 */
[----:B------:R-:W-:Y:S01]  /*7530*/  F2FP.BF16.F32.PACK_AB R170, R41, R170 ;  /* 0x000000aa29aa723e */ /* 0x000fe200000010ff */
[-C--:B------:R-:W-:Y:S01]  /*7540*/  FMUL.FTZ R100, R100, R65.reuse ;  /* 0x0000004164647220 */ /* 0x080fe20000410000 */
[----:B------:R-:W-:Y:S01]  /*7550*/  FADD.FTZ R7, R25, R32 ;  /* 0x0000002019077221 */ /* 0x000fe20000010000 */
[----:B------:R-:W-:Y:S01]  /*7560*/  FADD.FTZ R3, R0, R3 ;  /* 0x0000000300037221 */ /* 0x000fe20000010000 */
[----:B------:R-:W-:Y:S01]  /*7570*/  F2FP.BF16.F32.PACK_AB R164, R37, R164 ;  /* 0x000000a425a4723e */ /* 0x000fe200000010ff */
[----:B------:R-:W1:Y:S01]  /*7580*/  MUFU.EX2 R12, R12 ;  /* 0x0000000c000c7308 */ /* 0x000e620000000800 */
[----:B------:R-:W-:Y:S01]  /*7590*/  FADD.FTZ R32, R160, R7 ;  /* 0x00000007a0207221 */ /* 0x000fe20000010000 */
[----:B------:R-:W-:Y:S01]  /*75a0*/  FADD.FTZ R2, R6, R3 ;  /* 0x0000000306027221 */ /* 0x000fe20000010000 */
[----:B------:R-:W-:Y:S01]  /*75b0*/  F2FP.BF16.F32.PACK_AB R166, R25, R166 ;  /* 0x000000a619a6723e */ /* 0x000fe200000010ff */
[-C--:B------:R-:W-:Y:S01]  /*75c0*/  FMUL.FTZ R101, R101, R65.reuse ;  /* 0x0000004165657220 */ /* 0x080fe20000410000 */
[----:B------:R-:W-:Y:S01]  /*75d0*/  FADD.FTZ R7, R15, R32 ;  /* 0x000000200f077221 */ /* 0x000fe20000010000 */
[----:B------:R-:W-:Y:S01]  /*75e0*/  FADD.FTZ R3, R73, R2 ;  /* 0x0000000249037221 */ /* 0x000fe20000010000 */
[----:B------:R-:W-:Y:S01]  /*75f0*/  F2FP.BF16.F32.PACK_AB R160, R15, R160 ;  /* 0x000000a00fa0723e */ /* 0x000fe200000010ff */
[----:B------:R-:W2:Y:S01]  /*7600*/  MUFU.EX2 R175, R175 ;  /* 0x000000af00af7308 */ /* 0x000ea20000000800 */
[----:B------:R-:W-:Y:S01]  /*7610*/  FADD.FTZ R32, R162, R7 ;  /* 0x00000007a2207221 */ /* 0x000fe20000010000 */
[----:B------:R-:W-:Y:S01]  /*7620*/  FADD.FTZ R2, R8, R3 ;  /* 0x0000000308027221 */ /* 0x000fe20000010000 */
[C---:B------:R-:W-:Y:S01]  /*7630*/  F2FP.BF16.F32.PACK_AB R162, R21.reuse, R162 ;  /* 0x000000a215a2723e */ /* 0x040fe200000010ff */
[-C--:B------:R-:W-:Y:S01]  /*7640*/  FMUL.FTZ R104, R104, R65.reuse ;  /* 0x0000004168687220 */ /* 0x080fe20000410000 */
[----:B------:R-:W-:Y:S01]  /*7650*/  FADD.FTZ R7, R21, R32 ;  /* 0x0000002015077221 */ /* 0x000fe20000010000 */
[----:B------:R-:W-:Y:S01]  /*7660*/  FADD.FTZ R3, R77, R2 ;  /* 0x000000024d037221 */ /* 0x000fe20000010000 */
[-C--:B------:R-:W-:Y:S01]  /*7670*/  FMUL.FTZ R105, R105, R65.reuse ;  /* 0x0000004169697220 */ /* 0x080fe20000410000 */
[----:B------:R-:W4:Y:S01]  /*7680*/  MUFU.EX2 R33, R33 ;  /* 0x0000002100217308 */ /* 0x000f220000000800 */
[----:B------:R-:W-:Y:S01]  /*7690*/  FADD.FTZ R32, R156, R7 ;  /* 0x000000079c207221 */ /* 0x000fe20000010000 */
[----:B------:R-:W-:Y:S01]  /*76a0*/  FADD.FTZ R2, R10, R3 ;  /* 0x000000030a027221 */ /* 0x000fe20000010000 */
[C---:B------:R-:W-:Y:S01]  /*76b0*/  F2FP.BF16.F32.PACK_AB R156, R13.reuse, R156 ;  /* 0x0000009c0d9c723e */ /* 0x040fe200000010ff */
[-C--:B------:R-:W-:Y:S01]  /*76c0*/  FMUL.FTZ R108, R108, R65.reuse ;  /* 0x000000416c6c7220 */ /* 0x080fe20000410000 */
[----:B------:R-:W-:Y:S01]  /*76d0*/  FADD.FTZ R3, R13, R32 ;  /* 0x000000200d037221 */ /* 0x000fe20000010000 */
[----:B---3--:R-:W-:Y:S01]  /*76e0*/  FADD.FTZ R2, R35, R2 ;  /* 0x0000000223027221 */ /* 0x008fe20000010000 */
[-C--:B------:R-:W-:Y:S01]  /*76f0*/  FMUL.FTZ R109, R109, R65.reuse ;  /* 0x000000416d6d7220 */ /* 0x080fe20000410000 */
[----:B------:R-:W3:Y:S01]  /*7700*/  MUFU.EX2 R14, R14 ;  /* 0x0000000e000e7308 */ /* 0x000ee20000000800 */
[----:B------:R-:W-:Y:S01]  /*7710*/  FADD.FTZ R32, R158, R3 ;  /* 0x000000039e207221 */ /* 0x000fe20000010000 */
[----:B0-----:R-:W-:Y:S01]  /*7720*/  FADD.FTZ R3, R173, R2 ;  /* 0x00000002ad037221 */ /* 0x001fe20000010000 */
[C---:B------:R-:W-:Y:S01]  /*7730*/  F2FP.BF16.F32.PACK_AB R158, R61.reuse, R158 ;  /* 0x0000009e3d9e723e */ /* 0x040fe200000010ff */
[-C--:B------:R-:W-:Y:S01]  /*7740*/  FMUL.FTZ R112, R112, R65.reuse ;  /* 0x0000004170707220 */ /* 0x080fe20000410000 */
[----:B------:R-:W-:Y:S01]  /*7750*/  FADD.FTZ R7, R61, R32 ;  /* 0x000000203d077221 */ /* 0x000fe20000010000 */
[----:B-1----:R-:W-:Y:S01]  /*7760*/  FADD.FTZ R2, R12, R3 ;  /* 0x000000030c027221 */ /* 0x002fe20000010000 */
[-C--:B------:R-:W-:Y:S01]  /*7770*/  FMUL.FTZ R113, R113, R65.reuse ;  /* 0x0000004171717220 */ /* 0x080fe20000410000 */
[----:B------:R-:W0:Y:S01]  /*7780*/  MUFU.EX2 R154, R154 ;  /* 0x0000009a009a7308 */ /* 0x000e220000000800 */
[----:B------:R-:W-:Y:S01]  /*7790*/  FADD.FTZ R32, R152, R7 ;  /* 0x0000000798207221 */ /* 0x000fe20000010000 */
[----:B--2---:R-:W-:Y:S01]  /*77a0*/  FADD.FTZ R3, R175, R2 ;  /* 0x00000002af037221 */ /* 0x004fe20000010000 */
[C---:B----4-:R-:W-:Y:S01]  /*77b0*/  F2FP.BF16.F32.PACK_AB R152, R33.reuse, R152 ;  /* 0x000000982198723e */ /* 0x050fe200000010ff */
[-C--:B------:R-:W-:Y:S01]  /*77c0*/  FMUL.FTZ R116, R116, R65.reuse ;  /* 0x0000004174747220 */ /* 0x080fe20000410000 */
[----:B------:R-:W-:Y:S01]  /*77d0*/  FADD.FTZ R7, R33, R32 ;  /* 0x0000002021077221 */ /* 0x000fe20000010000 */
[-C--:B------:R-:W-:Y:S01]  /*77e0*/  FMUL.FTZ R117, R117, R65.reuse ;  /* 0x0000004175757220 */ /* 0x080fe20000410000 */
[-C--:B------:R-:W-:Y:S01]  /*77f0*/  FMUL.FTZ R120, R120, R65.reuse ;  /* 0x0000004178787220 */ /* 0x080fe20000410000 */
[----:B------:R-:W1:Y:S01]  /*7800*/  MUFU.EX2 R169, R169 ;  /* 0x000000a900a97308 */ /* 0x000e620000000800 */
[----:B---3--:R-:W-:Y:S01]  /*7810*/  FADD.FTZ R2, R14, R3 ;  /* 0x000000030e027221 */ /* 0x008fe20000010000 */
        /* <DEDUP_REMOVED lines=18> */
[----:B------:R-:W-:Y:S01]  /*7940*/  FMUL.FTZ R149, R149, R65 ;  /* 0x0000004195957220 */ /* 0x000fe20000410000 */
[----:B------:R-:W-:Y:S01]  /*7950*/  F2FP.BF16.F32.PACK_AB R183, R73, R6 ;  /* 0x0000000649b7723e */ /* 0x000fe200000010ff */
[----:B------:R-:W-:Y:S01]  /*7960*/  VIADD R5, R5, 0xffffffff ;  /* 0xffffffff05057836 */ /* 0x000fe20000000000 */
[----:B------:R-:W-:Y:S01]  /*7970*/  F2FP.BF16.F32.PACK_AB R177, R77, R8 ;  /* 0x000000084db1723e */ /* 0x000fe200000010ff */
[----:B------:R-:W1:Y:S01]  /*7980*/  MUFU.EX2 R26, R26 ;  /* 0x0000001a001a7308 */ /* 0x000e620000000800 */
[----:B--2---:R-:W-:Y:S01]  /*7990*/  FADD.FTZ R2, R20, R7 ;  /* 0x0000000714027221 */ /* 0x004fe20000010000 */
[----:B------:R-:W-:Y:S01]  /*79a0*/  F2FP.BF16.F32.PACK_AB R179, R35, R10 ;  /* 0x0000000a23b3723e */ /* 0x000fe200000010ff */
[-C--:B------:R-:W-:Y:S01]  /*79b0*/  FMUL.FTZ R90, R90, R24.reuse ;  /* 0x000000185a5a7220 */ /* 0x080fe20000410000 */
[----:B------:R-:W-:Y:S01]  /*79c0*/  F2FP.BF16.F32.PACK_AB R173, R12, R173 ;  /* 0x000000ad0cad723e */ /* 0x000fe200000010ff */
[-C--:B------:R-:W-:Y:S01]  /*79d0*/  FMUL.FTZ R91, R91, R24.reuse ;  /* 0x000000185b5b7220 */ /* 0x080fe20000410000 */
[----:B------:R-:W-:Y:S01]  /*79e0*/  F2FP.BF16.F32.PACK_AB R175, R14, R175 ;  /* 0x000000af0eaf723e */ /* 0x000fe200000010ff */
[-C--:B------:R-:W-:Y:S01]  /*79f0*/  FMUL.FTZ R94, R94, R24.reuse ;  /* 0x000000185e5e7220 */ /* 0x080fe20000410000 */
[----:B------:R-:W2:Y:S01]  /*7a00*/  MUFU.EX2 R165, R165 ;  /* 0x000000a500a57308 */ /* 0x000ea20000000800 */
[----:B0-----:R-:W-:Y:S01]  /*7a10*/  FADD.FTZ R7, R171, R2 ;  /* 0x00000002ab077221 */ /* 0x001fe20000010000 */
[----:B------:R-:W-:Y:S01]  /*7a20*/  F2FP.BF16.F32.PACK_AB R169, R20, R169 ;  /* 0x000000a914a9723e */ /* 0x000fe200000010ff */
[-C--:B------:R-:W-:Y:S01]  /*7a30*/  FMUL.FTZ R95, R95, R24.reuse ;  /* 0x000000185f5f7220 */ /* 0x080fe20000410000 */
[-C--:B------:R-:W-:Y:S01]  /*7a40*/  FMUL.FTZ R98, R98, R24.reuse ;  /* 0x0000001862627220 */ /* 0x080fe20000410000 */
[-C--:B------:R-:W-:Y:S01]  /*7a50*/  FMUL.FTZ R99, R99, R24.reuse ;  /* 0x0000001863637220 */ /* 0x080fe20000410000 */
[-C--:B------:R-:W-:Y:S01]  /*7a60*/  FMUL.FTZ R102, R102, R24.reuse ;  /* 0x0000001866667220 */ /* 0x080fe20000410000 */
[-C--:B------:R-:W-:Y:S01]  /*7a70*/  FMUL.FTZ R103, R103, R24.reuse ;  /* 0x0000001867677220 */ /* 0x080fe20000410000 */
        /* <DEDUP_REMOVED lines=31> */
[----:B------:R-:W-:Y:S01]  /*7c70*/  FMUL.FTZ R147, R147, R24 ;  /* 0x0000001893937220 */ /* 0x000fe20000410000 */
[----:B------:R-:W1:Y:S01]  /*7c80*/  MUFU.EX2 R36, R155 ;  /* 0x0000009b00247308 */ /* 0x000e620000000800 */
[C---:B--2---:R-:W-:Y:S01]  /*7c90*/  FADD.FTZ R7, R63.reuse, R7 ;  /* 0x000000073f077221 */ /* 0x044fe20000010000 */
[----:B------:R-:W-:Y:S01]  /*7ca0*/  F2FP.BF16.F32.PACK_AB R167, R63, R34 ;  /* 0x000000223fa7723e */ /* 0x000fe200000010ff */
[-C--:B------:R-:W-:Y:S01]  /*7cb0*/  FMUL.FTZ R150, R150, R24.reuse ;  /* 0x0000001896967220 */ /* 0x080fe20000410000 */
[----:B------:R-:W-:Y:S01]  /*7cc0*/  FMUL.FTZ R151, R151, R24 ;  /* 0x0000001897977220 */ /* 0x000fe20000410000 */
[----:B------:R-:W-:-:S03]  /*7cd0*/  IMAD.MOV.U32 R0, RZ, RZ, R9 ;  /* 0x000000ffff007224 */ /* 0x000fc600078e0009 */
        /* <DEDUP_REMOVED lines=31> */
[----:B------:R-:W-:Y:S01]  /*7ed0*/  IMAD.MOV.U32 R7, RZ, RZ, R11 ;  /* 0x000000ffff077224 */ /* 0x000fe200078e000b */
[----:B------:R-:W-:Y:S06]  /*7ee0*/  @P2 BRA `(.L_x_1401) ;  /* 0xffffffcc00e42947 */ /* 0x000fec000383ffff */
[----:B------:R-:W-:Y:S01]  /*7ef0*/  IMAD.MOV.U32 R7, RZ, RZ, R11 ;  /* 0x000000ffff077224 */ /* 0x000fe200078e000b */
[----:B------:R-:W-:Y:S01]  /*7f00*/  UMOV UR45, UR56 ;  /* 0x00000038002d7c82 */ /* 0x000fe20008000000 */
[----:B------:R-:W-:Y:S01]  /*7f10*/  IMAD.MOV.U32 R0, RZ, RZ, R9 ;  /* 0x000000ffff007224 */ /* 0x000fe200078e0009 */
[----:B------:R-:W-:-:S06]  /*7f20*/  UMOV UR46, UR55 ;  /* 0x00000037002e7c82 */ /* 0x000fcc0008000000 */
.L_x_1384:
[----:B------:R-:W-:Y:S01]  /*7f30*/  ULDC UR6, c[0x0][0x448] ;  /* 0x0001120000067ab9 */ /* 0x000fe20000000800 */
[----:B------:R-:W-:Y:S01]  /*7f40*/  ULDC UR14, c[0x0][0x9e4] ;  /* 0x00027900000e7ab9 */ /* 0x000fe20000000800 */
[----:B------:R-:W-:Y:S02]  /*7f50*/  UISETP.NE.AND UP0, UPT, UR6, 0x1, UPT ;  /* 0x000000010600788c */ /* 0x000fe4000bf05270 */
[----:B------:R-:W-:Y:S02]  /*7f60*/  UISETP.GE.AND UP1, UPT, UR14, 0x1, UPT ;  /* 0x000000010e00788c */ /* 0x000fe4000bf26270 */
[----:B------:R-:W-:Y:S02]  /*7f70*/  UIADD3 UR10, UR38, 0x7f, URZ ;  /* 0x0000007f260a7890 */ /* 0x000fe4000fffe03f */
[----:B------:R-:W-:Y:S02]  /*7f80*/  UIADD3 UR11, UR39, 0x1, -UR44 ;  /* 0x00000001270b7890 */ /* 0x000fe4000fffe82c */
[----:B------:R-:W-:-:S03]  /*7f90*/  PLOP3.LUT P6, PT, PT, PT, UP1, 0x80, 0x0 ;  /* 0x000000000000781c */ /* 0x000fc60003fcf018 */
[----:B------:R-:W-:Y:S01]  /*7fa0*/  @UP0 ULDC UR6, c[0x0][0x44c] ;  /* 0x0001130000060ab9 */ /* 0x000fe20000000800 */
[----:B------:R-:W-:Y:S01]  /*7fb0*/  @UP0 ULDC UR15, c[0x0][0x450] ;  /* 0x00011400000f0ab9 */ /* 0x000fe20000000800 */
[----:B------:R-:W-:-:S04]  /*7fc0*/  UIMAD.WIDE.U32 UR6, UR10, UR6, URZ ;  /* 0x000000060a0672a5 */ /* 0x000fc8000f8e003f */
[----:B------:R-:W-:-:S04]  /*7fd0*/  @UP0 USHF.R.U32.HI UR10, URZ, UR15, UR7 ;  /* 0x0000000f3f0a0299 */ /* 0x000fc80008011607 */
[----:B------:R-:W-:-:S04]  /*7fe0*/  UIADD3 UR10, UR11, UR10, URZ ;  /* 0x0000000a0b0a7290 */ /* 0x000fc8000fffe03f */
        /* <DEDUP_REMOVED lines=12> */
.L_x_1403:
[----:B------:R-:W-:-:S11]  /*80b0*/  UISETP.NE.AND UP1, UPT, UR14, 0x1, UPT ;  /* 0x000000010e00788c */ /* 0x000fd6000bf25270 */
[----:B------:R-:W-:Y:S02]  /*80c0*/  @UP1 ULDC.64 UR18, c[0x0][0x9e8] ;  /* 0x00027a0000121ab9 */ /* 0x000fe40000000a00 */
[----:B------:R-:W-:-:S04]  /*80d0*/  UIMAD.WIDE.U32 UR6, UR10, UR18, URZ ;  /* 0x000000120a0672a5 */ /* 0x000fc8000f8e003f */
[----:B------:R-:W-:-:S12]  /*80e0*/  @UP1 USHF.R.U32.HI UR10, URZ, UR19, UR7 ;  /* 0x000000133f0a1299 */ /* 0x000fd80008011607 */
.L_x_1404:
[----:B------:R-:W-:-:S04]  /*80f0*/  UIMAD UR10, UR10, UR14, URZ ;  /* 0x0000000e0a0a72a4 */ /* 0x000fc8000f8e023f */
[----:B------:R-:W-:-:S04]  /*8100*/  UISETP.LT.AND UP1, UPT, UR53, UR10, UPT ;  /* 0x0000000a3500728c */ /* 0x000fc8000bf21270 */
[----:B------:R-:W-:-:S12]  /*8110*/  USEL UR53, UR53, UR10, !UP1 ;  /* 0x0000000a35357287 */ /* 0x000fd8000c800000 */
.L_x_1402:
[----:B------:R-:W-:-:S04]  /*8120*/  UIADD3 UR53, UR53, 0x7f, URZ ;  /* 0x0000007f35357890 */ /* 0x000fc8000fffe03f */
[----:B------:R-:W-:-:S04]  /*8130*/  USHF.R.S32.HI UR6, URZ, 0x1f, UR53 ;  /* 0x0000001f3f067899 */ /* 0x000fc80008011435 */
[----:B------:R-:W-:-:S04]  /*8140*/  ULEA.HI UR6, UR6, UR53, URZ, 0x7 ;  /* 0x0000003506067291 */ /* 0x000fc8000f8f383f */
[----:B------:R-:W-:-:S04]  /*8150*/  USHF.R.S32.HI UR6, URZ, 0x7, UR6 ;  /* 0x000000073f067899 */ /* 0x000fc80008011406 */
[----:B------:R-:W-:-:S04]  /*8160*/  UISETP.LT.AND UP1, UPT, UR40, UR6, UPT ;  /* 0x000000062800728c */ /* 0x000fc8000bf21270 */
[----:B------:R-:W-:-:S06]  /*8170*/  USEL UR52, UR40, UR6, !UP1 ;  /* 0x0000000628347287 */ /* 0x000fcc000c800000 */
[----:B------:R-:W-:-:S13]  /*8180*/  ISETP.GE.AND P2, PT, R5, UR52, PT ;  /* 0x0000003405007c0c */ /* 0x000fda000bf46270 */
[----:B------:R-:W-:Y:S05]  /*8190*/  @!P2 BRA `(.L_x_1405) ;  /* 0x0000001c00f4a947 */ /* 0x000fea0003800000 */
[----:B------:R-:W-:Y:S01]  /*81a0*/  IMAD.MOV.U32 R8, RZ, RZ, R7 ;  /* 0x000000ffff087224 */ /* 0x000fe200078e0007 */
[----:B------:R-:W-:Y:S01]  /*81b0*/  UMOV UR54, UR46 ;  /* 0x0000002e00367c82 */ /* 0x000fe20008000000 */
[----:B------:R-:W-:Y:S01]  /*81c0*/  IMAD.MOV.U32 R9, RZ, RZ, R0 ;  /* 0x000000ffff097224 */ /* 0x000fe200078e0000 */
[----:B------:R-:W-:-:S06]  /*81d0*/  UMOV UR53, UR45 ;  /* 0x0000002d00357c82 */ /* 0x000fcc0008000000 */
.L_x_1414:
        /* <DEDUP_REMOVED lines=9> */
.L_x_1407:
[----:B------:R-:W-:Y:S01]  /*8270*/  ULEA UR6, UR45, UR41, 0x3 ;  /* 0x000000292d067291 */ /* 0x000fe2000f8e183f */
[----:B------:R-:W-:-:S05]  /*8280*/  IMAD.U32 R0, RZ, RZ, UR46 ;  /* 0x0000002eff007e24 */ /* 0x000fca000f8e00ff */
[----:B------:R-:W-:-:S04]  /*8290*/  SHF.L.U32 R0, R0, 0x1f, RZ ;  /* 0x0000001f00007819 */ /* 0x000fc800000006ff */
[----:B------:R0:W1:Y:S01]  /*82a0*/  SYNCS.PHASECHK.TRANS64.TRYWAIT P2, [UR6+0x28830], R0 ;  /* 0x02883000ff0075a7 */ /* 0x0000620008040146 */
[----:B------:R-:W-:Y:S05]  /*82b0*/  @!P0 BRA `(.L_x_1408) ;  /* 0x0000000000048947 */ /* 0x000fea0003800000 */
[----:B------:R-:W-:Y:S01]  /*82c0*/  BPT.TRAP 0x1 ;  /* 0x000000040000795c */ /* 0x000fe20000300000 */
.L_x_1408:
[----:B-1----:R-:W-:Y:S05]  /*82d0*/  @P2 BRA `(.L_x_1406) ;  /* 0x0000000000082947 */ /* 0x002fea0003800000 */
[----:B------:R-:W1:Y:S02]  /*82e0*/  SYNCS.PHASECHK.TRANS64.TRYWAIT P2, [UR6+0x28830], R0 ;  /* 0x02883000ff0075a7 */ /* 0x000e640008040146 */
[----:B-1----:R-:W-:Y:S05]  /*82f0*/  @!P2 BRA `(.L_x_1409) ;  /* 0x000000dc00f0a947 */ /* 0x002fea0003800000 */
.L_x_1406:
        /* <DEDUP_REMOVED lines=45> */
.L_x_1411:
[----:B------:R-:W-:Y:S01]  /*85d0*/  ULEA UR6, UR53, UR41, 0x3 ;  /* 0x0000002935067291 */ /* 0x000fe2000f8e183f */
[----:B------:R-:W-:-:S05]  /*85e0*/  IMAD.U32 R0, RZ, RZ, UR54 ;  /* 0x00000036ff007e24 */ /* 0x000fca000f8e00ff */
[----:B------:R-:W-:-:S04]  /*85f0*/  SHF.L.U32 R0, R0, 0x1f, RZ ;  /* 0x0000001f00007819 */ /* 0x000fc800000006ff */
[----:B------:R0:W1:Y:S01]  /*8600*/  SYNCS.PHASECHK.TRANS64.TRYWAIT P2, [UR6+0x28850], R0 ;  /* 0x02885000ff0075a7 */ /* 0x0000620008040146 */
[----:B------:R-:W-:Y:S05]  /*8610*/  @!P0 BRA `(.L_x_1412) ;  /* 0x0000000000048947 */ /* 0x000fea0003800000 */
[----:B------:R-:W-:Y:S01]  /*8620*/  BPT.TRAP 0x1 ;  /* 0x000000040000795c */ /* 0x000fe20000300000 */
.L_x_1412:
[----:B-1----:R-:W-:Y:S05]  /*8630*/  @P2 BRA `(.L_x_1410) ;  /* 0x0000000000082947 */ /* 0x002fea0003800000 */
[----:B------:R-:W1:Y:S02]  /*8640*/  SYNCS.PHASECHK.TRANS64.TRYWAIT P2, [UR6+0x28850], R0 ;  /* 0x02885000ff0075a7 */ /* 0x000e640008040146 */
[----:B-1----:R-:W-:Y:S05]  /*8650*/  @!P2 BRA `(.L_x_1413) ;  /* 0x000000dc0030a947 */ /* 0x002fea0003800000 */
.L_x_1410:
[----:B------:R-:W-:Y:S01]  /*8660*/  UIADD3 UR6, UR41, 0x400, URZ ;  /* 0x0000040029067890 */ /* 0x000fe2000fffe03f */
[----:B------:R-:W-:Y:S01]  /*8670*/  WARPGROUP.ARRIVE ;  /* 0x00000000000079c5 */ /* 0x000fe20000000000 */
[----:B------:R-:W-:Y:S01]  /*8680*/  UMOV UR7, 0x40000040 ;  /* 0x4000004000077882 */ /* 0x000fe20000000000 */
[----:B01----:R-:W-:Y:S01]  /*8690*/  FMNMX.FTZ R0, R24, R9, !PT ;  /* 0x0000000918007209 */ /* 0x003fe20007810000 */
[----:B------:R-:W-:Y:S01]  /*86a0*/  USHF.R.U32.HI UR6, URZ, 0x4, UR6 ;  /* 0x000000043f067899 */ /* 0x000fe20008011606 */
[----:B------:R-:W0:Y:S01]  /*86b0*/  LDC R4, c[0x0][0x988] ;  /* 0x00026200ff047b82 */ /* 0x000e220000000800 */
[----:B------:R-:W-:Y:S01]  /*86c0*/  ISETP.GT.AND P2, PT, R5, UR52, PT ;  /* 0x0000003405007c0c */ /* 0x000fe2000bf44270 */
[----:B------:R-:W-:Y:S01]  /*86d0*/  UMOV UR54, UR46 ;  /* 0x0000002e00367c82 */ /* 0x000fe20008000000 */
[----:B------:R-:W-:Y:S01]  /*86e0*/  ULOP3.LUT UR6, UR6, 0x3fff, URZ, 0xc0, !UPT ;  /* 0x00003fff06067892 */ /* 0x000fe2000f8ec03f */
[----:B------:R-:W-:Y:S01]  /*86f0*/  FMNMX.FTZ R7, R25, R0, !PT ;  /* 0x0000000019077209 */ /* 0x000fe20007810000 */
[----:B------:R-:W-:-:S02]  /*8700*/  VIADD R5, R5, 0xffffffff ;  /* 0xffffffff05057836 */ /* 0x000fc40000000000 */
[----:B------:R-:W-:Y:S01]  /*8710*/  ULOP3.LUT UR6, UR6, 0x4000000, URZ, 0xfc, !UPT ;  /* 0x0400000006067892 */ /* 0x000fe2000f8efc3f */
[----:B------:R-:W-:-:S03]  /*8720*/  FMNMX.FTZ R0, R28, R7, !PT ;  /* 0x000000071c007209 */ /* 0x000fc60007810000 */
[----:B------:R-:W-:Y:S01]  /*8730*/  ULEA UR10, UR53, UR6, 0xb ;  /* 0x00000006350a7291 */ /* 0x000fe2000f8e583f */
        /* <DEDUP_REMOVED lines=33> */
[----:B------:R-:W1:Y:S02]  /*8950*/  SHFL.BFLY PT, R0, R7, 0x2, 0x1f ;  /* 0x0c401f0007007f89 */ /* 0x000e6400000e0000 */
[----:B-1----:R-:W-:-:S05]  /*8960*/  FMNMX.FTZ R10, R7, R0, !PT ;  /* 0x00000000070a7209 */ /* 0x002fca0007810000 */
[----:B------:R-:W1:Y:S01]  /*8970*/  SHFL.BFLY PT, R11, R10, 0x1, 0x1f ;  /* 0x0c201f000a0b7f89 */ /* 0x000e6200000e0000 */
[----:B------:R-:W-:Y:S02]  /*8980*/  WARPGROUP.DEPBAR.LE gsb0, 0x0 ;  /* 0x00008000000079c5 */ /* 0x000fe40000010000 */
[----:B------:R-:W-:-:S06]  /*8990*/  WARPGROUP.ARRIVE ;  /* 0x00000000000079c5 */ /* 0x000fcc0000000000 */
[----:B------:R-:W-:Y:S01]  /*89a0*/  HGMMA.64x128x16.F32.BF16 R88, R176, gdesc[UR4].tnspB, R88, gsb0 ;  /* 0x41e00004b0587df0 */ /* 0x000fe20008001858 */
[----:B------:R-:W-:Y:S01]  /*89b0*/  UIADD3 UR6, UR10, 0x100, URZ ;  /* 0x000001000a067890 */ /* 0x000fe2000fffe03f */
[----:B------:R-:W-:Y:S01]  /*89c0*/  UMOV UR7, 0x40000040 ;  /* 0x4000004000077882 */ /* 0x000fe20000000000 */
[----:B-1----:R-:W-:Y:S02]  /*89d0*/  FMNMX.FTZ R0, R10, R11, !PT ;  /* 0x0000000b0a007209 */ /* 0x002fe40007810000 */
[----:B------:R-:W-:-:S03]  /*89e0*/  FMNMX.FTZ R10, R26, R8, !PT ;  /* 0x000000081a0a7209 */ /* 0x000fc60007810000 */
[----:B------:R-:W-:Y:S01]  /*89f0*/  FADD.FTZ R9, -R0, R9 ;  /* 0x0000000900097221 */ /* 0x000fe20000010100 */
[----:B------:R-:W-:-:S03]  /*8a00*/  FMNMX.FTZ R7, R27, R10, !PT ;  /* 0x0000000a1b077209 */ /* 0x000fc60007810000 */
[----:B0-----:R-:W-:Y:S01]  /*8a10*/  FMUL.FTZ R6, R9, R4 ;  /* 0x0000000409067220 */ /* 0x001fe20000410000 */
        /* <DEDUP_REMOVED lines=32> */
[----:B------:R-:W-:Y:S02]  /*8c20*/  WARPGROUP.ARRIVE ;  /* 0x00000000000079c5 */ /* 0x000fe40000000000 */
[----:B------:R-:W0:Y:S04]  /*8c30*/  SHFL.BFLY PT, R12, R7, 0x2, 0x1f ;  /* 0x0c401f00070c7f89 */ /* 0x000e2800000e0000 */
[----:B------:R-:W-:Y:S01]  /*8c40*/  HGMMA.64x128x16.F32.BF16 R88, R172, gdesc[UR4].tnspB, R88, gsb0 ;  /* 0x41e00004ac587df0 */ /* 0x000fe20008001858 */
[----:B------:R-:W-:Y:S01]  /*8c50*/  UIADD3 UR6, UR10, 0x180, URZ ;  /* 0x000001800a067890 */ /* 0x000fe2000fffe03f */
[----:B------:R-:W-:Y:S01]  /*8c60*/  UMOV UR7, 0x40000040 ;  /* 0x4000004000077882 */ /* 0x000fe20000000000 */
[----:B0-----:R-:W-:-:S05]  /*8c70*/  FMNMX.FTZ R20, R7, R12, !PT ;  /* 0x0000000c07147209 */ /* 0x001fca0007810000 */
[----:B------:R-:W0:Y:S02]  /*8c80*/  SHFL.BFLY PT, R7, R20, 0x1, 0x1f ;  /* 0x0c201f0014077f89 */ /* 0x000e2400000e0000 */
[----:B0-----:R-:W-:Y:S01]  /*8c90*/  FMNMX.FTZ R7, R20, R7, !PT ;  /* 0x0000000714077209 */ /* 0x001fe20007810000 */
[----:B------:R-:W-:Y:S02]  /*8ca0*/  WARPGROUP.DEPBAR.LE gsb0, 0x0 ;  /* 0x00008000000079c5 */ /* 0x000fe40000010000 */
[----:B------:R-:W-:-:S06]  /*8cb0*/  WARPGROUP.ARRIVE ;  /* 0x00000000000079c5 */ /* 0x000fcc0000000000 */
[----:B------:R-:W-:Y:S01]  /*8cc0*/  HGMMA.64x128x16.F32.BF16 R88, R168, gdesc[UR4].tnspB, R88, gsb0 ;  /* 0x41e00004a8587df0 */ /* 0x000fe20008001858 */
[----:B------:R-:W-:Y:S01]  /*8cd0*/  UIADD3 UR6, UR10, 0x200, URZ ;  /* 0x000002000a067890 */ /* 0x000fe2000fffe03f */
[----:B------:R-:W-:Y:S01]  /*8ce0*/  UMOV UR7, 0x40000040 ;  /* 0x4000004000077882 */ /* 0x000fe20000000000 */
[----:B------:R-:W-:Y:S02]  /*8cf0*/  WARPGROUP.DEPBAR.LE gsb0, 0x0 ;  /* 0x00008000000079c5 */ /* 0x000fe40000010000 */
[----:B------:R-:W-:Y:S01]  /*8d00*/  WARPGROUP.ARRIVE ;  /* 0x00000000000079c5 */ /* 0x000fe20000000000 */
[----:B------:R-:W-:-:S04]  /*8d10*/  FMUL.FTZ R169, R0, R4 ;  /* 0x0000000400a97220 */ /* 0x000fc80000410000 */
[-CC-:B------:R-:W-:Y:S02]  /*8d20*/  FFMA.FTZ R13, R33, R4.reuse, -R169.reuse ;  /* 0x00000004210d7223 */ /* 0x180fe400000108a9 */
[----:B------:R-:W-:Y:S01]  /*8d30*/  HGMMA.64x128x16.F32.BF16 R88, R164, gdesc[UR4].tnspB, R88, gsb0 ;  /* 0x41e00004a4587df0 */ /* 0x000fe20008001858 */
[----:B------:R-:W-:Y:S01]  /*8d40*/  UIADD3 UR6, UR10, 0x280, URZ ;  /* 0x000002800a067890 */ /* 0x000fe2000fffe03f */
[-CC-:B------:R-:W-:Y:S01]  /*8d50*/  FFMA.FTZ R33, R53, R4.reuse, -R169.reuse ;  /* 0x0000000435217223 */ /* 0x180fe200000108a9 */
[----:B------:R-:W-:Y:S01]  /*8d60*/  UMOV UR7, 0x40000040 ;  /* 0x4000004000077882 */ /* 0x000fe20000000000 */
[-CC-:B------:R-:W-:Y:S01]  /*8d70*/  FFMA.FTZ R53, R73, R4.reuse, -R169.reuse ;  /* 0x0000000449357223 */ /* 0x180fe200000108a9 */
[-CC-:B------:R-:W-:Y:S01]  /*8d80*/  FFMA.FTZ R11, R29, R4.reuse, -R169.reuse ;  /* 0x000000041d0b7223 */ /* 0x180fe200000108a9 */
[-C--:B------:R-:W-:Y:S01]  /*8d90*/  FMUL.FTZ R73, R7, R4.reuse ;  /* 0x0000000407497220 */ /* 0x080fe20000410000 */
[-CC-:B------:R-:W-:Y:S01]  /*8da0*/  FFMA.FTZ R29, R49, R4.reuse, -R169.reuse ;  /* 0x00000004311d7223 */ /* 0x180fe200000108a9 */
[-C--:B------:R-:W-:Y:S01]  /*8db0*/  FFMA.FTZ R49, R69, R4.reuse, -R169 ;  /* 0x0000000445317223 */ /* 0x080fe200000108a9 */
[----:B------:R-:W-:Y:S01]  /*8dc0*/  FADD.FTZ R69, -R7, R8 ;  /* 0x0000000807457221 */ /* 0x000fe20000010100 */
[----:B------:R-:W-:Y:S01]  /*8dd0*/  FFMA.FTZ R181, R27, R4, -R73 ;  /* 0x000000041bb57223 */ /* 0x000fe20000010849 */
[----:B------:R-:W-:-:S02]  /*8de0*/  IMAD.U32 R27, RZ, RZ, UR45 ;  /* 0x0000002dff1b7e24 */ /* 0x000fc4000f8e00ff */
[-C--:B------:R-:W-:Y:S01]  /*8df0*/  FFMA.FTZ R9, R24, R4.reuse, -R169 ;  /* 0x0000000418097223 */ /* 0x080fe200000108a9 */
[-C--:B------:R-:W-:Y:S01]  /*8e00*/  FMUL.FTZ R69, R69, R4.reuse ;  /* 0x0000000445457220 */ /* 0x080fe20000410000 */
[-C--:B------:R-:W-:Y:S01]  /*8e10*/  FFMA.FTZ R8, R26, R4.reuse, -R73 ;  /* 0x000000041a087223 */ /* 0x080fe20000010849 */
[-CC-:B------:R-:W-:Y:S01]  /*8e20*/  FFMA.FTZ R180, R25, R4.reuse, -R169.reuse ;  /* 0x0000000419b47223 */ /* 0x180fe200000108a9 */
[----:B------:R-:W-:Y:S01]  /*8e30*/  @!P1 LEA R27, R27, UR41, 0x3 ;  /* 0x000000291b1b9c11 */ /* 0x000fe2000f8e18ff */
[-C--:B------:R-:W-:Y:S01]  /*8e40*/  FFMA.FTZ R182, R28, R4.reuse, -R169 ;  /* 0x000000041cb67223 */ /* 0x080fe200000108a9 */
[----:B------:R-:W0:Y:S01]  /*8e50*/  MUFU.EX2 R9, R9 ;  /* 0x0000000900097308 */ /* 0x000e220000000800 */
[-C--:B------:R-:W-:Y:S01]  /*8e60*/  FFMA.FTZ R183, R30, R4.reuse, -R73 ;  /* 0x000000041eb77223 */ /* 0x080fe20000010849 */
[-C--:B------:R-:W-:Y:S01]  /*8e70*/  FFMA.FTZ R176, R32, R4.reuse, -R169 ;  /* 0x0000000420b07223 */ /* 0x080fe200000108a9 */
[----:B------:R-:W-:Y:S02]  /*8e80*/  @!P1 VIADD R27, R27, 0x28840 ;  /* 0x000288401b1b9836 */ /* 0x000fe40000000000 */
[-CC-:B------:R-:W-:Y:S01]  /*8e90*/  FFMA.FTZ R32, R31, R4.reuse, -R73.reuse ;  /* 0x000000041f207223 */ /* 0x180fe20000010849 */
[----:B------:R-:W-:Y:S01]  /*8ea0*/  IADD3 R31, -R23, 0xb, RZ ;  /* 0x0000000b171f7810 */ /* 0x000fe20007ffe1ff */
[-CC-:B------:R-:W-:Y:S01]  /*8eb0*/  FFMA.FTZ R177, R34, R4.reuse, -R73.reuse ;  /* 0x0000000422b17223 */ /* 0x180fe20000010849 */
[-C--:B------:R-:W-:Y:S01]  /*8ec0*/  FFMA.FTZ R34, R35, R4.reuse, -R73 ;  /* 0x0000000423227223 */ /* 0x080fe20000010849 */
[----:B------:R-:W-:Y:S01]  /*8ed0*/  MUFU.EX2 R69, R69 ;  /* 0x0000004500457308 */ /* 0x000fe20000000800 */
[----:B------:R-:W-:Y:S01]  /*8ee0*/  @!P1 PRMT R27, RZ, 0x654, R27 ;  /* 0x00000654ff1b9816 */ /* 0x000fe2000000001b */
[-C--:B------:R-:W-:Y:S01]  /*8ef0*/  FFMA.FTZ R178, R36, R4.reuse, -R169 ;  /* 0x0000000424b27223 */ /* 0x080fe200000108a9 */
[-C--:B------:R-:W-:Y:S01]  /*8f00*/  FFMA.FTZ R179, R38, R4.reuse, -R73 ;  /* 0x0000000426b37223 */ /* 0x080fe20000010849 */
[-C--:B------:R-:W-:Y:S01]  /*8f10*/  FFMA.FTZ R15, R37, R4.reuse, -R169 ;  /* 0x00000004250f7223 */ /* 0x080fe200000108a9 */
[-C--:B------:R-:W-:Y:S01]  /*8f20*/  FFMA.FTZ R36, R39, R4.reuse, -R73 ;  /* 0x0000000427247223 */ /* 0x080fe20000010849 */
[-C--:B------:R-:W-:Y:S01]  /*8f30*/  FFMA.FTZ R172, R40, R4.reuse, -R169 ;  /* 0x0000000428ac7223 */ /* 0x080fe200000108a9 */
[-C--:B------:R-:W-:Y:S01]  /*8f40*/  FFMA.FTZ R173, R42, R4.reuse, -R73 ;  /* 0x000000042aad7223 */ /* 0x080fe20000010849 */
[----:B------:R-:W1:Y:S01]  /*8f50*/  MUFU.EX2 R8, R8 ;  /* 0x0000000800087308 */ /* 0x000e620000000800 */
[----:B0-----:R-:W-:Y:S01]  /*8f60*/  FFMA.FTZ R3, R6, R3, R9 ;  /* 0x0000000306037223 */ /* 0x001fe20000010009 */
[-C--:B------:R-:W-:Y:S01]  /*8f70*/  FFMA.FTZ R21, R41, R4.reuse, -R169 ;  /* 0x0000000429157223 */ /* 0x080fe200000108a9 */
[-C--:B------:R-:W-:Y:S01]  /*8f80*/  FFMA.FTZ R30, R43, R4.reuse, -R73 ;  /* 0x000000042b1e7223 */ /* 0x080fe20000010849 */
[-C--:B------:R-:W-:Y:S01]  /*8f90*/  FFMA.FTZ R174, R44, R4.reuse, -R169 ;  /* 0x000000042cae7223 */ /* 0x080fe200000108a9 */
[-C--:B------:R-:W-:Y:S01]  /*8fa0*/  FFMA.FTZ R175, R46, R4.reuse, -R73 ;  /* 0x000000042eaf7223 */ /* 0x080fe20000010849 */
[-C--:B------:R-:W-:Y:S01]  /*8fb0*/  FFMA.FTZ R25, R45, R4.reuse, -R169 ;  /* 0x000000042d197223 */ /* 0x080fe200000108a9 */
[-C--:B------:R-:W-:Y:S01]  /*8fc0*/  FFMA.FTZ R26, R47, R4.reuse, -R73 ;  /* 0x000000042f1a7223 */ /* 0x080fe20000010849 */
[----:B------:R-:W0:Y:S01]  /*8fd0*/  MUFU.EX2 R180, R180 ;  /* 0x000000b400b47308 */ /* 0x000e220000000800 */
        /* <DEDUP_REMOVED lines=8> */
[----:B-1----:R-:W-:Y:S01]  /*9060*/  FFMA.FTZ R2, R69, R2, R8 ;  /* 0x0000000245027223 */ /* 0x002fe20000010008 */
[-CC-:B------:R-:W-:Y:S01]  /*9070*/  FFMA.FTZ R57, R77, R4.reuse, -R169.reuse ;  /* 0x000000044d397223 */ /* 0x180fe200000108a9 */
[-CC-:B------:R-:W-:Y:S01]  /*9080*/  FFMA.FTZ R14, R80, R4.reuse, -R169.reuse ;  /* 0x00000004500e7223 */ /* 0x180fe200000108a9 */
[-CC-:B------:R-:W-:Y:S01]  /*9090*/  FFMA.FTZ R61, R81, R4.reuse, -R169.reuse ;  /* 0x00000004513d7223 */ /* 0x180fe200000108a9 */
[-CC-:B------:R-:W-:Y:S01]  /*90a0*/  FFMA.FTZ R84, R84, R4.reuse, -R169.reuse ;  /* 0x0000000454547223 */ /* 0x180fe200000108a9 */
[-C--:B------:R-:W-:Y:S01]  /*90b0*/  FFMA.FTZ R65, R85, R4.reuse, -R169 ;  /* 0x0000000455417223 */ /* 0x080fe200000108a9 */
[-C--:B------:R-:W-:Y:S01]  /*90c0*/  FFMA.FTZ R28, R51, R4.reuse, -R73 ;  /* 0x00000004331c7223 */ /* 0x080fe20000010849 */
[----:B------:R-:W1:Y:S01]  /*90d0*/  MUFU.EX2 R182, R182 ;  /* 0x000000b600b67308 */ /* 0x000e620000000800 */
[----:B0-----:R-:W-:Y:S01]  /*90e0*/  FADD.FTZ R3, R180, R3 ;  /* 0x00000003b4037221 */ /* 0x001fe20000010000 */
[-CC-:B------:R-:W-:Y:S01]  /*90f0*/  FFMA.FTZ R171, R54, R4.reuse, -R73.reuse ;  /* 0x0000000436ab7223 */ /* 0x180fe20000010849 */
[-CC-:B------:R-:W-:Y:S01]  /*9100*/  FFMA.FTZ R24, R55, R4.reuse, -R73.reuse ;  /* 0x0000000437187223 */ /* 0x180fe20000010849 */
[-CC-:B------:R-:W-:Y:S01]  /*9110*/  FFMA.FTZ R38, R59, R4.reuse, -R73.reuse ;  /* 0x000000043b267223 */ /* 0x180fe20000010849 */
[----:B------:R-:W-:Y:S01]  /*9120*/  F2FP.BF16.F32.PACK_AB R180, R180, R9 ;  /* 0x00000009b4b4723e */ /* 0x000fe200000010ff */
[-CC-:B------:R-:W-:Y:S01]  /*9130*/  FFMA.FTZ R63, R63, R4.reuse, -R73.reuse ;  /* 0x000000043f3f7223 */ /* 0x180fe20000010849 */
[-CC-:B------:R-:W-:Y:S01]  /*9140*/  FFMA.FTZ R66, R66, R4.reuse, -R73.reuse ;  /* 0x0000000442427223 */ /* 0x180fe20000010849 */
[----:B------:R-:W0:Y:S01]  /*9150*/  MUFU.EX2 R183, R183 ;  /* 0x000000b700b77308 */ /* 0x000e220000000800 */
[----:B--2---:R-:W-:Y:S01]  /*9160*/  FADD.FTZ R2, R181, R2 ;  /* 0x00000002b5027221 */ /* 0x004fe20000010000 */
[--C-:B------:R-:W-:Y:S01]  /*9170*/  FFMA.FTZ R67, R67, R4, -R73.reuse ;  /* 0x0000000443437223 */ /* 0x100fe20000010849 */
[----:B------:R-:W-:Y:S01]  /*9180*/  F2FP.BF16.F32.PACK_AB R181, R181, R8 ;  /* 0x00000008b5b5723e */ /* 0x000fe200000010ff */
[-CC-:B------:R-:W-:Y:S01]  /*9190*/  FFMA.FTZ R70, R70, R4.reuse, -R73.reuse ;  /* 0x0000000446467223 */ /* 0x180fe20000010849 */
[-CC-:B------:R-:W-:Y:S01]  /*91a0*/  FFMA.FTZ R71, R71, R4.reuse, -R73.reuse ;  /* 0x0000000447477223 */ /* 0x180fe20000010849 */
[-CC-:B------:R-:W-:Y:S01]  /*91b0*/  FFMA.FTZ R74, R74, R4.reuse, -R73.reuse ;  /* 0x000000044a4a7223 */ /* 0x180fe20000010849 */
[-C--:B------:R-:W-:Y:S01]  /*91c0*/  FFMA.FTZ R75, R75, R4.reuse, -R73 ;  /* 0x000000044b4b7223 */ /* 0x080fe20000010849 */
[----:B------:R-:W2:Y:S01]  /*91d0*/  MUFU.EX2 R11, R11 ;  /* 0x0000000b000b7308 */ /* 0x000ea20000000800 */
[----:B-1----:R-:W-:Y:S01]  /*91e0*/  FADD.FTZ R40, R182, R3 ;  /* 0x00000003b6287221 */ /* 0x002fe20000010000 */
[-CC-:B------:R-:W-:Y:S01]  /*91f0*/  FFMA.FTZ R78, R78, R4.reuse, -R73.reuse ;  /* 0x000000044e4e7223 */ /* 0x180fe20000010849 */
[-CC-:B------:R-:W-:Y:S01]  /*9200*/  FFMA.FTZ R79, R79, R4.reuse, -R73.reuse ;  /* 0x000000044f4f7223 */ /* 0x180fe20000010849 */
[-CC-:B------:R-:W-:Y:S01]  /*9210*/  FFMA.FTZ R82, R82, R4.reuse, -R73.reuse ;  /* 0x0000000452527223 */ /* 0x180fe20000010849 */
[-CC-:B------:R-:W-:Y:S01]  /*9220*/  FFMA.FTZ R83, R83, R4.reuse, -R73.reuse ;  /* 0x0000000453537223 */ /* 0x180fe20000010849 */
[----:B------:R-:W-:-:S02]  /*9230*/  FFMA.FTZ R86, R86, R4, -R73 ;  /* 0x0000000456567223 */ /* 0x000fc40000010849 */
[----:B------:R-:W1:Y:S01]  /*9240*/  MUFU.EX2 R32, R32 ;  /* 0x0000002000207308 */ /* 0x000e620000000800 */
[----:B0-----:R-:W-:-:S07]  /*9250*/  FADD.FTZ R3, R183, R2 ;  /* 0x00000002b7037221 */ /* 0x001fce0000010000 */
[----:B------:R-:W-:Y:S01]  /*9260*/  MUFU.EX2 R176, R176 ;  /* 0x000000b000b07308 */ /* 0x000fe20000000800 */
[----:B--2---:R-:W-:-:S07]  /*9270*/  F2FP.BF16.F32.PACK_AB R182, R11, R182 ;  /* 0x000000b60bb6723e */ /* 0x004fce00000010ff */
[----:B------:R-:W0:Y:S01]  /*9280*/  MUFU.EX2 R177, R177 ;  /* 0x000000b100b17308 */ /* 0x000e220000000800 */
[C---:B-1----:R-:W-:Y:S01]  /*9290*/  FADD.FTZ R2, R32.reuse, R3 ;  /* 0x0000000320027221 */ /* 0x042fe20000010000 */
[----:B------:R-:W-:-:S06]  /*92a0*/  F2FP.BF16.F32.PACK_AB R183, R32, R183 ;  /* 0x000000b720b7723e */ /* 0x000fcc00000010ff */
[----:B------:R-:W-:Y:S08]  /*92b0*/  MUFU.EX2 R13, R13 ;  /* 0x0000000d000d7308 */ /* 0x000ff00000000800 */
[----:B------:R-:W1:Y:S01]  /*92c0*/  MUFU.EX2 R34, R34 ;  /* 0x0000002200227308 */ /* 0x000e620000000800 */
[----:B0-----:R-:W-:-:S07]  /*92d0*/  FADD.FTZ R3, R177, R2 ;  /* 0x00000002b1037221 */ /* 0x001fce0000010000 */
[----:B------:R-:W-:Y:S08]  /*92e0*/  MUFU.EX2 R178, R178 ;  /* 0x000000b200b27308 */ /* 0x000ff00000000800 */
[----:B------:R-:W0:Y:S01]  /*92f0*/  MUFU.EX2 R179, R179 ;  /* 0x000000b300b37308 */ /* 0x000e220000000800 */
[C---:B-1----:R-:W-:Y:S01]  /*9300*/  FADD.FTZ R2, R34.reuse, R3 ;  /* 0x0000000322027221 */ /* 0x042fe20000010000 */
[----:B------:R-:W-:-:S06]  /*9310*/  F2FP.BF16.F32.PACK_AB R177, R34, R177 ;  /* 0x000000b122b1723e */ /* 0x000fcc00000010ff */
[----:B------:R-:W-:Y:S01]  /*9320*/  MUFU.EX2 R15, R15 ;  /* 0x0000000f000f7308 */ /* 0x000fe20000000800 */
[----:B------:R-:W-:Y:S02]  /*9330*/  WARPGROUP.DEPBAR.LE gsb0, 0x0 ;  /* 0x00008000000079c5 */ /* 0x000fe40000010000 */
[----:B------:R-:W-:Y:S01]  /*9340*/  WARPGROUP.ARRIVE ;  /* 0x00000000000079c5 */ /* 0x000fe20000000000 */
[----:B------:R-:W-:-:S04]  /*9350*/  FFMA.FTZ R164, R56, R4, -R169 ;  /* 0x0000000438a47223 */ /* 0x000fc800000108a9 */
[----:B------:R-:W1:Y:S01]  /*9360*/  MUFU.EX2 R36, R36 ;  /* 0x0000002400247308 */ /* 0x000e620000000800 */
[-C--:B------:R-:W-:Y:S01]  /*9370*/  FFMA.FTZ R166, R60, R4.reuse, -R169 ;  /* 0x000000043ca67223 */ /* 0x080fe200000108a9 */
[----:B0-----:R-:W-:Y:S01]  /*9380*/  FADD.FTZ R3, R179, R2 ;  /* 0x00000002b3037221 */ /* 0x001fe20000010000 */
[-CC-:B------:R-:W-:Y:S01]  /*9390*/  FFMA.FTZ R165, R58, R4.reuse, -R73.reuse ;  /* 0x000000043aa57223 */ /* 0x180fe20000010849 */
[----:B------:R-:W-:Y:S01]  /*93a0*/  HGMMA.64x128x16.F32.BF16 R88, R160, gdesc[UR4].tnspB, R88, gsb0 ;  /* 0x41e00004a0587df0 */ /* 0x000fe20008001858 */
[----:B------:R-:W-:Y:S01]  /*93b0*/  UIADD3 UR6, UR10, 0x300, URZ ;  /* 0x000003000a067890 */ /* 0x000fe2000fffe03f */
[----:B------:R-:W-:Y:S01]  /*93c0*/  FFMA.FTZ R167, R62, R4, -R73 ;  /* 0x000000043ea77223 */ /* 0x000fe20000010849 */
[----:B------:R-:W-:Y:S01]  /*93d0*/  UMOV UR7, 0x40000040 ;  /* 0x4000004000077882 */ /* 0x000fe20000000000 */
[----:B------:R-:W-:Y:S08]  /*93e0*/  MUFU.EX2 R172, R172 ;  /* 0x000000ac00ac7308 */ /* 0x000ff00000000800 */
        /* <DEDUP_REMOVED lines=14> */
[----:B------:R-:W-:Y:S01]  /*94d0*/  MUFU.EX2 R29, R29 ;  /* 0x0000001d001d7308 */ /* 0x000fe20000000800 */
[C---:B-1----:R-:W-:Y:S01]  /*94e0*/  FADD.FTZ R2, R26.reuse, R3 ;  /* 0x000000031a027221 */ /* 0x042fe20000010000 */
[----:B------:R-:W-:-:S06]  /*94f0*/  F2FP.BF16.F32.PACK_AB R175, R26, R175 ;  /* 0x000000af1aaf723e */ /* 0x000fcc00000010ff */
        /* <DEDUP_REMOVED lines=12> */
[-CC-:B------:R-:W-:Y:S02]  /*95c0*/  FFMA.FTZ R169, R50, R4.reuse, -R73.reuse ;  /* 0x0000000432a97223 */ /* 0x180fe40000010849 */
[----:B------:R-:W-:Y:S01]  /*95d0*/  MUFU.EX2 R38, R38 ;  /* 0x0000002600267308 */ /* 0x000fe20000000800 */
[----:B------:R-:W-:Y:S01]  /*95e0*/  FFMA.FTZ R73, R87, R4, -R73 ;  /* 0x0000000457497223 */ /* 0x000fe20000010849 */
[----:B------:R-:W-:Y:S01]  /*95f0*/  HGMMA.64x128x16.F32.BF16 R88, R156, gdesc[UR4].tnspB, R88, gsb0 ;  /* 0x41e000049c587df0 */ /* 0x000fe20008001858 */
[----:B------:R-:W-:Y:S01]  /*9600*/  UIADD3 UR6, UR10, 0x380, URZ ;  /* 0x000003800a067890 */ /* 0x000fe2000fffe03f */
[----:B------:R-:W-:-:S04]  /*9610*/  UMOV UR7, 0x40000040 ;  /* 0x4000004000077882 */ /* 0x000fc80000000000 */
[----:B------:R-:W0:Y:S08]  /*9620*/  MUFU.EX2 R169, R169 ;  /* 0x000000a900a97308 */ /* 0x000e300000000800 */
[----:B------:R-:W-:Y:S08]  /*9630*/  MUFU.EX2 R166, R166 ;  /* 0x000000a600a67308 */ /* 0x000ff00000000800 */
[----:B------:R-:W1:Y:S01]  /*9640*/  MUFU.EX2 R167, R167 ;  /* 0x000000a700a77308 */ /* 0x000e620000000800 */
[----:B0-----:R-:W-:Y:S01]  /*9650*/  FADD.FTZ R3, R169, R2 ;  /* 0x00000002a9037221 */ /* 0x001fe20000010000 */
[----:B------:R-:W-:-:S03]  /*9660*/  F2FP.BF16.F32.PACK_AB R169, R28, R169 ;  /* 0x000000a91ca9723e */ /* 0x000fc600000010ff */
[----:B------:R-:W-:-:S03]  /*9670*/  FADD.FTZ R2, R28, R3 ;  /* 0x000000031c027221 */ /* 0x000fc60000010000 */
[----:B------:R-:W-:Y:S01]  /*9680*/  MUFU.EX2 R41, R41 ;  /* 0x0000002900297308 */ /* 0x000fe20000000800 */
[----:B------:R-:W-:Y:S01]  /*9690*/  FADD.FTZ R3, R171, R2 ;  /* 0x00000002ab037221 */ /* 0x000fe20000010000 */
[----:B------:R-:W-:-:S03]  /*96a0*/  F2FP.BF16.F32.PACK_AB R171, R24, R171 ;  /* 0x000000ab18ab723e */ /* 0x000fc600000010ff */
[----:B------:R-:W-:-:S03]  /*96b0*/  FADD.FTZ R2, R24, R3 ;  /* 0x0000000318027221 */ /* 0x000fc60000010000 */
[----:B------:R-:W0:Y:S01]  /*96c0*/  MUFU.EX2 R63, R63 ;  /* 0x0000003f003f7308 */ /* 0x000e220000000800 */
[----:B------:R-:W-:Y:S01]  /*96d0*/  FADD.FTZ R3, R165, R2 ;  /* 0x00000002a5037221 */ /* 0x000fe20000010000 */
[----:B------:R-:W-:-:S03]  /*96e0*/  F2FP.BF16.F32.PACK_AB R165, R38, R165 ;  /* 0x000000a526a5723e */ /* 0x000fc600000010ff */
[----:B------:R-:W-:-:S03]  /*96f0*/  FADD.FTZ R2, R38, R3 ;  /* 0x0000000326027221 */ /* 0x000fc60000010000 */
[----:B------:R-:W-:Y:S01]  /*9700*/  MUFU.EX2 R160, R160 ;  /* 0x000000a000a07308 */ /* 0x000fe20000000800 */
[----:B-1----:R-:W-:-:S07]  /*9710*/  FADD.FTZ R2, R167, R2 ;  /* 0x00000002a7027221 */ /* 0x002fce0000010000 */
[----:B------:R-:W1:Y:S01]  /*9720*/  MUFU.EX2 R161, R66 ;  /* 0x0000004200a17308 */ /* 0x000e620000000800 */
[C---:B0-----:R-:W-:Y:S01]  /*9730*/  FADD.FTZ R2, R63.reuse, R2 ;  /* 0x000000023f027221 */ /* 0x041fe20000010000 */
[----:B------:R-:W-:-:S06]  /*9740*/  F2FP.BF16.F32.PACK_AB R167, R63, R167 ;  /* 0x000000a73fa7723e */ /* 0x000fcc00000010ff */
[----:B------:R-:W-:Y:S08]  /*9750*/  MUFU.EX2 R45, R45 ;  /* 0x0000002d002d7308 */ /* 0x000ff00000000800 */
[----:B------:R-:W0:Y:S01]  /*9760*/  MUFU.EX2 R67, R67 ;  /* 0x0000004300437308 */ /* 0x000e220000000800 */
[----:B-1----:R-:W-:-:S07]  /*9770*/  FADD.FTZ R2, R161, R2 ;  /* 0x00000002a1027221 */ /* 0x002fce0000010000 */
[----:B------:R-:W-:Y:S08]  /*9780*/  MUFU.EX2 R162, R162 ;  /* 0x000000a200a27308 */ /* 0x000ff00000000800 */
        /* <DEDUP_REMOVED lines=11> */
[----:B------:R-:W-:Y:S01]  /*9840*/  MUFU.EX2 R12, R12 ;  /* 0x0000000c000c7308 */ /* 0x000fe20000000800 */
[----:B------:R-:W-:Y:S02]  /*9850*/  WARPGROUP.DEPBAR.LE gsb0, 0x0 ;  /* 0x00008000000079c5 */ /* 0x000fe40000010000 */
[----:B------:R-:W-:-:S05]  /*9860*/  WARPGROUP.ARRIVE ;  /* 0x00000000000079c5 */ /* 0x000fca0000000000 */
[----:B------:R-:W0:Y:S01]  /*9870*/  MUFU.EX2 R157, R74 ;  /* 0x0000004a009d7308 */ /* 0x000e220000000800 */
[----:B-1----:R-:W-:Y:S01]  /*9880*/  F2FP.BF16.F32.PACK_AB R156, R53, R10 ;  /* 0x0000000a359c723e */ /* 0x002fe200000010ff */
[----:B------:R-:W-:Y:S06]  /*9890*/  HGMMA.64x128x16.F32.BF16 R88, R152, gdesc[UR4].tnspB, R88, gsb0 ;  /* 0x41e0000498587df0 */ /* 0x000fec0008001858 */
[----:B------:R-:W1:Y:S08]  /*98a0*/  MUFU.EX2 R159, R78 ;  /* 0x0000004e009f7308 */ /* 0x000e700000000800 */
[----:B------:R-:W2:Y:S01]  /*98b0*/  MUFU.EX2 R57, R57 ;  /* 0x0000003900397308 */ /* 0x000ea20000000800 */
[----:B0-----:R-:W-:Y:S01]  /*98c0*/  FADD.FTZ R2, R157, R2 ;  /* 0x000000029d027221 */ /* 0x001fe20000010000 */
[----:B------:R-:W-:-:S03]  /*98d0*/  F2FP.BF16.F32.PACK_AB R157, R75, R157 ;  /* 0x0000009d4b9d723e */ /* 0x000fc600000010ff */
[----:B------:R-:W-:-:S03]  /*98e0*/  FADD.FTZ R2, R75, R2 ;  /* 0x000000024b027221 */ /* 0x000fc60000010000 */
[----:B------:R-:W0:Y:S01]  /*98f0*/  MUFU.EX2 R79, R79 ;  /* 0x0000004f004f7308 */ /* 0x000e220000000800 */
[----:B-1----:R-:W-:-:S07]  /*9900*/  FADD.FTZ R2, R159, R2 ;  /* 0x000000029f027221 */ /* 0x002fce0000010000 */
[----:B------:R-:W-:Y:S01]  /*9910*/  MUFU.EX2 R14, R14 ;  /* 0x0000000e000e7308 */ /* 0x000fe20000000800 */
[----:B--2---:R-:W-:-:S07]  /*9920*/  F2FP.BF16.F32.PACK_AB R158, R57, R12 ;  /* 0x0000000c399e723e */ /* 0x004fce00000010ff */
[----:B------:R-:W1:Y:S01]  /*9930*/  MUFU.EX2 R61, R61 ;  /* 0x0000003d003d7308 */ /* 0x000e620000000800 */
[C---:B0-----:R-:W-:Y:S01]  /*9940*/  FADD.FTZ R2, R79.reuse, R2 ;  /* 0x000000024f027221 */ /* 0x041fe20000010000 */
[----:B------:R-:W-:-:S06]  /*9950*/  F2FP.BF16.F32.PACK_AB R159, R79, R159 ;  /* 0x0000009f4f9f723e */ /* 0x000fcc00000010ff */
[----:B------:R-:W-:Y:S08]  /*9960*/  MUFU.EX2 R83, R83 ;  /* 0x0000005300537308 */ /* 0x000ff00000000800 */
[----:B------:R-:W-:Y:S08]  /*9970*/  MUFU.EX2 R20, R84 ;  /* 0x0000005400147308 */ /* 0x000ff00000000800 */
[----:B------:R-:W0:Y:S08]  /*9980*/  MUFU.EX2 R65, R65 ;  /* 0x0000004100417308 */ /* 0x000e300000000800 */
[----:B------:R-:W-:Y:S01]  /*9990*/  MUFU.EX2 R73, R73 ;  /* 0x0000004900497308 */ /* 0x000fe20000000800 */
[----:B------:R-:W-:-:S02]  /*99a0*/  WARPGROUP.DEPBAR.LE gsb0, 0x0 ;  /* 0x00008000000079c5 */ /* 0x000fc40000010000 */
[----:B------:R2:W-:Y:S06]  /*99b0*/  BAR.ARV R31, 0x100 ;  /* 0x0004001f0000751d */ /* 0x0005ec0000002000 */
[----:B------:R3:W-:Y:S01]  /*99c0*/  @!P1 SYNCS.ARRIVE.TRANS64.RED.A1T0 RZ, [R27+URZ], RZ ;  /* 0x000000ff1bff99a7 */ /* 0x0007e2000810043f */
[----:B------:R-:W4:Y:S01]  /*99d0*/  MUFU.EX2 R153, R82 ;  /* 0x0000005200997308 */ /* 0x000f220000000800 */
[----:B-1----:R-:W-:Y:S01]  /*99e0*/  F2FP.BF16.F32.PACK_AB R152, R61, R14 ;  /* 0x0000000e3d98723e */ /* 0x002fe200000010ff */
[----:B------:R-:W-:Y:S01]  /*99f0*/  FMUL.FTZ R88, R88, R6 ;  /* 0x0000000658587220 */ /* 0x000fe20000410000 */
[----:B0-----:R-:W-:Y:S01]  /*9a00*/  F2FP.BF16.F32.PACK_AB R154, R65, R20 ;  /* 0x00000014419a723e */ /* 0x001fe200000010ff */
[-C--:B------:R-:W-:Y:S01]  /*9a10*/  FMUL.FTZ R89, R89, R6.reuse ;  /* 0x0000000659597220 */ /* 0x080fe20000410000 */
[-C--:B------:R-:W-:Y:S01]  /*9a20*/  FMUL.FTZ R92, R92, R6.reuse ;  /* 0x000000065c5c7220 */ /* 0x080fe20000410000 */
[-C--:B------:R-:W-:Y:S01]  /*9a30*/  FMUL.FTZ R93, R93, R6.reuse ;  /* 0x000000065d5d7220 */ /* 0x080fe20000410000 */
[----:B---3--:R-:W-:Y:S01]  /*9a40*/  IMAD.U32 R27, RZ, RZ, UR53 ;  /* 0x00000035ff1b7e24 */ /* 0x008fe2000f8e00ff */
[----:B------:R-:W0:Y:S01]  /*9a50*/  MUFU.EX2 R155, R86 ;  /* 0x00000056009b7308 */ /* 0x000e220000000800 */
[----:B------:R-:W-:Y:S01]  /*9a60*/  UMOV UR53, UR45 ;  /* 0x0000002d00357c82 */ /* 0x000fe20008000000 */
        /* <DEDUP_REMOVED lines=8> */
[----:B----4-:R-:W-:Y:S01]  /*9af0*/  FADD.FTZ R2, R153, R2 ;  /* 0x0000000299027221 */ /* 0x010fe20000010000 */
[----:B------:R-:W-:Y:S01]  /*9b00*/  F2FP.BF16.F32.PACK_AB R153, R83, R153 ;  /* 0x000000995399723e */ /* 0x000fe200000010ff */
[-C--:B------:R-:W-:Y:S01]  /*9b10*/  FMUL.FTZ R108, R108, R6.reuse ;  /* 0x000000066c6c7220 */ /* 0x080fe20000410000 */
[-C--:B------:R-:W-:Y:S01]  /*9b20*/  FMUL.FTZ R109, R109, R6.reuse ;  /* 0x000000066d6d7220 */ /* 0x080fe20000410000 */
[----:B--2---:R-:W-:Y:S01]  /*9b30*/  @!P1 PRMT R31, RZ, 0x654, R27 ;  /* 0x00000654ff1f9816 */ /* 0x004fe2000000001b */
[----:B------:R-:W-:Y:S01]  /*9b40*/  FADD.FTZ R27, R11, R40 ;  /* 0x000000280b1b7221 */ /* 0x000fe20000010000 */
[----:B------:R-:W-:Y:S01]  /*9b50*/  FADD.FTZ R2, R83, R2 ;  /* 0x0000000253027221 */ /* 0x000fe20000010000 */
[----:B------:R-:W-:Y:S01]  /*9b60*/  FMUL.FTZ R112, R112, R6 ;  /* 0x0000000670707220 */ /* 0x000fe20000410000 */
[----:B------:R1:W-:Y:S01]  /*9b70*/  @!P1 SYNCS.ARRIVE.TRANS64.RED.A1T0 RZ, [R31+URZ], RZ ;  /* 0x000000ff1fff99a7 */ /* 0x0003e2000810043f */
[----:B------:R-:W-:Y:S01]  /*9b80*/  FADD.FTZ R40, R176, R27 ;  /* 0x0000001bb0287221 */ /* 0x000fe20000010000 */
[----:B0-----:R-:W-:Y:S01]  /*9b90*/  FADD.FTZ R2, R155, R2 ;  /* 0x000000029b027221 */ /* 0x001fe20000010000 */
[----:B------:R-:W-:Y:S01]  /*9ba0*/  F2FP.BF16.F32.PACK_AB R176, R13, R176 ;  /* 0x000000b00db0723e */ /* 0x000fe200000010ff */
[-C--:B------:R-:W-:Y:S01]  /*9bb0*/  FMUL.FTZ R113, R113, R6.reuse ;  /* 0x0000000671717220 */ /* 0x080fe20000410000 */
[----:B------:R-:W-:Y:S01]  /*9bc0*/  FADD.FTZ R27, R13, R40 ;  /* 0x000000280d1b7221 */ /* 0x000fe20000010000 */
[C---:B------:R-:W-:Y:S01]  /*9bd0*/  FADD.FTZ R2, R73.reuse, R2 ;  /* 0x0000000249027221 */ /* 0x040fe20000010000 */
[----:B------:R-:W-:Y:S01]  /*9be0*/  F2FP.BF16.F32.PACK_AB R155, R73, R155 ;  /* 0x0000009b499b723e */ /* 0x000fe200000010ff */
        /* <DEDUP_REMOVED lines=28> */
[----:B------:R-:W-:Y:S01]  /*9db0*/  FMUL.FTZ R149, R149, R6 ;  /* 0x0000000695957220 */ /* 0x000fe20000410000 */
        /* <DEDUP_REMOVED lines=45> */
[-C--:B------:R-:W-:Y:S01]  /*a090*/  FMUL.FTZ R146, R146, R69.reuse ;  /* 0x0000004592927220 */ /* 0x080fe20000410000 */
[-C--:B------:R-:W-:Y:S01]  /*a0a0*/  FMUL.FTZ R147, R147, R69.reuse ;  /* 0x0000004593937220 */ /* 0x080fe20000410000 */
[-C--:B------:R-:W-:Y:S01]  /*a0b0*/  FMUL.FTZ R150, R150, R69.reuse ;  /* 0x0000004596967220 */ /* 0x080fe20000410000 */
[----:B------:R-:W-:Y:S01]  /*a0c0*/  FADD.FTZ R3, R53, R8 ;  /* 0x0000000835037221 */ /* 0x000fe20000010000 */
[----:B------:R-:W-:Y:S01]  /*a0d0*/  FMUL.FTZ R151, R151, R69 ;  /* 0x0000004597977220 */ /* 0x000fe20000410000 */
[----:B------:R-:W-:-:S02]  /*a0e0*/  IMAD.MOV.U32 R9, RZ, RZ, R0 ;  /* 0x000000ffff097224 */ /* 0x000fc400078e0000 */
[----:B------:R-:W-:-:S04]  /*a0f0*/  FADD.FTZ R8, R12, R3 ;  /* 0x000000030c087221 */ /* 0x000fc80000010000 */
[----:B------:R-:W-:-:S04]  /*a100*/  FADD.FTZ R3, R57, R8 ;  /* 0x0000000839037221 */ /* 0x000fc80000010000 */
[----:B------:R-:W-:-:S04]  /*a110*/  FADD.FTZ R8, R14, R3 ;  /* 0x000000030e087221 */ /* 0x000fc80000010000 */
[----:B------:R-:W-:-:S04]  /*a120*/  FADD.FTZ R3, R61, R8 ;  /* 0x000000083d037221 */ /* 0x000fc80000010000 */
[----:B------:R-:W-:-:S04]  /*a130*/  FADD.FTZ R8, R20, R3 ;  /* 0x0000000314087221 */ /* 0x000fc80000010000 */
[----:B------:R-:W-:Y:S01]  /*a140*/  FADD.FTZ R3, R65, R8 ;  /* 0x0000000841037221 */ /* 0x000fe20000010000 */
[----:B------:R-:W-:Y:S01]  /*a150*/  IMAD.MOV.U32 R8, RZ, RZ, R7 ;  /* 0x000000ffff087224 */ /* 0x000fe200078e0007 */
[----:B-1----:R-:W-:Y:S06]  /*a160*/  @P2 BRA `(.L_x_1414) ;  /* 0xffffffe0001c2947 */ /* 0x002fec000383ffff */
.L_x_1405:
        /* <DEDUP_REMOVED lines=8> */
[----:B------:R-:W-:-:S05]  /*a1f0*/  ULDC UR53, c[0x0][0x9e0] ;  /* 0x0002780000357ab9 */ /* 0x000fca0000000800 */
.L_x_1432:
        /* <DEDUP_REMOVED lines=9> */
.L_x_1417:
[----:B------:R-:W-:Y:S01]  /*a290*/  ULEA UR6, UR45, UR41, 0x3 ;  /* 0x000000292d067291 */ /* 0x000fe2000f8e183f */
[----:B------:R-:W-:-:S05]  /*a2a0*/  IMAD.U32 R0, RZ, RZ, UR46 ;  /* 0x0000002eff007e24 */ /* 0x000fca000f8e00ff */
[----:B------:R-:W-:-:S04]  /*a2b0*/  SHF.L.U32 R0, R0, 0x1f, RZ ;  /* 0x0000001f00007819 */ /* 0x000fc800000006ff */
[----:B------:R0:W1:Y:S01]  /*a2c0*/  SYNCS.PHASECHK.TRANS64.TRYWAIT P2, [UR6+0x28830], R0 ;  /* 0x02883000ff0075a7 */ /* 0x0000620008040146 */
[----:B------:R-:W-:Y:S05]  /*a2d0*/  @!P0 BRA `(.L_x_1418) ;  /* 0x0000000000048947 */ /* 0x000fea0003800000 */
[----:B------:R-:W-:Y:S01]  /*a2e0*/  BPT.TRAP 0x1 ;  /* 0x000000040000795c */ /* 0x000fe20000300000 */
.L_x_1418:
[----:B-1----:R-:W-:Y:S05]  /*a2f0*/  @P2 BRA `(.L_x_1416) ;  /* 0x0000000000082947 */ /* 0x002fea0003800000 */
[----:B------:R-:W1:Y:S02]  /*a300*/  SYNCS.PHASECHK.TRANS64.TRYWAIT P2, [UR6+0x28830], R0 ;  /* 0x02883000ff0075a7 */ /* 0x000e640008040146 */
[----:B-1----:R-:W-:Y:S05]  /*a310*/  @!P2 BRA `(.L_x_1419) ;  /* 0x000000c00018a947 */ /* 0x002fea0003800000 */
.L_x_1416:
        /* <DEDUP_REMOVED lines=45> */
.L_x_1421:
[----:B------:R-:W-:Y:S01]  /*a5f0*/  ULEA UR6, UR55, UR41, 0x3 ;  /* 0x0000002937067291 */ /* 0x000fe2000f8e183f */
[----:B------:R-:W-:-:S05]  /*a600*/  IMAD.U32 R0, RZ, RZ, UR56 ;  /* 0x00000038ff007e24 */ /* 0x000fca000f8e00ff */
[----:B------:R-:W-:-:S04]  /*a610*/  SHF.L.U32 R0, R0, 0x1f, RZ ;  /* 0x0000001f00007819 */ /* 0x000fc800000006ff */
[----:B------:R0:W1:Y:S01]  /*a620*/  SYNCS.PHASECHK.TRANS64.TRYWAIT P2, [UR6+0x28850], R0 ;  /* 0x02885000ff0075a7 */ /* 0x0000620008040146 */
[----:B------:R-:W-:Y:S05]  /*a630*/  @!P0 BRA `(.L_x_1422) ;  /* 0x0000000000048947 */ /* 0x000fea0003800000 */
[----:B------:R-:W-:Y:S01]  /*a640*/  BPT.TRAP 0x1 ;  /* 0x000000040000795c */ /* 0x000fe20000300000 */
.L_x_1422:
[----:B-1----:R-:W-:Y:S05]  /*a650*/  @P2 BRA `(.L_x_1420) ;  /* 0x0000000000082947 */ /* 0x002fea0003800000 */
[----:B------:R-:W1:Y:S02]  /*a660*/  SYNCS.PHASECHK.TRANS64.TRYWAIT P2, [UR6+0x28850], R0 ;  /* 0x02885000ff0075a7 */ /* 0x000e640008040146 */
[----:B-1----:R-:W-:Y:S05]  /*a670*/  @!P2 BRA `(.L_x_1423) ;  /* 0x000000bc0058a947 */ /* 0x002fea0003800000 */
.L_x_1420:
[----:B------:R-:W-:Y:S01]  /*a680*/  UIADD3 UR6, UR41, 0x400, URZ ;  /* 0x0000040029067890 */ /* 0x000fe2000fffe03f */
[----:B------:R-:W-:Y:S01]  /*a690*/  WARPGROUP.ARRIVE ;  /* 0x00000000000079c5 */ /* 0x000fe20000000000 */
[----:B------:R-:W-:Y:S01]  /*a6a0*/  UMOV UR7, 0x40000040 ;  /* 0x4000004000077882 */ /* 0x000fe20000000000 */
[----:B------:R-:W-:Y:S01]  /*a6b0*/  PLOP3.LUT P2, PT, PT, PT, UP0, 0x80, 0x0 ;  /* 0x000000000000781c */ /* 0x000fe20003f4f008 */
[----:B------:R-:W-:Y:S01]  /*a6c0*/  USHF.R.U32.HI UR6, URZ, 0x4, UR6 ;  /* 0x000000043f067899 */ /* 0x000fe20008011606 */
[----:B01----:R-:W-:Y:S01]  /*a6d0*/  VIADD R0, R17, UR38 ;  /* 0x0000002611007c36 */ /* 0x003fe20008000000 */
[----:B------:R-:W-:Y:S01]  /*a6e0*/  IADD3 R11, -R23, 0xb, RZ ;  /* 0x0000000b170b7810 */ /* 0x000fe20007ffe1ff */
[----:B------:R-:W-:Y:S01]  /*a6f0*/  IMAD.U32 R4, RZ, RZ, UR45 ;  /* 0x0000002dff047e24 */ /* 0x000fe2000f8e00ff */
[----:B------:R-:W-:Y:S01]  /*a700*/  ULOP3.LUT UR6, UR6, 0x3fff, URZ, 0xc0, !UPT ;  /* 0x00003fff06067892 */ /* 0x000fe2000f8ec03f */
[----:B------:R-:W-:-:S03]  /*a710*/  IMAD.SHL.U32 R14, R5, 0x80, RZ ;  /* 0x00000080050e7824 */ /* 0x000fc600078e00ff */
[----:B------:R-:W-:Y:S01]  /*a720*/  ULOP3.LUT UR6, UR6, 0x4000000, URZ, 0xfc, !UPT ;  /* 0x0400000006067892 */ /* 0x000fe2000f8efc3f */
[----:B------:R-:W-:-:S03]  /*a730*/  @!P1 LEA R4, R4, UR41, 0x3 ;  /* 0x0000002904049c11 */ /* 0x000fc6000f8e18ff */
[----:B------:R-:W-:Y:S02]  /*a740*/  ULEA UR10, UR55, UR6, 0xb ;  /* 0x00000006370a7291 */ /* 0x000fe4000f8e583f */
[----:B------:R-:W-:-:S05]  /*a750*/  @!P1 VIADD R4, R4, 0x28840 ;  /* 0x0002884004049836 */ /* 0x000fca0000000000 */
        /* <DEDUP_REMOVED lines=39> */
[----:B------:R-:W-:Y:S01]  /*a9d0*/  @P2 IMAD.HI.U32 R7, R0, UR6, RZ ;  /* 0x0000000600072c27 */ /* 0x000fe2000f8e00ff */
[----:B------:R-:W-:-:S04]  /*a9e0*/  @UP0 ULDC UR6, c[0x0][0x450] ;  /* 0x0001140000060ab9 */ /* 0x000fc80000000800 */
[----:B------:R-:W-:Y:S01]  /*a9f0*/  @P2 SHF.R.U32.HI R0, RZ, UR6, R7 ;  /* 0x00000006ff002c19 */ /* 0x000fe20008011607 */
[----:B------:R-:W-:Y:S01]  /*aa00*/  ULOP3.LUT UR6, URZ, UR54, URZ, 0x33, !UPT ;  /* 0x000000363f067292 */ /* 0x000fe2000f8e333f */
[----:B------:R-:W-:-:S03]  /*aa10*/  IADD3 R7, -R14, 0x1, RZ ;  /* 0x000000010e077810 */ /* 0x000fc60007ffe1ff */
[----:B------:R-:W0:Y:S02]  /*aa20*/  SHFL.IDX PT, R9, R0, RZ, 0x1c1f ;  /* 0x001c1fff00097589 */ /* 0x000e2400000e0000 */
[----:B------:R-:W-:Y:S01]  /*aa30*/  IMAD R7, R16, -0x2, R7 ;  /* 0xfffffffe10077824 */ /* 0x000fe200078e0207 */
        /* <DEDUP_REMOVED lines=8> */
[----:B------:R-:W-:Y:S01]  /*aac0*/  IMAD.IADD R10, R152, 0x1, R9 ;  /* 0x00000001980a7824 */ /* 0x000fe200078e0209 */
[----:B-1----:R-:W-:Y:S06]  /*aad0*/  @!P6 BRA `(.L_x_1424) ;  /* 0x00000000005ce947 */ /* 0x002fec0003800000 */
        /* <DEDUP_REMOVED lines=13> */
.L_x_1426:
[----:B------:R-:W-:-:S05]  /*abb0*/  IMAD.U32 R9, RZ, RZ, UR52 ;  /* 0x00000034ff097e24 */ /* 0x000fca000f8e00ff */
[----:B------:R-:W-:-:S13]  /*abc0*/  ISETP.NE.AND P2, PT, R9, 0x1, PT ;  /* 0x000000010900780c */ /* 0x000fda0003f45270 */
[----:B------:R-:W0:Y:S02]  /*abd0*/  @P2 LDC.64 R12, c[0x0][0x9e8] ;  /* 0x00027a00ff0c2b82 */ /* 0x000e240000000a00 */
[----:B0-----:R-:W-:-:S05]  /*abe0*/  @P2 IMAD.HI.U32 R12, R7, R12, RZ ;  /* 0x0000000c070c2227 */ /* 0x001fca00078e00ff */
[----:B------:R-:W-:-:S07]  /*abf0*/  @P2 SHF.R.U32.HI R7, RZ, R13, R12 ;  /* 0x0000000dff072219 */ /* 0x000fce000001160c */
.L_x_1427:
[----:B------:R-:W-:Y:S05]  /*ac00*/  BSYNC B0 ;  /* 0x0000000000007941 */ /* 0x000fea0003800000 */
.L_x_1425:
[----:B------:R-:W-:-:S04]  /*ac10*/  IMAD R7, R7, R9, -R14 ;  /* 0x0000000907077224 */ /* 0x000fc800078e0a0e */
[----:B------:R-:W-:-:S05]  /*ac20*/  IMAD R7, R16, -0x2, R7 ;  /* 0xfffffffe10077824 */ /* 0x000fca00078e0207 */
[----:B------:R-:W-:Y:S02]  /*ac30*/  VIADDMNMX R4, R7, R9, R4, PT ;  /* 0x0000000907047246 */ /* 0x000fe40003800104 */
[----:B------:R-:W-:-:S07]  /*ac40*/  VIMNMX R10, R10, R7, !PT ;  /* 0x000000070a0a7248 */ /* 0x000fce0007fe0100 */
.L_x_1424:
        /* <DEDUP_REMOVED lines=8> */
[----:B------:R-:W-:Y:S02]  /*acd0*/  FSEL R167, R25, -INF , !P5 ;  /* 0xff80000019a77808 */ /* 0x000fe40006800000 */
[C---:B------:R-:W-:Y:S02]  /*ace0*/  ISETP.GT.AND P3, PT, R10.reuse, 0x8, P2 ;  /* 0x000000080a00780c */ /* 0x040fe40001764270 */
[----:B------:R-:W-:Y:S02]  /*acf0*/  ISETP.GT.AND P5, PT, R10, 0x10, P2 ;  /* 0x000000100a00780c */ /* 0x000fe400017a4270 */
[----:B------:R-:W-:-:S02]  /*ad00*/  ISETP.LT.OR P4, PT, R4, 0xa, P4 ;  /* 0x0000000a0400780c */ /* 0x000fc40002781670 */
[----:B------:R-:W-:Y:S01]  /*ad10*/  ISETP.LT.OR P3, PT, R4, 0x9, P3 ;  /* 0x000000090400780c */ /* 0x000fe20001f61670 */
[----:B0-----:R-:W-:Y:S01]  /*ad20*/  IMAD.IADD R12, R152, 0x1, R157 ;  /* 0x00000001980c7824 */ /* 0x001fe200078e029d */
[----:B------:R-:W-:Y:S02]  /*ad30*/  ISETP.LT.OR P5, PT, R4, 0x11, P5 ;  /* 0x000000110400780c */ /* 0x000fe40002fa1670 */
[----:B------:R-:W-:Y:S02]  /*ad40*/  FSEL R181, R29, -INF , !P4 ;  /* 0xff8000001db57808 */ /* 0x000fe40006000000 */
[----:B------:R-:W-:Y:S02]  /*ad50*/  FSEL R173, R28, -INF , !P3 ;  /* 0xff8000001cad7808 */ /* 0x000fe40005800000 */
[----:B------:R-:W-:Y:S02]  /*ad60*/  ISETP.GT.AND P4, PT, R10, 0x18, P2 ;  /* 0x000000180a00780c */ /* 0x000fe40001784270 */
[----:B------:R-:W-:-:S02]  /*ad70*/  FSEL R177, R32, -INF , !P5 ;  /* 0xff80000020b17808 */ /* 0x000fc40006800000 */
[C---:B------:R-:W-:Y:S02]  /*ad80*/  ISETP.GT.AND P3, PT, R10.reuse, 0x11, P2 ;  /* 0x000000110a00780c */ /* 0x040fe40001764270 */
[----:B------:R-:W-:Y:S02]  /*ad90*/  ISETP.GT.AND P5, PT, R10, 0x19, P2 ;  /* 0x000000190a00780c */ /* 0x000fe400017a4270 */
[C---:B------:R-:W-:Y:S02]  /*ada0*/  ISETP.LT.OR P4, PT, R4.reuse, 0x19, P4 ;  /* 0x000000190400780c */ /* 0x040fe40002781670 */
[C---:B------:R-:W-:Y:S02]  /*adb0*/  ISETP.LT.OR P3, PT, R4.reuse, 0x12, P3 ;  /* 0x000000120400780c */ /* 0x040fe40001f61670 */
[----:B------:R-:W-:Y:S02]  /*adc0*/  ISETP.LT.OR P5, PT, R4, 0x1a, P5 ;  /* 0x0000001a0400780c */ /* 0x000fe40002fa1670 */
[----:B------:R-:W-:-:S02]  /*add0*/  FSEL R175, R36, -INF , !P4 ;  /* 0xff80000024af7808 */ /* 0x000fc40006000000 */
[----:B------:R-:W-:Y:S02]  /*ade0*/  FSEL R179, R33, -INF , !P3 ;  /* 0xff80000021b37808 */ /* 0x000fe40005800000 */
[C---:B------:R-:W-:Y:S02]  /*adf0*/  ISETP.GT.AND P4, PT, R10.reuse, 0x21, P2 ;  /* 0x000000210a00780c */ /* 0x040fe40001784270 */
[----:B------:R-:W-:Y:S02]  /*ae00*/  FSEL R171, R37, -INF , !P5 ;  /* 0xff80000025ab7808 */ /* 0x000fe40006800000 */
[C---:B------:R-:W-:Y:S02]  /*ae10*/  ISETP.GT.AND P3, PT, R10.reuse, 0x20, P2 ;  /* 0x000000200a00780c */ /* 0x040fe40001764270 */
[----:B------:R-:W-:Y:S02]  /*ae20*/  ISETP.GT.AND P5, PT, R10, 0x28, P2 ;  /* 0x000000280a00780c */ /* 0x000fe400017a4270 */
[----:B------:R-:W-:-:S02]  /*ae30*/  ISETP.LT.OR P4, PT, R4, 0x22, P4 ;  /* 0x000000220400780c */ /* 0x000fc40002781670 */
[C---:B------:R-:W-:Y:S02]  /*ae40*/  ISETP.LT.OR P3, PT, R4.reuse, 0x21, P3 ;  /* 0x000000210400780c */ /* 0x040fe40001f61670 */
[----:B------:R-:W-:Y:S02]  /*ae50*/  ISETP.LT.OR P5, PT, R4, 0x29, P5 ;  /* 0x000000290400780c */ /* 0x000fe40002fa1670 */
[----:B------:R-:W-:Y:S02]  /*ae60*/  FSEL R153, R41, -INF , !P4 ;  /* 0xff80000029997808 */ /* 0x000fe40006000000 */
[----:B------:R-:W-:Y:S02]  /*ae70*/  FSEL R155, R40, -INF , !P3 ;  /* 0xff800000289b7808 */ /* 0x000fe40005800000 */
[----:B------:R-:W-:Y:S02]  /*ae80*/  FSEL R41, R44, -INF , !P5 ;  /* 0xff8000002c297808 */ /* 0x000fe40006800000 */
[----:B------:R-:W-:-:S02]  /*ae90*/  ISETP.GT.AND P3, PT, R10, 0x29, P2 ;  /* 0x000000290a00780c */ /* 0x000fc40001764270 */
[C---:B------:R-:W-:Y:S02]  /*aea0*/  ISETP.GT.AND P4, PT, R10.reuse, 0x30, P2 ;  /* 0x000000300a00780c */ /* 0x040fe40001784270 */
[----:B------:R-:W-:Y:S02]  /*aeb0*/  ISETP.GT.AND P5, PT, R10, 0x31, P2 ;  /* 0x000000310a00780c */ /* 0x000fe400017a4270 */
[C---:B------:R-:W-:Y:S02]  /*aec0*/  ISETP.LT.OR P3, PT, R4.reuse, 0x2a, P3 ;  /* 0x0000002a0400780c */ /* 0x040fe40001f61670 */
[C---:B------:R-:W-:Y:S02]  /*aed0*/  ISETP.LT.OR P4, PT, R4.reuse, 0x31, P4 ;  /* 0x000000310400780c */ /* 0x040fe40002781670 */
[----:B------:R-:W-:Y:S02]  /*aee0*/  ISETP.LT.OR P5, PT, R4, 0x32, P5 ;  /* 0x000000320400780c */ /* 0x000fe40002fa1670 */
[----:B------:R-:W-:-:S02]  /*aef0*/  FSEL R45, R45, -INF , !P3 ;  /* 0xff8000002d2d7808 */ /* 0x000fc40005800000 */
[----:B------:R-:W-:Y:S02]  /*af00*/  FSEL R37, R48, -INF , !P4 ;  /* 0xff80000030257808 */ /* 0x000fe40006000000 */
[----:B------:R-:W-:Y:S02]  /*af10*/  FSEL R49, R49, -INF , !P5 ;  /* 0xff80000031317808 */ /* 0x000fe40006800000 */
[C---:B------:R-:W-:Y:S02]  /*af20*/  ISETP.GT.AND P3, PT, R10.reuse, 0x38, P2 ;  /* 0x000000380a00780c */ /* 0x040fe40001764270 */
        /* <DEDUP_REMOVED lines=46> */
[----:B------:R-:W-:Y:S01]  /*b210*/  ISETP.GT.AND P5, PT, R10, 0x79, P2 ;  /* 0x000000790a00780c */ /* 0x000fe200017a4270 */
[----:B------:R-:W-:Y:S01]  /*b220*/  IMAD.IADD R10, R20, 0x1, R157 ;  /* 0x00000001140a7824 */ /* 0x000fe200078e029d */
[C---:B------:R-:W-:Y:S02]  /*b230*/  ISETP.LT.OR P3, PT, R4.reuse, 0x72, P3 ;  /* 0x000000720400780c */ /* 0x040fe40001f61670 */
[C---:B------:R-:W-:Y:S02]  /*b240*/  ISETP.LT.OR P4, PT, R4.reuse, 0x79, P4 ;  /* 0x000000790400780c */ /* 0x040fe40002781670 */
[----:B------:R-:W-:Y:S02]  /*b250*/  ISETP.LT.OR P5, PT, R4, 0x7a, P5 ;  /* 0x0000007a0400780c */ /* 0x000fe40002fa1670 */
[----:B------:R-:W-:-:S02]  /*b260*/  FSEL R81, R81, -INF , !P3 ;  /* 0xff80000051517808 */ /* 0x000fc40005800000 */
[----:B------:R-:W-:Y:S02]  /*b270*/  FSEL R25, R84, -INF , !P4 ;  /* 0xff80000054197808 */ /* 0x000fe40006000000 */
[----:B------:R-:W-:Y:S01]  /*b280*/  FSEL R85, R85, -INF , !P5 ;  /* 0xff80000055557808 */ /* 0x000fe20006800000 */
[----:B------:R-:W-:Y:S06]  /*b290*/  @!P6 BRA `(.L_x_1428) ;  /* 0x00000000005ce947 */ /* 0x000fec0003800000 */
        /* <DEDUP_REMOVED lines=13> */
.L_x_1430:
[----:B------:R-:W-:-:S05]  /*b370*/  IMAD.U32 R4, RZ, RZ, UR52 ;  /* 0x00000034ff047e24 */ /* 0x000fca000f8e00ff */
[----:B------:R-:W-:-:S13]  /*b380*/  ISETP.NE.AND P3, PT, R4, 0x1, PT ;  /* 0x000000010400780c */ /* 0x000fda0003f65270 */
[----:B------:R-:W0:Y:S02]  /*b390*/  @P3 LDC.64 R158, c[0x0][0x9e8] ;  /* 0x00027a00ff9e3b82 */ /* 0x000e240000000a00 */
[----:B0-----:R-:W-:-:S05]  /*b3a0*/  @P3 IMAD.HI.U32 R0, R157, R158, RZ ;  /* 0x0000009e9d003227 */ /* 0x001fca00078e00ff */
[----:B------:R-:W-:-:S07]  /*b3b0*/  @P3 SHF.R.U32.HI R157, RZ, R159, R0 ;  /* 0x0000009fff9d3219 */ /* 0x000fce0000011600 */
.L_x_1431:
[----:B------:R-:W-:Y:S05]  /*b3c0*/  BSYNC B0 ;  /* 0x0000000000007941 */ /* 0x000fea0003800000 */
.L_x_1429:
[----:B------:R-:W-:-:S04]  /*b3d0*/  IMAD R157, R157, R4, -R14 ;  /* 0x000000049d9d7224 */ /* 0x000fc800078e0a0e */
[----:B------:R-:W-:-:S05]  /*b3e0*/  IMAD R157, R16, -0x2, R157 ;  /* 0xfffffffe109d7824 */ /* 0x000fca00078e029d */
[----:B------:R-:W-:Y:S02]  /*b3f0*/  VIADDMNMX R10, R157, R4, R10, PT ;  /* 0x000000049d0a7246 */ /* 0x000fe4000380010a */
[----:B------:R-:W-:-:S07]  /*b400*/  VIMNMX R12, R12, R157, !PT ;  /* 0x0000009d0c0c7248 */ /* 0x000fce0007fe0100 */
.L_x_1428:
[----:B------:R-:W-:Y:S01]  /*b410*/  FMNMX.FTZ R0, R165, R6, !PT ;  /* 0x00000006a5007209 */ /* 0x000fe20007810000 */
[----:B------:R-:W0:Y:S01]  /*b420*/  LDC R4, c[0x0][0x988] ;  /* 0x00026200ff047b82 */ /* 0x000e220000000800 */
[----:B------:R-:W-:Y:S01]  /*b430*/  ISETP.GT.AND P4, PT, R12, 0x8, P2 ;  /* 0x000000080c00780c */ /* 0x000fe20001784270 */
[----:B------:R-:W-:Y:S01]  /*b440*/  UMOV UR56, UR46 ;  /* 0x0000002e00387c82 */ /* 0x000fe20008000000 */
[----:B------:R-:W-:Y:S02]  /*b450*/  FMNMX.FTZ R0, R167, R0, !PT ;  /* 0x00000000a7007209 */ /* 0x000fe40007810000 */
        /* <DEDUP_REMOVED lines=28> */
[C---:B------:R-:W-:Y:S02]  /*b620*/  ISETP.GT.AND P3, PT, R12.reuse, 0x9, P2 ;  /* 0x000000090c00780c */ /* 0x040fe40001764270 */
[----:B------:R-:W-:Y:S02]  /*b630*/  FMNMX.FTZ R0, R29, R0, !PT ;  /* 0x000000001d007209 */ /* 0x000fe40007810000 */
[----:B------:R-:W-:Y:S02]  /*b640*/  FSEL R169, R43, -INF , !P4 ;  /* 0xff8000002ba97808 */ /* 0x000fe40006000000 */
[----:B------:R-:W-:Y:S02]  /*b650*/  FMNMX.FTZ R0, R57, R0, !PT ;  /* 0x0000000039007209 */ /* 0x000fe40007810000 */
[----:B------:R-:W-:-:S02]  /*b660*/  ISETP.GT.AND P4, PT, R12, RZ, P2 ;  /* 0x000000ff0c00720c */ /* 0x000fc40001784270 */
[----:B------:R-:W-:Y:S02]  /*b670*/  FMNMX.FTZ R0, R15, R0, !PT ;  /* 0x000000000f007209 */ /* 0x000fe40007810000 */
[C---:B------:R-:W-:Y:S02]  /*b680*/  ISETP.LT.OR P5, PT, R10.reuse, 0x11, P5 ;  /* 0x000000110a00780c */ /* 0x040fe40002fa1670 */
        /* <DEDUP_REMOVED lines=11> */
[----:B------:R-:W-:Y:S02]  /*b740*/  ISETP.LT.OR P3, PT, R10, 0x19, P3 ;  /* 0x000000190a00780c */ /* 0x000fe40001f61670 */
        /* <DEDUP_REMOVED lines=9> */
[----:B------:R-:W-:-:S02]  /*b7e0*/  ISETP.GT.AND P4, PT, R12, 0x30, P2 ;  /* 0x000000300c00780c */ /* 0x000fc40001784270 */
[----:B------:R-:W-:Y:S02]  /*b7f0*/  FMNMX.FTZ R0, R25, R0, !PT ;  /* 0x0000000019007209 */ /* 0x000fe40007810000 */
[----:B------:R-:W-:Y:S02]  /*b800*/  ISETP.LT.OR P4, PT, R10, 0x31, P4 ;  /* 0x000000310a00780c */ /* 0x000fe40002781670 */
[----:B------:R-:W-:-:S05]  /*b810*/  FMNMX.FTZ R14, R85, R0, !PT ;  /* 0x00000000550e7209 */ /* 0x000fca0007810000 */
[----:B------:R-:W1:Y:S02]  /*b820*/  SHFL.BFLY PT, R157, R14, 0x2, 0x1f ;  /* 0x0c401f000e9d7f89 */ /* 0x000e6400000e0000 */
[----:B-1----:R-:W-:-:S05]  /*b830*/  FMNMX.FTZ R157, R14, R157, !PT ;  /* 0x0000009d0e9d7209 */ /* 0x002fca0007810000 */
[----:B------:R-:W1:Y:S02]  /*b840*/  SHFL.BFLY PT, R0, R157, 0x1, 0x1f ;  /* 0x0c201f009d007f89 */ /* 0x000e6400000e0000 */
[----:B-1----:R-:W-:Y:S02]  /*b850*/  FMNMX.FTZ R0, R157, R0, !PT ;  /* 0x000000009d007209 */ /* 0x002fe40007810000 */
[----:B------:R-:W-:Y:S01]  /*b860*/  FSEL R157, R34, -INF , !P5 ;  /* 0xff800000229d7808 */ /* 0x000fe20006800000 */
[----:B------:R-:W-:Y:S01]  /*b870*/  IMAD.U32 R34, RZ, RZ, UR55 ;  /* 0x00000037ff227e24 */ /* 0x000fe2000f8e00ff */
[C---:B------:R-:W-:Y:S01]  /*b880*/  FSETP.NEU.FTZ.AND P5, PT, R0.reuse, -INF , PT ;  /* 0xff8000000000780b */ /* 0x040fe20003fbd000 */
[----:B0-----:R-:W-:Y:S01]  /*b890*/  FMUL.FTZ R14, R0, R4 ;  /* 0x00000004000e7220 */ /* 0x001fe20000410000 */
[----:B------:R-:W-:Y:S01]  /*b8a0*/  FMNMX.FTZ R20, R157, R20, !PT ;  /* 0x000000149d147209 */ /* 0x000fe20007810000 */
[----:B------:R-:W-:Y:S01]  /*b8b0*/  UMOV UR55, UR45 ;  /* 0x0000002d00377c82 */ /* 0x000fe20008000000 */
[----:B------:R-:W-:-:S02]  /*b8c0*/  @!P1 LEA R34, R34, UR41, 0x3 ;  /* 0x0000002922229c11 */ /* 0x000fc4000f8e18ff */
[----:B------:R-:W-:Y:S02]  /*b8d0*/  FSEL R14, R14, RZ, P5 ;  /* 0x000000ff0e0e7208 */ /* 0x000fe40002800000 */
[----:B------:R-:W-:-:S03]  /*b8e0*/  FMNMX.FTZ R20, R35, R20, !PT ;  /* 0x0000001423147209 */ /* 0x000fc60007810000 */
        /* <DEDUP_REMOVED lines=18> */
[-CC-:B------:R-:W-:Y:S01]  /*ba10*/  FFMA.FTZ R41, R45, R4.reuse, -R14.reuse ;  /* 0x000000042d297223 */ /* 0x180fe2000001080e */
[----:B------:R-:W-:Y:S01]  /*ba20*/  FSEL R177, R50, -INF , !P4 ;  /* 0xff80000032b17808 */ /* 0x000fe20006000000 */
[-CC-:B------:R-:W-:Y:S01]  /*ba30*/  FFMA.FTZ R168, R37, R4.reuse, -R14.reuse ;  /* 0x0000000425a87223 */ /* 0x180fe2000001080e */
[----:B------:R-:W-:Y:S01]  /*ba40*/  FSEL R173, R46, -INF , !P3 ;  /* 0xff8000002ead7808 */ /* 0x000fe20005800000 */
[-CC-:B------:R-:W-:Y:S01]  /*ba50*/  FFMA.FTZ R37, R49, R4.reuse, -R14.reuse ;  /* 0x0000000431257223 */ /* 0x180fe2000001080e */
[C---:B------:R-:W-:Y:S01]  /*ba60*/  ISETP.GT.AND P3, PT, R12.reuse, 0x29, P2 ;  /* 0x000000290c00780c */ /* 0x040fe20001764270 */
[-CC-:B------:R-:W-:Y:S01]  /*ba70*/  FFMA.FTZ R170, R33, R4.reuse, -R14.reuse ;  /* 0x0000000421aa7223 */ /* 0x180fe2000001080e */
[----:B------:R-:W-:Y:S01]  /*ba80*/  ISETP.GT.AND P4, PT, R12, 0x38, P2 ;  /* 0x000000380c00780c */ /* 0x000fe20001784270 */
        /* <DEDUP_REMOVED lines=8> */
[-CC-:B------:R-:W-:Y:S01]  /*bb10*/  FFMA.FTZ R29, R57, R4.reuse, -R14.reuse ;  /* 0x00000004391d7223 */ /* 0x180fe2000001080e */
[C---:B------:R-:W-:Y:S01]  /*bb20*/  ISETP.LT.OR P4, PT, R10.reuse, 0x39, P4 ;  /* 0x000000390a00780c */ /* 0x040fe20002781670 */
[-CC-:B------:R-:W-:Y:S01]  /*bb30*/  FFMA.FTZ R61, R65, R4.reuse, -R14.reuse ;  /* 0x00000004413d7223 */ /* 0x180fe2000001080e */
[----:B------:R-:W-:Y:S01]  /*bb40*/  ISETP.LT.OR P3, PT, R10, 0x32, P3 ;  /* 0x000000320a00780c */ /* 0x000fe20001f61670 */
[--C-:B------:R-:W-:Y:S01]  /*bb50*/  FFMA.FTZ R160, R7, R4, -R14.reuse ;  /* 0x0000000407a07223 */ /* 0x100fe2000001080e */
[----:B------:R-:W-:Y:S01]  /*bb60*/  FMNMX.FTZ R20, R173, R20, !PT ;  /* 0x00000014ad147209 */ /* 0x000fe20007810000 */
[----:B------:R-:W-:Y:S01]  /*bb70*/  MUFU.EX2 R180, R180 ;  /* 0x000000b400b47308 */ /* 0x000fe20000000800 */
[----:B------:R-:W-:Y:S01]  /*bb80*/  FSEL R179, R51, -INF , !P3 ;  /* 0xff80000033b37808 */ /* 0x000fe20005800000 */
[-CC-:B------:R-:W-:Y:S01]  /*bb90*/  FFMA.FTZ R51, R171, R4.reuse, -R14.reuse ;  /* 0x00000004ab337223 */ /* 0x180fe2000001080e */
[----:B------:R-:W-:Y:S01]  /*bba0*/  ISETP.GT.AND P3, PT, R12, 0x39, P2 ;  /* 0x000000390c00780c */ /* 0x000fe20001764270 */
[-CC-:B------:R-:W-:Y:S01]  /*bbb0*/  FFMA.FTZ R158, R11, R4.reuse, -R14.reuse ;  /* 0x000000040b9e7223 */ /* 0x180fe2000001080e */
[----:B------:R-:W-:Y:S01]  /*bbc0*/  FSEL R181, R54, -INF , !P4 ;  /* 0xff80000036b57808 */ /* 0x000fe20006000000 */
[--C-:B------:R-:W-:Y:S01]  /*bbd0*/  FFMA.FTZ R11, R77, R4, -R14.reuse ;  /* 0x000000044d0b7223 */ /* 0x100fe2000001080e */
[----:B------:R-:W-:Y:S01]  /*bbe0*/  FMNMX.FTZ R20, R47, R20, !PT ;  /* 0x000000142f147209 */ /* 0x000fe20007810000 */
[----:B------:R-:W-:Y:S01]  /*bbf0*/  MUFU.EX2 R27, R27 ;  /* 0x0000001b001b7308 */ /* 0x000fe20000000800 */
[----:B------:R-:W-:Y:S01]  /*bc00*/  ISETP.GT.AND P4, PT, R12, 0x40, P2 ;  /* 0x000000400c00780c */ /* 0x000fe20001784270 */
[-CC-:B------:R-:W-:Y:S01]  /*bc10*/  FFMA.FTZ R162, R9, R4.reuse, -R14.reuse ;  /* 0x0000000409a27223 */ /* 0x180fe2000001080e */
[C---:B------:R-:W-:Y:S01]  /*bc20*/  ISETP.LT.OR P3, PT, R10.reuse, 0x3a, P3 ;  /* 0x0000003a0a00780c */ /* 0x040fe20001f61670 */
[--C-:B------:R-:W-:Y:S01]  /*bc30*/  FFMA.FTZ R9, R69, R4, -R14.reuse ;  /* 0x0000000445097223 */ /* 0x100fe2000001080e */
[----:B------:R-:W-:Y:S01]  /*bc40*/  FMNMX.FTZ R20, R177, R20, !PT ;  /* 0x00000014b1147209 */ /* 0x000fe20007810000 */
[-CC-:B------:R-:W-:Y:S01]  /*bc50*/  FFMA.FTZ R156, R13, R4.reuse, -R14.reuse ;  /* 0x000000040d9c7223 */ /* 0x180fe2000001080e */
[----:B------:R-:W-:Y:S01]  /*bc60*/  ISETP.LT.OR P4, PT, R10, 0x41, P4 ;  /* 0x000000410a00780c */ /* 0x000fe20002781670 */
[----:B------:R-:W-:Y:S01]  /*bc70*/  MUFU.EX2 R182, R182 ;  /* 0x000000b600b67308 */ /* 0x000fe20000000800 */
[----:B------:R-:W-:Y:S01]  /*bc80*/  FSEL R55, R55, -INF , !P3 ;  /* 0xff80000037377808 */ /* 0x000fe20005800000 */
[-CC-:B------:R-:W-:Y:S01]  /*bc90*/  FFMA.FTZ R152, R21, R4.reuse, -R14.reuse ;  /* 0x0000000415987223 */ /* 0x180fe2000001080e */
[----:B------:R-:W-:Y:S01]  /*bca0*/  ISETP.GT.AND P3, PT, R12, 0x41, P2 ;  /* 0x000000410c00780c */ /* 0x000fe20001764270 */
[--C-:B------:R-:W-:Y:S01]  /*bcb0*/  FFMA.FTZ R154, R25, R4, -R14.reuse ;  /* 0x00000004199a7223 */ /* 0x100fe2000001080e */
[----:B------:R-:W-:Y:S01]  /*bcc0*/  FMNMX.FTZ R20, R179, R20, !PT ;  /* 0x00000014b3147209 */ /* 0x000fe20007810000 */
[-CC-:B------:R-:W-:Y:S01]  /*bcd0*/  FFMA.FTZ R13, R73, R4.reuse, -R14.reuse ;  /* 0x00000004490d7223 */ /* 0x180fe2000001080e */
[----:B------:R-:W-:Y:S01]  /*bce0*/  FSEL R171, R58, -INF , !P4 ;  /* 0xff8000003aab7808 */ /* 0x000fe20006000000 */
[----:B------:R-:W-:Y:S01]  /*bcf0*/  MUFU.EX2 R31, R31 ;  /* 0x0000001f001f7308 */ /* 0x000fe20000000800 */
[----:B------:R-:W-:Y:S01]  /*bd00*/  ISETP.GT.AND P4, PT, R12, 0x48, P2 ;  /* 0x000000480c00780c */ /* 0x000fe20001784270 */
[-CC-:B------:R-:W-:Y:S01]  /*bd10*/  FFMA.FTZ R21, R81, R4.reuse, -R14.reuse ;  /* 0x0000000451157223 */ /* 0x180fe2000001080e */
[----:B------:R-:W-:Y:S01]  /*bd20*/  ISETP.LT.OR P3, PT, R10, 0x42, P3 ;  /* 0x000000420a00780c */ /* 0x000fe20001f61670 */
[----:B------:R-:W-:Y:S01]  /*bd30*/  FFMA.FTZ R25, R85, R4, -R14 ;  /* 0x0000000455197223 */ /* 0x000fe2000001080e */
[----:B------:R-:W-:-:S02]  /*bd40*/  FMNMX.FTZ R20, R181, R20, !PT ;  /* 0x00000014b5147209 */ /* 0x000fc40007810000 */
[----:B------:R-:W-:Y:S01]  /*bd50*/  ISETP.LT.OR P4, PT, R10, 0x49, P4 ;  /* 0x000000490a00780c */ /* 0x000fe20002781670 */
[----:B------:R-:W-:Y:S01]  /*bd60*/  MUFU.EX2 R176, R176 ;  /* 0x000000b000b07308 */ /* 0x000fe20000000800 */
[----:B------:R-:W-:Y:S01]  /*bd70*/  FSEL R155, R59, -INF , !P3 ;  /* 0xff8000003b9b7808 */ /* 0x000fe20005800000 */
[----:B------:R-:W-:Y:S01]  /*bd80*/  FFMA.FTZ R59, R153, R4, -R14 ;  /* 0x00000004993b7223 */ /* 0x000fe2000001080e */
[----:B------:R-:W-:Y:S02]  /*bd90*/  ISETP.GT.AND P3, PT, R12, 0x49, P2 ;  /* 0x000000490c00780c */ /* 0x000fe40001764270 */
[----:B------:R-:W-:Y:S02]  /*bda0*/  FMNMX.FTZ R20, R55, R20, !PT ;  /* 0x0000001437147209 */ /* 0x000fe40007810000 */
[----:B------:R-:W-:Y:S01]  /*bdb0*/  FSEL R175, R62, -INF , !P4 ;  /* 0xff8000003eaf7808 */ /* 0x000fe20006000000 */
[----:B------:R-:W-:Y:S01]  /*bdc0*/  MUFU.EX2 R43, R43 ;  /* 0x0000002b002b7308 */ /* 0x000fe20000000800 */
[----:B------:R-:W-:-:S02]  /*bdd0*/  ISETP.GT.AND P4, PT, R12, 0x50, P2 ;  /* 0x000000500c00780c */ /* 0x000fc40001784270 */
[C---:B------:R-:W-:Y:S02]  /*bde0*/  ISETP.LT.OR P3, PT, R10.reuse, 0x4a, P3 ;  /* 0x0000004a0a00780c */ /* 0x040fe40001f61670 */
[----:B------:R-:W-:Y:S02]  /*bdf0*/  FMNMX.FTZ R20, R171, R20, !PT ;  /* 0x00000014ab147209 */ /* 0x000fe40007810000 */
[----:B------:R-:W-:Y:S01]  /*be00*/  ISETP.LT.OR P4, PT, R10, 0x51, P4 ;  /* 0x000000510a00780c */ /* 0x000fe20002781670 */
[----:B------:R-:W-:Y:S01]  /*be10*/  MUFU.EX2 R178, R178 ;  /* 0x000000b200b27308 */ /* 0x000fe20000000800 */
[----:B------:R-:W-:Y:S02]  /*be20*/  FSEL R63, R63, -INF , !P3 ;  /* 0xff8000003f3f7808 */ /* 0x000fe40005800000 */
[----:B------:R-:W-:Y:S02]  /*be30*/  ISETP.GT.AND P3, PT, R12, 0x51, P2 ;  /* 0x000000510c00780c */ /* 0x000fe40001764270 */
[----:B------:R-:W-:-:S02]  /*be40*/  FMNMX.FTZ R20, R155, R20, !PT ;  /* 0x000000149b147209 */ /* 0x000fc40007810000 */
[----:B------:R-:W-:Y:S01]  /*be50*/  FSEL R153, R66, -INF , !P4 ;  /* 0xff80000042997808 */ /* 0x000fe20006000000 */
[----:B------:R-:W-:Y:S01]  /*be60*/  MUFU.EX2 R51, R51 ;  /* 0x0000003300337308 */ /* 0x000fe20000000800 */
[----:B------:R-:W-:Y:S02]  /*be70*/  ISETP.GT.AND P4, PT, R12, 0x58, P2 ;  /* 0x000000580c00780c */ /* 0x000fe40001784270 */
[C---:B------:R-:W-:Y:S02]  /*be80*/  ISETP.LT.OR P3, PT, R10.reuse, 0x52, P3 ;  /* 0x000000520a00780c */ /* 0x040fe40001f61670 */
[----:B------:R-:W-:Y:S02]  /*be90*/  FMNMX.FTZ R20, R175, R20, !PT ;  /* 0x00000014af147209 */ /* 0x000fe40007810000 */
[----:B------:R-:W-:Y:S01]  /*bea0*/  ISETP.LT.OR P4, PT, R10, 0x59, P4 ;  /* 0x000000590a00780c */ /* 0x000fe20002781670 */
[----:B------:R-:W-:Y:S01]  /*beb0*/  MUFU.EX2 R172, R172 ;  /* 0x000000ac00ac7308 */ /* 0x000fe20000000800 */
[----:B------:R-:W-:-:S02]  /*bec0*/  FSEL R67, R67, -INF , !P3 ;  /* 0xff80000043437808 */ /* 0x000fc40005800000 */
[----:B------:R-:W-:Y:S02]  /*bed0*/  FMNMX.FTZ R20, R63, R20, !PT ;  /* 0x000000143f147209 */ /* 0x000fe40007810000 */
[----:B------:R-:W-:Y:S02]  /*bee0*/  ISETP.GT.AND P3, PT, R12, 0x59, P2 ;  /* 0x000000590c00780c */ /* 0x000fe40001764270 */
[----:B------:R-:W-:Y:S01]  /*bef0*/  FSEL R45, R70, -INF , !P4 ;  /* 0xff800000462d7808 */ /* 0x000fe20006000000 */
[----:B------:R-:W-:Y:S01]  /*bf00*/  MUFU.EX2 R59, R59 ;  /* 0x0000003b003b7308 */ /* 0x000fe20000000800 */
[----:B------:R-:W-:Y:S02]  /*bf10*/  FMNMX.FTZ R20, R153, R20, !PT ;  /* 0x0000001499147209 */ /* 0x000fe40007810000 */
[----:B------:R-:W-:Y:S02]  /*bf20*/  ISETP.GT.AND P4, PT, R12, 0x60, P2 ;  /* 0x000000600c00780c */ /* 0x000fe40001784270 */
[----:B------:R-:W-:-:S02]  /*bf30*/  ISETP.LT.OR P3, PT, R10, 0x5a, P3 ;  /* 0x0000005a0a00780c */ /* 0x000fc40001f61670 */
[----:B------:R-:W-:Y:S01]  /*bf40*/  FMNMX.FTZ R20, R67, R20, !PT ;  /* 0x0000001443147209 */ /* 0x000fe20007810000 */
[----:B------:R-:W-:Y:S01]  /*bf50*/  MUFU.EX2 R174, R174 ;  /* 0x000000ae00ae7308 */ /* 0x000fe20000000800 */
[----:B------:R-:W-:Y:S02]  /*bf60*/  ISETP.LT.OR P4, PT, R10, 0x61, P4 ;  /* 0x000000610a00780c */ /* 0x000fe40002781670 */
[----:B------:R-:W-:Y:S02]  /*bf70*/  FSEL R71, R71, -INF , !P3 ;  /* 0xff80000047477808 */ /* 0x000fe40005800000 */
[----:B------:R-:W-:Y:S02]  /*bf80*/  ISETP.GT.AND P3, PT, R12, 0x61, P2 ;  /* 0x000000610c00780c */ /* 0x000fe40001764270 */
[----:B------:R-:W-:Y:S01]  /*bf90*/  FMNMX.FTZ R20, R45, R20, !PT ;  /* 0x000000142d147209 */ /* 0x000fe20007810000 */
[----:B------:R-:W-:Y:S01]  /*bfa0*/  MUFU.EX2 R41, R41 ;  /* 0x0000002900297308 */ /* 0x000fe20000000800 */
[----:B------:R-:W-:-:S02]  /*bfb0*/  FSEL R49, R74, -INF , !P4 ;  /* 0xff8000004a317808 */ /* 0x000fc40006000000 */
[----:B------:R-:W-:Y:S02]  /*bfc0*/  ISETP.GT.AND P4, PT, R12, 0x68, P2 ;  /* 0x000000680c00780c */ /* 0x000fe40001784270 */
[C---:B------:R-:W-:Y:S02]  /*bfd0*/  ISETP.LT.OR P3, PT, R10.reuse, 0x62, P3 ;  /* 0x000000620a00780c */ /* 0x040fe40001f61670 */
[----:B------:R-:W-:Y:S01]  /*bfe0*/  FMNMX.FTZ R20, R71, R20, !PT ;  /* 0x0000001447147209 */ /* 0x000fe20007810000 */
[----:B------:R-:W-:Y:S01]  /*bff0*/  MUFU.EX2 R168, R168 ;  /* 0x000000a800a87308 */ /* 0x000fe20000000800 */
[----:B------:R-:W-:Y:S02]  /*c000*/  ISETP.LT.OR P4, PT, R10, 0x69, P4 ;  /* 0x000000690a00780c */ /* 0x000fe40002781670 */
[----:B------:R-:W-:Y:S02]  /*c010*/  FSEL R75, R75, -INF , !P3 ;  /* 0xff8000004b4b7808 */ /* 0x000fe40005800000 */
[----:B------:R-:W-:-:S02]  /*c020*/  ISETP.GT.AND P3, PT, R12, 0x69, P2 ;  /* 0x000000690c00780c */ /* 0x000fc40001764270 */
[----:B------:R-:W-:Y:S01]  /*c030*/  FMNMX.FTZ R20, R49, R20, !PT ;  /* 0x0000001431147209 */ /* 0x000fe20007810000 */
[----:B------:R-:W-:Y:S01]  /*c040*/  MUFU.EX2 R37, R37 ;  /* 0x0000002500257308 */ /* 0x000fe20000000800 */
[----:B------:R-:W-:Y:S02]  /*c050*/  FSEL R193, R78, -INF , !P4 ;  /* 0xff8000004ec17808 */ /* 0x000fe40006000000 */
[----:B------:R-:W-:Y:S02]  /*c060*/  ISETP.GT.AND P4, PT, R12, 0x70, P2 ;  /* 0x000000700c00780c */ /* 0x000fe40001784270 */
[C---:B------:R-:W-:Y:S02]  /*c070*/  ISETP.LT.OR P3, PT, R10.reuse, 0x6a, P3 ;  /* 0x0000006a0a00780c */ /* 0x040fe40001f61670 */
[----:B------:R-:W-:Y:S01]  /*c080*/  FMNMX.FTZ R20, R75, R20, !PT ;  /* 0x000000144b147209 */ /* 0x000fe20007810000 */
[----:B------:R-:W-:Y:S01]  /*c090*/  MUFU.EX2 R170, R170 ;  /* 0x000000aa00aa7308 */ /* 0x000fe20000000800 */
[----:B------:R-:W-:-:S02]  /*c0a0*/  ISETP.LT.OR P4, PT, R10, 0x71, P4 ;  /* 0x000000710a00780c */ /* 0x000fc40002781670 */
[----:B------:R-:W-:Y:S02]  /*c0b0*/  FSEL R79, R79, -INF , !P3 ;  /* 0xff8000004f4f7808 */ /* 0x000fe40005800000 */
[----:B------:R-:W-:Y:S02]  /*c0c0*/  ISETP.GT.AND P3, PT, R12, 0x71, P2 ;  /* 0x000000710c00780c */ /* 0x000fe40001764270 */
[----:B------:R-:W-:Y:S01]  /*c0d0*/  FMNMX.FTZ R20, R193, R20, !PT ;  /* 0x00000014c1147209 */ /* 0x000fe20007810000 */
[----:B------:R-:W-:Y:S01]  /*c0e0*/  MUFU.EX2 R33, R33 ;  /* 0x0000002100217308 */ /* 0x000fe20000000800 */
[----:B------:R-:W-:Y:S02]  /*c0f0*/  FSEL R53, R82, -INF , !P4 ;  /* 0xff80000052357808 */ /* 0x000fe40006000000 */
[----:B------:R-:W-:Y:S02]  /*c100*/  ISETP.GT.AND P4, PT, R12, 0x78, P2 ;  /* 0x000000780c00780c */ /* 0x000fe40001784270 */
[----:B------:R-:W-:-:S02]  /*c110*/  ISETP.LT.OR P3, PT, R10, 0x72, P3 ;  /* 0x000000720a00780c */ /* 0x000fc40001f61670 */
[----:B------:R-:W-:Y:S01]  /*c120*/  FMNMX.FTZ R20, R79, R20, !PT ;  /* 0x000000144f147209 */ /* 0x000fe20007810000 */
[----:B------:R-:W-:Y:S01]  /*c130*/  MUFU.EX2 R164, R164 ;  /* 0x000000a400a47308 */ /* 0x000fe20000000800 */
[----:B------:R-:W-:Y:S02]  /*c140*/  ISETP.GT.AND P2, PT, R12, 0x79, P2 ;  /* 0x000000790c00780c */ /* 0x000fe40001744270 */
[C---:B------:R-:W-:Y:S02]  /*c150*/  ISETP.LT.OR P4, PT, R10.reuse, 0x79, P4 ;  /* 0x000000790a00780c */ /* 0x040fe40002781670 */
[----:B------:R-:W-:Y:S02]  /*c160*/  FSEL R83, R83, -INF , !P3 ;  /* 0xff80000053537808 */ /* 0x000fe40005800000 */
[----:B------:R-:W-:Y:S01]  /*c170*/  FMNMX.FTZ R20, R53, R20, !PT ;  /* 0x0000001435147209 */ /* 0x000fe20007810000 */
[----:B------:R-:W-:Y:S01]  /*c180*/  MUFU.EX2 R29, R29 ;  /* 0x0000001d001d7308 */ /* 0x000fe20000000800 */
[----:B------:R-:W-:-:S02]  /*c190*/  ISETP.LT.OR P2, PT, R10, 0x7a, P2 ;  /* 0x0000007a0a00780c */ /* 0x000fc40001741670 */
[----:B------:R-:W-:Y:S02]  /*c1a0*/  FSEL R57, R86, -INF , !P4 ;  /* 0xff80000056397808 */ /* 0x000fe40006000000 */
[----:B------:R-:W-:Y:S02]  /*c1b0*/  FMNMX.FTZ R20, R83, R20, !PT ;  /* 0x0000001453147209 */ /* 0x000fe40007810000 */
[----:B------:R-:W-:Y:S01]  /*c1c0*/  FSEL R65, R0, RZ, P5 ;  /* 0x000000ff00417208 */ /* 0x000fe20002800000 */
[----:B------:R-:W-:Y:S01]  /*c1d0*/  MUFU.EX2 R166, R166 ;  /* 0x000000a600a67308 */ /* 0x000fe20000000800 */
[----:B------:R-:W-:Y:S02]  /*c1e0*/  FSEL R87, R87, -INF , !P2 ;  /* 0xff80000057577808 */ /* 0x000fe40005000000 */
[----:B------:R-:W-:Y:S01]  /*c1f0*/  FMNMX.FTZ R20, R57, R20, !PT ;  /* 0x0000001439147209 */ /* 0x000fe20007810000 */
[----:B------:R-:W-:-:S03]  /*c200*/  FADD.FTZ R65, -R65, R6 ;  /* 0x0000000641417221 */ /* 0x000fc60000010100 */
[----:B------:R-:W-:Y:S01]  /*c210*/  FMNMX.FTZ R20, R87, R20, !PT ;  /* 0x0000001457147209 */ /* 0x000fe20007810000 */
[----:B------:R-:W-:Y:S01]  /*c220*/  FMUL.FTZ R65, R65, R4 ;  /* 0x0000000441417220 */ /* 0x000fe20000410000 */
[----:B------:R-:W-:Y:S03]  /*c230*/  MUFU.EX2 R15, R15 ;  /* 0x0000000f000f7308 */ /* 0x000fe60000000800 */
[----:B------:R-:W0:Y:S05]  /*c240*/  SHFL.BFLY PT, R7, R20, 0x2, 0x1f ;  /* 0x0c401f0014077f89 */ /* 0x000e2a00000e0000 */
[----:B------:R-:W1:Y:S08]  /*c250*/  MUFU.EX2 R65, R65 ;  /* 0x0000004100417308 */ /* 0x000e700000000800 */
[----:B------:R-:W-:Y:S08]  /*c260*/  MUFU.EX2 R160, R160 ;  /* 0x000000a000a07308 */ /* 0x000ff00000000800 */
[----:B------:R-:W-:Y:S01]  /*c270*/  MUFU.EX2 R61, R61 ;  /* 0x0000003d003d7308 */ /* 0x000fe20000000800 */
[----:B-1----:R-:W-:Y:S01]  /*c280*/  FFMA.FTZ R26, R65, R3, R180 ;  /* 0x00000003411a7223 */ /* 0x002fe200000100b4 */
[C---:B------:R-:W-:Y:S01]  /*c290*/  F2FP.BF16.F32.PACK_AB R180, R27.reuse, R180 ;  /* 0x000000b41bb4723e */ /* 0x040fe200000010ff */
[----:B------:R-:W-:Y:S01]  /*c2a0*/  FMUL.FTZ R88, R88, R65 ;  /* 0x0000004158587220 */ /* 0x000fe20000410000 */
[----:B0-----:R-:W-:Y:S01]  /*c2b0*/  FMNMX.FTZ R7, R20, R7, !PT ;  /* 0x0000000714077209 */ /* 0x001fe20007810000 */
[----:B------:R-:W-:Y:S01]  /*c2c0*/  FADD.FTZ R3, R27, R26 ;  /* 0x0000001a1b037221 */ /* 0x000fe20000010000 */
[-C--:B------:R-:W-:Y:S01]  /*c2d0*/  FMUL.FTZ R89, R89, R65.reuse ;  /* 0x0000004159597220 */ /* 0x080fe20000410000 */
[-C--:B------:R-:W-:Y:S01]  /*c2e0*/  FMUL.FTZ R92, R92, R65.reuse ;  /* 0x000000415c5c7220 */ /* 0x080fe20000410000 */
[----:B------:R-:W-:Y:S01]  /*c2f0*/  MUFU.EX2 R162, R162 ;  /* 0x000000a200a27308 */ /* 0x000fe20000000800 */
[----:B------:R-:W-:Y:S01]  /*c300*/  FADD.FTZ R26, R182, R3 ;  /* 0x00000003b61a7221 */ /* 0x000fe20000010000 */
[----:B------:R-:W0:Y:S01]  /*c310*/  SHFL.BFLY PT, R10, R7, 0x1, 0x1f ;  /* 0x0c201f00070a7f89 */ /* 0x000e2200000e0000 */
[----:B------:R-:W-:Y:S01]  /*c320*/  F2FP.BF16.F32.PACK_AB R182, R31, R182 ;  /* 0x000000b61fb6723e */ /* 0x000fe200000010ff */
[-C--:B------:R-:W-:Y:S01]  /*c330*/  FMUL.FTZ R93, R93, R65.reuse ;  /* 0x000000415d5d7220 */ /* 0x080fe20000410000 */
[----:B------:R-:W-:Y:S01]  /*c340*/  FADD.FTZ R3, R31, R26 ;  /* 0x0000001a1f037221 */ /* 0x000fe20000010000 */
[-C--:B------:R-:W-:Y:S01]  /*c350*/  FMUL.FTZ R96, R96, R65.reuse ;  /* 0x0000004160607220 */ /* 0x080fe20000410000 */
[-C--:B------:R-:W-:Y:S01]  /*c360*/  FMUL.FTZ R97, R97, R65.reuse ;  /* 0x0000004161617220 */ /* 0x080fe20000410000 */
[----:B------:R-:W-:Y:S01]  /*c370*/  MUFU.EX2 R9, R9 ;  /* 0x0000000900097308 */ /* 0x000fe20000000800 */
[----:B------:R-:W-:Y:S01]  /*c380*/  FADD.FTZ R26, R176, R3 ;  /* 0x00000003b01a7221 */ /* 0x000fe20000010000 */
[----:B------:R-:W-:Y:S01]  /*c390*/  F2FP.BF16.F32.PACK_AB R176, R43, R176 ;  /* 0x000000b02bb0723e */ /* 0x000fe200000010ff */
[-C--:B------:R-:W-:Y:S01]  /*c3a0*/  FMUL.FTZ R100, R100, R65.reuse ;  /* 0x0000004164647220 */ /* 0x080fe20000410000 */
        /* <DEDUP_REMOVED lines=14> */
[----:B0-----:R-:W-:Y:S01]  /*c490*/  FMNMX.FTZ R7, R7, R10, !PT ;  /* 0x0000000a07077209 */ /* 0x001fe20007810000 */
[-C--:B------:R-:W-:Y:S01]  /*c4a0*/  FMUL.FTZ R116, R116, R65.reuse ;  /* 0x0000004174747220 */ /* 0x080fe20000410000 */
[C---:B------:R-:W-:Y:S01]  /*c4b0*/  F2FP.BF16.F32.PACK_AB R172, R59.reuse, R172 ;  /* 0x000000ac3bac723e */ /* 0x040fe200000010ff */
[----:B------:R-:W-:Y:S01]  /*c4c0*/  FADD.FTZ R3, R59, R30 ;  /* 0x0000001e3b037221 */ /* 0x000fe20000010000 */
[C---:B------:R-:W-:Y:S01]  /*c4d0*/  FSETP.NEU.FTZ.AND P2, PT, R7.reuse, -INF , PT ;  /* 0xff8000000700780b */ /* 0x040fe20003f5d000 */
[C---:B------:R-:W-:Y:S01]  /*c4e0*/  FMUL.FTZ R6, R7.reuse, R4 ;  /* 0x0000000407067220 */ /* 0x040fe20000410000 */
[----:B------:R-:W-:Y:S01]  /*c4f0*/  MUFU.EX2 R158, R158 ;  /* 0x0000009e009e7308 */ /* 0x000fe20000000800 */
[----:B------:R-:W-:Y:S01]  /*c500*/  FADD.FTZ R30, R174, R3 ;  /* 0x00000003ae1e7221 */ /* 0x000fe20000010000 */
[----:B------:R-:W-:Y:S01]  /*c510*/  FSEL R3, R7, RZ, P2 ;  /* 0x000000ff07037208 */ /* 0x000fe20001000000 */
[----:B------:R-:W-:Y:S01]  /*c520*/  FMUL.FTZ R117, R117, R65 ;  /* 0x0000004175757220 */ /* 0x000fe20000410000 */
[----:B------:R-:W-:Y:S01]  /*c530*/  FSEL R32, R6, RZ, P2 ;  /* 0x000000ff06207208 */ /* 0x000fe20001000000 */
[----:B------:R-:W-:Y:S01]  /*c540*/  FADD.FTZ R77, R41, R30 ;  /* 0x0000001e294d7221 */ /* 0x000fe20000010000 */
[----:B------:R-:W-:-:S02]  /*c550*/  @!P1 VIADD R30, R34, 0x28860 ;  /* 0x00028860221e9836 */ /* 0x000fc40000000000 */
[----:B------:R-:W-:Y:S01]  /*c560*/  FADD.FTZ R3, -R3, R8 ;  /* 0x0000000803037221 */ /* 0x000fe20000010100 */
[----:B------:R-:W-:Y:S01]  /*c570*/  MUFU.EX2 R11, R11 ;  /* 0x0000000b000b7308 */ /* 0x000fe20000000800 */
[----:B------:R-:W-:Y:S01]  /*c580*/  FADD.FTZ R8, R168, R77 ;  /* 0x0000004da8087221 */ /* 0x000fe20000010000 */
[-CC-:B------:R-:W-:Y:S01]  /*c590*/  FFMA.FTZ R69, R183, R4.reuse, -R32.reuse ;  /* 0x00000004b7457223 */ /* 0x180fe20000010820 */
[-C--:B------:R-:W-:Y:S01]  /*c5a0*/  FMUL.FTZ R3, R3, R4.reuse ;  /* 0x0000000403037220 */ /* 0x080fe20000410000 */
        /* <DEDUP_REMOVED lines=12> */
[----:B------:R0:W1:Y:S01]  /*c670*/  MUFU.EX2 R8, R3 ;  /* 0x0000000300087308 */ /* 0x0000620000000800 */
[----:B------:R-:W-:Y:S01]  /*c680*/  FADD.FTZ R34, R164, R77 ;  /* 0x0000004da4227221 */ /* 0x000fe20000010000 */
        /* <DEDUP_REMOVED lines=8> */
[-C--:B------:R-:W-:Y:S01]  /*c710*/  FFMA.FTZ R55, R55, R4.reuse, -R32 ;  /* 0x0000000437377223 */ /* 0x080fe20000010820 */
[----:B------:R-:W-:Y:S01]  /*c720*/  @!P1 PRMT R30, RZ, 0x654, R30 ;  /* 0x00000654ff1e9816 */ /* 0x000fe2000000001e */
[-CC-:B------:R-:W-:Y:S01]  /*c730*/  FFMA.FTZ R165, R171, R4.reuse, -R32.reuse ;  /* 0x00000004aba57223 */ /* 0x180fe20000010820 */
[----:B------:R-:W-:Y:S01]  /*c740*/  FADD.FTZ R34, R166, R3 ;  /* 0x00000003a6227221 */ /* 0x000fe20000010000 */
[----:B------:R-:W-:Y:S01]  /*c750*/  FFMA.FTZ R175, R175, R4, -R32 ;  /* 0x00000004afaf7223 */ /* 0x000fe20000010820 */
[----:B------:R0:W-:Y:S01]  /*c760*/  @!P1 SYNCS.ARRIVE.TRANS64.RED.A1T0 RZ, [R30+URZ], RZ ;  /* 0x000000ff1eff99a7 */ /* 0x0001e2000810043f */
[----:B------:R-:W3:Y:S01]  /*c770*/  MUFU.EX2 R183, R183 ;  /* 0x000000b700b77308 */ /* 0x000ee20000000800 */
[----:B-1----:R-:W-:Y:S01]  /*c780*/  FFMA.FTZ R3, R8, R2, R69 ;  /* 0x0000000208037223 */ /* 0x002fe20000010045 */
[----:B------:R-:W-:Y:S01]  /*c790*/  FADD.FTZ R77, R15, R34 ;  /* 0x000000220f4d7221 */ /* 0x000fe20000010000 */
[-CC-:B------:R-:W-:Y:S01]  /*c7a0*/  FFMA.FTZ R63, R63, R4.reuse, -R32.reuse ;  /* 0x000000043f3f7223 */ /* 0x180fe20000010820 */
[-CC-:B------:R-:W-:Y:S01]  /*c7b0*/  FFMA.FTZ R153, R153, R4.reuse, -R32.reuse ;  /* 0x0000000499997223 */ /* 0x180fe20000010820 */
[-CC-:B------:R-:W-:Y:S01]  /*c7c0*/  FFMA.FTZ R67, R67, R4.reuse, -R32.reuse ;  /* 0x0000000443437223 */ /* 0x180fe20000010820 */
[----:B------:R-:W-:Y:S01]  /*c7d0*/  FADD.FTZ R34, R160, R77 ;  /* 0x0000004da0227221 */ /* 0x000fe20000010000 */
[-C--:B0-----:R-:W-:Y:S01]  /*c7e0*/  FFMA.FTZ R30, R155, R4.reuse, -R32 ;  /* 0x000000049b1e7223 */ /* 0x081fe20000010820 */
[----:B------:R-:W0:Y:S01]  /*c7f0*/  MUFU.EX2 R10, R10 ;  /* 0x0000000a000a7308 */ /* 0x000e220000000800 */
[----:B--2---:R-:W-:Y:S01]  /*c800*/  FADD.FTZ R2, R6, R3 ;  /* 0x0000000306027221 */ /* 0x004fe20000010000 */
[----:B------:R-:W-:Y:S01]  /*c810*/  FADD.FTZ R77, R61, R34 ;  /* 0x000000223d4d7221 */ /* 0x000fe20000010000 */
[-CC-:B------:R-:W-:Y:S01]  /*c820*/  FFMA.FTZ R45, R45, R4.reuse, -R32.reuse ;  /* 0x000000042d2d7223 */ /* 0x180fe20000010820 */
[-CC-:B------:R-:W-:Y:S01]  /*c830*/  FFMA.FTZ R71, R71, R4.reuse, -R32.reuse ;  /* 0x0000000447477223 */ /* 0x180fe20000010820 */
[----:B------:R-:W-:Y:S01]  /*c840*/  FFMA.FTZ R49, R49, R4, -R32 ;  /* 0x0000000431317223 */ /* 0x000fe20000010820 */
[----:B------:R-:W-:Y:S01]  /*c850*/  FADD.FTZ R34, R162, R77 ;  /* 0x0000004da2227221 */ /* 0x000fe20000010000 */
[----:B------:R-:W-:Y:S01]  /*c860*/  F2FP.BF16.F32.PACK_AB R162, R9, R162 ;  /* 0x000000a209a2723e */ /* 0x000fe200000010ff */
[----:B------:R-:W1:Y:S01]  /*c870*/  MUFU.EX2 R12, R12 ;  /* 0x0000000c000c7308 */ /* 0x000e620000000800 */
[----:B---3--:R-:W-:Y:S01]  /*c880*/  FADD.FTZ R3, R183, R2 ;  /* 0x00000002b7037221 */ /* 0x008fe20000010000 */
[----:B------:R-:W-:Y:S01]  /*c890*/  FADD.FTZ R27, R9, R34 ;  /* 0x00000022091b7221 */ /* 0x000fe20000010000 */
[-CC-:B------:R-:W-:Y:S01]  /*c8a0*/  FFMA.FTZ R75, R75, R4.reuse, -R32.reuse ;  /* 0x000000044b4b7223 */ /* 0x180fe20000010820 */
        /* <DEDUP_REMOVED lines=9> */
[----:B------:R-:W-:Y:S01]  /*c940*/  FFMA.FTZ R32, R87, R4, -R32 ;  /* 0x0000000457207223 */ /* 0x000fe20000010820 */
[----:B------:R-:W-:Y:S01]  /*c950*/  FADD.FTZ R34, R158, R27 ;  /* 0x0000001b9e227221 */ /* 0x000fe20000010000 */
[----:B------:R-:W-:Y:S01]  /*c960*/  ISETP.GT.AND P2, PT, R5, UR40, PT ;  /* 0x0000002805007c0c */ /* 0x000fe2000bf44270 */
[----:B------:R-:W0:Y:S01]  /*c970*/  MUFU.EX2 R14, R14 ;  /* 0x0000000e000e7308 */ /* 0x000e220000000800 */
[----:B-1----:R-:W-:Y:S01]  /*c980*/  FADD.FTZ R2, R12, R3 ;  /* 0x000000030c027221 */ /* 0x002fe20000010000 */
[----:B------:R-:W-:Y:S01]  /*c990*/  FADD.FTZ R27, R11, R34 ;  /* 0x000000220b1b7221 */ /* 0x000fe20000010000 */
[----:B------:R-:W-:Y:S01]  /*c9a0*/  F2FP.BF16.F32.PACK_AB R181, R6, R69 ;  /* 0x0000004506b5723e */ /* 0x000fe200000010ff */
        /* <DEDUP_REMOVED lines=41> */
[----:B------:R-:W-:Y:S01]  /*cc40*/  FMUL.FTZ R151, R151, R8 ;  /* 0x0000000897977220 */ /* 0x000fe20000410000 */
[----:B------:R-:W-:Y:S01]  /*cc50*/  F2FP.BF16.F32.PACK_AB R174, R41, R174 ;  /* 0x000000ae29ae723e */ /* 0x000fe200000010ff */
[-C--:B------:R-:W-:Y:S01]  /*cc60*/  FMUL.FTZ R120, R120, R65.reuse ;  /* 0x0000004178787220 */ /* 0x080fe20000410000 */
[----:B------:R-:W0:Y:S01]  /*cc70*/  MUFU.EX2 R169, R169 ;  /* 0x000000a900a97308 */ /* 0x000e220000000800 */
[----:B-1----:R-:W-:Y:S01]  /*cc80*/  FADD.FTZ R2, R24, R3 ;  /* 0x0000000318027221 */ /* 0x002fe20000010000 */
[----:B------:R-:W-:Y:S01]  /*cc90*/  F2FP.BF16.F32.PACK_AB R168, R37, R168 ;  /* 0x000000a825a8723e */ /* 0x000fe200000010ff */
[-C--:B------:R-:W-:Y:S01]  /*cca0*/  FMUL.FTZ R121, R121, R65.reuse ;  /* 0x0000004179797220 */ /* 0x080fe20000410000 */
[----:B------:R-:W-:Y:S01]  /*ccb0*/  F2FP.BF16.F32.PACK_AB R170, R33, R170 ;  /* 0x000000aa21aa723e */ /* 0x000fe200000010ff */
[-C--:B------:R-:W-:Y:S01]  /*ccc0*/  FMUL.FTZ R124, R124, R65.reuse ;  /* 0x000000417c7c7220 */ /* 0x080fe20000410000 */
[----:B------:R-:W-:Y:S01]  /*ccd0*/  F2FP.BF16.F32.PACK_AB R164, R29, R164 ;  /* 0x000000a41da4723e */ /* 0x000fe200000010ff */
[-C--:B------:R-:W-:Y:S01]  /*cce0*/  FMUL.FTZ R125, R125, R65.reuse ;  /* 0x000000417d7d7220 */ /* 0x080fe20000410000 */
        /* <DEDUP_REMOVED lines=21> */
[----:B------:R-:W-:Y:S01]  /*ce40*/  FMUL.FTZ R149, R149, R65 ;  /* 0x0000004195957220 */ /* 0x000fe20000410000 */
[----:B------:R-:W-:Y:S01]  /*ce50*/  F2FP.BF16.F32.PACK_AB R183, R10, R183 ;  /* 0x000000b70ab7723e */ /* 0x000fe200000010ff */
[----:B------:R-:W-:Y:S01]  /*ce60*/  VIADD R5, R5, 0xffffffff ;  /* 0xffffffff05057836 */ /* 0x000fe20000000000 */
[----:B------:R-:W1:Y:S01]  /*ce70*/  MUFU.EX2 R165, R165 ;  /* 0x000000a500a57308 */ /* 0x000e620000000800 */
[----:B--2---:R-:W-:Y:S01]  /*ce80*/  FADD.FTZ R2, R28, R9 ;  /* 0x000000091c027221 */ /* 0x004fe20000010000 */
[----:B------:R-:W-:Y:S01]  /*ce90*/  F2FP.BF16.F32.PACK_AB R177, R35, R12 ;  /* 0x0000000c23b1723e */ /* 0x000fe200000010ff */
[----:B------:R-:W-:Y:S01]  /*cea0*/  IMAD.MOV.U32 R6, RZ, RZ, R0 ;  /* 0x000000ffff067224 */ /* 0x000fe200078e0000 */
[----:B------:R-:W-:Y:S01]  /*ceb0*/  F2FP.BF16.F32.PACK_AB R179, R39, R14 ;  /* 0x0000000e27b3723e */ /* 0x000fe200000010ff */
[----:B------:R-:W-:Y:S01]  /*cec0*/  IMAD.MOV.U32 R8, RZ, RZ, R7 ;  /* 0x000000ffff087224 */ /* 0x000fe200078e0007 */
[----:B------:R-:W-:-:S02]  /*ced0*/  F2FP.BF16.F32.PACK_AB R173, R73, R20 ;  /* 0x0000001449ad723e */ /* 0x000fc400000010ff */
[----:B------:R-:W2:Y:S01]  /*cee0*/  MUFU.EX2 R152, R152 ;  /* 0x0000009800987308 */ /* 0x000ea20000000800 */
[C---:B0-----:R-:W-:Y:S01]  /*cef0*/  FADD.FTZ R2, R55.reuse, R2 ;  /* 0x0000000237027221 */ /* 0x041fe20000010000 */
[----:B------:R-:W-:Y:S02]  /*cf00*/  F2FP.BF16.F32.PACK_AB R169, R26, R169 ;  /* 0x000000a91aa9723e */ /* 0x000fe400000010ff */
[----:B------:R-:W-:-:S04]  /*cf10*/  F2FP.BF16.F32.PACK_AB R171, R55, R28 ;  /* 0x0000001c37ab723e */ /* 0x000fc800000010ff */
[----:B------:R-:W0:Y:S01]  /*cf20*/  MUFU.EX2 R30, R30 ;  /* 0x0000001e001e7308 */ /* 0x000e220000000800 */
[----:B-1----:R-:W-:-:S07]  /*cf30*/  FADD.FTZ R9, R165, R2 ;  /* 0x00000002a5097221 */ /* 0x002fce0000010000 */
[----:B------:R-:W1:Y:S01]  /*cf40*/  MUFU.EX2 R21, R21 ;  /* 0x0000001500157308 */ /* 0x000e620000000800 */
[----:B--2---:R-:W-:-:S07]  /*cf50*/  FADD.FTZ R34, R152, R27 ;  /* 0x0000001b98227221 */ /* 0x004fce0000010000 */
[----:B------:R2:W3:Y:S01]  /*cf60*/  MUFU.EX2 R36, R175 ;  /* 0x000000af00247308 */ /* 0x0004e20000000800 */
[C---:B0-----:R-:W-:Y:S01]  /*cf70*/  FADD.FTZ R9, R30.reuse, R9 ;  /* 0x000000091e097221 */ /* 0x041fe20000010000 */
[----:B------:R-:W-:-:S06]  /*cf80*/  F2FP.BF16.F32.PACK_AB R165, R30, R165 ;  /* 0x000000a51ea5723e */ /* 0x000fcc00000010ff */
[----:B------:R-:W0:Y:S01]  /*cf90*/  MUFU.EX2 R154, R154 ;  /* 0x0000009a009a7308 */ /* 0x000e220000000800 */
[C---:B-1----:R-:W-:Y:S01]  /*cfa0*/  FADD.FTZ R3, R21.reuse, R34 ;  /* 0x0000002215037221 */ /* 0x042fe20000010000 */
[----:B------:R-:W-:Y:S02]  /*cfb0*/  F2FP.BF16.F32.PACK_AB R152, R21, R152 ;  /* 0x000000981598723e */ /* 0x000fe400000010ff */
[----:B--2---:R-:W-:-:S04]  /*cfc0*/  F2FP.BF16.F32.PACK_AB R175, R47, R24 ;  /* 0x000000182faf723e */ /* 0x004fc800000010ff */
[----:B------:R-:W1:Y:S01]  /*cfd0*/  MUFU.EX2 R63, R63 ;  /* 0x0000003f003f7308 */ /* 0x000e620000000800 */
[----:B---3--:R-:W-:-:S07]  /*cfe0*/  FADD.FTZ R9, R36, R9 ;  /* 0x0000000924097221 */ /* 0x008fce0000010000 */
        /* <DEDUP_REMOVED lines=32> */
[----:B------:R-:W-:-:S03]  /*d1f0*/  F2FP.BF16.F32.PACK_AB R153, R83, R42 ;  /* 0x0000002a5399723e */ /* 0x000fc600000010ff */
[----:B-1----:R-:W-:-:S04]  /*d200*/  FADD.FTZ R9, R44, R9 ;  /* 0x000000092c097221 */ /* 0x002fc80000010000 */
[C---:B--2---:R-:W-:Y:S01]  /*d210*/  FADD.FTZ R2, R32.reuse, R9 ;  /* 0x0000000920027221 */ /* 0x044fe20000010000 */
[----:B------:R-:W-:Y:S01]  /*d220*/  F2FP.BF16.F32.PACK_AB R155, R32, R44 ;  /* 0x0000002c209b723e */ /* 0x000fe200000010ff */
[----:B------:R-:W-:Y:S06]  /*d230*/  @P2 BRA `(.L_x_1432) ;  /* 0xffffffcc00f02947 */ /* 0x000fec000383ffff */
.L_x_1415:
[----:B------:R-:W-:Y:S06]  /*d240*/  BAR.ARV 0x8, 0x180 ;  /* 0x0206000000007b1d */ /* 0x000fec0000002000 */
[----:B------:R-:W-:Y:S05]  /*d250*/  @!P0 BRA `(.L_x_1433) ;  /* 0x0000000000048947 */ /* 0x000fea0003800000 */
[----:B------:R-:W-:Y:S01]  /*d260*/  BPT.TRAP 0x1 ;  /* 0x000000040000795c */ /* 0x000fe20000300000 */
.L_x_1433:
[----:B------:R-:W-:Y:S01]  /*d270*/  ULEA UR5, UR45, UR41, 0x3 ;  /* 0x000000292d057291 */ /* 0x000fe2000f8e183f */
[----:B------:R-:W-:-:S05]  /*d280*/  IMAD.U32 R5, RZ, RZ, UR46 ;  /* 0x0000002eff057e24 */ /* 0x000fca000f8e00ff */
[----:B------:R-:W-:-:S04]  /*d290*/  SHF.L.U32 R5, R5, 0x1f, RZ ;  /* 0x0000001f05057819 */ /* 0x000fc800000006ff */
[----:B------:R0:W1:Y:S01]  /*d2a0*/  SYNCS.PHASECHK.TRANS64.TRYWAIT P2, [UR5+0x28850], R5 ;  /* 0x02885005ff0075a7 */ /* 0x0000620008040145 */
[----:B------:R-:W-:Y:S05]  /*d2b0*/  @!P0 BRA `(.L_x_1434) ;  /* 0x0000000000048947 */ /* 0x000fea0003800000 */
[----:B------:R-:W-:Y:S01]  /*d2c0*/  BPT.TRAP 0x1 ;  /* 0x000000040000795c */ /* 0x000fe20000300000 */
.L_x_1434:
[----:B-1----:R-:W-:Y:S05]  /*d2d0*/  @P2 BRA `(.L_x_1435) ;  /* 0x0000000000082947 */ /* 0x002fea0003800000 */
[----:B------:R-:W1:Y:S02]  /*d2e0*/  SYNCS.PHASECHK.TRANS64.TRYWAIT P0, [UR5+0x28850], R5 ;  /* 0x02885005ff0075a7 */ /* 0x000e640008000145 */
[----:B-1----:R-:W-:Y:S05]  /*d2f0*/  @!P0 BRA `(.L_x_1436) ;  /* 0x0000009000508947 */ /* 0x002fea0003800000 */
.L_x_1435:
[----:B------:R-:W-:Y:S01]  /*d300*/  UIADD3 UR41, UR41, 0x400, URZ ;  /* 0x0000040029297890 */ /* 0x000fe2000fffe03f */
[----:B------:R-:W-:Y:S01]  /*d310*/  WARPGROUP.ARRIVE ;  /* 0x00000000000079c5 */ /* 0x000fe20000000000 */
[----:B------:R-:W-:Y:S01]  /*d320*/  UMOV UR7, 0x40000040 ;  /* 0x4000004000077882 */ /* 0x000fe20000000000 */
[----:B-1----:R-:W1:Y:S01]  /*d330*/  SHFL.BFLY PT, R6, R3, 0x2, 0x1f ;  /* 0x0c401f0003067f89 */ /* 0x002e6200000e0000 */
[----:B------:R-:W-:Y:S01]  /*d340*/  USHF.R.U32.HI UR41, URZ, 0x4, UR41 ;  /* 0x000000043f297899 */ /* 0x000fe20008011629 */
[----:B------:R-:W-:Y:S01]  /*d350*/  IMAD.MOV.U32 R11, RZ, RZ, RZ ;  /* 0x000000ffff0b7224 */ /* 0x000fe200078e00ff */
[----:B------:R-:W-:Y:S01]  /*d360*/  UIADD3 UR47, UR47, 0x1, URZ ;  /* 0x000000012f2f7890 */ /* 0x000fe2000fffe03f */
[----:B0-----:R-:W0:Y:S01]  /*d370*/  SHFL.BFLY PT, R5, R2, 0x2, 0x1f ;  /* 0x0c401f0002057f89 */ /* 0x001e2200000e0000 */
[----:B------:R-:W-:-:S04]  /*d380*/  ULOP3.LUT UR41, UR41, 0x3fff, URZ, 0xc0, !UPT ;  /* 0x00003fff29297892 */ /* 0x000fc8000f8ec03f */
[----:B------:R-:W-:-:S04]  /*d390*/  ULOP3.LUT UR4, UR41, 0x4000000, URZ, 0xfc, !UPT ;  /* 0x0400000029047892 */ /* 0x000fc8000f8efc3f */
[----:B------:R-:W-:Y:S02]  /*d3a0*/  ULEA UR4, UR45, UR4, 0xb ;  /* 0x000000042d047291 */ /* 0x000fe4000f8e583f */
[----:B------:R-:W-:-:S04]  /*d3b0*/  UIADD3 UR45, UR45, 0x1, URZ ;  /* 0x000000012d2d7890 */ /* 0x000fc8000fffe03f */
[----:B------:R-:W-:Y:S01]  /*d3c0*/  UISETP.NE.AND UP0, UPT, UR45, 0x2, UPT ;  /* 0x000000022d00788c */ /* 0x000fe2000bf05270 */
[----:B------:R-:W-:Y:S02]  /*d3d0*/  UMOV UR6, UR4 ;  /* 0x0000000400067c82 */ /* 0x000fe40008000000 */
[----:B------:R-:W-:Y:S01]  /*d3e0*/  HGMMA.64x128x16.F32.BF16 R88, R180, gdesc[UR4].tnspB, R88, gsb0 ;  /* 0x41e00004b4587df0 */ /* 0x000fe20008001858 */
[----:B------:R-:W-:Y:S01]  /*d3f0*/  UIADD3 UR6, UR4, 0x80, URZ ;  /* 0x0000008004067890 */ /* 0x000fe2000fffe03f */
[----:B-1----:R-:W-:Y:S01]  /*d400*/  FADD.FTZ R6, R6, R3 ;  /* 0x0000000306067221 */ /* 0x002fe20000010000 */
[----:B------:R-:W-:Y:S01]  /*d410*/  UMOV UR7, 0x40000040 ;  /* 0x4000004000077882 */ /* 0x000fe20000000000 */
[----:B------:R-:W-:Y:S02]  /*d420*/  IMAD.MOV.U32 R3, RZ, RZ, -0x800000 ;  /* 0xff800000ff037424 */ /* 0x000fe400078e00ff */
[----:B0-----:R-:W-:Y:S01]  /*d430*/  FADD.FTZ R8, R5, R2 ;  /* 0x0000000205087221 */ /* 0x001fe20000010000 */
[----:B------:R-:W-:Y:S01]  /*d440*/  IMAD.MOV.U32 R2, RZ, RZ, -0x800000 ;  /* 0xff800000ff027424 */ /* 0x000fe200078e00ff */
[----:B------:R-:W0:Y:S01]  /*d450*/  SHFL.BFLY PT, R5, R6, 0x1, 0x1f ;  /* 0x0c201f0006057f89 */ /* 0x000e2200000e0000 */
[----:B------:R-:W-:-:S03]  /*d460*/  USEL UR45, UR45, URZ, UP0 ;  /* 0x0000003f2d2d7287 */ /* 0x000fc60008000000 */
[----:B------:R-:W1:Y:S01]  /*d470*/  SHFL.BFLY PT, R9, R8, 0x1, 0x1f ;  /* 0x0c201f0008097f89 */ /* 0x000e6200000e0000 */
[----:B0-----:R-:W-:Y:S01]  /*d480*/  FADD.FTZ R13, R6, R5 ;  /* 0x00000005060d7221 */ /* 0x001fe20000010000 */
[----:B------:R-:W-:Y:S02]  /*d490*/  IMAD.U32 R6, RZ, RZ, UR5 ;  /* 0x00000005ff067e24 */ /* 0x000fe4000f8e00ff */
[----:B------:R-:W-:Y:S02]  /*d4a0*/  IMAD.MOV.U32 R5, RZ, RZ, RZ ;  /* 0x000000ffff057224 */ /* 0x000fe400078e00ff */
[----:B-1----:R-:W-:Y:S01]  /*d4b0*/  FADD.FTZ R14, R8, R9 ;  /* 0x00000009080e7221 */ /* 0x002fe20000010000 */
[----:B------:R-:W-:-:S04]  /*d4c0*/  FSETP.NE.FTZ.AND P0, PT, R13, RZ, PT ;  /* 0x000000ff0d00720b */ /* 0x000fc80003f15000 */
[----:B------:R-:W-:-:S09]  /*d4d0*/  FSETP.NE.FTZ.AND P2, PT, R14, RZ, PT ;  /* 0x000000ff0e00720b */ /* 0x000fd20003f55000 */
[C---:B------:R-:W-:Y:S01]  /*d4e0*/  @P0 FMUL.FTZ R9, R4.reuse, 0.69314718246459960938 ;  /* 0x3f31721804090820 */ /* 0x040fe20000410000 */
[----:B------:R-:W0:Y:S03]  /*d4f0*/  @P0 MUFU.LG2 R10, R13 ;  /* 0x0000000d000a0308 */ /* 0x000e260000000c00 */
[----:B------:R-:W-:Y:S01]  /*d500*/  @P2 FMUL.FTZ R15, R4, 0.69314718246459960938 ;  /* 0x3f317218040f2820 */ /* 0x000fe20000410000 */
[----:B------:R-:W-:-:S04]  /*d510*/  @!P1 VIADD R4, R6, 0x28860 ;  /* 0x0002886006049836 */ /* 0x000fc80000000000 */
[----:B------:R-:W1:Y:S01]  /*d520*/  @P2 MUFU.LG2 R12, R14 ;  /* 0x0000000e000c2308 */ /* 0x000e620000000c00 */
[----:B------:R-:W-:-:S07]  /*d530*/  @!P1 PRMT R4, RZ, 0x654, R4 ;  /* 0x00000654ff049816 */ /* 0x000fce0000000004 */
        /* <DEDUP_REMOVED lines=109> */
.L_x_1366:
[----:B------:R-:W0:Y:S01]  /*dc10*/  S2R R5, SR_CgaCtaId ;  /* 0x0000000000057919 */ /* 0x000e220000008800 */
[----:B------:R-:W-:Y:S01]  /*dc20*/  MOV R0, 0x400 ;  /* 0x0000040000007802 */ /* 0x000fe20000000f00 */
[----:B------:R-:W-:Y:S01]  /*dc30*/  BSSY B0, `(.L_x_1437) ;  /* 0x000020d000007945 */ /* 0x000fe20003800000 */
[----:B------:R-:W-:Y:S02]  /*dc40*/  BAR.SYNC.DEFER_BLOCKING 0x5, 0x180 ;  /* 0x0146000000007b1d */ /* 0x000fe40000010000 */
[----:B0-----:R-:W-:-:S05]  /*dc50*/  LEA R0, R5, R0, 0x18 ;  /* 0x0000000005007211 */ /* 0x001fca00078ec0ff */
[----:B------:R-:W0:Y:S02]  /*dc60*/  LDS.128 R4, [R0+0x288d0] ;  /* 0x0288d00000047984 */ /* 0x000e240000000c00 */
[----:B0-----:R-:W-:Y:S02]  /*dc70*/  R2UR UR5, R5 ;  /* 0x00000000050572ca */ /* 0x001fe400000e0000 */
[----:B------:R-:W-:Y:S02]  /*dc80*/  R2UR UR7, R6 ;  /* 0x00000000060772ca */ /* 0x000fe400000e0000 */
[----:B------:R-:W-:Y:S01]  /*dc90*/  R2UR UR6, R7 ;  /* 0x00000000070672ca */ /* 0x000fe200000e0000 */
[----:B------:R-:W-:Y:S06]  /*dca0*/  BAR.ARV 0x4, 0x180 ;  /* 0x0106000000007b1d */ /* 0x000fec0000002000 */
[----:B------:R-:W-:Y:S08]  /*dcb0*/  @P0 BRA `(.L_x_1438) ;  /* 0x0000001400300947 */ /* 0x000ff00003800000 */
[----:B------:R-:W0:Y:S01]  /*dcc0*/  S2R R5, SR_SWINHI ;  /* 0x0000000000057919 */ /* 0x000e220000002f00 */
[----:B------:R-:W-:Y:S01]  /*dcd0*/  F2FP.BF16.F32.PACK_AB R120, R121, R120 ;  /* 0x000000787978723e */ /* 0x000fe200000010ff */
[----:B------:R-:W-:Y:S01]  /*dce0*/  ULDC.64 UR8, c[0x0][0xc00] ;  /* 0x0003000000087ab9 */ /* 0x000fe20000000a00 */
[----:B------:R-:W-:Y:S01]  /*dcf0*/  F2FP.BF16.F32.PACK_AB R121, R123, R122 ;  /* 0x0000007a7b79723e */ /* 0x000fe200000010ff */
[----:B------:R-:W-:Y:S01]  /*dd00*/  UISETP.NE.U32.AND UP0, UPT, UR8, URZ, UPT ;  /* 0x0000003f0800728c */ /* 0x000fe2000bf05070 */
[----:B------:R-:W-:Y:S01]  /*dd10*/  F2FP.BF16.F32.PACK_AB R128, R129, R128 ;  /* 0x000000808180723e */ /* 0x000fe200000010ff */
[----:B------:R-:W1:Y:S01]  /*dd20*/  LDC R49, c[0x0][0xbe8] ;  /* 0x0002fa00ff317b82 */ /* 0x000e620000000800 */
[----:B------:R-:W-:Y:S01]  /*dd30*/  F2FP.BF16.F32.PACK_AB R122, R125, R124 ;  /* 0x0000007c7d7a723e */ /* 0x000fe200000010ff */
[----:B------:R-:W-:Y:S01]  /*dd40*/  UISETP.NE.AND.EX UP0, UPT, UR9, URZ, UPT, UP0 ;  /* 0x0000003f0900728c */ /* 0x000fe2000bf05300 */
[----:B------:R-:W-:Y:S02]  /*dd50*/  F2FP.BF16.F32.PACK_AB R123, R127, R126 ;  /* 0x0000007e7f7b723e */ /* 0x000fe400000010ff */
[----:B------:R-:W-:Y:S01]  /*dd60*/  F2FP.BF16.F32.PACK_AB R129, R131, R130 ;  /* 0x000000828381723e */ /* 0x000fe200000010ff */
[----:B------:R-:W-:Y:S01]  /*dd70*/  ULDC.64 UR8, c[0x0][0xc00] ;  /* 0x0003000000087ab9 */ /* 0x000fe20000000a00 */
[----:B------:R-:W-:Y:S01]  /*dd80*/  F2FP.BF16.F32.PACK_AB R136, R137, R136 ;  /* 0x000000888988723e */ /* 0x000fe200000010ff */
[----:B------:R-:W-:Y:S01]  /*dd90*/  UIMAD.WIDE UR8, UR37, 0x4, UR8 ;  /* 0x00000004250878a5 */ /* 0x000fe2000f8e0208 */
        /* <DEDUP_REMOVED lines=9> */
[----:B------:R-:W-:Y:S02]  /*de30*/  MOV R20, R0 ;  /* 0x0000000000147202 */ /* 0x000fe40000000f00 */
[----:B0-----:R-:W-:-:S03]  /*de40*/  MOV R21, R5 ;  /* 0x0000000500157202 */ /* 0x001fc60000000f00 */
[----:B------:R-:W-:-:S03]  /*de50*/  IMAD.WIDE R4, R188, 0x2, R20 ;  /* 0x00000002bc047825 */ /* 0x000fc600078e0214 */
[C---:B------:R-:W-:Y:S02]  /*de60*/  LOP3.LUT R7, R4.reuse, 0x380, RZ, 0xc0, !PT ;  /* 0x0000038004077812 */ /* 0x040fe400078ec0ff */
[C---:B------:R-:W-:Y:S02]  /*de70*/  IADD3 R31, P6, R4.reuse, 0x20, RZ ;  /* 0x00000020041f7810 */ /* 0x040fe40007fde0ff */
[----:B------:R-:W-:Y:S02]  /*de80*/  SHF.R.U64 R7, R7, 0x3, RZ ;  /* 0x0000000307077819 */ /* 0x000fe400000012ff */
[C---:B------:R-:W-:Y:S01]  /*de90*/  IADD3 R10, P5, R4.reuse, 0x40, RZ ;  /* 0x00000040040a7810 */ /* 0x040fe20007fbe0ff */
[--C-:B------:R-:W-:Y:S01]  /*dea0*/  IMAD.X R29, RZ, RZ, R5.reuse, P6 ;  /* 0x000000ffff1d7224 */ /* 0x100fe200030e0605 */
[C---:B------:R-:W-:Y:S02]  /*deb0*/  IADD3 R33, P4, R4.reuse, 0x60, RZ ;  /* 0x0000006004217810 */ /* 0x040fe40007f9e0ff */
[C---:B------:R-:W-:Y:S01]  /*dec0*/  IADD3 R35, P3, R4.reuse, 0x4000, RZ ;  /* 0x0000400004237810 */ /* 0x040fe20007f7e0ff */
[--C-:B------:R-:W-:Y:S01]  /*ded0*/  IMAD.X R27, RZ, RZ, R5.reuse, P5 ;  /* 0x000000ffff1b7224 */ /* 0x100fe200028e0605 */
        /* <DEDUP_REMOVED lines=9> */
[----:B------:R-:W-:Y:S01]  /*df70*/  IMAD.X R25, RZ, RZ, R5, P0 ;  /* 0x000000ffff197224 */ /* 0x000fe200000e0605 */
[----:B------:R-:W-:-:S02]  /*df80*/  MOV R32, R4 ;  /* 0x0000000400207202 */ /* 0x000fc40000000f00 */
[----:B------:R-:W-:Y:S02]  /*df90*/  F2FP.BF16.F32.PACK_AB R4, R89, R8 ;  /* 0x000000085904723e */ /* 0x000fe400000010ff */
[----:B------:R-:W-:Y:S02]  /*dfa0*/  LOP3.LUT R6, R31, 0x380, RZ, 0xc0, !PT ;  /* 0x000003801f067812 */ /* 0x000fe400078ec0ff */
[----:B------:R-:W-:Y:S02]  /*dfb0*/  LOP3.LUT R8, R37, 0x380, RZ, 0xc0, !PT ;  /* 0x0000038025087812 */ /* 0x000fe400078ec0ff */
[----:B------:R-:W-:Y:S02]  /*dfc0*/  LOP3.LUT R24, R39, 0x380, RZ, 0xc0, !PT ;  /* 0x0000038027187812 */ /* 0x000fe400078ec0ff */
[----:B------:R-:W-:Y:S02]  /*dfd0*/  LOP3.LUT R12, R33, 0x380, RZ, 0xc0, !PT ;  /* 0x00000380210c7812 */ /* 0x000fe400078ec0ff */
[----:B------:R-:W-:-:S02]  /*dfe0*/  LOP3.LUT R14, R35, 0x380, RZ, 0xc0, !PT ;  /* 0x00000380230e7812 */ /* 0x000fc400078ec0ff */
[----:B------:R-:W-:Y:S02]  /*dff0*/  SHF.R.U64 R7, R7, 0x3, RZ ;  /* 0x0000000307077819 */ /* 0x000fe400000012ff */
[----:B------:R-:W-:Y:S02]  /*e000*/  LOP3.LUT R30, R41, 0x380, RZ, 0xc0, !PT ;  /* 0x00000380291e7812 */ /* 0x000fe400078ec0ff */
[----:B------:R-:W-:Y:S02]  /*e010*/  SHF.R.U64 R6, R6, 0x3, RZ ;  /* 0x0000000306067819 */ /* 0x000fe400000012ff */
[----:B------:R-:W-:Y:S02]  /*e020*/  SHF.R.U64 R8, R8, 0x3, RZ ;  /* 0x0000000308087819 */ /* 0x000fe400000012ff */
[----:B------:R-:W-:Y:S02]  /*e030*/  SHF.R.U64 R24, R24, 0x3, RZ ;  /* 0x0000000318187819 */ /* 0x000fe400000012ff */
[----:B------:R-:W-:-:S02]  /*e040*/  SHF.R.U64 R12, R12, 0x3, RZ ;  /* 0x000000030c0c7819 */ /* 0x000fc400000012ff */
[----:B------:R-:W-:Y:S02]  /*e050*/  SHF.R.U64 R14, R14, 0x3, RZ ;  /* 0x000000030e0e7819 */ /* 0x000fe400000012ff */
[----:B------:R-:W-:Y:S02]  /*e060*/  LOP3.LUT R26, R7, R10, RZ, 0x3c, !PT ;  /* 0x0000000a071a7212 */ /* 0x000fe400078e3cff */
[----:B------:R-:W-:Y:S02]  /*e070*/  SHF.R.U64 R30, R30, 0x3, RZ ;  /* 0x000000031e1e7819 */ /* 0x000fe400000012ff */
[----:B------:R-:W-:Y:S02]  /*e080*/  LOP3.LUT R28, R6, R31, RZ, 0x3c, !PT ;  /* 0x0000001f061c7212 */ /* 0x000fe400078e3cff */
[----:B------:R-:W-:Y:S02]  /*e090*/  LOP3.LUT R10, R8, R37, RZ, 0x3c, !PT ;  /* 0x00000025080a7212 */ /* 0x000fe400078e3cff */
[----:B------:R-:W-:-:S02]  /*e0a0*/  F2FP.BF16.F32.PACK_AB R5, R91, R90 ;  /* 0x0000005a5b05723e */ /* 0x000fc400000010ff */
[----:B------:R-:W-:Y:S02]  /*e0b0*/  F2FP.BF16.F32.PACK_AB R6, R93, R92 ;  /* 0x0000005c5d06723e */ /* 0x000fe400000010ff */
[----:B------:R-:W-:Y:S01]  /*e0c0*/  F2FP.BF16.F32.PACK_AB R7, R95, R94 ;  /* 0x0000005e5f07723e */ /* 0x000fe200000010ff */
[----:B------:R-:W-:Y:S01]  /*e0d0*/  BAR.SYNC.DEFER_BLOCKING 0x1, 0x100 ;  /* 0x0044000000007b1d */ /* 0x000fe20000010000 */
[----:B------:R-:W-:Y:S02]  /*e0e0*/  LOP3.LUT R8, R24, R39, RZ, 0x3c, !PT ;  /* 0x0000002718087212 */ /* 0x000fe400078e3cff */
[----:B------:R-:W-:Y:S02]  /*e0f0*/  LOP3.LUT R12, R12, R33, RZ, 0x3c, !PT ;  /* 0x000000210c0c7212 */ /* 0x000fe400078e3cff */
[----:B------:R-:W-:Y:S02]  /*e100*/  LOP3.LUT R14, R14, R35, RZ, 0x3c, !PT ;  /* 0x000000230e0e7212 */ /* 0x000fe400078e3cff */
[----:B------:R-:W-:-:S02]  /*e110*/  LOP3.LUT R24, R30, R41, RZ, 0x3c, !PT ;  /* 0x000000291e187212 */ /* 0x000fc400078e3cff */
[----:B------:R-:W-:Y:S02]  /*e120*/  MOV R30, R26 ;  /* 0x0000001a001e7202 */ /* 0x000fe40000000f00 */
[----:B------:R-:W-:Y:S02]  /*e130*/  MOV R27, R10 ;  /* 0x0000000a001b7202 */ /* 0x000fe40000000f00 */
[----:B------:R-:W-:Y:S02]  /*e140*/  MOV R26, R8 ;  /* 0x00000008001a7202 */ /* 0x000fe40000000f00 */
[----:B------:R-:W-:Y:S02]  /*e150*/  MOV R31, R28 ;  /* 0x0000001c001f7202 */ /* 0x000fe40000000f00 */
[----:B------:R-:W-:Y:S02]  /*e160*/  F2FP.BF16.F32.PACK_AB R8, R97, R96 ;  /* 0x000000606108723e */ /* 0x000fe400000010ff */
[----:B------:R-:W-:-:S02]  /*e170*/  F2FP.BF16.F32.PACK_AB R9, R99, R98 ;  /* 0x000000626309723e */ /* 0x000fc400000010ff */
[----:B------:R-:W-:Y:S02]  /*e180*/  F2FP.BF16.F32.PACK_AB R10, R101, R100 ;  /* 0x00000064650a723e */ /* 0x000fe400000010ff */
[----:B------:R-:W-:Y:S01]  /*e190*/  F2FP.BF16.F32.PACK_AB R11, R103, R102 ;  /* 0x00000066670b723e */ /* 0x000fe200000010ff */
[----:B------:R0:W-:Y:S01]  /*e1a0*/  STSM.16.M88.4 [R32], R4 ;  /* 0x0000000420007844 */ /* 0x0001e20000000200 */
[----:B------:R-:W-:Y:S02]  /*e1b0*/  MOV R29, R12 ;  /* 0x0000000c001d7202 */ /* 0x000fe40000000f00 */
[----:B------:R-:W-:Y:S01]  /*e1c0*/  MOV R28, R14 ;  /* 0x0000000e001c7202 */ /* 0x000fe20000000f00 */
[----:B------:R-:W-:Y:S01]  /*e1d0*/  STSM.16.M88.4 [R31], R8 ;  /* 0x000000081f007844 */ /* 0x000fe20000000200 */
[----:B------:R-:W-:Y:S02]  /*e1e0*/  F2FP.BF16.F32.PACK_AB R12, R113, R112 ;  /* 0x00000070710c723e */ /* 0x000fe400000010ff */
[----:B------:R-:W-:-:S02]  /*e1f0*/  F2FP.BF16.F32.PACK_AB R13, R115, R114 ;  /* 0x00000072730d723e */ /* 0x000fc400000010ff */
[----:B------:R-:W-:Y:S02]  /*e200*/  F2FP.BF16.F32.PACK_AB R14, R117, R116 ;  /* 0x00000074750e723e */ /* 0x000fe400000010ff */
[----:B------:R-:W-:Y:S02]  /*e210*/  F2FP.BF16.F32.PACK_AB R15, R119, R118 ;  /* 0x00000076770f723e */ /* 0x000fe400000010ff */
[----:B------:R-:W-:Y:S02]  /*e220*/  MOV R24, R24 ;  /* 0x0000001800187202 */ /* 0x000fe40000000f00 */
[----:B------:R-:W-:Y:S02]  /*e230*/  PLOP3.LUT P0, PT, PT, PT, UP0, 0x80, 0x0 ;  /* 0x000000000000781c */ /* 0x000fe40003f0f008 */
[----:B0-----:R-:W-:Y:S02]  /*e240*/  F2FP.BF16.F32.PACK_AB R4, R105, R104 ;  /* 0x000000686904723e */ /* 0x001fe400000010ff */
[----:B------:R-:W-:-:S02]  /*e250*/  F2FP.BF16.F32.PACK_AB R5, R107, R106 ;  /* 0x0000006a6b05723e */ /* 0x000fc400000010ff */
[----:B------:R-:W-:Y:S02]  /*e260*/  F2FP.BF16.F32.PACK_AB R6, R109, R108 ;  /* 0x0000006c6d06723e */ /* 0x000fe400000010ff */
[----:B------:R-:W-:-:S05]  /*e270*/  F2FP.BF16.F32.PACK_AB R7, R111, R110 ;  /* 0x0000006e6f07723e */ /* 0x000fca00000010ff */
[----:B------:R0:W-:Y:S04]  /*e280*/  STSM.16.M88.4 [R30], R4 ;  /* 0x000000041e007844 */ /* 0x0001e80000000200 */
[----:B------:R2:W-:Y:S04]  /*e290*/  STSM.16.M88.4 [R29], R12 ;  /* 0x0000000c1d007844 */ /* 0x0005e80000000200 */
[----:B------:R2:W-:Y:S04]  /*e2a0*/  STSM.16.M88.4 [R28], R120 ;  /* 0x000000781c007844 */ /* 0x0005e80000000200 */
[----:B------:R2:W-:Y:S04]  /*e2b0*/  STSM.16.M88.4 [R27], R128 ;  /* 0x000000801b007844 */ /* 0x0005e80000000200 */
[----:B------:R2:W-:Y:S01]  /*e2c0*/  STSM.16.M88.4 [R26], R136 ;  /* 0x000000881a007844 */ /* 0x0005e20000000200 */
[----:B0-----:R-:W-:-:S02]  /*e2d0*/  IMAD.U32 R4, RZ, RZ, UR8 ;  /* 0x00000008ff047e24 */ /* 0x001fc4000f8e00ff */
[----:B------:R-:W-:Y:S01]  /*e2e0*/  IMAD.U32 R5, RZ, RZ, UR9 ;  /* 0x00000009ff057e24 */ /* 0x000fe2000f8e00ff */
[----:B------:R2:W-:Y:S01]  /*e2f0*/  STSM.16.M88.4 [R24], R144 ;  /* 0x0000009018007844 */ /* 0x0005e20000000200 */
[----:B------:R-:W-:Y:S01]  /*e300*/  ULDC.64 UR8, c[0x0][0xc08] ;  /* 0x0003020000087ab9 */ /* 0x000fe20000000a00 */
[----:B------:R-:W-:Y:S06]  /*e310*/  BAR.SYNC.DEFER_BLOCKING 0x1, 0x100 ;  /* 0x0044000000007b1d */ /* 0x000fec0000010000 */
[----:B------:R-:W3:Y:S01]  /*e320*/  @P0 LDG.E R6, desc[UR50][R4.64] ;  /* 0x0000003204060981 */ /* 0x000ee2000c1e1900 */
[----:B------:R-:W-:Y:S01]  /*e330*/  UISETP.NE.U32.AND UP1, UPT, UR8, URZ, UPT ;  /* 0x0000003f0800728c */ /* 0x000fe2000bf25070 */
[----:B-1----:R-:W-:Y:S01]  /*e340*/  ISETP.NE.AND P1, PT, R49, 0x1, PT ;  /* 0x000000013100780c */ /* 0x002fe20003f25270 */
[----:B------:R-:W-:Y:S01]  /*e350*/  ULDC UR10, c[0x0][0xa88] ;  /* 0x0002a200000a7ab9 */ /* 0x000fe20000000800 */
[----:B------:R-:W-:Y:S01]  /*e360*/  UMOV UR4, URZ ;  /* 0x0000003f00047c82 */ /* 0x000fe20008000000 */
[----:B------:R-:W-:-:S06]  /*e370*/  UISETP.NE.AND.EX UP1, UPT, UR9, URZ, UPT, UP1 ;  /* 0x0000003f0900728c */ /* 0x000fcc000bf25310 */
[----:B------:R-:W-:-:S04]  /*e380*/  PLOP3.LUT P2, PT, PT, PT, UP1, 0x80, 0x0 ;  /* 0x000000000000781c */ /* 0x000fc80003f4f018 */
[----:B------:R-:W0:Y:S01]  /*e390*/  @P1 LDC R7, c[0x0][0xbec] ;  /* 0x0002fb00ff071b82 */ /* 0x000e220000000800 */
[----:B------:R-:W-:Y:S02]  /*e3a0*/  @UP1 ULDC.64 UR8, c[0x0][0xc08] ;  /* 0x0003020000081ab9 */ /* 0x000fe40000000a00 */
[----:B------:R-:W-:-:S05]  /*e3b0*/  @UP1 UIMAD.WIDE UR8, UR37, 0x4, UR8 ;  /* 0x00000004250818a5 */ /* 0x000fca000f8e0208 */
[----:B------:R-:W1:Y:S01]  /*e3c0*/  @P1 LDC R8, c[0x0][0xbf0] ;  /* 0x0002fc00ff081b82 */ /* 0x000e620000000800 */
[----:B------:R-:W-:Y:S02]  /*e3d0*/  IMAD.U32 R10, RZ, RZ, UR8 ;  /* 0x00000008ff0a7e24 */ /* 0x000fe4000f8e00ff */
[----:B------:R-:W-:Y:S01]  /*e3e0*/  IMAD.U32 R11, RZ, RZ, UR9 ;  /* 0x00000009ff0b7e24 */ /* 0x000fe2000f8e00ff */
[----:B---3--:R-:W-:Y:S01]  /*e3f0*/  @P0 R2UR UR4, R6 ;  /* 0x00000000060402ca */ /* 0x008fe200000e0000 */
[----:B------:R-:W-:-:S06]  /*e400*/  IMAD.U32 R6, RZ, RZ, UR10 ;  /* 0x0000000aff067e24 */ /* 0x000fcc000f8e00ff */
[----:B------:R2:W5:Y:S01]  /*e410*/  @P2 LDG.E R6, desc[UR50][R10.64] ;  /* 0x000000320a062981 */ /* 0x000562000c1e1900 */
[----:B01----:R-:W-:Y:S07]  /*e420*/  @P2 BRA `(.L_x_1439) ;  /* 0x0000000000102947 */ /* 0x003fee0003800000 */
[----:B------:R-:W-:Y:S05]  /*e430*/  @!P0 BRA `(.L_x_1439) ;  /* 0x00000000000c8947 */ /* 0x000fea0003800000 */
[----:B------:R-:W3:Y:S04]  /*e440*/  LDG.E R9, desc[UR50][R4.64] ;  /* 0x0000003204097981 */ /* 0x000ee8000c1e1900 */
[----:B-----5:R-:W3:Y:S02]  /*e450*/  LDG.E R6, desc[UR50][R4.64+0x4] ;  /* 0x0000043204067981 */ /* 0x020ee4000c1e1900 */
[----:B---3--:R-:W-:-:S07]  /*e460*/  IMAD.IADD R6, R6, 0x1, -R9 ;  /* 0x0000000106067824 */ /* 0x008fce00078e0a09 */
.L_x_1439:
[----:B------:R-:W-:Y:S01]  /*e470*/  USHF.R.S32.HI UR9, URZ, 0x1f, UR4 ;  /* 0x0000001f3f097899 */ /* 0x000fe20008011404 */
[----:B--2---:R-:W-:Y:S01]  /*e480*/  VIADD R10, R17, UR38 ;  /* 0x00000026110a7c36 */ /* 0x004fe20008000000 */
[----:B------:R-:W-:Y:S01]  /*e490*/  USHF.R.S32.HI UR16, URZ, 0x1f, UR42 ;  /* 0x0000001f3f107899 */ /* 0x000fe2000801142a */
[----:B------:R-:W-:Y:S01]  /*e4a0*/  VIADD R24, R187, UR38 ;  /* 0x00000026bb187c36 */ /* 0x000fe20008000000 */
[----:B------:R-:W-:Y:S01]  /*e4b0*/  ULDC.64 UR14, c[0x0][0xb90] ;  /* 0x0002e400000e7ab9 */ /* 0x000fe20000000a00 */
[----:B------:R-:W-:Y:S01]  /*e4c0*/  UMOV UR8, UR4 ;  /* 0x0000000400087c82 */ /* 0x000fe20008000000 */
[----:B------:R-:W-:Y:S01]  /*e4d0*/  UIMAD UR12, UR16, UR14, URZ ;  /* 0x0000000e100c72a4 */ /* 0x000fe2000f8e023f */
[----:B------:R-:W-:Y:S01]  /*e4e0*/  @P1 IMAD.HI.U32 R5, R10, R7, RZ ;  /* 0x000000070a051227 */ /* 0x000fe200078e00ff */
[----:B------:R-:W-:Y:S02]  /*e4f0*/  UIMAD.WIDE.U32 UR10, UR42, UR14, UR8 ;  /* 0x0000000e2a0a72a5 */ /* 0x000fe4000f8e0008 */
[----:B------:R-:W-:Y:S01]  /*e500*/  USHF.R.S32.HI UR8, URZ, 0x1f, UR37 ;  /* 0x0000001f3f087899 */ /* 0x000fe20008011425 */
[----:B------:R-:W-:Y:S01]  /*e510*/  IMAD.MOV.U32 R4, RZ, RZ, R10 ;  /* 0x000000ffff047224 */ /* 0x000fe200078e000a */
[----:B------:R-:W-:Y:S01]  /*e520*/  UIMAD UR12, UR42, UR15, UR12 ;  /* 0x0000000f2a0c72a4 */ /* 0x000fe2000f8e020c */
[----:B------:R-:W-:Y:S01]  /*e530*/  @P1 SHF.R.U32.HI R4, RZ, R8, R5 ;  /* 0x00000008ff041219 */ /* 0x000fe20000011605 */
[----:B------:R-:W-:Y:S01]  /*e540*/  USEL UR18, UR8, URZ, !UP0 ;  /* 0x0000003f08127287 */ /* 0x000fe2000c000000 */
[----:B------:R-:W-:Y:S01]  /*e550*/  IMAD R5, R184, 0x40, R18 ;  /* 0x00000040b8057824 */ /* 0x000fe200078e0212 */
[----:B------:R-:W-:Y:S01]  /*e560*/  ULDC.64 UR14, c[0x0][0xb98] ;  /* 0x0002e600000e7ab9 */ /* 0x000fe20000000a00 */
[----:B------:R-:W-:Y:S01]  /*e570*/  USEL UR17, UR37, URZ, !UP0 ;  /* 0x0000003f25117287 */ /* 0x000fe2000c000000 */
[----:B------:R-:W-:Y:S01]  /*e580*/  IMAD.MOV R8, RZ, RZ, -R4 ;  /* 0x000000ffff087224 */ /* 0x000fe200078e0a04 */
[----:B------:R-:W-:Y:S01]  /*e590*/  UIMAD UR8, UR18, UR14, URZ ;  /* 0x0000000e120872a4 */ /* 0x000fe2000f8e023f */
[----:B------:R-:W-:Y:S01]  /*e5a0*/  IMAD.WIDE R20, R5, 0x2, R20 ;  /* 0x0000000205147825 */ /* 0x000fe200078e0214 */
[----:B------:R-:W-:Y:S01]  /*e5b0*/  UIADD3 UR11, UR11, UR12, URZ ;  /* 0x0000000c0b0b7290 */ /* 0x000fe2000fffe03f */
[----:B------:R-:W-:Y:S01]  /*e5c0*/  SHF.R.S32.HI R5, RZ, 0x1f, R4 ;  /* 0x0000001fff057819 */ /* 0x000fe20000011404 */
[----:B------:R-:W-:Y:S01]  /*e5d0*/  UIMAD UR8, UR17, UR15, UR8 ;  /* 0x0000000f110872a4 */ /* 0x000fe2000f8e0208 */
[----:B------:R-:W-:Y:S01]  /*e5e0*/  IMAD R7, R49, R8, R10 ;  /* 0x0000000831077224 */ /* 0x000fe200078e020a */
[----:B------:R-:W-:Y:S01]  /*e5f0*/  UIMAD.WIDE.U32 UR10, UR17, UR14, UR10 ;  /* 0x0000000e110a72a5 */ /* 0x000fe2000f8e000a */
[----:B------:R-:W-:Y:S01]  /*e600*/  IADD3 R11, P3, R20, 0x2000, RZ ;  /* 0x00002000140b7810 */ /* 0x000fe20007f7e0ff */
[----:B-----5:R-:W-:Y:S01]  /*e610*/  IMAD R51, R6, R49, RZ ;  /* 0x0000003106337224 */ /* 0x020fe200078e02ff */
[----:B------:R-:W-:Y:S01]  /*e620*/  IADD3 R13, P0, R20, 0x1000, RZ ;  /* 0x00001000140d7810 */ /* 0x000fe20007f1e0ff */
[----:B------:R-:W-:Y:S01]  /*e630*/  IMAD.U32 R10, RZ, RZ, UR8 ;  /* 0x00000008ff0a7e24 */ /* 0x000fe2000f8e00ff */
[----:B------:R-:W-:Y:S01]  /*e640*/  SHF.R.S32.HI R8, RZ, 0x1f, R7 ;  /* 0x0000001fff087819 */ /* 0x000fe20000011407 */
[----:B------:R-:W-:Y:S01]  /*e650*/  ULDC.64 UR12, c[0x0][0xaa0] ;  /* 0x0002a800000c7ab9 */ /* 0x000fe20000000a00 */
[----:B------:R-:W-:-:S02]  /*e660*/  IADD3 R4, P2, R4, UR10, RZ ;  /* 0x0000000a04047c10 */ /* 0x000fc4000ff5e0ff */
[----:B------:R-:W-:Y:S02]  /*e670*/  LOP3.LUT R9, R11, 0x380, RZ, 0xc0, !PT ;  /* 0x000003800b097812 */ /* 0x000fe400078ec0ff */
[----:B------:R-:W-:Y:S01]  /*e680*/  IADD3.X R5, R5, UR11, R10, P2, !PT ;  /* 0x0000000b05057c10 */ /* 0x000fe200097fe40a */
[----:B------:R-:W-:Y:S01]  /*e690*/  ULDC.64 UR10, c[0x0][0xb88] ;  /* 0x0002e200000a7ab9 */ /* 0x000fe20000000a00 */
[----:B------:R-:W-:Y:S01]  /*e6a0*/  LOP3.LUT R12, R13, 0x380, RZ, 0xc0, !PT ;  /* 0x000003800d0c7812 */ /* 0x000fe200078ec0ff */
[----:B------:R-:W-:Y:S01]  /*e6b0*/  IMAD R10, R8, UR10, RZ ;  /* 0x0000000a080a7c24 */ /* 0x000fe2000f8e02ff */
[----:B------:R-:W-:Y:S01]  /*e6c0*/  SHF.R.U64 R8, R9, 0x3, RZ ;  /* 0x0000000309087819 */ /* 0x000fe200000012ff */
[C---:B------:R-:W-:Y:S01]  /*e6d0*/  IMAD.WIDE.U32 R4, R7.reuse, UR10, R4 ;  /* 0x0000000a07047c25 */ /* 0x040fe2000f8e0004 */
[----:B------:R-:W-:Y:S02]  /*e6e0*/  SHF.R.U64 R12, R12, 0x3, RZ ;  /* 0x000000030c0c7819 */ /* 0x000fe400000012ff */
[C---:B------:R-:W-:Y:S01]  /*e6f0*/  IADD3 R41, P6, R20.reuse, 0x4000, RZ ;  /* 0x0000400014297810 */ /* 0x040fe20007fde0ff */
[----:B------:R-:W-:Y:S01]  /*e700*/  IMAD R9, R7, UR11, R10 ;  /* 0x0000000b07097c24 */ /* 0x000fe2000f8e020a */
[----:B------:R-:W-:Y:S01]  /*e710*/  ULDC.64 UR10, c[0x0][0xb50] ;  /* 0x0002d400000a7ab9 */ /* 0x000fe20000000a00 */
[----:B------:R-:W-:-:S02]  /*e720*/  IADD3 R7, P2, R20, 0x3000, RZ ;  /* 0x0000300014077810 */ /* 0x000fc40007f5e0ff */
[----:B------:R-:W-:Y:S01]  /*e730*/  IMAD.IADD R9, R5, 0x1, R9 ;  /* 0x0000000105097824 */ /* 0x000fe200078e0209 */
[----:B------:R-:W-:Y:S02]  /*e740*/  LEA R10, P4, R4, UR10, 0x2 ;  /* 0x0000000a040a7c11 */ /* 0x000fe4000f8810ff */
[----:B------:R-:W-:Y:S01]  /*e750*/  LOP3.LUT R12, R12, R13, RZ, 0x3c, !PT ;  /* 0x0000000d0c0c7212 */ /* 0x000fe200078e3cff */
[----:B------:R-:W-:Y:S01]  /*e760*/  IMAD.X R13, RZ, RZ, R21, P0 ;  /* 0x000000ffff0d7224 */ /* 0x000fe200000e0615 */
[----:B------:R-:W-:Y:S01]  /*e770*/  LEA.HI.X R14, R4, UR11, R9, 0x2, P4 ;  /* 0x0000000b040e7c11 */ /* 0x000fe2000a0f1409 */
[----:B------:R-:W-:Y:S01]  /*e780*/  SHFL.IDX PT, R44, R10, RZ, 0x1c1f ;  /* 0x001c1fff0a2c7589 */ /* 0x000fe200000e0000 */
[----:B------:R-:W-:Y:S01]  /*e790*/  LOP3.LUT R5, R7, 0x380, RZ, 0xc0, !PT ;  /* 0x0000038007057812 */ /* 0x000fe200078ec0ff */
[----:B------:R-:W-:Y:S01]  /*e7a0*/  UIMAD UR10, UR9, UR12, URZ ;  /* 0x0000000c090a72a4 */ /* 0x000fe2000f8e023f */
[----:B------:R-:W-:Y:S01]  /*e7b0*/  LOP3.LUT P0, RZ, R185, 0x3, RZ, 0xc0, !PT ;  /* 0x00000003b9ff7812 */ /* 0x000fe2000780c0ff */
[----:B------:R-:W0:Y:S01]  /*e7c0*/  SHFL.IDX PT, R45, R14, RZ, 0x1c1f ;  /* 0x001c1fff0e2d7589 */ /* 0x000e2200000e0000 */
[----:B------:R-:W-:Y:S01]  /*e7d0*/  SHF.R.U64 R4, R5, 0x3, RZ ;  /* 0x0000000305047819 */ /* 0x000fe200000012ff */
[--C-:B------:R-:W-:Y:S01]  /*e7e0*/  IMAD.X R5, RZ, RZ, R21.reuse, P2 ;  /* 0x000000ffff057224 */ /* 0x100fe200010e0615 */
[----:B------:R-:W-:Y:S01]  /*e7f0*/  ISETP.GE.OR P2, PT, R24, R51, P0 ;  /* 0x000000331800720c */ /* 0x000fe20000746670 */
[----:B------:R-:W-:Y:S01]  /*e800*/  SHFL.IDX PT, R46, R10, 0x1, 0x1c1f ;  /* 0x003c1f000a2e7f89 */ /* 0x000fe200000e0000 */
[----:B------:R-:W-:Y:S01]  /*e810*/  LOP3.LUT R4, R4, R7, RZ, 0x3c, !PT ;  /* 0x0000000704047212 */ /* 0x000fe200078e3cff */
[----:B------:R-:W-:Y:S01]  /*e820*/  VIADD R7, R24, 0x8 ;  /* 0x0000000818077836 */ /* 0x000fe20000000000 */
[C---:B------:R-:W-:Y:S01]  /*e830*/  IADD3 R37, P5, R20.reuse, 0x5000, RZ ;  /* 0x0000500014257810 */ /* 0x040fe20007fbe0ff */
[----:B------:R-:W1:Y:S01]  /*e840*/  SHFL.IDX PT, R47, R14, 0x1, 0x1c1f ;  /* 0x003c1f000e2f7f89 */ /* 0x000e6200000e0000 */
[C---:B------:R-:W-:Y:S01]  /*e850*/  IADD3 R33, P4, R20.reuse, 0x6000, RZ ;  /* 0x0000600014217810 */ /* 0x040fe20007f9e0ff */
[----:B------:R-:W-:Y:S01]  /*e860*/  IMAD.X R9, RZ, RZ, R21, P3 ;  /* 0x000000ffff097224 */ /* 0x000fe200018e0615 */
[----:B------:R-:W-:Y:S01]  /*e870*/  ISETP.GE.OR P0, PT, R7, R51, P0 ;  /* 0x000000330700720c */ /* 0x000fe20000706670 */
[----:B------:R-:W-:Y:S01]  /*e880*/  UIMAD.WIDE.U32 UR8, UR4, UR12, URZ ;  /* 0x0000000c040872a5 */ /* 0x000fe2000f8e003f */
[----:B------:R-:W-:Y:S01]  /*e890*/  LOP3.LUT R15, R20, 0x380, RZ, 0xc0, !PT ;  /* 0x00000380140f7812 */ /* 0x000fe200078ec0ff */
[----:B------:R-:W-:Y:S01]  /*e8a0*/  UIMAD UR10, UR4, UR13, UR10 ;  /* 0x0000000d040a72a4 */ /* 0x000fe2000f8e020a */
[----:B------:R-:W-:-:S02]  /*e8b0*/  LOP3.LUT R40, R41, 0x380, RZ, 0xc0, !PT ;  /* 0x0000038029287812 */ /* 0x000fc400078ec0ff */
[----:B------:R-:W-:Y:S01]  /*e8c0*/  ULDC.64 UR12, c[0x0][0xae8] ;  /* 0x0002ba00000c7ab9 */ /* 0x000fe20000000a00 */
[----:B------:R-:W-:Y:S01]  /*e8d0*/  LOP3.LUT R8, R8, R11, RZ, 0x3c, !PT ;  /* 0x0000000b08087212 */ /* 0x000fe200078e3cff */
[----:B0-----:R0:W-:Y:S01]  /*e8e0*/  @!P2 ST.E desc[UR50][R44.64], R3 ;  /* 0x000000032c00a985 */ /* 0x0011e2000c101932 */
[----:B------:R-:W-:Y:S01]  /*e8f0*/  UIADD3 UR9, UR9, UR10, URZ ;  /* 0x0000000a09097290 */ /* 0x000fe2000fffe03f */
[----:B------:R-:W-:Y:S01]  /*e900*/  LOP3.LUT R36, R37, 0x380, RZ, 0xc0, !PT ;  /* 0x0000038025247812 */ /* 0x000fe200078ec0ff */
[----:B------:R-:W-:Y:S01]  /*e910*/  UIMAD UR4, UR16, UR12, URZ ;  /* 0x0000000c100472a4 */ /* 0x000fe2000f8e023f */
[----:B------:R-:W-:Y:S02]  /*e920*/  LOP3.LUT R32, R33, 0x380, RZ, 0xc0, !PT ;  /* 0x0000038021207812 */ /* 0x000fe400078ec0ff */
[----:B------:R-:W-:Y:S01]  /*e930*/  SHF.R.U64 R15, R15, 0x3, RZ ;  /* 0x000000030f0f7819 */ /* 0x000fe200000012ff */
[----:B-1----:R1:W-:Y:S01]  /*e940*/  @!P0 ST.E desc[UR50][R46.64], R2 ;  /* 0x000000022e008985 */ /* 0x0023e2000c101932 */
[----:B------:R-:W-:-:S02]  /*e950*/  IADD3 R11, P3, R20, 0x7000, RZ ;  /* 0x00007000140b7810 */ /* 0x000fc40007f7e0ff */
[----:B------:R-:W-:Y:S01]  /*e960*/  SHF.R.U64 R40, R40, 0x3, RZ ;  /* 0x0000000328287819 */ /* 0x000fe200000012ff */
[----:B0-----:R-:W0:Y:S08]  /*e970*/  @P1 LDC R44, c[0x0][0xbec] ;  /* 0x0002fb00ff2c1b82 */ /* 0x001e300000000800 */
[----:B------:R-:W2:Y:S01]  /*e980*/  @P1 LDC R3, c[0x0][0xbf0] ;  /* 0x0002fc00ff031b82 */ /* 0x000ea20000000800 */
[----:B-1----:R-:W-:Y:S01]  /*e990*/  IMAD R2, R22, 0x20, R184 ;  /* 0x0000002016027824 */ /* 0x002fe200078e02b8 */
[----:B------:R-:W-:Y:S01]  /*e9a0*/  UIMAD UR4, UR42, UR13, UR4 ;  /* 0x0000000d2a0472a4 */ /* 0x000fe2000f8e0204 */
[----:B------:R-:W-:Y:S01]  /*e9b0*/  SHF.R.U64 R36, R36, 0x3, RZ ;  /* 0x0000000324247819 */ /* 0x000fe200000012ff */
[----:B------:R-:W-:Y:S01]  /*e9c0*/  UIMAD.WIDE.U32 UR8, UR42, UR12, UR8 ;  /* 0x0000000c2a0872a5 */ /* 0x000fe2000f8e0008 */
[----:B------:R-:W-:Y:S01]  /*e9d0*/  VIADD R45, R2, UR38 ;  /* 0x00000026022d7c36 */ /* 0x000fe20008000000 */
[----:B------:R-:W-:Y:S01]  /*e9e0*/  SHF.R.U64 R32, R32, 0x3, RZ ;  /* 0x0000000320207819 */ /* 0x000fe200000012ff */
[----:B------:R-:W-:Y:S01]  /*e9f0*/  ULDC.64 UR10, c[0x0][0xaf0] ;  /* 0x0002bc00000a7ab9 */ /* 0x000fe20000000a00 */
[----:B------:R-:W-:Y:S01]  /*ea00*/  LOP3.LUT R20, R15, R20, RZ, 0x3c, !PT ;  /* 0x000000140f147212 */ /* 0x000fe200078e3cff */
[----:B------:R-:W-:Y:S01]  /*ea10*/  UIADD3 UR9, UR9, UR4, URZ ;  /* 0x0000000409097290 */ /* 0x000fe2000fffe03f */
[----:B------:R-:W-:Y:S01]  /*ea20*/  LOP3.LUT R40, R40, R41, RZ, 0x3c, !PT ;  /* 0x0000002928287212 */ /* 0x000fe200078e3cff */
[----:B------:R-:W-:Y:S01]  /*ea30*/  UIMAD UR4, UR18, UR10, URZ ;  /* 0x0000000a120472a4 */ /* 0x000fe2000f8e023f */
[----:B------:R-:W-:Y:S01]  /*ea40*/  LOP3.LUT R36, R36, R37, RZ, 0x3c, !PT ;  /* 0x0000002524247212 */ /* 0x000fe200078e3cff */
[--C-:B------:R-:W-:Y:S01]  /*ea50*/  IMAD.X R41, RZ, RZ, R21.reuse, P6 ;  /* 0x000000ffff297224 */ /* 0x100fe200030e0615 */
[----:B------:R-:W-:Y:S01]  /*ea60*/  LOP3.LUT R32, R32, R33, RZ, 0x3c, !PT ;  /* 0x0000002120207212 */ /* 0x000fe200078e3cff */
[--C-:B------:R-:W-:Y:S01]  /*ea70*/  IMAD.X R37, RZ, RZ, R21.reuse, P5 ;  /* 0x000000ffff257224 */ /* 0x100fe200028e0615 */
[----:B------:R-:W-:Y:S01]  /*ea80*/  LOP3.LUT R6, R11, 0x380, RZ, 0xc0, !PT ;  /* 0x000003800b067812 */ /* 0x000fe200078ec0ff */
[----:B0-----:R-:W-:Y:S01]  /*ea90*/  @P1 IMAD.HI.U32 R2, R45, R44, RZ ;  /* 0x0000002c2d021227 */ /* 0x001fe200078e00ff */
[----:B------:R0:W5:Y:S03]  /*eaa0*/  LD.E.128 R28, desc[UR50][R20.64] ;  /* 0x00000032141c7980 */ /* 0x000166000c101d00 */
[--C-:B------:R-:W-:Y:S01]  /*eab0*/  IMAD.X R25, RZ, RZ, R21.reuse, P3 ;  /* 0x000000ffff197224 */ /* 0x100fe200018e0615 */
[----:B------:R-:W-:Y:S01]  /*eac0*/  SHF.R.U64 R6, R6, 0x3, RZ ;  /* 0x0000000306067819 */ /* 0x000fe200000012ff */
[----:B------:R-:W-:Y:S01]  /*ead0*/  IMAD.X R33, RZ, RZ, R21, P4 ;  /* 0x000000ffff217224 */ /* 0x000fe200020e0615 */
[----:B------:R-:W-:Y:S01]  /*eae0*/  UIMAD UR4, UR17, UR11, UR4 ;  /* 0x0000000b110472a4 */ /* 0x000fe2000f8e0204 */
[----:B------:R-:W5:Y:S01]  /*eaf0*/  LD.E.128 R12, desc[UR50][R12.64] ;  /* 0x000000320c0c7980 */ /* 0x000f62000c101d00 */
[----:B------:R-:W-:Y:S01]  /*eb00*/  UIMAD.WIDE.U32 UR8, UR17, UR10, UR8 ;  /* 0x0000000a110872a5 */ /* 0x000fe2000f8e0008 */
[----:B------:R-:W-:Y:S01]  /*eb10*/  LOP3.LUT R24, R6, R11, RZ, 0x3c, !PT ;  /* 0x0000000b06187212 */ /* 0x000fe200078e3cff */
[----:B0-----:R-:W-:Y:S01]  /*eb20*/  IMAD.MOV.U32 R21, RZ, RZ, R45 ;  /* 0x000000ffff157224 */ /* 0x001fe200078e002d */
[----:B--2---:R-:W-:Y:S01]  /*eb30*/  @P1 SHF.R.U32.HI R21, RZ, R3, R2 ;  /* 0x00000003ff151219 */ /* 0x004fe20000011602 */
[----:B------:R-:W-:Y:S01]  /*eb40*/  UIADD3 UR4, UR9, UR4, URZ ;  /* 0x0000000409047290 */ /* 0x000fe2000fffe03f */
[----:B------:R-:W5:Y:S01]  /*eb50*/  LD.E.128 R8, desc[UR50][R8.64] ;  /* 0x0000003208087980 */ /* 0x000f62000c101d00 */
[----:B------:R-:W-:Y:S01]  /*eb60*/  ULDC.64 UR10, c[0x0][0xae0] ;  /* 0x0002b800000a7ab9 */ /* 0x000fe20000000a00 */
[--C-:B------:R-:W-:Y:S01]  /*eb70*/  SHF.R.S32.HI R20, RZ, 0x1f, R21.reuse ;  /* 0x0000001fff147819 */ /* 0x100fe20000011415 */
[----:B------:R-:W-:Y:S01]  /*eb80*/  IMAD.MOV R44, RZ, RZ, -R21 ;  /* 0x000000ffff2c7224 */ /* 0x000fe200078e0a15 */
[----:B------:R-:W5:Y:S01]  /*eb90*/  LD.E.128 R4, desc[UR50][R4.64] ;  /* 0x0000003204047980 */ /* 0x000f62000c101d00 */
[----:B------:R-:W-:-:S02]  /*eba0*/  IMAD.U32 R3, RZ, RZ, UR9 ;  /* 0x00000009ff037e24 */ /* 0x000fc4000f8e00ff */
[----:B------:R-:W-:Y:S01]  /*ebb0*/  IMAD R20, R20, UR10, RZ ;  /* 0x0000000a14147c24 */ /* 0x000fe2000f8e02ff */
[----:B------:R-:W5:Y:S01]  /*ebc0*/  LD.E.128 R40, desc[UR50][R40.64] ;  /* 0x0000003228287980 */ /* 0x000f62000c101d00 */
[----:B------:R-:W-:Y:S02]  /*ebd0*/  IMAD R45, R49, R44, R45 ;  /* 0x0000002c312d7224 */ /* 0x000fe400078e022d */
[----:B------:R-:W-:Y:S01]  /*ebe0*/  IMAD.U32 R2, RZ, RZ, UR8 ;  /* 0x00000008ff027e24 */ /* 0x000fe2000f8e00ff */
[----:B------:R-:W5:Y:S01]  /*ebf0*/  LD.E.128 R36, desc[UR50][R36.64] ;  /* 0x0000003224247980 */ /* 0x000f62000c101d00 */
[----:B------:R-:W-:Y:S01]  /*ec00*/  IMAD.U32 R3, RZ, RZ, UR4 ;  /* 0x00000004ff037e24 */ /* 0x000fe2000f8e00ff */
[----:B------:R-:W-:Y:S02]  /*ec10*/  ULDC.64 UR8, c[0x0][0xad8] ;  /* 0x0002b60000087ab9 */ /* 0x000fe40000000a00 */
[----:B------:R-:W5:Y:S01]  /*ec20*/  LD.E.128 R32, desc[UR50][R32.64] ;  /* 0x0000003220207980 */ /* 0x000f62000c101d00 */
[----:B------:R-:W-:-:S03]  /*ec30*/  IMAD R47, R21, UR11, R20 ;  /* 0x0000000b152f7c24 */ /* 0x000fc6000f8e0214 */
[----:B------:R-:W5:Y:S01]  /*ec40*/  LD.E.128 R24, desc[UR50][R24.64] ;  /* 0x0000003218187980 */ /* 0x000f62000c101d00 */
[----:B------:R-:W-:Y:S01]  /*ec50*/  SHF.R.S32.HI R20, RZ, 0x1f, R45 ;  /* 0x0000001fff147819 */ /* 0x000fe2000001142d */
[----:B------:R-:W-:Y:S01]  /*ec60*/  @!PT LDS RZ, [RZ] ;  /* 0x00000000fffff984 */ /* 0x000fe20000000800 */
[----:B------:R-:W-:Y:S01]  /*ec70*/  @!PT LDS RZ, [RZ] ;  /* 0x00000000fffff984 */ /* 0x000fe20000000800 */
[----:B------:R-:W-:Y:S01]  /*ec80*/  @!PT LDS RZ, [RZ] ;  /* 0x00000000fffff984 */ /* 0x000fe20000000800 */
[----:B------:R-:W-:Y:S01]  /*ec90*/  @!PT LDS RZ, [RZ] ;  /* 0x00000000fffff984 */ /* 0x000fe20000000800 */
[----:B------:R0:W-:Y:S06]  /*eca0*/  MEMBAR.ALL.CTA ;  /* 0x0000000000007992 */ /* 0x0001ec0000008000 */
[----:B0-----:R-:W0:Y:S01]  /*ecb0*/  FENCE.VIEW.ASYNC.S ;  /* 0x00000000000073c6 */ /* 0x001e220000000000 */
        /* <DEDUP_REMOVED lines=18> */
[----:B0-----:R0:W-:Y:S01]  /*ede0*/  SYNCS.ARRIVE.TRANS64.RED.A1T0 RZ, [R0+URZ], RZ ;  /* 0x000000ff00ff79a7 */ /* 0x0011e2000810043f */
        /* <DEDUP_REMOVED lines=12> */
.L_x_1441:
[----:B------:R-:W-:Y:S05]  /*eeb0*/  BSYNC B1 ;  /* 0x0000000000017941 */ /* 0x000fea0003800000 */
.L_x_1440:
        /* <DEDUP_REMOVED lines=13> */
.L_x_1443:
[----:B------:R-:W-:Y:S05]  /*ef90*/  BSYNC B1 ;  /* 0x0000000000017941 */ /* 0x000fea0003800000 */
.L_x_1442:
[----:B----4-:R4:W0:Y:S01]  /*efa0*/  SHFL.IDX PT, R0, R45, 0x2, 0x181f ;  /* 0x00581f002d007f89 */ /* 0x01082200000e0000 */
        /* <DEDUP_REMOVED lines=12> */
.L_x_1445:
[----:B------:R-:W-:Y:S05]  /*f070*/  BSYNC B1 ;  /* 0x0000000000017941 */ /* 0x000fea0003800000 */
.L_x_1444:
[----:B0-----:R-:W-:Y:S01]  /*f080*/  VIADD R0, R46, 0x60 ;  /* 0x000000602e007836 */ /* 0x001fe20000000000 */
[----:B-1--4-:R-:W0:Y:S04]  /*f090*/  SHFL.IDX PT, R45, R45, 0x3, 0x181f ;  /* 0x00781f002d2d7f89 */ /* 0x012e2800000e0000 */
[----:B------:R-:W-:Y:S01]  /*f0a0*/  ISETP.GE.AND P0, PT, R0, R51, PT ;  /* 0x000000330000720c */ /* 0x000fe20003f06270 */
[----:B------:R-:W1:-:S12]  /*f0b0*/  SHFL.IDX PT, R44, R44, 0x3, 0x181f ;  /* 0x00781f002c2c7f89 */ /* 0x000e5800000e0000 */
[----:B------:R-:W-:Y:S05]  /*f0c0*/  @P0 BRA `(.L_x_1446) ;  /* 0x0000000c000c0947 */ /* 0x000fea0003800000 */
[----:B------:R-:W-:Y:S02]  /*f0d0*/  ULDC UR4, c[0x0][0xac8] ;  /* 0x0002b20000047ab9 */ /* 0x000fe40000000800 */
[----:B------:R-:W-:-:S13]  /*f0e0*/  ISETP.GE.AND P1, PT, R18, UR4, PT ;  /* 0x0000000412007c0c */ /* 0x000fda000bf26270 */
[----:B-1----:R-:W-:-:S04]  /*f0f0*/  @!P1 LEA R2, P0, R18, R44, 0x1 ;  /* 0x0000002c12029211 */ /* 0x002fc800078008ff */
        /* <DEDUP_REMOVED lines=8> */
.L_x_1438:
[----:B------:R-:W-:Y:S01]  /*f180*/  ULDC.64 UR8, c[0x0][0xc00] ;  /* 0x0003000000087ab9 */ /* 0x000fe20000000a00 */
[----:B------:R-:W-:Y:S01]  /*f190*/  ULDC UR4, c[0x0][0xa88] ;  /* 0x0002a20000047ab9 */ /* 0x000fe20000000800 */
[----:B------:R-:W-:Y:S01]  /*f1a0*/  UISETP.NE.U32.AND UP0, UPT, UR8, URZ, UPT ;  /* 0x0000003f0800728c */ /* 0x000fe2000bf05070 */
[----:B------:R-:W0:Y:S03]  /*f1b0*/  LDC R11, c[0x0][0xbe8] ;  /* 0x0002fa00ff0b7b82 */ /* 0x000e260000000800 */
[----:B------:R-:W-:-:S03]  /*f1c0*/  UISETP.NE.AND.EX UP0, UPT, UR9, URZ, UPT, UP0 ;  /* 0x0000003f0900728c */ /* 0x000fc6000bf05300 */
[----:B------:R-:W-:Y:S02]  /*f1d0*/  ULDC.64 UR8, c[0x0][0xc00] ;  /* 0x0003000000087ab9 */ /* 0x000fe40000000a00 */
[----:B------:R-:W-:Y:S01]  /*f1e0*/  UIMAD.WIDE UR8, UR37, 0x4, UR8 ;  /* 0x00000004250878a5 */ /* 0x000fe2000f8e0208 */
[----:B------:R-:W-:-:S05]  /*f1f0*/  PLOP3.LUT P2, PT, PT, PT, UP0, 0x80, 0x0 ;  /* 0x000000000000781c */ /* 0x000fca0003f4f008 */
[----:B------:R-:W-:Y:S02]  /*f200*/  IMAD.U32 R2, RZ, RZ, UR8 ;  /* 0x00000008ff027e24 */ /* 0x000fe4000f8e00ff */
[----:B------:R-:W-:Y:S01]  /*f210*/  IMAD.U32 R3, RZ, RZ, UR9 ;  /* 0x00000009ff037e24 */ /* 0x000fe2000f8e00ff */
[----:B------:R-:W-:Y:S02]  /*f220*/  ULDC.64 UR8, c[0x0][0xc08] ;  /* 0x0003020000087ab9 */ /* 0x000fe40000000a00 */
[----:B------:R-:W-:Y:S01]  /*f230*/  UISETP.NE.U32.AND UP1, UPT, UR8, URZ, UPT ;  /* 0x0000003f0800728c */ /* 0x000fe2000bf25070 */
[----:B------:R-:W-:Y:S02]  /*f240*/  IMAD.U32 R0, RZ, RZ, UR4 ;  /* 0x00000004ff007e24 */ /* 0x000fe4000f8e00ff */
[----:B------:R-:W2:Y:S01]  /*f250*/  @P2 LDG.E R6, desc[UR50][R2.64] ;  /* 0x0000003202062981 */ /* 0x000ea2000c1e1900 */
[----:B------:R-:W-:-:S06]  /*f260*/  UISETP.NE.AND.EX UP1, UPT, UR9, URZ, UPT, UP1 ;  /* 0x0000003f0900728c */ /* 0x000fcc000bf25310 */
[----:B------:R-:W-:-:S05]  /*f270*/  PLOP3.LUT P3, PT, PT, PT, UP1, 0x80, 0x0 ;  /* 0x000000000000781c */ /* 0x000fca0003f6f018 */
[----:B------:R-:W-:Y:S02]  /*f280*/  @UP1 ULDC.64 UR8, c[0x0][0xc08] ;  /* 0x0003020000081ab9 */ /* 0x000fe40000000a00 */
[----:B------:R-:W-:-:S06]  /*f290*/  @UP1 UIMAD.WIDE UR8, UR37, 0x4, UR8 ;  /* 0x00000004250818a5 */ /* 0x000fcc000f8e0208 */
[----:B------:R-:W-:Y:S02]  /*f2a0*/  IMAD.U32 R4, RZ, RZ, UR8 ;  /* 0x00000008ff047e24 */ /* 0x000fe4000f8e00ff */
[----:B------:R-:W-:-:S05]  /*f2b0*/  IMAD.U32 R5, RZ, RZ, UR9 ;  /* 0x00000009ff057e24 */ /* 0x000fca000f8e00ff */
[----:B------:R1:W5:Y:S01]  /*f2c0*/  @P3 LDG.E R0, desc[UR50][R4.64] ;  /* 0x0000003204003981 */ /* 0x000362000c1e1900 */
[----:B0-----:R-:W-:Y:S01]  /*f2d0*/  ISETP.NE.AND P0, PT, R11, 0x1, PT ;  /* 0x000000010b00780c */ /* 0x001fe20003f05270 */
[----:B------:R-:W-:Y:S01]  /*f2e0*/  UMOV UR4, URZ ;  /* 0x0000003f00047c82 */ /* 0x000fe20008000000 */
[----:B------:R-:W-:Y:S01]  /*f2f0*/  USHF.R.S32.HI UR12, URZ, 0x1f, UR42 ;  /* 0x0000001f3f0c7899 */ /* 0x000fe2000801142a */
[----:B------:R-:W-:-:S10]  /*f300*/  ISETP.GE.AND P1, PT, R191, 0x80, PT ;  /* 0x00000080bf00780c */ /* 0x000fd40003f26270 */
[----:B------:R-:W0:Y:S01]  /*f310*/  @P0 LDC R9, c[0x0][0xbec] ;  /* 0x0002fb00ff090b82 */ /* 0x000e220000000800 */
[----:B--2---:R-:W-:Y:S01]  /*f320*/  @P2 R2UR UR4, R6 ;  /* 0x00000000060422ca */ /* 0x004fe200000e0000 */
[----:B01----:R-:W-:-:S14]  /*f330*/  @P3 BRA `(.L_x_1447) ;  /* 0x0000000000103947 */ /* 0x003fdc0003800000 */
[----:B------:R-:W-:Y:S05]  /*f340*/  @!P2 BRA `(.L_x_1447) ;  /* 0x00000000000ca947 */ /* 0x000fea0003800000 */
[----:B------:R-:W2:Y:S04]  /*f350*/  LDG.E R5, desc[UR50][R2.64] ;  /* 0x0000003202057981 */ /* 0x000ea8000c1e1900 */
[----:B-----5:R-:W2:Y:S02]  /*f360*/  LDG.E R0, desc[UR50][R2.64+0x4] ;  /* 0x0000043202007981 */ /* 0x020ea4000c1e1900 */
[----:B--2---:R-:W-:-:S07]  /*f370*/  IMAD.IADD R0, R0, 0x1, -R5 ;  /* 0x0000000100007824 */ /* 0x004fce00078e0a05 */
.L_x_1447:
[----:B------:R-:W-:Y:S01]  /*f380*/  USHF.R.S32.HI UR8, URZ, 0x1f, UR37 ;  /* 0x0000001f3f087899 */ /* 0x000fe20008011425 */
[----:B------:R-:W-:Y:S01]  /*f390*/  BSSY B1, `(.L_x_1448) ;  /* 0x000002e000017945 */ /* 0x000fe20003800000 */
[----:B------:R-:W-:Y:S02]  /*f3a0*/  USHF.R.S32.HI UR11, URZ, 0x1f, UR4 ;  /* 0x0000001f3f0b7899 */ /* 0x000fe40008011404 */
[----:B------:R-:W-:Y:S02]  /*f3b0*/  USEL UR13, UR37, URZ, !UP0 ;  /* 0x0000003f250d7287 */ /* 0x000fe4000c000000 */
[----:B------:R-:W-:Y:S01]  /*f3c0*/  USEL UR14, UR8, URZ, !UP0 ;  /* 0x0000003f080e7287 */ /* 0x000fe2000c000000 */
[----:B------:R-:W-:Y:S11]  /*f3d0*/  @P1 BRA `(.L_x_1449) ;  /* 0x0000000000a41947 */ /* 0x000ff60003800000 */
[----:B------:R-:W0:Y:S01]  /*f3e0*/  S2R R3, SR_TID.X ;  /* 0x0000000000037919 */ /* 0x000e220000002100 */
[----:B------:R-:W1:Y:S01]  /*f3f0*/  LDC R7, c[0x0][0xbe8] ;  /* 0x0002fa00ff077b82 */ /* 0x000e620000000800 */
[----:B------:R-:W-:Y:S02]  /*f400*/  IMAD.U32 R4, RZ, RZ, UR38 ;  /* 0x00000026ff047e24 */ /* 0x000fe4000f8e00ff */
[----:B-1---5:R-:W-:-:S03]  /*f410*/  IMAD R2, R0, R7, RZ ;  /* 0x0000000700027224 */ /* 0x022fc600078e02ff */
[----:B0-----:R-:W-:-:S04]  /*f420*/  IADD3 R4, R4, -0x80, R3 ;  /* 0xffffff8004047810 */ /* 0x001fc80007ffe003 */
[----:B------:R-:W-:-:S13]  /*f430*/  ISETP.GE.AND P1, PT, R4, R2, PT ;  /* 0x000000020400720c */ /* 0x000fda0003f26270 */
[----:B------:R-:W-:Y:S05]  /*f440*/  @P1 BRA `(.L_x_1449) ;  /* 0x0000000000881947 */ /* 0x000fea0003800000 */
[----:B------:R-:W-:Y:S01]  /*f450*/  ISETP.NE.AND P1, PT, R7, 0x1, PT ;  /* 0x000000010700780c */ /* 0x000fe20003f25270 */
[----:B------:R-:W-:Y:S01]  /*f460*/  ULDC.64 UR16, c[0x0][0xb90] ;  /* 0x0002e40000107ab9 */ /* 0x000fe20000000a00 */
[----:B------:R-:W-:Y:S01]  /*f470*/  UMOV UR8, UR4 ;  /* 0x0000000400087c82 */ /* 0x000fe20008000000 */
[----:B------:R-:W-:Y:S01]  /*f480*/  UIMAD UR10, UR12, UR16, URZ ;  /* 0x000000100c0a72a4 */ /* 0x000fe2000f8e023f */
[----:B------:R-:W-:Y:S01]  /*f490*/  IMAD.MOV.U32 R2, RZ, RZ, R4 ;  /* 0x000000ffff027224 */ /* 0x000fe200078e0004 */
[----:B------:R-:W-:Y:S02]  /*f4a0*/  UMOV UR9, UR11 ;  /* 0x0000000b00097c82 */ /* 0x000fe40008000000 */
[----:B------:R-:W-:Y:S02]  /*f4b0*/  UIMAD.WIDE.U32 UR8, UR42, UR16, UR8 ;  /* 0x000000102a0872a5 */ /* 0x000fe4000f8e0008 */
[----:B------:R-:W-:-:S03]  /*f4c0*/  UIMAD UR10, UR42, UR17, UR10 ;  /* 0x000000112a0a72a4 */ /* 0x000fc6000f8e020a */
[----:B------:R-:W-:Y:S01]  /*f4d0*/  ULDC.64 UR16, c[0x0][0xb98] ;  /* 0x0002e60000107ab9 */ /* 0x000fe20000000a00 */
[----:B------:R-:W0:Y:S01]  /*f4e0*/  @P1 LDC R3, c[0x0][0xbec] ;  /* 0x0002fb00ff031b82 */ /* 0x000e220000000800 */
[----:B------:R-:W-:Y:S02]  /*f4f0*/  UIADD3 UR9, UR9, UR10, URZ ;  /* 0x0000000a09097290 */ /* 0x000fe4000fffe03f */
[----:B------:R-:W-:Y:S02]  /*f500*/  UIMAD UR10, UR14, UR16, URZ ;  /* 0x000000100e0a72a4 */ /* 0x000fe4000f8e023f */
[----:B------:R-:W-:Y:S02]  /*f510*/  UIMAD.WIDE.U32 UR8, UR13, UR16, UR8 ;  /* 0x000000100d0872a5 */ /* 0x000fe4000f8e0008 */
[----:B------:R-:W-:Y:S01]  /*f520*/  UIMAD UR10, UR13, UR17, UR10 ;  /* 0x000000110d0a72a4 */ /* 0x000fe2000f8e020a */
[----:B------:R-:W1:Y:S02]  /*f530*/  @P1 LDC R6, c[0x0][0xbf0] ;  /* 0x0002fc00ff061b82 */ /* 0x000e640000000800 */
[----:B------:R-:W-:Y:S01]  /*f540*/  ULDC.64 UR16, c[0x0][0xb88] ;  /* 0x0002e20000107ab9 */ /* 0x000fe20000000a00 */
[----:B0-----:R-:W-:-:S05]  /*f550*/  @P1 IMAD.HI.U32 R3, R4, R3, RZ ;  /* 0x0000000304031227 */ /* 0x001fca00078e00ff */
[----:B-1----:R-:W-:Y:S01]  /*f560*/  @P1 SHF.R.U32.HI R2, RZ, R6, R3 ;  /* 0x00000006ff021219 */ /* 0x002fe20000011603 */
[----:B------:R-:W-:-:S03]  /*f570*/  IMAD.U32 R6, RZ, RZ, UR10 ;  /* 0x0000000aff067e24 */ /* 0x000fc6000f8e00ff */
[--C-:B------:R-:W-:Y:S01]  /*f580*/  SHF.R.S32.HI R3, RZ, 0x1f, R2.reuse ;  /* 0x0000001fff037819 */ /* 0x100fe20000011402 */
[----:B------:R-:W-:Y:S01]  /*f590*/  IMAD.MOV R5, RZ, RZ, -R2 ;  /* 0x000000ffff057224 */ /* 0x000fe200078e0a02 */
[----:B------:R-:W-:-:S03]  /*f5a0*/  IADD3 R2, P1, R2, UR8, RZ ;  /* 0x0000000802027c10 */ /* 0x000fc6000ff3e0ff */
[----:B------:R-:W-:Y:S01]  /*f5b0*/  IMAD R5, R7, R5, R4 ;  /* 0x0000000507057224 */ /* 0x000fe200078e0204 */
[----:B------:R-:W-:Y:S01]  /*f5c0*/  IADD3.X R3, R3, UR9, R6, P1, !PT ;  /* 0x0000000903037c10 */ /* 0x000fe20008ffe406 */
[----:B------:R-:W-:-:S03]  /*f5d0*/  ULDC.64 UR8, c[0x0][0xb50] ;  /* 0x0002d40000087ab9 */ /* 0x000fc60000000a00 */
[----:B------:R-:W-:Y:S01]  /*f5e0*/  SHF.R.S32.HI R4, RZ, 0x1f, R5 ;  /* 0x0000001fff047819 */ /* 0x000fe20000011405 */
[----:B------:R-:W-:-:S04]  /*f5f0*/  IMAD.WIDE.U32 R2, R5, UR16, R2 ;  /* 0x0000001005027c25 */ /* 0x000fc8000f8e0002 */
[----:B------:R-:W-:-:S04]  /*f600*/  IMAD R4, R4, UR16, RZ ;  /* 0x0000001004047c24 */ /* 0x000fc8000f8e02ff */
[----:B------:R-:W-:Y:S01]  /*f610*/  IMAD R7, R5, UR17, R4 ;  /* 0x0000001105077c24 */ /* 0x000fe2000f8e0204 */
[----:B------:R-:W-:-:S03]  /*f620*/  LEA R4, P1, R2, UR8, 0x2 ;  /* 0x0000000802047c11 */ /* 0x000fc6000f8210ff */
[----:B------:R-:W-:-:S05]  /*f630*/  IMAD.IADD R3, R3, 0x1, R7 ;  /* 0x0000000103037824 */ /* 0x000fca00078e0207 */
[----:B------:R-:W-:Y:S01]  /*f640*/  LEA.HI.X R5, R2, UR9, R3, 0x2, P1 ;  /* 0x0000000902057c11 */ /* 0x000fe200088f1403 */
[----:B------:R-:W-:-:S05]  /*f650*/  IMAD.MOV.U32 R3, RZ, RZ, -0x800000 ;  /* 0xff800000ff037424 */ /* 0x000fca00078e00ff */
[----:B------:R0:W-:Y:S02]  /*f660*/  STG.E desc[UR50][R4.64], R3 ;  /* 0x0000000304007986 */ /* 0x0001e4000c101932 */
.L_x_1449:
[----:B------:R-:W-:Y:S05]  /*f670*/  BSYNC B1 ;  /* 0x0000000000017941 */ /* 0x000fea0003800000 */
.L_x_1448:
[----:B0-----:R-:W0:Y:S01]  /*f680*/  @P0 LDC R3, c[0x0][0xbf0] ;  /* 0x0002fc00ff030b82 */ /* 0x001e220000000800 */
[----:B------:R-:W-:Y:S01]  /*f690*/  ULDC.64 UR16, c[0x0][0xaa0] ;  /* 0x0002a80000107ab9 */ /* 0x000fe20000000a00 */
[----:B------:R-:W-:Y:S01]  /*f6a0*/  IMAD R2, R22, 0x20, R184 ;  /* 0x0000002016027824 */ /* 0x000fe200078e02b8 */
[----:B------:R-:W-:Y:S01]  /*f6b0*/  UIMAD UR10, UR11, UR16, URZ ;  /* 0x000000100b0a72a4 */ /* 0x000fe2000f8e023f */
[----:B------:R-:W-:Y:S01]  /*f6c0*/  BSSY B1, `(.L_x_1450) ;  /* 0x0000039000017945 */ /* 0x000fe20003800000 */
[----:B------:R-:W-:Y:S01]  /*f6d0*/  UIMAD.WIDE.U32 UR8, UR4, UR16, URZ ;  /* 0x00000010040872a5 */ /* 0x000fe2000f8e003f */
[----:B------:R-:W-:Y:S01]  /*f6e0*/  VIADD R6, R2, UR38 ;  /* 0x0000002602067c36 */ /* 0x000fe20008000000 */
[----:B------:R-:W-:-:S03]  /*f6f0*/  UIMAD UR10, UR4, UR17, UR10 ;  /* 0x00000011040a72a4 */ /* 0x000fc6000f8e020a */
[----:B------:R-:W-:Y:S01]  /*f700*/  ULDC.64 UR16, c[0x0][0xae8] ;  /* 0x0002ba0000107ab9 */ /* 0x000fe20000000a00 */
[----:B------:R-:W-:Y:S01]  /*f710*/  UIADD3 UR9, UR9, UR10, URZ ;  /* 0x0000000a09097290 */ /* 0x000fe2000fffe03f */
[----:B------:R-:W-:Y:S01]  /*f720*/  @P0 IMAD.HI.U32 R2, R6, R9, RZ ;  /* 0x0000000906020227 */ /* 0x000fe200078e00ff */
[----:B------:R-:W-:Y:S02]  /*f730*/  UIMAD UR4, UR12, UR16, URZ ;  /* 0x000000100c0472a4 */ /* 0x000fe4000f8e023f */
[----:B------:R-:W-:Y:S01]  /*f740*/  UIMAD.WIDE.U32 UR8, UR42, UR16, UR8 ;  /* 0x000000102a0872a5 */ /* 0x000fe2000f8e0008 */
[----:B------:R-:W-:Y:S01]  /*f750*/  IMAD.MOV.U32 R5, RZ, RZ, R6 ;  /* 0x000000ffff057224 */ /* 0x000fe200078e0006 */
[----:B------:R-:W-:Y:S01]  /*f760*/  UIMAD UR4, UR42, UR17, UR4 ;  /* 0x000000112a0472a4 */ /* 0x000fe2000f8e0204 */
[----:B------:R-:W-:-:S03]  /*f770*/  ULDC.64 UR10, c[0x0][0xaf0] ;  /* 0x0002bc00000a7ab9 */ /* 0x000fc60000000a00 */
[----:B------:R-:W-:Y:S02]  /*f780*/  UIADD3 UR9, UR9, UR4, URZ ;  /* 0x0000000409097290 */ /* 0x000fe4000fffe03f */
[----:B------:R-:W-:Y:S01]  /*f790*/  UIMAD UR4, UR14, UR10, URZ ;  /* 0x0000000a0e0472a4 */ /* 0x000fe2000f8e023f */
[----:B0-----:R-:W-:Y:S01]  /*f7a0*/  @P0 SHF.R.U32.HI R5, RZ, R3, R2 ;  /* 0x00000003ff050219 */ /* 0x001fe20000011602 */
        /* <DEDUP_REMOVED lines=11> */
[----:B------:R-:W-:Y:S02]  /*f860*/  IMAD.U32 R3, RZ, RZ, UR4 ;  /* 0x00000004ff037e24 */ /* 0x000fe4000f8e00ff */
[C---:B------:R-:W-:Y:S01]  /*f870*/  IMAD R9, R5.reuse, UR11, R4 ;  /* 0x0000000b05097c24 */ /* 0x040fe2000f8e0204 */
[----:B------:R-:W-:Y:S01]  /*f880*/  SHF.R.S32.HI R4, RZ, 0x1f, R7 ;  /* 0x0000001fff047819 */ /* 0x000fe20000011407 */
[----:B------:R-:W-:-:S04]  /*f890*/  IMAD.WIDE.U32 R2, R5, UR10, R2 ;  /* 0x0000000a05027c25 */ /* 0x000fc8000f8e0002 */
[----:B------:R-:W-:Y:S02]  /*f8a0*/  IMAD.IADD R3, R3, 0x1, R9 ;  /* 0x0000000103037824 */ /* 0x000fe400078e0209 */
[----:B------:R-:W-:Y:S02]  /*f8b0*/  IMAD R4, R4, UR8, RZ ;  /* 0x0000000804047c24 */ /* 0x000fe4000f8e02ff */
[----:B------:R-:W-:Y:S02]  /*f8c0*/  VIADD R6, R184, UR38 ;  /* 0x00000026b8067c36 */ /* 0x000fe40008000000 */
[----:B-----5:R-:W-:Y:S02]  /*f8d0*/  IMAD R11, R0, R11, RZ ;  /* 0x0000000b000b7224 */ /* 0x020fe400078e02ff */
        /* <DEDUP_REMOVED lines=23> */
.L_x_1451:
[----:B------:R-:W-:Y:S05]  /*fa50*/  BSYNC B1 ;  /* 0x0000000000017941 */ /* 0x000fea0003800000 */
.L_x_1450:
        /* <DEDUP_REMOVED lines=13> */
.L_x_1453:
[----:B------:R-:W-:Y:S05]  /*fb30*/  BSYNC B1 ;  /* 0x0000000000017941 */ /* 0x000fea0003800000 */
.L_x_1452:
        /* <DEDUP_REMOVED lines=13> */
.L_x_1455:
[----:B------:R-:W-:Y:S05]  /*fc10*/  BSYNC B1 ;  /* 0x0000000000017941 */ /* 0x000fea0003800000 */
.L_x_1454:
[----:B0-----:R-:W-:Y:S01]  /*fc20*/  VIADD R0, R6, 0x60 ;  /* 0x0000006006007836 */ /* 0x001fe20000000000 */
[----:B--2-4-:R-:W0:Y:S04]  /*fc30*/  SHFL.IDX PT, R5, R5, 0x3, 0x181f ;  /* 0x00781f0005057f89 */ /* 0x014e2800000e0000 */
[----:B------:R-:W-:Y:S01]  /*fc40*/  ISETP.GE.AND P0, PT, R0, R11, PT ;  /* 0x0000000b0000720c */ /* 0x000fe20003f06270 */
[----:B-1-3--:R1:W2:-:S12]  /*fc50*/  SHFL.IDX PT, R2, R4, 0x3, 0x181f ;  /* 0x00781f0004027f89 */ /* 0x00a29800000e0000 */
[----:B-1----:R-:W-:Y:S05]  /*fc60*/  @P0 BRA `(.L_x_1446) ;  /* 0x0000000000240947 */ /* 0x002fea0003800000 */
[----:B------:R-:W-:Y:S02]  /*fc70*/  ULDC UR4, c[0x0][0xac8] ;  /* 0x0002b20000047ab9 */ /* 0x000fe40000000800 */
        /* <DEDUP_REMOVED lines=8> */
.L_x_1446:
[----:B------:R-:W-:Y:S05]  /*fd00*/  BSYNC B0 ;  /* 0x0000000000007941 */ /* 0x000fea0003800000 */
.L_x_1437:
[----:B------:R-:W-:Y:S02]  /*fd10*/  ULDC UR4, c[0x0][0xc3c] ;  /* 0x00030f0000047ab9 */ /* 0x000fe40000000800 */
[----:B------:R-:W-:-:S06]  /*fd20*/  UISETP.GE.AND UP0, UPT, UR6, UR4, UPT ;  /* 0x000000040600728c */ /* 0x000fcc000bf06270 */
[----:B------:R-:W-:-:S13]  /*fd30*/  PLOP3.LUT P0, PT, PT, PT, UP0, 0x80, 0x0 ;  /* 0x000000000000781c */ /* 0x000fda0003f0f008 */
[----:B------:R-:W-:Y:S05]  /*fd40*/  @!P0 BRA `(.L_x_1456) ;  /* 0xffffff1000308947 */ /* 0x000fea000383ffff */
[----:B------:R-:W-:Y:S05]  /*fd50*/  EXIT ;  /* 0x000000000000794d */ /* 0x000fea0003800000 */
.L_x_1355:
[----:B------:R-:W-:-:S08]  /*fd60*/  NOP ;  /* 0x0000000000007918 */ /* 0x000fd00000000000 */
[----:B------:R-:W0:-:S00]  /*fd70*/  USETMAXREG.DEALLOC.CTAPOOL 0x18 ;  /* 0x00000018000079c8 */ /* 0x000e0000080e0500 */
        /* <DEDUP_REMOVED lines=13> */
[----:B------:R-:W2:Y:S01]  /*fe50*/  LDS.128 R16, [UR4+0x288d0] ;  /* 0x0288d004ff107984 */ /* 0x000ea20008000c00 */
[----:B------:R-:W-:Y:S06]  /*fe60*/  BAR.ARV 0x4, 0x180 ;  /* 0x0106000000007b1d */ /* 0x000fec0000002000 */
[----:B------:R-:W-:Y:S05]  /*fe70*/  BRA `(.L_x_1458) ;  /* 0x0000000800847947 */ /* 0x000fea0003800000 */
.L_x_1457:
[----:B------:R-:W1:Y:S01]  /*fe80*/  S2R R0, SR_TID.X ;  /* 0x0000000000007919 */ /* 0x000e620000002100 */
[----:B------:R-:W-:Y:S01]  /*fe90*/  ULDC UR4, c[0x0][0xc3c] ;  /* 0x00030f0000047ab9 */ /* 0x000fe20000000800 */
[----:B------:R-:W2:Y:S01]  /*fea0*/  S2UR UR6, SR_CTAID.X ;  /* 0x00000000000679c3 */ /* 0x000ea20000002500 */
[----:B------:R-:W-:Y:S01]  /*feb0*/  ULDC UR5, c[0x0][0xc38] ;  /* 0x00030e0000057ab9 */ /* 0x000fe20000000800 */
[----:B-1----:R-:W-:-:S04]  /*fec0*/  LOP3.LUT R0, R0, 0x1f, RZ, 0xc0, !PT ;  /* 0x0000001f00007812 */ /* 0x002fc800078ec0ff */
[----:B------:R-:W-:-:S04]  /*fed0*/  ISETP.NE.AND P0, PT, R0, 0x1f, PT ;  /* 0x0000001f0000780c */ /* 0x000fc80003f05270 */
[----:B------:R-:W-:-:S13]  /*fee0*/  ISETP.GE.OR P1, PT, R0, UR4, !P0 ;  /* 0x0000000400007c0c */ /* 0x000fda000c726670 */
[----:B0-----:R-:W0:Y:S02]  /*fef0*/  @!P1 LDC.64 R2, c[0x0][0xc80] ;  /* 0x00032000ff029b82 */ /* 0x001e240000000a00 */
[----:B0-----:R-:W-:-:S05]  /*ff00*/  @!P1 IMAD.WIDE.U32 R2, R0, 0x4, R2 ;  /* 0x0000000400029825 */ /* 0x001fca00078e0002 */
[----:B------:R-:W3:Y:S01]  /*ff10*/  @!P1 LDG.E R4, desc[UR50][R2.64] ;  /* 0x0000003202049981 */ /* 0x000ee2000c1e1900 */
[C---:B------:R-:W-:Y:S01]  /*ff20*/  ISETP.NE.AND P1, PT, R0.reuse, RZ, PT ;  /* 0x000000ff0000720c */ /* 0x040fe20003f25270 */
[----:B------:R-:W-:Y:S01]  /*ff30*/  UMOV UR4, URZ ;  /* 0x0000003f00047c82 */ /* 0x000fe20008000000 */
[C---:B------:R-:W-:Y:S01]  /*ff40*/  ISETP.GE.U32.AND P2, PT, R0.reuse, 0x2, PT ;  /* 0x000000020000780c */ /* 0x040fe20003f46070 */
[----:B------:R-:W-:Y:S01]  /*ff50*/  IMAD.MOV.U32 R16, RZ, RZ, RZ ;  /* 0x000000ffff107224 */ /* 0x000fe200078e00ff */
[C---:B------:R-:W-:Y:S02]  /*ff60*/  ISETP.GE.U32.AND P3, PT, R0.reuse, 0x4, PT ;  /* 0x000000040000780c */ /* 0x040fe40003f66070 */
[C---:B------:R-:W-:Y:S02]  /*ff70*/  ISETP.GE.U32.AND P4, PT, R0.reuse, 0x8, PT ;  /* 0x000000080000780c */ /* 0x040fe40003f86070 */
[----:B------:R-:W-:Y:S01]  /*ff80*/  ISETP.GE.U32.AND P5, PT, R0, 0x10, PT ;  /* 0x000000100000780c */ /* 0x000fe20003fa6070 */
[----:B---3--:R-:W0:Y:S02]  /*ff90*/  SHFL.UP PT, R5, R4, 0x1, RZ ;  /* 0x0420000004057989 */ /* 0x008e2400000e00ff */
        /* <DEDUP_REMOVED lines=17> */
[----:B--2---:R-:W-:-:S13]  /*100b0*/  ISETP.GT.AND P6, PT, R6, UR6, PT ;  /* 0x0000000606007c0c */ /* 0x004fda000bfc4270 */
[----:B------:R-:W-:Y:S05]  /*100c0*/  @P6 BRA `(.L_x_1459) ;  /* 0x00000000009c6947 */ /* 0x000fea0003800000 */
[----:B------:R-:W0:Y:S01]  /*100d0*/  LDC R5, c[0x0][0xc3c] ;  /* 0x00030f00ff057b82 */ /* 0x000e220000000800 */
[----:B------:R-:W-:Y:S01]  /*100e0*/  IMAD.MOV.U32 R6, RZ, RZ, R3 ;  /* 0x000000ffff067224 */ /* 0x000fe200078e0003 */
[----:B------:R-:W-:Y:S01]  /*100f0*/  UMOV UR4, URZ ;  /* 0x0000003f00047c82 */ /* 0x000fe20008000000 */
[----:B------:R-:W-:Y:S01]  /*10100*/  ULDC UR7, c[0x0][0xc3c] ;  /* 0x00030f0000077ab9 */ /* 0x000fe20000000800 */
[----:B------:R-:W-:-:S05]  /*10110*/  ULDC UR5, c[0x0][0xc38] ;  /* 0x00030e0000057ab9 */ /* 0x000fca0000000800 */
.L_x_1463:
        /* <DEDUP_REMOVED lines=12> */
.L_x_1462:
[----:B------:R-:W-:Y:S05]  /*101e0*/  BSYNC B0 ;  /* 0x0000000000007941 */ /* 0x000fea0003800000 */
.L_x_1461:
        /* <DEDUP_REMOVED lines=21> */
.L_x_1459:
[----:B------:R-:W-:-:S04]  /*10340*/  IMAD.IADD R6, R6, 0x1, -R3 ;  /* 0x0000000106067824 */ /* 0x000fc800078e0a03 */
[----:B------:R-:W-:-:S05]  /*10350*/  IMAD R2, R5, UR5, R6 ;  /* 0x0000000505027c24 */ /* 0x000fca000f8e0206 */
[----:B------:R-:W-:Y:S02]  /*10360*/  ISETP.GT.AND P0, PT, R2, UR6, PT ;  /* 0x0000000602007c0c */ /* 0x000fe4000bf04270 */
[----:B------:R-:W0:Y:S11]  /*10370*/  LDC.64 R2, c[0x0][0xc90] ;  /* 0x00032400ff027b82 */ /* 0x000e360000000a00 */
[----:B------:R-:W-:-:S04]  /*10380*/  VOTE.ANY R11, PT, !P0 ;  /* 0x00000000000b7806 */ /* 0x000fc800040e0100 */
[----:B------:R-:W1:Y:S02]  /*10390*/  POPC R7, R11 ;  /* 0x0000000b00077309 */ /* 0x000e640000000000 */
[----:B-1----:R-:W-:-:S04]  /*103a0*/  VIADD R19, R7, UR4 ;  /* 0x0000000407137c36 */ /* 0x002fc80008000000 */
[----:B0-----:R-:W-:-:S05]  /*103b0*/  IMAD.WIDE R2, R19, 0x4, R2 ;  /* 0x0000000413027825 */ /* 0x001fca00078e0202 */
[----:B------:R-:W2:Y:S01]  /*103c0*/  LDG.E R9, desc[UR50][R2.64] ;  /* 0x0000003202097981 */ /* 0x000ea2000c1e1900 */
[----:B------:R-:W-:-:S03]  /*103d0*/  ISETP.NE.AND P0, PT, R11, RZ, PT ;  /* 0x000000ff0b00720c */ /* 0x000fc60003f05270 */
[----:B------:R-:W2:Y:S02]  /*103e0*/  SHFL.IDX PT, R4, R4, R7, 0x1f ;  /* 0x00001f0704047589 */ /* 0x000ea400000e0000 */
[----:B--2---:R-:W-:-:S05]  /*103f0*/  IMAD R8, R4, R9, RZ ;  /* 0x0000000904087224 */ /* 0x004fca00078e02ff */
[----:B------:R-:W-:-:S04]  /*10400*/  IABS R10, R8 ;  /* 0x00000008000a7213 */ /* 0x000fc80000000000 */
[----:B------:R-:W0:Y:S08]  /*10410*/  I2F.RP R12, R10 ;  /* 0x0000000a000c7306 */ /* 0x000e300000209400 */
[----:B0-----:R-:W0:Y:S02]  /*10420*/  MUFU.RCP R12, R12 ;  /* 0x0000000c000c7308 */ /* 0x001e240000001000 */
[----:B0-----:R-:W-:-:S06]  /*10430*/  VIADD R13, R12, 0xffffffe ;  /* 0x0ffffffe0c0d7836 */ /* 0x001fcc0000000000 */
[----:B------:R0:W1:Y:S01]  /*10440*/  F2I.FTZ.U32.TRUNC.NTZ R3, R13 ;  /* 0x0000000d00037305 */ /* 0x000062000021f000 */
[----:B------:R-:W-:Y:S05]  /*10450*/  @!P0 BRA `(.L_x_1464) ;  /* 0x0000000000088947 */ /* 0x000fea0003800000 */
[----:B------:R-:W-:-:S06]  /*10460*/  VIADD R16, R7, 0xffffffff ;  /* 0xffffffff07107836 */ /* 0x000fcc0000000000 */
[----:B------:R2:W3:Y:S02]  /*10470*/  SHFL.IDX PT, R16, R5, R16, 0x1f ;  /* 0x00001f1005107589 */ /* 0x0004e400000e0000 */
.L_x_1464:
[--C-:B-12---:R-:W-:Y:S02]  /*10480*/  IMAD.MOV R5, RZ, RZ, -R3.reuse ;  /* 0x000000ffff057224 */ /* 0x106fe400078e0a03 */
[----:B---3--:R-:W-:Y:S01]  /*10490*/  IMAD R16, R16, UR5, R6 ;  /* 0x0000000510107c24 */ /* 0x008fe2000f8e0206 */
[----:B------:R-:W-:Y:S01]  /*104a0*/  IABS R6, R8 ;  /* 0x0000000800067213 */ /* 0x000fe20000000000 */
[----:B------:R-:W-:Y:S02]  /*104b0*/  IMAD R5, R5, R10, RZ ;  /* 0x0000000a05057224 */ /* 0x000fe400078e02ff */
[----:B------:R-:W-:Y:S02]  /*104c0*/  IMAD.MOV.U32 R2, RZ, RZ, RZ ;  /* 0x000000ffff027224 */ /* 0x000fe400078e00ff */
[----:B------:R-:W-:Y:S02]  /*104d0*/  IMAD.MOV R6, RZ, RZ, -R6 ;  /* 0x000000ffff067224 */ /* 0x000fe400078e0a06 */
[----:B------:R-:W-:Y:S01]  /*104e0*/  IMAD.HI.U32 R2, R3, R5, R2 ;  /* 0x0000000503027227 */ /* 0x000fe200078e0002 */
[----:B------:R-:W-:-:S04]  /*104f0*/  IADD3 R5, -R16, UR6, RZ ;  /* 0x0000000610057c10 */ /* 0x000fc8000fffe1ff */
[----:B------:R-:W-:-:S05]  /*10500*/  IABS R3, R5 ;  /* 0x0000000500037213 */ /* 0x000fca0000000000 */
        /* <DEDUP_REMOVED lines=12> */
[----:B------:R-:W-:Y:S02]  /*105d0*/  IMAD R6, R9, R2, RZ ;  /* 0x0000000209067224 */ /* 0x000fe400078e02ff */
[----:B------:R-:W-:Y:S02]  /*105e0*/  IMAD.MOV R2, RZ, RZ, -R2 ;  /* 0x000000ffff027224 */ /* 0x000fe400078e0a02 */
[----:B------:R-:W-:Y:S02]  /*105f0*/  IMAD.MOV R10, RZ, RZ, -R6 ;  /* 0x000000ffff0a7224 */ /* 0x000fe400078e0a06 */
[----:B------:R-:W-:-:S03]  /*10600*/  IMAD R5, R8, R2, R5 ;  /* 0x0000000208057224 */ /* 0x000fc600078e0205 */
[----:B------:R-:W-:-:S04]  /*10610*/  VIADDMNMX R9, R10, UR5, R9, PT ;  /* 0x000000050a097c46 */ /* 0x000fc8000b800109 */
[-C--:B------:R-:W-:Y:S02]  /*10620*/  IABS R7, R9.reuse ;  /* 0x0000000900077213 */ /* 0x080fe40000000000 */
[----:B------:R-:W-:Y:S02]  /*10630*/  IABS R8, R9 ;  /* 0x0000000900087213 */ /* 0x000fe40000000000 */
[----:B------:R-:W1:Y:S03]  /*10640*/  I2F.RP R10, R7 ;  /* 0x00000007000a7306 */ /* 0x000e660000209400 */
[----:B------:R-:W-:-:S05]  /*10650*/  IMAD.MOV R8, RZ, RZ, -R8 ;  /* 0x000000ffff087224 */ /* 0x000fca00078e0a08 */
        /* <DEDUP_REMOVED lines=8> */
[C---:B------:R-:W-:Y:S01]  /*106e0*/  LOP3.LUT R3, R5.reuse, R9, RZ, 0x3c, !PT ;  /* 0x0000000905037212 */ /* 0x040fe200078e3cff */
[----:B------:R-:W-:Y:S02]  /*106f0*/  IMAD.IADD R5, R5, 0x1, R6 ;  /* 0x0000000105057824 */ /* 0x000fe400078e0206 */
[----:B------:R-:W-:Y:S01]  /*10700*/  IMAD.HI.U32 R2, R2, R11, RZ ;  /* 0x0000000b02027227 */ /* 0x000fe200078e00ff */
[----:B------:R-:W-:-:S03]  /*10710*/  ISETP.GE.AND P2, PT, R3, RZ, PT ;  /* 0x000000ff0300720c */ /* 0x000fc60003f46270 */
[----:B------:R-:W-:-:S05]  /*10720*/  IMAD R8, R2, R8, R11 ;  /* 0x0000000802087224 */ /* 0x000fca00078e020b */
[----:B------:R-:W-:-:S13]  /*10730*/  ISETP.GT.U32.AND P1, PT, R7, R8, PT ;  /* 0x000000080700720c */ /* 0x000fda0003f24070 */
[----:B------:R-:W-:Y:S02]  /*10740*/  @!P1 IMAD.IADD R8, R8, 0x1, -R7 ;  /* 0x0000000108089824 */ /* 0x000fe400078e0a07 */
[----:B------:R-:W-:Y:S01]  /*10750*/  @!P1 VIADD R2, R2, 0x1 ;  /* 0x0000000102029836 */ /* 0x000fe20000000000 */
[----:B------:R-:W-:Y:S02]  /*10760*/  ISETP.NE.AND P1, PT, R9, RZ, PT ;  /* 0x000000ff0900720c */ /* 0x000fe40003f25270 */
[----:B------:R-:W-:-:S13]  /*10770*/  ISETP.GE.U32.AND P0, PT, R8, R7, PT ;  /* 0x000000070800720c */ /* 0x000fda0003f06070 */
[----:B------:R-:W-:-:S04]  /*10780*/  @P0 VIADD R2, R2, 0x1 ;  /* 0x0000000102020836 */ /* 0x000fc80000000000 */
[----:B------:R-:W-:Y:S01]  /*10790*/  @!P2 IMAD.MOV R2, RZ, RZ, -R2 ;  /* 0x000000ffff02a224 */ /* 0x000fe200078e0a02 */
[----:B------:R-:W-:Y:S01]  /*107a0*/  @!P1 LOP3.LUT R2, RZ, R9, RZ, 0x33, !PT ;  /* 0x00000009ff029212 */ /* 0x000fe200078e33ff */
[----:B------:R-:W-:-:S03]  /*107b0*/  IMAD.MOV R9, RZ, RZ, -R9 ;  /* 0x000000ffff097224 */ /* 0x000fc600078e0a09 */
[----:B------:R-:W-:Y:S01]  /*107c0*/  LOP3.LUT R17, RZ, R2, RZ, 0x33, !PT ;  /* 0x00000002ff117212 */ /* 0x000fe200078e33ff */
[----:B------:R-:W-:-:S04]  /*107d0*/  IMAD R18, R2, R9, R5 ;  /* 0x0000000902127224 */ /* 0x000fc800078e0205 */
[----:B------:R-:W-:Y:S01]  /*107e0*/  IMAD.IADD R17, R4, 0x1, R17 ;  /* 0x0000000104117824 */ /* 0x000fe200078e0211 */
[----:B------:R-:W-:Y:S06]  /*107f0*/  BRA `(.L_x_1465) ;  /* 0x00000000000c7947 */ /* 0x000fec0003800000 */
.L_x_1460:
[----:B------:R-:W-:Y:S02]  /*10800*/  IMAD.MOV.U32 R17, RZ, RZ, RZ ;  /* 0x000000ffff117224 */ /* 0x000fe400078e00ff */
[----:B------:R-:W-:Y:S02]  /*10810*/  IMAD.U32 R16, RZ, RZ, UR6 ;  /* 0x00000006ff107e24 */ /* 0x000fe4000f8e00ff */
[----:B------:R-:W-:-:S07]  /*10820*/  IMAD.MOV.U32 R18, RZ, RZ, RZ ;  /* 0x000000ffff127224 */ /* 0x000fce00078e00ff */
.L_x_1465:
[----:B------:R-:W-:-:S13]  /*10830*/  ISETP.NE.AND P0, PT, R0, RZ, PT ;  /* 0x000000ff0000720c */ /* 0x000fda0003f05270 */
[----:B------:R-:W1:Y:S01]  /*10840*/  @!P0 S2R R3, SR_CgaCtaId ;  /* 0x0000000000038919 */ /* 0x000e620000008800 */
[----:B------:R-:W-:-:S04]  /*10850*/  @!P0 MOV R0, 0x400 ;  /* 0x0000040000008802 */ /* 0x000fc80000000f00 */
[----:B-1----:R-:W-:-:S05]  /*10860*/  @!P0 LEA R0, R3, R0, 0x18 ;  /* 0x0000000003008211 */ /* 0x002fca00078ec0ff */
[----:B------:R1:W-:Y:S01]  /*10870*/  @!P0 STS.128 [R0+0x288d0], R16 ;  /* 0x0288d01000008388 */ /* 0x0003e20000000c00 */
[----:B------:R-:W-:Y:S06]  /*10880*/  BAR.ARV 0x5, 0x180 ;  /* 0x0146000000007b1d */ /* 0x000fec0000002000 */
.L_x_1458:
[----:B-1----:R-:W-:Y:S01]  /*10890*/  IMAD.MOV.U32 R0, RZ, RZ, 0x1 ;  /* 0x00000001ff007424 */ /* 0x002fe200078e00ff */
[----:B------:R1:W-:Y:S01]  /*108a0*/  STL [R1+0x4], RZ ;  /* 0x000004ff01007387 */ /* 0x0003e20000100800 */
[----:B------:R-:W-:Y:S02]  /*108b0*/  ULDC UR4, c[0x0][0xc3c] ;  /* 0x00030f0000047ab9 */ /* 0x000fe40000000800 */
[----:B--2---:R-:W-:Y:S01]  /*108c0*/  ISETP.GE.AND P0, PT, R19, UR4, PT ;  /* 0x0000000413007c0c */ /* 0x004fe2000bf06270 */
[----:B------:R1:W-:Y:S04]  /*108d0*/  STL [R1+0x10], R0 ;  /* 0x0000100001007387 */ /* 0x0003e80000100800 */
[----:B------:R1:W-:Y:S08]  /*108e0*/  STL [R1+0x3c], RZ ;  /* 0x00003cff01007387 */ /* 0x0003f00000100800 */
[----:B-1----:R-:W-:Y:S05]  /*108f0*/  @P0 BRA `(.L_x_1466) ;  /* 0x0000005400200947 */ /* 0x002fea0003800000 */
[----:B------:R-:W1:Y:S01]  /*10900*/  S2R R5, SR_TID.X ;  /* 0x0000000000057919 */ /* 0x000e620000002100 */
[----:B------:R-:W2:Y:S01]  /*10910*/  S2UR UR5, SR_CgaCtaId ;  /* 0x00000000000579c3 */ /* 0x000ea20000008800 */
[----:B------:R-:W-:Y:S01]  /*10920*/  UMOV UR4, 0x400 ;  /* 0x0000040000047882 */ /* 0x000fe20000000000 */
[----:B------:R-:W-:Y:S01]  /*10930*/  BSSY B8, `(.L_x_1466) ;  /* 0x0000544000087945 */ /* 0x000fe20003800000 */
[----:B------:R-:W-:Y:S01]  /*10940*/  ULDC UR37, c[0x0][0xc] ;  /* 0x0000030000257ab9 */ /* 0x000fe20000000800 */
[----:B------:R-:W-:Y:S01]  /*10950*/  ULDC.64 UR38, c[0x0][0x198] ;  /* 0x0000660000267ab9 */ /* 0x000fe20000000a00 */
[----:B--2---:R-:W-:Y:S01]  /*10960*/  ULEA UR4, UR5, UR4, 0x18 ;  /* 0x0000000405047291 */ /* 0x004fe2000f8ec03f */
[C---:B-1----:R-:W-:Y:S01]  /*10970*/  IMAD.SHL.U32 R0, R5.reuse, 0x8, RZ ;  /* 0x0000000805007824 */ /* 0x042fe200078e00ff */
[----:B------:R-:W-:-:S04]  /*10980*/  LOP3.LUT R4, R5, 0x7f, RZ, 0xc0, !PT ;  /* 0x0000007f05047812 */ /* 0x000fc800078ec0ff */
[C---:B0-----:R-:W-:Y:S02]  /*10990*/  LOP3.LUT R2, R0.reuse, 0x1f8, RZ, 0xc0, !PT ;  /* 0x000001f800027812 */ /* 0x041fe400078ec0ff */
        /* <DEDUP_REMOVED lines=10> */
[----:B------:R0:W-:Y:S01]  /*10a40*/  STL [R1], R4 ;  /* 0x0000000401007387 */ /* 0x0001e20000100800 */
[----:B------:R-:W-:-:S03]  /*10a50*/  IMAD.MOV.U32 R2, RZ, RZ, 0x1 ;  /* 0x00000001ff027424 */ /* 0x000fc600078e00ff */
[----:B------:R0:W-:Y:S04]  /*10a60*/  STL [R1+0x24], R3 ;  /* 0x0000240301007387 */ /* 0x0001e80000100800 */
[----:B------:R0:W-:Y:S04]  /*10a70*/  STL [R1+0x3c], RZ ;  /* 0x00003cff01007387 */ /* 0x0001e80000100800 */
[----:B------:R0:W-:Y:S04]  /*10a80*/  STL [R1+0x10], R2 ;  /* 0x0000100201007387 */ /* 0x0001e80000100800 */
[----:B------:R0:W-:Y:S02]  /*10a90*/  STL [R1+0x4], RZ ;  /* 0x000004ff01007387 */ /* 0x0001e40000100800 */
.L_x_1573:
[----:B------:R-:W-:Y:S05]  /*10aa0*/  YIELD ;  /* 0x0000000000007946 */ /* 0x000fea0003800000 */
[----:B------:R-:W-:Y:S01]  /*10ab0*/  ULDC.64 UR4, c[0x0][0xa28] ;  /* 0x00028a0000047ab9 */ /* 0x000fe20000000a00 */
[----:B--2---:R-:W-:Y:S01]  /*10ac0*/  IMAD.MOV.U32 R0, RZ, RZ, RZ ;  /* 0x000000ffff007224 */ /* 0x004fe200078e00ff */
[----:B------:R-:W-:Y:S01]  /*10ad0*/  ISETP.NE.U32.AND P0, PT, RZ, UR4, PT ;  /* 0x00000004ff007c0c */ /* 0x000fe2000bf05070 */
[----:B0-----:R-:W0:Y:S01]  /*10ae0*/  LDC.64 R4, c[0x0][0xa00] ;  /* 0x00028000ff047b82 */ /* 0x001e220000000a00 */
[----:B-1----:R-:W-:Y:S01]  /*10af0*/  CS2R R8, SRZ ;  /* 0x0000000000087805 */ /* 0x002fe2000001ff00 */
[----:B------:R-:W-:Y:S01]  /*10b00*/  ULDC.64 UR6, c[0x0][0xa08] ;  /* 0x0002820000067ab9 */ /* 0x000fe20000000a00 */
[----:B------:R-:W-:Y:S01]  /*10b10*/  ISETP.NE.AND.EX P0, PT, RZ, UR5, PT, P0 ;  /* 0x00000005ff007c0c */ /* 0x000fe2000bf05300 */
[----:B------:R-:W-:-:S12]  /*10b20*/  ULDC.64 UR4, c[0x0][0xa18] ;  /* 0x0002860000047ab9 */ /* 0x000fd80000000a00 */
[----:B------:R-:W1:Y:S02]  /*10b30*/  @P0 LDC.64 R2, c[0x0][0xa28] ;  /* 0x00028a00ff020b82 */ /* 0x000e640000000a00 */
[----:B-1----:R-:W-:-:S05]  /*10b40*/  @P0 IMAD.WIDE R2, R19, 0x4, R2 ;  /* 0x0000000413020825 */ /* 0x002fca00078e0202 */
[----:B------:R1:W5:Y:S01]  /*10b50*/  @P0 LDG.E R0, desc[UR50][R2.64] ;  /* 0x0000003202000981 */ /* 0x000362000c1e1900 */
[----:B------:R-:W-:Y:S01]  /*10b60*/  ISETP.NE.U32.AND P0, PT, RZ, UR4, PT ;  /* 0x00000004ff007c0c */ /* 0x000fe2000bf05070 */
[----:B0-----:R-:W-:Y:S01]  /*10b70*/  IMAD.WIDE R4, R19, 0x4, R4 ;  /* 0x0000000413047825 */ /* 0x001fe200078e0204 */
[----:B------:R-:W-:Y:S02]  /*10b80*/  ISETP.NE.U32.AND P1, PT, RZ, UR6, PT ;  /* 0x00000006ff007c0c */ /* 0x000fe4000bf25070 */
[----:B------:R-:W-:Y:S01]  /*10b90*/  ISETP.NE.AND.EX P2, PT, RZ, UR5, PT, P0 ;  /* 0x00000005ff007c0c */ /* 0x000fe2000bf45300 */
[----:B------:R-:W-:Y:S01]  /*10ba0*/  ULDC.64 UR4, c[0x0][0xa00] ;  /* 0x0002800000047ab9 */ /* 0x000fe20000000a00 */
[----:B------:R-:W-:Y:S02]  /*10bb0*/  ISETP.NE.AND.EX P1, PT, RZ, UR7, PT, P1 ;  /* 0x00000007ff007c0c */ /* 0x000fe4000bf25310 */
[----:B------:R-:W-:Y:S01]  /*10bc0*/  ISETP.NE.U32.AND P0, PT, RZ, UR4, PT ;  /* 0x00000004ff007c0c */ /* 0x000fe2000bf05070 */
[----:B-1----:R-:W0:Y:S03]  /*10bd0*/  LDC.64 R2, c[0x0][0xa08] ;  /* 0x00028200ff027b82 */ /* 0x002e260000000a00 */
[----:B------:R-:W-:-:S05]  /*10be0*/  ISETP.NE.AND.EX P0, PT, RZ, UR5, PT, P0 ;  /* 0x00000005ff007c0c */ /* 0x000fca000bf05300 */
[----:B---3--:R-:W1:Y:S08]  /*10bf0*/  @P2 LDC.64 R6, c[0x0][0xa18] ;  /* 0x00028600ff062b82 */ /* 0x008e700000000a00 */
[----:B------:R-:W2:Y:S01]  /*10c00*/  @P0 LDG.E R9, desc[UR50][R4.64] ;  /* 0x0000003204090981 */ /* 0x000ea2000c1e1900 */
[----:B------:R-:W-:Y:S01]  /*10c10*/  ULDC UR4, c[0x0][0x288] ;  /* 0x0000a20000047ab9 */ /* 0x000fe20000000800 */
[----:B0-----:R-:W-:-:S05]  /*10c20*/  IMAD.WIDE R2, R19, 0x4, R2 ;  /* 0x0000000413027825 */ /* 0x001fca00078e0202 */
[----:B------:R-:W5:Y:S01]  /*10c30*/  @P1 LDG.E R8, desc[UR50][R2.64] ;  /* 0x0000003202081981 */ /* 0x000f62000c1e1900 */
[----:B-1----:R-:W-:-:S03]  /*10c40*/  @P2 IMAD.WIDE R6, R19, 0x4, R6 ;  /* 0x0000000413062825 */ /* 0x002fc600078e0206 */
[----:B--2---:R0:W-:Y:S02]  /*10c50*/  STL [R1+0x34], R9 ;  /* 0x0000340901007387 */ /* 0x0041e40000100800 */
[----:B0-----:R-:W-:Y:S01]  /*10c60*/  IMAD.U32 R9, RZ, RZ, UR4 ;  /* 0x00000004ff097e24 */ /* 0x001fe2000f8e00ff */
[----:B------:R-:W-:-:S05]  /*10c70*/  ULDC.64 UR4, c[0x0][0x418] ;  /* 0x0001060000047ab9 */ /* 0x000fca0000000a00 */
        /* <DEDUP_REMOVED lines=11> */
[----:B------:R-:W0:Y:S04]  /*10d30*/  LDG.E R7, desc[UR50][R4.64] ;  /* 0x0000003204077981 */ /* 0x000e28000c1e1900 */
[----:B------:R-:W0:Y:S02]  /*10d40*/  LDG.E R4, desc[UR50][R4.64+0x4] ;  /* 0x0000043204047981 */ /* 0x000e24000c1e1900 */
[----:B0-----:R-:W-:-:S05]  /*10d50*/  IMAD.IADD R9, R4, 0x1, -R7 ;  /* 0x0000000104097824 */ /* 0x001fca00078e0a07 */
[----:B------:R1:W-:Y:S02]  /*10d60*/  STL [R1+0x30], R9 ;  /* 0x0000300901007387 */ /* 0x0003e40000100800 */
.L_x_1467:
[----:B-----5:R-:W-:Y:S01]  /*10d70*/  IMAD.IADD R4, R8, 0x1, R0 ;  /* 0x0000000108047824 */ /* 0x020fe200078e0200 */
[----:B------:R-:W-:Y:S02]  /*10d80*/  ULDC.64 UR4, c[0x0][0xa20] ;  /* 0x0002880000047ab9 */ /* 0x000fe40000000a00 */
[----:B------:R-:W-:Y:S02]  /*10d90*/  ISETP.NE.U32.AND P0, PT, RZ, UR4, PT ;  /* 0x00000004ff007c0c */ /* 0x000fe4000bf05070 */
[----:B------:R2:W-:Y:S02]  /*10da0*/  STL [R1+0x14], R4 ;  /* 0x0000140401007387 */ /* 0x0005e40000100800 */
[----:B------:R-:W-:-:S13]  /*10db0*/  ISETP.NE.AND.EX P0, PT, RZ, UR5, PT, P0 ;  /* 0x00000005ff007c0c */ /* 0x000fda000bf05300 */
[----:B--2---:R-:W-:Y:S05]  /*10dc0*/  @!P0 BRA `(.L_x_1468) ;  /* 0x0000000000108947 */ /* 0x004fea0003800000 */
[----:B------:R-:W2:Y:S02]  /*10dd0*/  LDC.64 R2, c[0x0][0xa20] ;  /* 0x00028800ff027b82 */ /* 0x000ea40000000a00 */
[----:B--2---:R-:W-:-:S05]  /*10de0*/  IMAD.WIDE R2, R19, 0x4, R2 ;  /* 0x0000000413027825 */ /* 0x004fca00078e0202 */
[----:B------:R2:W5:Y:S01]  /*10df0*/  LDG.E R6, desc[UR50][R2.64] ;  /* 0x0000003202067981 */ /* 0x000562000c1e1900 */
[----:B------:R-:W-:Y:S05]  /*10e00*/  BRA `(.L_x_1469) ;  /* 0x0000000000107947 */ /* 0x000fea0003800000 */
.L_x_1468:
[----:B------:R-:W-:Y:S05]  /*10e10*/  @!P1 BRA `(.L_x_1469) ;  /* 0x00000000000c9947 */ /* 0x000fea0003800000 */
[----:B------:R-:W2:Y:S04]  /*10e20*/  LDG.E R6, desc[UR50][R2.64] ;  /* 0x0000003202067981 */ /* 0x000ea8000c1e1900 */
[----:B------:R-:W2:Y:S02]  /*10e30*/  LDG.E R2, desc[UR50][R2.64+0x4] ;  /* 0x0000043202027981 */ /* 0x000ea4000c1e1900 */
[----:B--2---:R-:W-:-:S07]  /*10e40*/  IMAD.IADD R6, R2, 0x1, -R6 ;  /* 0x0000000102067824 */ /* 0x004fce00078e0a06 */
.L_x_1469:
[----:B--2---:R-:W2:Y:S01]  /*10e50*/  LDC R2, c[0x0][0x448] ;  /* 0x00011200ff027b82 */ /* 0x004ea20000000800 */
[----:B------:R-:W-:Y:S02]  /*10e60*/  IMAD.SHL.U32 R8, R17, 0x80, RZ ;  /* 0x0000008011087824 */ /* 0x000fe400078e00ff */
[----:B-----5:R-:W-:Y:S02]  /*10e70*/  IMAD.IADD R0, R6, 0x1, -R0 ;  /* 0x0000000106007824 */ /* 0x020fe400078e0a00 */
[----:B------:R-:W-:Y:S01]  /*10e80*/  VIADD R4, R8, 0x7f ;  /* 0x0000007f08047836 */ /* 0x000fe20000000000 */
[----:B------:R3:W-:Y:S03]  /*10e90*/  STL [R1+0x2c], R8 ;  /* 0x00002c0801007387 */ /* 0x0007e60000100800 */
[----:B------:R-:W-:Y:S01]  /*10ea0*/  IMAD.MOV.U32 R6, RZ, RZ, R4 ;  /* 0x000000ffff067224 */ /* 0x000fe200078e0004 */
[----:B--2---:R-:W-:-:S13]  /*10eb0*/  ISETP.NE.AND P1, PT, R2, 0x1, PT ;  /* 0x000000010200780c */ /* 0x004fda0003f25270 */
[----:B------:R-:W2:Y:S08]  /*10ec0*/  @P1 LDC R3, c[0x0][0x44c] ;  /* 0x00011300ff031b82 */ /* 0x000eb00000000800 */
[----:B------:R-:W4:Y:S01]  /*10ed0*/  @P1 LDC R2, c[0x0][0x450] ;  /* 0x00011400ff021b82 */ /* 0x000f220000000800 */
[----:B--2---:R-:W-:-:S05]  /*10ee0*/  @P1 IMAD.HI.U32 R3, R4, R3, RZ ;  /* 0x0000000304031227 */ /* 0x004fca00078e00ff */
[----:B----4-:R-:W-:Y:S02]  /*10ef0*/  @P1 SHF.R.U32.HI R6, RZ, R2, R3 ;  /* 0x00000002ff061219 */ /* 0x010fe40000011603 */
[----:B------:R-:W-:-:S05]  /*10f00*/  IADD3 R2, R0, 0x1, -R9 ;  /* 0x0000000100027810 */ /* 0x000fca0007ffe809 */
[----:B------:R-:W-:Y:S02]  /*10f10*/  IMAD.IADD R6, R2, 0x1, R6 ;  /* 0x0000000102067824 */ /* 0x000fe400078e0206 */
[----:B------:R-:W2:Y:S02]  /*10f20*/  LDC.64 R2, c[0x0][0x9e0] ;  /* 0x00027800ff027b82 */ /* 0x000ea40000000a00 */
[----:B--2---:R-:W-:Y:S01]  /*10f30*/  ISETP.GE.AND P2, PT, R3, 0x1, PT ;  /* 0x000000010300780c */ /* 0x004fe20003f46270 */
[----:B------:R-:W-:-:S12]  /*10f40*/  IMAD.IADD R2, R6, 0x1, R2 ;  /* 0x0000000106027824 */ /* 0x000fd800078e0202 */
[----:B---3--:R-:W-:Y:S05]  /*10f50*/  @!P2 BRA `(.L_x_1470) ;  /* 0x000000000048a947 */ /* 0x008fea0003800000 */
[C---:B------:R-:W-:Y:S01]  /*10f60*/  ISETP.GT.AND P0, PT, R6.reuse, RZ, PT ;  /* 0x000000ff0600720c */ /* 0x040fe20003f04270 */
[----:B------:R-:W-:Y:S01]  /*10f70*/  BSSY B0, `(.L_x_1471) ;  /* 0x000000e000007945 */ /* 0x000fe20003800000 */
[----:B------:R-:W-:-:S11]  /*10f80*/  VIADD R7, R6, 0xffffffff ;  /* 0xffffffff06077836 */ /* 0x000fd60000000000 */
[----:B------:R-:W-:Y:S05]  /*10f90*/  @P0 BRA `(.L_x_1472) ;  /* 0x00000000001c0947 */ /* 0x000fea0003800000 */
[----:B------:R-:W-:Y:S01]  /*10fa0*/  ISETP.NE.AND P0, PT, R3, 0x1, PT ;  /* 0x000000010300780c */ /* 0x000fe20003f05270 */
[----:B------:R-:W-:-:S12]  /*10fb0*/  IMAD.MOV R6, RZ, RZ, -R6 ;  /* 0x000000ffff067224 */ /* 0x000fd800078e0a06 */
[----:B------:R-:W2:Y:S02]  /*10fc0*/  @P0 LDC.64 R4, c[0x0][0x9e8] ;  /* 0x00027a00ff040b82 */ /* 0x000ea40000000a00 */
[----:B--2---:R-:W-:-:S05]  /*10fd0*/  @P0 IMAD.HI.U32 R4, R6, R4, RZ ;  /* 0x0000000406040227 */ /* 0x004fca00078e00ff */
[----:B------:R-:W-:-:S04]  /*10fe0*/  @P0 SHF.R.U32.HI R6, RZ, R5, R4 ;  /* 0x00000005ff060219 */ /* 0x000fc80000011604 */
[----:B------:R-:W-:Y:S01]  /*10ff0*/  LOP3.LUT R7, RZ, R6, RZ, 0x33, !PT ;  /* 0x00000006ff077212 */ /* 0x000fe200078e33ff */
[----:B------:R-:W-:Y:S06]  /*11000*/  BRA `(.L_x_1473) ;  /* 0x0000000000107947 */ /* 0x000fec0003800000 */
.L_x_1472:
[----:B------:R-:W-:-:S13]  /*11010*/  ISETP.NE.AND P0, PT, R3, 0x1, PT ;  /* 0x000000010300780c */ /* 0x000fda0003f05270 */
[----:B------:R-:W2:Y:S02]  /*11020*/  @P0 LDC.64 R4, c[0x0][0x9e8] ;  /* 0x00027a00ff040b82 */ /* 0x000ea40000000a00 */
[----:B--2---:R-:W-:-:S05]  /*11030*/  @P0 IMAD.HI.U32 R4, R7, R4, RZ ;  /* 0x0000000407040227 */ /* 0x004fca00078e00ff */
[----:B------:R-:W-:-:S07]  /*11040*/  @P0 SHF.R.U32.HI R7, RZ, R5, R4 ;  /* 0x00000005ff070219 */ /* 0x000fce0000011604 */
.L_x_1473:
[----:B------:R-:W-:Y:S05]  /*11050*/  BSYNC B0 ;  /* 0x0000000000007941 */ /* 0x000fea0003800000 */
.L_x_1471:
[----:B------:R-:W-:-:S05]  /*11060*/  IMAD R7, R7, R3, R3 ;  /* 0x0000000307077224 */ /* 0x000fca00078e0203 */
[----:B------:R-:W-:-:S07]  /*11070*/  VIMNMX R2, R2, R7, PT ;  /* 0x0000000702027248 */ /* 0x000fce0003fe0100 */
.L_x_1470:
[----:B------:R-:W2:Y:S01]  /*11080*/  @P1 LDC R5, c[0x0][0x44c] ;  /* 0x00011300ff051b82 */ /* 0x000ea20000000800 */
[----:B------:R-:W-:Y:S01]  /*11090*/  IMAD.MOV.U32 R6, RZ, RZ, R8 ;  /* 0x000000ffff067224 */ /* 0x000fe200078e0008 */
[----:B------:R-:W-:-:S06]  /*110a0*/  ULDC UR4, c[0x0][0x9dc] ;  /* 0x0002770000047ab9 */ /* 0x000fcc0000000800 */
[----:B------:R-:W3:Y:S01]  /*110b0*/  @P1 LDC R4, c[0x0][0x450] ;  /* 0x00011400ff041b82 */ /* 0x000ee20000000800 */
[----:B--2---:R-:W-:-:S05]  /*110c0*/  @P1 IMAD.HI.U32 R5, R8, R5, RZ ;  /* 0x0000000508051227 */ /* 0x004fca00078e00ff */
[----:B---3--:R-:W-:Y:S01]  /*110d0*/  @P1 SHF.R.U32.HI R6, RZ, R4, R5 ;  /* 0x00000004ff061219 */ /* 0x008fe20000011605 */
[----:B------:R-:W-:-:S03]  /*110e0*/  VIADD R4, R2, 0x7f ;  /* 0x0000007f02047836 */ /* 0x000fc60000000000 */
[----:B------:R-:W-:Y:S01]  /*110f0*/  IADD3 R2, R6, R0, -R9 ;  /* 0x0000000006027210 */ /* 0x000fe20007ffe809 */
[----:B------:R-:W-:Y:S01]  /*11100*/  VIADD R0, R0, 0x7f ;  /* 0x0000007f00007836 */ /* 0x000fe20000000000 */
[----:B------:R-:W-:-:S04]  /*11110*/  SHF.R.S32.HI R5, RZ, 0x1f, R4 ;  /* 0x0000001fff057819 */ /* 0x000fc80000011404 */
[----:B------:R-:W-:Y:S02]  /*11120*/  LEA.HI R5, R5, R4, RZ, 0x7 ;  /* 0x0000000405057211 */ /* 0x000fe400078f38ff */
[----:B------:R-:W-:Y:S02]  /*11130*/  SHF.R.S32.HI R4, RZ, 0x1f, R0 ;  /* 0x0000001fff047819 */ /* 0x000fe40000011400 */
[----:B------:R-:W-:Y:S02]  /*11140*/  SHF.R.S32.HI R5, RZ, 0x7, R5 ;  /* 0x00000007ff057819 */ /* 0x000fe40000011405 */
[----:B------:R-:W-:Y:S01]  /*11150*/  LEA.HI R4, R4, R0, RZ, 0x7 ;  /* 0x0000000004047211 */ /* 0x000fe200078f38ff */
[----:B------:R-:W-:-:S03]  /*11160*/  VIADD R0, R2, -UR4 ;  /* 0x8000000402007c36 */ /* 0x000fc60008000000 */
[----:B------:R-:W-:-:S04]  /*11170*/  SHF.R.S32.HI R4, RZ, 0x7, R4 ;  /* 0x00000007ff047819 */ /* 0x000fc80000011404 */
[----:B------:R-:W-:-:S05]  /*11180*/  VIMNMX R7, R4, R5, PT ;  /* 0x0000000504077248 */ /* 0x000fca0003fe0100 */
[----:B------:R2:W-:Y:S01]  /*11190*/  STL [R1+0x28], R7 ;  /* 0x0000280701007387 */ /* 0x0005e20000100800 */
[----:B------:R-:W-:Y:S05]  /*111a0*/  @!P2 BRA `(.L_x_1474) ;  /* 0x000000000044a947 */ /* 0x000fea0003800000 */
[----:B------:R-:W-:Y:S01]  /*111b0*/  ISETP.GT.AND P0, PT, R2, -0x1, PT ;  /* 0xffffffff0200780c */ /* 0x000fe20003f04270 */
[----:B------:R-:W-:-:S12]  /*111c0*/  BSSY B0, `(.L_x_1475) ;  /* 0x000000d000007945 */ /* 0x000fd80003800000 */
[----:B------:R-:W-:Y:S05]  /*111d0*/  @P0 BRA `(.L_x_1476) ;  /* 0x00000000001c0947 */ /* 0x000fea0003800000 */
[----:B------:R-:W-:Y:S02]  /*111e0*/  ISETP.NE.AND P0, PT, R3, 0x1, PT ;  /* 0x000000010300780c */ /* 0x000fe40003f05270 */
[----:B------:R-:W-:-:S11]  /*111f0*/  LOP3.LUT R2, RZ, R2, RZ, 0x33, !PT ;  /* 0x00000002ff027212 */ /* 0x000fd600078e33ff */
[----:B------:R-:W3:Y:S02]  /*11200*/  @P0 LDC.64 R4, c[0x0][0x9e8] ;  /* 0x00027a00ff040b82 */ /* 0x000ee40000000a00 */
[----:B---3--:R-:W-:-:S05]  /*11210*/  @P0 IMAD.HI.U32 R4, R2, R4, RZ ;  /* 0x0000000402040227 */ /* 0x008fca00078e00ff */
[----:B------:R-:W-:-:S04]  /*11220*/  @P0 SHF.R.U32.HI R2, RZ, R5, R4 ;  /* 0x00000005ff020219 */ /* 0x000fc80000011604 */
[----:B------:R-:W-:Y:S01]  /*11230*/  LOP3.LUT R2, RZ, R2, RZ, 0x33, !PT ;  /* 0x00000002ff027212 */ /* 0x000fe200078e33ff */
[----:B------:R-:W-:Y:S06]  /*11240*/  BRA `(.L_x_1477) ;  /* 0x0000000000107947 */ /* 0x000fec0003800000 */
.L_x_1476:
[----:B------:R-:W-:-:S13]  /*11250*/  ISETP.NE.AND P0, PT, R3, 0x1, PT ;  /* 0x000000010300780c */ /* 0x000fda0003f05270 */
[----:B------:R-:W3:Y:S02]  /*11260*/  @P0 LDC.64 R4, c[0x0][0x9e8] ;  /* 0x00027a00ff040b82 */ /* 0x000ee40000000a00 */
[----:B---3--:R-:W-:-:S05]  /*11270*/  @P0 IMAD.HI.U32 R4, R2, R4, RZ ;  /* 0x0000000402040227 */ /* 0x008fca00078e00ff */
[----:B------:R-:W-:-:S07]  /*11280*/  @P0 SHF.R.U32.HI R2, RZ, R5, R4 ;  /* 0x00000005ff020219 */ /* 0x000fce0000011604 */
.L_x_1477:
[----:B------:R-:W-:Y:S05]  /*11290*/  BSYNC B0 ;  /* 0x0000000000007941 */ /* 0x000fea0003800000 */
.L_x_1475:
[----:B------:R-:W-:-:S05]  /*112a0*/  IMAD R2, R2, R3, RZ ;  /* 0x0000000302027224 */ /* 0x000fca00078e02ff */
[----:B------:R-:W-:-:S07]  /*112b0*/  VIMNMX R0, R0, R2, !PT ;  /* 0x0000000200007248 */ /* 0x000fce0007fe0100 */
.L_x_1474:
[----:B------:R-:W-:Y:S01]  /*112c0*/  SHF.R.S32.HI R2, RZ, 0x1f, R0 ;  /* 0x0000001fff027819 */ /* 0x000fe20000011400 */
[----:B------:R-:W-:Y:S03]  /*112d0*/  BSSY B7, `(.L_x_1478) ;  /* 0x00003e4000077945 */ /* 0x000fe60003800000 */
[----:B------:R-:W-:-:S04]  /*112e0*/  LEA.HI R2, R2, R0, RZ, 0x7 ;  /* 0x0000000002027211 */ /* 0x000fc800078f38ff */
[----:B------:R-:W-:-:S04]  /*112f0*/  SHF.R.S32.HI R2, RZ, 0x7, R2 ;  /* 0x00000007ff027819 */ /* 0x000fc80000011402 */
[----:B------:R-:W-:-:S04]  /*11300*/  VIMNMX R3, RZ, R2, !PT ;  /* 0x00000002ff037248 */ /* 0x000fc80007fe0100 */
[----:B------:R-:W-:Y:S01]  /*11310*/  ISETP.GT.AND P0, PT, R7, R3, PT ;  /* 0x000000030700720c */ /* 0x000fe20003f04270 */
[----:B------:R3:W-:-:S12]  /*11320*/  STL [R1+0x20], R3 ;  /* 0x0000200301007387 */ /* 0x0007d80000100800 */
[----:B---3--:R-:W-:Y:S05]  /*11330*/  @P0 BRA `(.L_x_1479) ;  /* 0x0000000000440947 */ /* 0x008fea0003800000 */
[----:B------:R-:W3:Y:S02]  /*11340*/  S2R R3, SR_TID.X ;  /* 0x0000000000037919 */ /* 0x000ee40000002100 */
[----:B---3--:R-:W-:-:S04]  /*11350*/  LOP3.LUT R3, R3, 0x7f, RZ, 0xc0, !PT ;  /* 0x0000007f03037812 */ /* 0x008fc800078ec0ff */
[----:B------:R-:W-:-:S13]  /*11360*/  ISETP.NE.AND P0, PT, R3, RZ, PT ;  /* 0x000000ff0300720c */ /* 0x000fda0003f05270 */
[----:B------:R-:W-:Y:S05]  /*11370*/  @P0 BRA `(.L_x_1480) ;  /* 0x0000003c00640947 */ /* 0x000fea0003800000 */
[----:B------:R-:W3:Y:S01]  /*11380*/  S2R R5, SR_LANEID ;  /* 0x0000000000057919 */ /* 0x000ee20000000000 */
[----:B------:R-:W-:Y:S01]  /*11390*/  VOTEU.ANY UR4, UPT, PT ;  /* 0x0000000000047886 */ /* 0x000fe200038e0100 */
[----:B------:R-:W4:Y:S01]  /*113a0*/  LDC.64 R2, c[0x0][0xc60] ;  /* 0x00031800ff027b82 */ /* 0x000f220000000a00 */
[----:B------:R-:W3:Y:S02]  /*113b0*/  FLO.U32 R0, UR4 ;  /* 0x0000000400007d00 */ /* 0x000ee400080e0000 */
[----:B---3--:R-:W-:-:S06]  /*113c0*/  ISETP.EQ.U32.AND P0, PT, R0, R5, PT ;  /* 0x000000050000720c */ /* 0x008fcc0003f02070 */
[----:B------:R-:W4:Y:S07]  /*113d0*/  POPC R5, UR4 ;  /* 0x0000000400057d09 */ /* 0x000f2e0008000000 */
[----:B----4-:R-:W3:Y:S01]  /*113e0*/  @P0 ATOMG.E.ADD.STRONG.GPU PT, R3, desc[UR50][R2.64], R5 ;  /* 0x00000005020309a8 */ /* 0x010ee200081ee1f2 */
[----:B------:R-:W4:Y:S02]  /*113f0*/  S2R R4, SR_LTMASK ;  /* 0x0000000000047919 */ /* 0x000f240000003900 */
[----:B----4-:R-:W-:-:S04]  /*11400*/  LOP3.LUT R4, R4, UR4, RZ, 0xc0, !PT ;  /* 0x0000000404047c12 */ /* 0x010fc8000f8ec0ff */
[----:B--2---:R-:W2:Y:S01]  /*11410*/  POPC R7, R4 ;  /* 0x0000000400077309 */ /* 0x004ea20000000000 */
[----:B---3--:R-:W2:Y:S02]  /*11420*/  SHFL.IDX PT, R0, R3, R0, 0x1f ;  /* 0x00001f0003007589 */ /* 0x008ea400000e0000 */
[----:B--2---:R-:W-:Y:S01]  /*11430*/  IADD3 R16, R0, UR37, R7 ;  /* 0x0000002500107c10 */ /* 0x004fe2000fffe007 */
[----:B------:R-:W-:Y:S06]  /*11440*/  BRA `(.L_x_1480) ;  /* 0x0000003c00307947 */ /* 0x000fec0003800000 */
.L_x_1479:
[----:B------:R-:W3:Y:S01]  /*11450*/  LDL R17, [R1] ;  /* 0x0000000001117983 */ /* 0x000ee20000100800 */
[----:B------:R-:W-:Y:S01]  /*11460*/  BSSY B6, `(.L_x_1481) ;  /* 0x0000014000067945 */ /* 0x000fe20003800000 */
[----:B---3--:R-:W-:-:S05]  /*11470*/  VIADD R0, R17, 0x18400 ;  /* 0x0001840011007836 */ /* 0x008fca0000000000 */
[----:B------:R-:W-:-:S13]  /*11480*/  LOP3.LUT P0, RZ, R0, 0x3ff, RZ, 0xc0, !PT ;  /* 0x000003ff00ff7812 */ /* 0x000fda000780c0ff */
[----:B------:R-:W-:Y:S05]  /*11490*/  @!P0 BRA `(.L_x_1482) ;  /* 0x0000000000408947 */ /* 0x000fea0003800000 */
[----:B------:R-:W-:Y:S01]  /*114a0*/  MOV R2, 0x0 ;  /* 0x0000000000027802 */ /* 0x000fe20000000f00 */
[----:B------:R-:W-:Y:S01]  /*114b0*/  ULDC.64 UR6, c[0x4][0xa0] ;  /* 0x0100280000067ab9 */ /* 0x000fe20000000a00 */
[----:B------:R-:W-:Y:S01]  /*114c0*/  ULDC.64 UR8, c[0x4][0xa8] ;  /* 0x01002a0000087ab9 */ /* 0x000fe20000000a00 */
[----:B------:R-:W-:Y:S01]  /*114d0*/  ULDC.64 UR4, c[0x4][0x8] ;  /* 0x0100020000047ab9 */ /* 0x000fe20000000a00 */
[----:B------:R-:W-:Y:S02]  /*114e0*/  IMAD.U32 R4, RZ, RZ, UR6 ;  /* 0x00000006ff047e24 */ /* 0x000fe4000f8e00ff */
[----:B------:R-:W3:Y:S01]  /*114f0*/  LDC.64 R2, c[0x4][R2] ;  /* 0x0100000002027b82 */ /* 0x000ee20000000a00 */
[----:B------:R-:W-:Y:S02]  /*11500*/  IMAD.U32 R5, RZ, RZ, UR7 ;  /* 0x00000007ff057e24 */ /* 0x000fe4000f8e00ff */
[----:B------:R-:W-:Y:S02]  /*11510*/  IMAD.U32 R6, RZ, RZ, UR8 ;  /* 0x00000008ff067e24 */ /* 0x000fe4000f8e00ff */
[----:B--2---:R-:W-:-:S02]  /*11520*/  IMAD.U32 R7, RZ, RZ, UR9 ;  /* 0x00000009ff077e24 */ /* 0x004fc4000f8e00ff */
[----:B------:R-:W-:Y:S02]  /*11530*/  IMAD.U32 R10, RZ, RZ, UR4 ;  /* 0x00000004ff0a7e24 */ /* 0x000fe4000f8e00ff */
[----:B------:R-:W-:Y:S02]  /*11540*/  IMAD.U32 R11, RZ, RZ, UR5 ;  /* 0x00000005ff0b7e24 */ /* 0x000fe4000f8e00ff */
[----:B------:R-:W-:Y:S02]  /*11550*/  IMAD.MOV.U32 R8, RZ, RZ, 0x70 ;  /* 0x00000070ff087424 */ /* 0x000fe400078e00ff */
[----:B------:R-:W-:Y:S02]  /*11560*/  IMAD.MOV.U32 R12, RZ, RZ, 0x1 ;  /* 0x00000001ff0c7424 */ /* 0x000fe400078e00ff */
[----:B------:R-:W-:-:S07]  /*11570*/  IMAD.MOV.U32 R13, RZ, RZ, RZ ;  /* 0x000000ffff0d7224 */ /* 0x000fce00078e00ff */
[----:B------:R-:W-:-:S07]  /*11580*/  LEPC R20, `(.L_x_1482) ;  /* 0x000000001014794e */ /* 0x000fce0000000000 */
[----:B01-3--:R-:W-:Y:S05]  /*11590*/  CALL.ABS.NOINC R2 ;  /* 0x0000000002007343 */ /* 0x00bfea0003c00000 */
.L_x_1482:
[----:B------:R-:W-:Y:S05]  /*115a0*/  BSYNC B6 ;  /* 0x0000000000067941 */ /* 0x000fea0003800000 */
.L_x_1481:
        /* <DEDUP_REMOVED lines=8> */
[----:B------:R3:W4:Y:S01]  /*11630*/  LDC.64 R2, c[0x4][R17] ;  /* 0x0100000011027b82 */ /* 0x0007220000000a00 */
[----:B------:R-:W-:Y:S02]  /*11640*/  IMAD.U32 R4, RZ, RZ, UR6 ;  /* 0x00000006ff047e24 */ /* 0x000fe4000f8e00ff */
[----:B------:R-:W-:Y:S02]  /*11650*/  IMAD.U32 R5, RZ, RZ, UR7 ;  /* 0x00000007ff057e24 */ /* 0x000fe4000f8e00ff */
[----:B------:R-:W-:Y:S02]  /*11660*/  IMAD.U32 R6, RZ, RZ, UR8 ;  /* 0x00000008ff067e24 */ /* 0x000fe4000f8e00ff */
[----:B--2---:R-:W-:-:S02]  /*11670*/  IMAD.U32 R7, RZ, RZ, UR9 ;  /* 0x00000009ff077e24 */ /* 0x004fc4000f8e00ff */
[----:B------:R-:W-:Y:S02]  /*11680*/  IMAD.U32 R10, RZ, RZ, UR4 ;  /* 0x00000004ff0a7e24 */ /* 0x000fe4000f8e00ff */
[----:B------:R-:W-:Y:S02]  /*11690*/  IMAD.U32 R11, RZ, RZ, UR5 ;  /* 0x00000005ff0b7e24 */ /* 0x000fe4000f8e00ff */
[----:B------:R-:W-:Y:S02]  /*116a0*/  IMAD.MOV.U32 R8, RZ, RZ, 0x70 ;  /* 0x00000070ff087424 */ /* 0x000fe400078e00ff */
[----:B------:R-:W-:Y:S02]  /*116b0*/  IMAD.MOV.U32 R12, RZ, RZ, 0x1 ;  /* 0x00000001ff0c7424 */ /* 0x000fe400078e00ff */
[----:B---3--:R-:W-:-:S07]  /*116c0*/  IMAD.MOV.U32 R13, RZ, RZ, RZ ;  /* 0x000000ffff0d7224 */ /* 0x008fce00078e00ff */
[----:B------:R-:W-:-:S07]  /*116d0*/  LEPC R20, `(.L_x_1485) ;  /* 0x000000001014794e */ /* 0x000fce0000000000 */
[----:B01--4-:R-:W-:Y:S05]  /*116e0*/  CALL.ABS.NOINC R2 ;  /* 0x0000000002007343 */ /* 0x013fea0003c00000 */
.L_x_1485:
        /* <DEDUP_REMOVED lines=15> */
.L_x_1484:
[----:B------:R-:W-:Y:S05]  /*117e0*/  BSYNC B6 ;  /* 0x0000000000067941 */ /* 0x000fea0003800000 */
.L_x_1483:
[----:B------:R-:W-:Y:S01]  /*117f0*/  ULDC.64 UR4, c[0x0][0x9f8] ;  /* 0x00027e0000047ab9 */ /* 0x000fe20000000a00 */
[----:B------:R-:W3:Y:S01]  /*11800*/  LDL R17, [R1+0x28] ;  /* 0x0000280001117983 */ /* 0x000ee20000100800 */
[----:B------:R-:W-:Y:S01]  /*11810*/  ISETP.NE.U32.AND P0, PT, RZ, UR4, PT ;  /* 0x00000004ff007c0c */ /* 0x000fe2000bf05070 */
[----:B--2---:R-:W-:-:S03]  /*11820*/  IMAD.MOV.U32 R7, RZ, RZ, R19 ;  /* 0x000000ffff077224 */ /* 0x004fc600078e0013 */
[----:B------:R-:W-:Y:S01]  /*11830*/  ISETP.NE.AND.EX P0, PT, RZ, UR5, PT, P0 ;  /* 0x00000005ff007c0c */ /* 0x000fe2000bf05300 */
[----:B------:R-:W-:-:S12]  /*11840*/  ULDC.64 UR4, c[0x0][0xa08] ;  /* 0x0002820000047ab9 */ /* 0x000fd80000000a00 */
[----:B------:R-:W2:Y:S02]  /*11850*/  @P0 LDC.64 R2, c[0x0][0x9f8] ;  /* 0x00027e00ff020b82 */ /* 0x000ea40000000a00 */
[----:B--2---:R-:W-:-:S05]  /*11860*/  @P0 IMAD.WIDE R2, R19, 0x4, R2 ;  /* 0x0000000413020825 */ /* 0x004fca00078e0202 */
[----:B------:R2:W4:Y:S02]  /*11870*/  @P0 LDG.E R7, desc[UR50][R2.64] ;  /* 0x0000003202070981 */ /* 0x000524000c1e1900 */
[----:B--2---:R-:W2:Y:S02]  /*11880*/  LDC.64 R2, c[0x0][0x418] ;  /* 0x00010600ff027b82 */ /* 0x004ea40000000a00 */
[----:B--2---:R-:W-:Y:S01]  /*11890*/  LOP3.LUT P0, RZ, R2, UR4, RZ, 0xfc, !PT ;  /* 0x0000000402ff7c12 */ /* 0x004fe2000f80fcff */
[----:B------:R-:W-:-:S03]  /*118a0*/  UMOV UR4, 0xffffffff ;  /* 0xffffffff00047882 */ /* 0x000fc60000000000 */
[----:B------:R-:W-:Y:S01]  /*118b0*/  LOP3.LUT P0, RZ, R3, UR5, RZ, 0xfc, P0 ;  /* 0x0000000503ff7c12 */ /* 0x000fe2000800fcff */
[----:B---3--:R-:W-:Y:S01]  /*118c0*/  VIADD R0, R17, 0xffffffff ;  /* 0xffffffff11007836 */ /* 0x008fe20000000000 */
[----:B----4-:R-:W-:Y:S01]  /*118d0*/  SHF.R.S32.HI R8, RZ, 0x1f, R7 ;  /* 0x0000001fff087819 */ /* 0x010fe20000011407 */
[----:B------:R2:W-:Y:S01]  /*118e0*/  STL [R1+0xc], R7 ;  /* 0x00000c0701007387 */ /* 0x0005e20000100800 */
[----:B------:R-:W-:-:S03]  /*118f0*/  SEL R17, R7, RZ, !P0 ;  /* 0x000000ff07117207 */ /* 0x000fc60004000000 */
[----:B------:R2:W-:Y:S01]  /*11900*/  STL [R1+0x1c], R8 ;  /* 0x00001c0801007387 */ /* 0x0005e20000100800 */
[----:B------:R-:W-:Y:S05]  /*11910*/  BRA.DIV UR4, `(.L_x_1486) ;  /* 0x0000004a04e07947 */ /* 0x000fea000b800000 */
[----:B------:R-:W3:Y:S02]  /*11920*/  S2R R4, SR_TID.X ;  /* 0x0000000000047919 */ /* 0x000ee40000002100 */
[----:B---3--:R-:W-:-:S04]  /*11930*/  SHF.R.U32.HI R4, RZ, 0x5, R4 ;  /* 0x00000005ff047819 */ /* 0x008fc80000011604 */
[----:B------:R-:W-:-:S05]  /*11940*/  LOP3.LUT R4, R4, 0x3, RZ, 0xc0, !PT ;  /* 0x0000000304047812 */ /* 0x000fca00078ec0ff */
[----:B------:R3:W4:Y:S02]  /*11950*/  SHFL.IDX PT, R14, R4, RZ, 0x1f ;  /* 0x00001fff040e7589 */ /* 0x00072400000e0000 */
.L_x_1589:
[----:B---3--:R-:W3:Y:S01]  /*11960*/  LDL.LU R4, [R1+0x18] ;  /* 0x0000180001047983 */ /* 0x008ee20000300800 */
[----:B------:R-:W-:Y:S02]  /*11970*/  PLOP3.LUT P1, PT, PT, PT, PT, 0x8, 0x0 ;  /* 0x000000000000781c */ /* 0x000fe40003f2e170 */
[----:B----4-:R-:W-:Y:S01]  /*11980*/  ISETP.NE.AND P0, PT, R14, RZ, PT ;  /* 0x000000ff0e00720c */ /* 0x010fe20003f05270 */
[----:B------:R4:W-:Y:S01]  /*11990*/  STL [R1+0x8], R0 ;  /* 0x0000080001007387 */ /* 0x0009e20000100800 */
[----:B---3--:R-:W-:-:S09]  /*119a0*/  LOP3.LUT R4, R4, 0xfffffffe, RZ, 0xc0, !PT ;  /* 0xfffffffe04047812 */ /* 0x008fd200078ec0ff */
[----:B------:R-:W-:-:S05]  /*119b0*/  @P1 LOP3.LUT R4, R4, 0x1, RZ, 0xfc, !PT ;  /* 0x0000000104041812 */ /* 0x000fca00078efcff */
[----:B------:R4:W-:Y:S01]  /*119c0*/  STL [R1+0x18], R4 ;  /* 0x0000180401007387 */ /* 0x0009e20000100800 */
[----:B------:R-:W-:Y:S05]  /*119d0*/  @P0 BRA `(.L_x_1487) ;  /* 0x0000000400300947 */ /* 0x000fea0003800000 */
[----:B------:R-:W-:-:S03]  /*119e0*/  UMOV UR4, 0xffffffff ;  /* 0xffffffff00047882 */ /* 0x000fc60000000000 */
[----:B------:R-:W-:Y:S05]  /*119f0*/  BRA.DIV UR4, `(.L_x_1488) ;  /* 0x0000004a04dc7947 */ /* 0x000fea000b800000 */
[----:B------:R-:W-:-:S13]  /*11a00*/  ELECT P6, URZ, PT ;  /* 0x00000000003f782f */ /* 0x000fda00038c0000 */
.L_x_1592:
[----:B------:R-:W-:Y:S05]  /*11a10*/  @!P6 BRA `(.L_x_1487) ;  /* 0x000000040020e947 */ /* 0x000fea0003800000 */
[----:B------:R-:W-:-:S04]  /*11a20*/  ISETP.NE.U32.AND P0, PT, R2, RZ, PT ;  /* 0x000000ff0200720c */ /* 0x000fc80003f05070 */
[----:B------:R-:W-:-:S13]  /*11a30*/  ISETP.NE.AND.EX P0, PT, R3, RZ, PT, P0 ;  /* 0x000000ff0300720c */ /* 0x000fda0003f05300 */
[----:B------:R-:W-:Y:S05]  /*11a40*/  @!P0 BRA `(.L_x_1489) ;  /* 0x0000000000508947 */ /* 0x000fea0003800000 */
[----:B------:R-:W3:Y:S01]  /*11a50*/  LDC R6, c[0x0][0x43c] ;  /* 0x00010f00ff067b82 */ /* 0x000ee20000000800 */
[----:B01----:R-:W-:Y:S01]  /*11a60*/  IMAD.MOV.U32 R9, RZ, RZ, R0 ;  /* 0x000000ffff097224 */ /* 0x003fe200078e0000 */
[----:B------:R-:W-:-:S03]  /*11a70*/  ULDC.64 UR4, c[0x0][0x428] ;  /* 0x00010a0000047ab9 */ /* 0x000fc60000000a00 */
[----:B----4-:R-:W-:Y:S01]  /*11a80*/  IMAD.MOV.U32 R0, RZ, RZ, R9 ;  /* 0x000000ffff007224 */ /* 0x010fe200078e0009 */
[----:B---3--:R-:W-:-:S13]  /*11a90*/  ISETP.NE.AND P0, PT, R6, 0x1, PT ;  /* 0x000000010600780c */ /* 0x008fda0003f05270 */
[----:B------:R-:W0:Y:S02]  /*11aa0*/  @P0 LDC.64 R4, c[0x0][0x440] ;  /* 0x00011000ff040b82 */ /* 0x000e240000000a00 */
[----:B0-----:R-:W-:-:S05]  /*11ab0*/  @P0 IMAD.HI.U32 R4, R9, R4, RZ ;  /* 0x0000000409040227 */ /* 0x001fca00078e00ff */
[----:B------:R-:W-:-:S04]  /*11ac0*/  @P0 SHF.R.U32.HI R0, RZ, R5, R4 ;  /* 0x00000005ff000219 */ /* 0x000fc80000011604 */
[--C-:B------:R-:W-:Y:S01]  /*11ad0*/  SHF.R.S32.HI R5, RZ, 0x1f, R0.reuse ;  /* 0x0000001fff057819 */ /* 0x100fe20000011400 */
[----:B------:R-:W-:-:S04]  /*11ae0*/  IMAD.MOV R4, RZ, RZ, -R0 ;  /* 0x000000ffff047224 */ /* 0x000fc800078e0a00 */
[----:B------:R-:W-:Y:S02]  /*11af0*/  IMAD R9, R6, R4, R9 ;  /* 0x0000000406097224 */ /* 0x000fe400078e0209 */
[----:B------:R-:W-:Y:S02]  /*11b00*/  IMAD R6, R8, UR4, RZ ;  /* 0x0000000408067c24 */ /* 0x000fe4000f8e02ff */
[----:B------:R-:W-:Y:S01]  /*11b10*/  IMAD.MOV.U32 R4, RZ, RZ, R0 ;  /* 0x000000ffff047224 */ /* 0x000fe200078e0000 */
[----:B------:R3:W-:Y:S01]  /*11b20*/  STL [R1+0x8], R9 ;  /* 0x0000080901007387 */ /* 0x0007e20000100800 */
[C---:B------:R-:W-:Y:S02]  /*11b30*/  IMAD R0, R7.reuse, UR5, R6 ;  /* 0x0000000507007c24 */ /* 0x040fe4000f8e0206 */
[----:B------:R-:W-:-:S04]  /*11b40*/  IMAD.WIDE.U32 R4, R7, UR4, R4 ;  /* 0x0000000407047c25 */ /* 0x000fc8000f8e0004 */
[----:B------:R-:W-:Y:S01]  /*11b50*/  IMAD.IADD R0, R5, 0x1, R0 ;  /* 0x0000000105007824 */ /* 0x000fe200078e0200 */
[----:B------:R-:W-:-:S04]  /*11b60*/  LEA R2, P0, R4, R2, 0x2 ;  /* 0x0000000204027211 */ /* 0x000fc800078010ff */
[----:B------:R-:W-:-:S05]  /*11b70*/  LEA.HI.X R3, R4, R3, R0, 0x2, P0 ;  /* 0x0000000304037211 */ /* 0x000fca00000f1400 */
[----:B------:R3:W5:Y:S04]  /*11b80*/  LDG.E R17, desc[UR50][R2.64] ;  /* 0x0000003202117981 */ /* 0x000768000c1e1900 */
.L_x_1489:
[----:B--2---:R-:W2:Y:S04]  /*11b90*/  LDL R7, [R1] ;  /* 0x0000000001077983 */ /* 0x004ea80000100800 */
[----:B----4-:R-:W2:Y:S04]  /*11ba0*/  LDL R0, [R1+0x4] ;  /* 0x0000040001007983 */ /* 0x010ea80000100800 */
[----:B---3--:R-:W3:Y:S01]  /*11bb0*/  LDL R2, [R1+0x10] ;  /* 0x0000100001027983 */ /* 0x008ee20000100800 */
[----:B--2---:R-:W-:Y:S01]  /*11bc0*/  IMAD R0, R0, 0x8, R7 ;  /* 0x0000000800007824 */ /* 0x004fe200078e0207 */
[----:B---3--:R-:W-:-:S04]  /*11bd0*/  SHF.L.U32 R2, R2, 0x1f, RZ ;  /* 0x0000001f02027819 */ /* 0x008fc800000006ff */
[----:B------:R-:W2:Y:S02]  /*11be0*/  SYNCS.PHASECHK.TRANS64.TRYWAIT P0, [R0+URZ+0x28840], R2 ;  /* 0x02884002000075a7 */ /* 0x000ea4000800017f */
[----:B--2---:R-:W-:Y:S05]  /*11bf0*/  @!P0 BRA `(.L_x_1490) ;  /* 0x00000048007c8947 */ /* 0x004fea0003800000 */
.L_x_1593:
        /* <DEDUP_REMOVED lines=11> */
.L_x_1491:
[----:B------:R-:W3:Y:S04]  /*11cb0*/  LDL R5, [R1] ;  /* 0x0000000001057983 */ /* 0x000ee80000100800 */
[----:B------:R-:W3:Y:S04]  /*11cc0*/  LDL R4, [R1+0x4] ;  /* 0x0000040001047983 */ /* 0x000ee80000100800 */
[----:B------:R-:W4:Y:S04]  /*11cd0*/  LDL R6, [R1+0x8] ;  /* 0x0000080001067983 */ /* 0x000f280000100800 */
[----:B------:R-:W4:Y:S04]  /*11ce0*/  LDL R3, [R1+0x14] ;  /* 0x0000140001037983 */ /* 0x000f280000100800 */
[----:B--2---:R-:W2:Y:S01]  /*11cf0*/  LDL.LU R2, [R1+0x18] ;  /* 0x0000180001027983 */ /* 0x004ea20000300800 */
[----:B------:R-:W-:-:S02]  /*11d00*/  R2UR UR9, R0 ;  /* 0x00000000000972ca */ /* 0x000fc400000e0000 */
[----:B------:R-:W-:Y:S01]  /*11d10*/  PLOP3.LUT P0, PT, PT, PT, PT, 0x80, 0x0 ;  /* 0x000000000000781c */ /* 0x000fe20003f0f070 */
[----:B------:R-:W-:Y:S01]  /*11d20*/  UIADD3 UR4, UP0, UR38, 0x370, URZ ;  /* 0x0000037026047890 */ /* 0x000fe2000ff1e03f */
[----:B------:R-:W-:Y:S02]  /*11d30*/  R2UR UR12, R18 ;  /* 0x00000000120c72ca */ /* 0x000fe400000e0000 */
[----:B-----5:R-:W-:-:S07]  /*11d40*/  R2UR UR13, R17 ;  /* 0x00000000110d72ca */ /* 0x020fce00000e0000 */
[----:B------:R-:W-:Y:S01]  /*11d50*/  UIADD3 UR9, UR9, 0x28830, URZ ;  /* 0x0002883009097890 */ /* 0x000fe2000fffe03f */
[----:B------:R-:W-:Y:S01]  /*11d60*/  UMOV UR10, URZ ;  /* 0x0000003f000a7c82 */ /* 0x000fe20008000000 */
[----:B------:R-:W-:Y:S01]  /*11d70*/  UMOV UR7, 0x14f00000 ;  /* 0x14f0000000077882 */ /* 0x000fe20000000000 */
[----:B------:R-:W-:Y:S01]  /*11d80*/  UMOV UR15, 0x40 ;  /* 0x00000040000f7882 */ /* 0x000fe20000000000 */
[----:B---3--:R-:W-:Y:S01]  /*11d90*/  IMAD R0, R4, 0x8000, R5 ;  /* 0x0000800004007824 */ /* 0x008fe200078e0205 */
[----:B----4-:R-:W-:-:S04]  /*11da0*/  R2UR UR11, R6 ;  /* 0x00000000060b72ca */ /* 0x010fc800000e0000 */
[----:B------:R-:W-:Y:S02]  /*11db0*/  R2UR UR6, R0 ;  /* 0x00000000000672ca */ /* 0x000fe400000e0000 */
[----:B------:R-:W-:Y:S02]  /*11dc0*/  R2UR UR5, R3 ;  /* 0x00000000030572ca */ /* 0x000fe400000e0000 */
[----:B--2---:R-:W-:-:S09]  /*11dd0*/  LOP3.LUT R2, R2, 0xfffffffe, RZ, 0xc0, !PT ;  /* 0xfffffffe02027812 */ /* 0x004fd200078ec0ff */
[----:B------:R-:W-:Y:S02]  /*11de0*/  UIADD3 UR8, UR6, 0x18400, URZ ;  /* 0x0001840006087890 */ /* 0x000fe4000fffe03f */
[----:B------:R-:W-:Y:S02]  /*11df0*/  ULEA UR11, UR11, UR5, 0x7 ;  /* 0x000000050b0b7291 */ /* 0x000fe4000f8e383f */
[----:B------:R-:W-:Y:S02]  /*11e00*/  UIADD3.X UR5, URZ, UR39, URZ, UP0, !UPT ;  /* 0x000000273f057290 */ /* 0x000fe400087fe43f */
[----:B------:R-:W-:Y:S01]  /*11e10*/  UIADD3 UR14, UR6, 0x1c400, URZ ;  /* 0x0001c400060e7890 */ /* 0x000fe2000fffe03f */
[----:B------:R-:W-:Y:S02]  /*11e20*/  @P0 LOP3.LUT R2, R2, 0x1, RZ, 0xfc, !PT ;  /* 0x0000000102020812 */ /* 0x000fe400078efcff */
[----:B------:R-:W-:-:S04]  /*11e30*/  UMOV UR6, 0x0 ;  /* 0x0000000000067882 */ /* 0x000fc80000000000 */
[----:B------:R2:W-:Y:S01]  /*11e40*/  UTMALDG.4D [UR8], [UR4], desc[UR6] ;  /* 0x00000608040075b4 */ /* 0x0005e20008019000 */
[----:B------:R3:W-:Y:S01]  /*11e50*/  STL [R1+0x18], R2 ;  /* 0x0000180201007387 */ /* 0x0007e20000100800 */
[----:B--2---:R-:W-:Y:S01]  /*11e60*/  UMOV UR8, UR14 ;  /* 0x0000000e00087c82 */ /* 0x004fe20008000000 */
[----:B------:R-:W-:Y:S02]  /*11e70*/  UMOV UR10, UR15 ;  /* 0x0000000f000a7c82 */ /* 0x000fe40008000000 */
[----:B------:R3:W-:Y:S01]  /*11e80*/  UTMALDG.4D [UR8], [UR4], desc[UR6] ;  /* 0x00000608040075b4 */ /* 0x0007e20008019000 */
[----:B------:R-:W-:Y:S02]  /*11e90*/  NOP ;  /* 0x0000000000007918 */ /* 0x000fe40000000000 */
.L_x_1487:
[----:B----4-:R-:W4:Y:S04]  /*11ea0*/  LDL R0, [R1] ;  /* 0x0000000001007983 */ /* 0x010f280000100800 */
[----:B------:R-:W5:Y:S01]  /*11eb0*/  LDL.LU R3, [R1+0x34] ;  /* 0x0000340001037983 */ /* 0x000f620000300800 */
[----:B------:R-:W-:Y:S05]  /*11ec0*/  WARPSYNC.ALL ;  /* 0x0000000000007948 */ /* 0x000fea0003800000 */
[----:B---3--:R-:W-:Y:S01]  /*11ed0*/  ULDC.64 UR4, c[0x0][0x298] ;  /* 0x0000a60000047ab9 */ /* 0x008fe20000000a00 */
[----:B------:R-:W-:Y:S01]  /*11ee0*/  BSSY B6, `(.L_x_1492) ;  /* 0x000001c000067945 */ /* 0x000fe20003800000 */
[----:B------:R-:W-:Y:S01]  /*11ef0*/  BAR.SYNC.DEFER_BLOCKING 0x8, 0x180 ;  /* 0x0206000000007b1d */ /* 0x000fe20000010000 */
[----:B----4-:R-:W-:Y:S01]  /*11f00*/  VIADD R0, R0, 0x10400 ;  /* 0x0001040000007836 */ /* 0x010fe20000000000 */
[----:B-----5:R-:W-:Y:S01]  /*11f10*/  SHF.R.S32.HI R2, RZ, 0x1f, R3 ;  /* 0x0000001fff027819 */ /* 0x020fe20000011403 */
[----:B------:R-:W-:-:S03]  /*11f20*/  IMAD.WIDE.U32 R4, R3, UR4, RZ ;  /* 0x0000000403047c25 */ /* 0x000fc6000f8e00ff */
[----:B------:R-:W-:Y:S01]  /*11f30*/  LOP3.LUT P0, RZ, R0, 0x3ff, RZ, 0xc0, !PT ;  /* 0x000003ff00ff7812 */ /* 0x000fe2000780c0ff */
[----:B------:R-:W-:Y:S01]  /*11f40*/  IMAD R2, R2, UR4, RZ ;  /* 0x0000000402027c24 */ /* 0x000fe2000f8e02ff */
[----:B------:R3:W-:Y:S03]  /*11f50*/  STL.64 [R1+0x40], R4 ;  /* 0x0000400401007387 */ /* 0x0007e60000100a00 */
[----:B------:R-:W-:-:S04]  /*11f60*/  IMAD R2, R3, UR5, R2 ;  /* 0x0000000503027c24 */ /* 0x000fc8000f8e0202 */
[----:B------:R-:W-:-:S05]  /*11f70*/  IMAD.IADD R0, R5, 0x1, R2 ;  /* 0x0000000105007824 */ /* 0x000fca00078e0202 */
[----:B------:R3:W-:Y:S01]  /*11f80*/  STL [R1+0x34], R0 ;  /* 0x0000340001007387 */ /* 0x0007e20000100800 */
[----:B------:R-:W-:Y:S05]  /*11f90*/  @!P0 BRA `(.L_x_1493) ;  /* 0x0000000000408947 */ /* 0x000fea0003800000 */
[----:B------:R-:W-:Y:S01]  /*11fa0*/  MOV R2, 0x0 ;  /* 0x0000000000027802 */ /* 0x000fe20000000f00 */
[----:B------:R-:W-:Y:S01]  /*11fb0*/  ULDC.64 UR4, c[0x4][0xa0] ;  /* 0x0100280000047ab9 */ /* 0x000fe20000000a00 */
[----:B------:R-:W-:Y:S01]  /*11fc0*/  ULDC.64 UR6, c[0x4][0xa8] ;  /* 0x01002a0000067ab9 */ /* 0x000fe20000000a00 */
[----:B------:R-:W-:Y:S01]  /*11fd0*/  ULDC.64 UR8, c[0x4][0x20] ;  /* 0x0100080000087ab9 */ /* 0x000fe20000000a00 */
[----:B---3--:R-:W-:Y:S02]  /*11fe0*/  IMAD.U32 R4, RZ, RZ, UR4 ;  /* 0x00000004ff047e24 */ /* 0x008fe4000f8e00ff */
        /* <DEDUP_REMOVED lines=11> */
.L_x_1493:
[----:B------:R-:W-:Y:S05]  /*120a0*/  BSYNC B6 ;  /* 0x0000000000067941 */ /* 0x000fea0003800000 */
.L_x_1492:
[----:B---3--:R-:W3:Y:S01]  /*120b0*/  LDL.LU R0, [R1+0x34] ;  /* 0x0000340001007983 */ /* 0x008ee20000300800 */
[----:B--2---:R-:W2:Y:S01]  /*120c0*/  LDC R7, c[0x0][0x448] ;  /* 0x00011200ff077b82 */ /* 0x004ea20000000800 */
[----:B------:R-:W-:Y:S01]  /*120d0*/  ULDC.64 UR4, c[0x0][0x2d8] ;  /* 0x0000b60000047ab9 */ /* 0x000fe20000000a00 */
[----:B------:R-:W-:Y:S01]  /*120e0*/  ULDC.64 UR6, c[0x0][0x280] ;  /* 0x0000a00000067ab9 */ /* 0x000fe20000000a00 */
[----:B------:R-:W3:Y:S04]  /*120f0*/  LDL.LU.64 R2, [R1+0x40] ;  /* 0x0000400001027983 */ /* 0x000ee80000300a00 */
[----:B------:R-:W4:Y:S01]  /*12100*/  LDL R8, [R1+0x2c] ;  /* 0x00002c0001087983 */ /* 0x000f220000100800 */
[----:B------:R-:W0:Y:S01]  /*12110*/  S2R R5, SR_TID.X ;  /* 0x0000000000057919 */ /* 0x000e220000002100 */
[----:B------:R-:W1:Y:S01]  /*12120*/  S2R R6, SR_TID.X ;  /* 0x0000000000067919 */ /* 0x000e620000002100 */
[----:B0-----:R-:W-:-:S04]  /*12130*/  LOP3.LUT R5, R5, 0x7f, RZ, 0xc0, !PT ;  /* 0x0000007f05057812 */ /* 0x001fc800078ec0ff */
[----:B------:R-:W-:Y:S01]  /*12140*/  SHF.R.U32.HI R5, RZ, 0x3, R5 ;  /* 0x00000003ff057819 */ /* 0x000fe20000011605 */
[----:B-1----:R-:W-:-:S05]  /*12150*/  IMAD.SHL.U32 R9, R6, 0x10, RZ ;  /* 0x0000001006097824 */ /* 0x002fca00078e00ff */
[----:B------:R-:W-:Y:S01]  /*12160*/  LOP3.LUT R9, R5, 0x70, R9, 0xf8, !PT ;  /* 0x0000007005097812 */ /* 0x000fe200078ef809 */
[----:B---3--:R-:W-:Y:S01]  /*12170*/  IMAD.MOV.U32 R3, RZ, RZ, R0 ;  /* 0x000000ffff037224 */ /* 0x008fe200078e0000 */
[----:B------:R-:W-:-:S05]  /*12180*/  SHF.R.S32.HI R0, RZ, 0x1f, R18 ;  /* 0x0000001fff007819 */ /* 0x000fca0000011412 */
[----:B------:R-:W-:Y:S02]  /*12190*/  IMAD R0, R0, UR4, RZ ;  /* 0x0000000400007c24 */ /* 0x000fe4000f8e02ff */
[----:B------:R-:W-:-:S04]  /*121a0*/  IMAD.WIDE.U32 R2, R18, UR4, R2 ;  /* 0x0000000412027c25 */ /* 0x000fc8000f8e0002 */
[----:B------:R-:W-:Y:S01]  /*121b0*/  IMAD R0, R18, UR5, R0 ;  /* 0x0000000512007c24 */ /* 0x000fe2000f8e0200 */
[----:B------:R-:W-:Y:S02]  /*121c0*/  ULDC.64 UR4, c[0x0][0xa00] ;  /* 0x0002800000047ab9 */ /* 0x000fe40000000a00 */
[----:B------:R-:W-:Y:S01]  /*121d0*/  ISETP.NE.U32.AND P0, PT, RZ, UR4, PT ;  /* 0x00000004ff007c0c */ /* 0x000fe2000bf05070 */
[----:B------:R-:W-:Y:S01]  /*121e0*/  IMAD.IADD R3, R3, 0x1, R0 ;  /* 0x0000000103037824 */ /* 0x000fe200078e0200 */
[----:B------:R-:W-:Y:S02]  /*121f0*/  SHF.R.S32.HI R0, RZ, 0x1f, R19 ;  /* 0x0000001fff007819 */ /* 0x000fe40000011413 */
[----:B------:R-:W-:Y:S01]  /*12200*/  ISETP.NE.AND.EX P0, PT, RZ, UR5, PT, P0 ;  /* 0x00000005ff007c0c */ /* 0x000fe2000bf05300 */
[----:B------:R-:W-:-:S03]  /*12210*/  ULDC.64 UR4, c[0x0][0x2e0] ;  /* 0x0000b80000047ab9 */ /* 0x000fc60000000a00 */
[----:B------:R-:W-:Y:S02]  /*12220*/  SEL R4, R0, RZ, !P0 ;  /* 0x000000ff00047207 */ /* 0x000fe40004000000 */
[----:B------:R-:W-:Y:S02]  /*12230*/  SEL R0, R19, RZ, !P0 ;  /* 0x000000ff13007207 */ /* 0x000fe40004000000 */
[----:B--2---:R-:W-:Y:S01]  /*12240*/  ISETP.NE.AND P0, PT, R7, 0x1, PT ;  /* 0x000000010700780c */ /* 0x004fe20003f05270 */
[----:B------:R-:W-:-:S12]  /*12250*/  IMAD R4, R4, UR4, RZ ;  /* 0x0000000404047c24 */ /* 0x000fd8000f8e02ff */
[----:B------:R-:W0:Y:S01]  /*12260*/  @P0 LDC R5, c[0x0][0x44c] ;  /* 0x00011300ff050b82 */ /* 0x000e220000000800 */
[----:B------:R-:W-:-:S07]  /*12270*/  IMAD.WIDE.U32 R2, R0, UR4, R2 ;  /* 0x0000000400027c25 */ /* 0x000fce000f8e0002 */
[----:B------:R-:W1:Y:S01]  /*12280*/  @P0 LDC R6, c[0x0][0x450] ;  /* 0x00011400ff060b82 */ /* 0x000e620000000800 */
[----:B------:R-:W-:Y:S01]  /*12290*/  IMAD R0, R0, UR5, R4 ;  /* 0x0000000500007c24 */ /* 0x000fe2000f8e0204 */
[----:B------:R-:W-:Y:S01]  /*122a0*/  ULDC.64 UR4, c[0x0][0x2d0] ;  /* 0x0000b40000047ab9 */ /* 0x000fe20000000a00 */
[----:B----4-:R-:W-:Y:S02]  /*122b0*/  IMAD.IADD R4, R9, 0x1, R8 ;  /* 0x0000000109047824 */ /* 0x010fe400078e0208 */
[----:B------:R-:W2:Y:S01]  /*122c0*/  S2R R9, SR_TID.X ;  /* 0x0000000000097919 */ /* 0x000ea20000002100 */
[----:B------:R-:W-:Y:S02]  /*122d0*/  IMAD.IADD R3, R3, 0x1, R0 ;  /* 0x0000000103037824 */ /* 0x000fe400078e0200 */
[----:B------:R-:W-:Y:S02]  /*122e0*/  IMAD.MOV.U32 R0, RZ, RZ, R4 ;  /* 0x000000ffff007224 */ /* 0x000fe400078e0004 */
[----:B0-----:R-:W-:-:S05]  /*122f0*/  @P0 IMAD.HI.U32 R5, R4, R5, RZ ;  /* 0x0000000504050227 */ /* 0x001fca00078e00ff */
[----:B-1----:R-:W-:-:S05]  /*12300*/  @P0 SHF.R.U32.HI R0, RZ, R6, R5 ;  /* 0x00000006ff000219 */ /* 0x002fca0000011605 */
[----:B------:R-:W-:-:S04]  /*12310*/  IMAD.MOV R5, RZ, RZ, -R0 ;  /* 0x000000ffff057224 */ /* 0x000fc800078e0a00 */
[----:B------:R-:W-:Y:S01]  /*12320*/  IMAD R4, R7, R5, R4 ;  /* 0x0000000507047224 */ /* 0x000fe200078e0204 */
[----:B------:R-:W-:Y:S01]  /*12330*/  SHF.R.S32.HI R5, RZ, 0x1f, R0 ;  /* 0x0000001fff057819 */ /* 0x000fe20000011400 */
[----:B------:R-:W-:-:S04]  /*12340*/  IMAD.WIDE.U32 R2, R0, UR4, R2 ;  /* 0x0000000400027c25 */ /* 0x000fc8000f8e0002 */
[----:B------:R-:W-:Y:S02]  /*12350*/  IMAD R5, R5, UR4, RZ ;  /* 0x0000000405057c24 */ /* 0x000fe4000f8e02ff */
[----:B--2---:R-:W-:Y:S02]  /*12360*/  IMAD.SHL.U32 R9, R9, 0x8, RZ ;  /* 0x0000000809097824 */ /* 0x004fe400078e00ff */
        /* <DEDUP_REMOVED lines=9> */
[----:B------:R-:W-:Y:S02]  /*12400*/  ISETP.GE.AND P1, PT, R9, UR4, PT ;  /* 0x0000000409007c0c */ /* 0x000fe4000bf26270 */
[----:B------:R0:W5:Y:S01]  /*12410*/  LDL R9, [R1+0x24] ;  /* 0x0000240001097983 */ /* 0x0001620000100800 */
[----:B------:R-:W1:Y:S01]  /*12420*/  S2R R5, SR_TID.X ;  /* 0x0000000000057919 */ /* 0x000e620000002100 */
[----:B------:R-:W-:Y:S01]  /*12430*/  IMAD R0, R4, UR5, R0 ;  /* 0x0000000504007c24 */ /* 0x000fe2000f8e0200 */
[----:B------:R-:W-:-:S03]  /*12440*/  LEA R4, P2, R2, UR6, 0x1 ;  /* 0x0000000602047c11 */ /* 0x000fc6000f8408ff */
[----:B------:R-:W-:-:S05]  /*12450*/  IMAD.IADD R0, R3, 0x1, R0 ;  /* 0x0000000103007824 */ /* 0x000fca00078e0200 */
[----:B------:R-:W-:Y:S01]  /*12460*/  LEA.HI.X R3, R2, UR7, R0, 0x1, P2 ;  /* 0x0000000702037c11 */ /* 0x000fe200090f0c00 */
[----:B-1----:R-:W-:-:S05]  /*12470*/  IMAD.SHL.U32 R10, R5, 0x8, RZ ;  /* 0x00000008050a7824 */ /* 0x002fca00078e00ff */
[----:B------:R-:W-:-:S04]  /*12480*/  LOP3.LUT R10, R10, 0x38, RZ, 0xc0, !PT ;  /* 0x000000380a0a7812 */ /* 0x000fc800078ec0ff */
[----:B------:R-:W-:Y:S01]  /*12490*/  ISETP.GE.AND P0, PT, R10, UR4, PT ;  /* 0x000000040a007c0c */ /* 0x000fe2000bf06270 */
[----:B------:R-:W-:-:S03]  /*124a0*/  UMOV UR4, 0xffffffff ;  /* 0xffffffff00047882 */ /* 0x000fc60000000000 */
[----:B0-----:R-:W-:Y:S09]  /*124b0*/  BRA.DIV UR4, `(.L_x_1494) ;  /* 0x0000004204607947 */ /* 0x001ff2000b800000 */
[----:B------:R-:W0:Y:S01]  /*124c0*/  S2R R5, SR_TID.X ;  /* 0x0000000000057919 */ /* 0x000e220000002100 */
[----:B------:R-:W2:Y:S01]  /*124d0*/  LDL.LU R8, [R1+0x2c] ;  /* 0x00002c0001087983 */ /* 0x000ea20000300800 */
[----:B0-----:R-:W-:-:S04]  /*124e0*/  LOP3.LUT R5, R5, 0x7f, RZ, 0xc0, !PT ;  /* 0x0000007f05057812 */ /* 0x001fc800078ec0ff */
[----:B------:R-:W-:Y:S02]  /*124f0*/  SHF.R.U32.HI R6, RZ, 0x3, R5 ;  /* 0x00000003ff067819 */ /* 0x000fe40000011605 */
[----:B------:R-:W3:Y:S03]  /*12500*/  LDL.LU R5, [R1+0x30] ;  /* 0x0000300001057983 */ /* 0x000ee60000300800 */
[----:B--2---:R-:W-:Y:S02]  /*12510*/  IMAD.IADD R0, R6, 0x1, R8 ;  /* 0x0000000106007824 */ /* 0x004fe400078e0208 */
[----:B------:R-:W-:Y:S01]  /*12520*/  SHFL.IDX PT, R6, R3, RZ, 0x181f ;  /* 0x00181fff03067589 */ /* 0x000fe200000e0000 */
[----:B---3--:R-:W-:-:S03]  /*12530*/  IMAD R2, R5, R7, RZ ;  /* 0x0000000705027224 */ /* 0x008fc600078e02ff */
[----:B------:R-:W0:Y:S02]  /*12540*/  SHFL.IDX PT, R7, R4, RZ, 0x181f ;  /* 0x00181fff04077589 */ /* 0x000e2400000e0000 */
[C---:B------:R-:W-:Y:S01]  /*12550*/  ISETP.GE.AND P4, PT, R0.reuse, R2, PT ;  /* 0x000000020000720c */ /* 0x040fe20003f86270 */
[----:B------:R-:W-:-:S05]  /*12560*/  VIADD R5, R0, 0x10 ;  /* 0x0000001000057836 */ /* 0x000fca0000000000 */
[----:B------:R-:W-:Y:S02]  /*12570*/  ISETP.GE.AND P2, PT, R5, R2, PT ;  /* 0x000000020500720c */ /* 0x000fe40003f46270 */
[----:B------:R-:W1:Y:S04]  /*12580*/  SHFL.IDX PT, R5, R4, 0x1, 0x181f ;  /* 0x00381f0004057f89 */ /* 0x000e6800000e0000 */
[----:B------:R-:W2:Y:S01]  /*12590*/  SHFL.IDX PT, R8, R3, 0x1, 0x181f ;  /* 0x00381f0003087f89 */ /* 0x000ea200000e0000 */
[----:B0-----:R-:W-:-:S05]  /*125a0*/  @!P4 LEA R7, P3, R10, R7, 0x1 ;  /* 0x000000070a07c211 */ /* 0x001fca00078608ff */
[----:B------:R-:W-:-:S05]  /*125b0*/  @!P4 IMAD.X R6, RZ, RZ, R6, P3 ;  /* 0x000000ffff06c224 */ /* 0x000fca00018e0606 */
[----:B------:R-:W-:-:S04]  /*125c0*/  @!P4 LOP3.LUT R7, R7, R6, RZ, 0x3c, !PT ;  /* 0x000000060707c212 */ /* 0x000fc800078e3cff */
[----:B------:R-:W-:-:S04]  /*125d0*/  @!P4 LOP3.LUT R6, R7, R6, RZ, 0x3c, !PT ;  /* 0x000000060706c212 */ /* 0x000fc800078e3cff */
[----:B------:R-:W-:-:S05]  /*125e0*/  @!P4 LOP3.LUT R7, R7, R6, RZ, 0x3c, !PT ;  /* 0x000000060707c212 */ /* 0x000fca00078e3cff */
[----:B-----5:R-:W-:Y:S04]  /*125f0*/  @!P4 LDGSTS.E.BYPASS.LTC128B.128 [R9+0x10400], desc[UR50][R6.64], !P0 ;  /* 0x104000000609cfae */ /* 0x020fe8000c101d72 */
[----:B------:R1:W-:Y:S02]  /*12600*/  @!P4 LDGSTS.E.BYPASS.LTC128B.128 [R9+0x14400], desc[UR50][R6.64+0x80], !P1 ;  /* 0x144000800609cfae */ /* 0x0003e4000c901d72 */
[----:B-1----:R-:W-:-:S05]  /*12610*/  @!P2 LEA R7, P3, R10, R5, 0x1 ;  /* 0x000000050a07a211 */ /* 0x002fca00078608ff */
[----:B--2---:R-:W-:-:S05]  /*12620*/  @!P2 IMAD.X R6, RZ, RZ, R8, P3 ;  /* 0x000000ffff06a224 */ /* 0x004fca00018e0608 */
[----:B------:R-:W-:-:S04]  /*12630*/  @!P2 LOP3.LUT R7, R7, R6, RZ, 0x3c, !PT ;  /* 0x000000060707a212 */ /* 0x000fc800078e3cff */
[----:B------:R-:W-:Y:S01]  /*12640*/  @!P2 LOP3.LUT R6, R7, R6, RZ, 0x3c, !PT ;  /* 0x000000060706a212 */ /* 0x000fe200078e3cff */
[----:B------:R-:W-:-:S03]  /*12650*/  VIADD R5, R0, 0x20 ;  /* 0x0000002000057836 */ /* 0x000fc60000000000 */
        /* <DEDUP_REMOVED lines=49> */
[----:B------:R-:W-:Y:S01]  /*12970*/  @!P2 IMAD.MOV.U32 R6, RZ, RZ, R5 ;  /* 0x000000ffff06a224 */ /* 0x000fe200078e0005 */
[----:B------:R-:W0:Y:S04]  /*12980*/  SHFL.IDX PT, R3, R3, 0x7, 0x181f ;  /* 0x00f81f0003037f89 */ /* 0x000e2800000e0000 */
[----:B------:R1:W-:Y:S04]  /*12990*/  @!P2 LDGSTS.E.BYPASS.LTC128B.128 [R9+0x13400], desc[UR50][R6.64], !P0 ;  /* 0x134000000609afae */ /* 0x0003e8000c101d72 */
[----:B------:R1:W-:Y:S04]  /*129a0*/  @!P2 LDGSTS.E.BYPASS.LTC128B.128 [R9+0x17400], desc[UR50][R6.64+0x80], !P1 ;  /* 0x174000800609afae */ /* 0x0003e8000c901d72 */
[----:B------:R-:W2:Y:S02]  /*129b0*/  SHFL.IDX PT, R4, R4, 0x7, 0x181f ;  /* 0x00f81f0004047f89 */ /* 0x000ea400000e0000 */
.L_x_1610:
[----:B------:R-:W-:Y:S01]  /*129c0*/  VIADD R0, R0, 0x70 ;  /* 0x0000007000007836 */ /* 0x000fe20000000000 */
[----:B------:R-:W-:Y:S04]  /*129d0*/  BSSY B0, `(.L_x_1495) ;  /* 0x000000a000007945 */ /* 0x000fe80003800000 */
[----:B------:R-:W-:-:S13]  /*129e0*/  ISETP.GE.AND P2, PT, R0, R2, PT ;  /* 0x000000020000720c */ /* 0x000fda0003f46270 */
[----:B------:R-:W-:Y:S05]  /*129f0*/  @P2 BRA `(.L_x_1496) ;  /* 0x00000000001c2947 */ /* 0x000fea0003800000 */
[----:B--2---:R-:W-:-:S05]  /*12a00*/  LEA R2, P2, R10, R4, 0x1 ;  /* 0x000000040a027211 */ /* 0x004fca00078408ff */
[----:B0-----:R-:W-:-:S05]  /*12a10*/  IMAD.X R3, RZ, RZ, R3, P2 ;  /* 0x000000ffff037224 */ /* 0x001fca00010e0603 */
[----:B------:R-:W-:Y:S01]  /*12a20*/  @!PT LDS RZ, [RZ] ;  /* 0x00000000fffff984 */ /* 0x000fe20000000800 */
[----:B------:R-:W-:Y:S01]  /*12a30*/  @!PT LDS RZ, [RZ] ;  /* 0x00000000fffff984 */ /* 0x000fe20000000800 */
[----:B------:R-:W-:Y:S01]  /*12a40*/  @!PT LDS RZ, [RZ] ;  /* 0x00000000fffff984 */ /* 0x000fe20000000800 */
[----:B------:R3:W-:Y:S04]  /*12a50*/  LDGSTS.E.BYPASS.LTC128B.128 [R9+0x13c00], desc[UR50][R2.64], !P0 ;  /* 0x13c0000002097fae */ /* 0x0007e8000c101d72 */
[----:B------:R3:W-:Y:S02]  /*12a60*/  LDGSTS.E.BYPASS.LTC128B.128 [R9+0x17c00], desc[UR50][R2.64+0x80], !P1 ;  /* 0x17c0008002097fae */ /* 0x0007e4000c901d72 */
.L_x_1496:
[----:B------:R-:W-:Y:S05]  /*12a70*/  BSYNC B0 ;  /* 0x0000000000007941 */ /* 0x000fea0003800000 */
.L_x_1495:
[----:B-1-3--:R-:W3:Y:S01]  /*12a80*/  LDL R9, [R1] ;  /* 0x0000000001097983 */ /* 0x00aee20000100800 */
[----:B------:R-:W-:Y:S01]  /*12a90*/  PLOP3.LUT P0, PT, PT, PT, PT, 0x80, 0x0 ;  /* 0x000000000000781c */ /* 0x000fe20003f0f070 */
[----:B------:R-:W-:Y:S01]  /*12aa0*/  NOP ;  /* 0x0000000000007918 */ /* 0x000fe20000000000 */
[----:B---3--:R-:W-:-:S11]  /*12ab0*/  VIADD R10, R9, 0x28800 ;  /* 0x00028800090a7836 */ /* 0x008fd60000000000 */
.L_x_1497:
[----:B------:R-:W3:Y:S01]  /*12ac0*/  LDL R2, [R1] ;  /* 0x0000000001027983 */ /* 0x000ee20000100800 */
[----:B------:R-:W-:Y:S02]  /*12ad0*/  PLOP3.LUT P1, PT, P1, P0, PT, 0xa2, 0x0 ;  /* 0x000000000000781c */ /* 0x000fe40000f21472 */
[----:B---3--:R-:W-:-:S08]  /*12ae0*/  @P0 R2UR P1, UR4, R2 ;  /* 0x00000000020402ca */ /* 0x008fd00000020000 */
[----:B------:R-:W-:-:S05]  /*12af0*/  @P0 PLOP3.LUT P0, PT, P1, PT, PT, 0x80, 0x0 ;  /* 0x000000000000081c */ /* 0x000fca0000f0f070 */
[----:B------:R-:W-:Y:S01]  /*12b00*/  @!P1 SYNCS.ARRIVE.TRANS64.RED.A0T1 RZ, [UR4+0x28800], RZ ;  /* 0x028800ffffff99a7 */ /* 0x000fe20008200404 */
[----:B------:R-:W-:Y:S07]  /*12b10*/  @!P1 ARRIVES.LDGSTSBAR.64.TRANSCNT [UR4+0x28800] ;  /* 0x02880000ff0099b0 */ /* 0x000fee0008000a84 */
[----:B------:R-:W-:Y:S05]  /*12b20*/  @P0 BRA.U.ANY `(.L_x_1497) ;  /* 0xfffffffd00e40947 */ /* 0x000fea000393ffff */
[----:B0-----:R-:W3:Y:S02]  /*12b30*/  LDL.LU R3, [R1+0x3c] ;  /* 0x00003c0001037983 */ /* 0x001ee40000300800 */
[----:B---3--:R-:W-:-:S05]  /*12b40*/  VIADD R3, R3, 0x1 ;  /* 0x0000000103037836 */ /* 0x008fca0000000000 */
        /* <DEDUP_REMOVED lines=10> */
.L_x_1611:
[----:B------:R-:W-:Y:S05]  /*12bf0*/  BSYNC B0 ;  /* 0x0000000000007941 */ /* 0x000fea0003800000 */
.L_x_1498:
[----:B------:R-:W3:Y:S04]  /*12c00*/  LDL R3, [R1+0x28] ;  /* 0x0000280001037983 */ /* 0x000ee80000100800 */
[----:B0-----:R-:W4:Y:S01]  /*12c10*/  LDL R2, [R1+0x20] ;  /* 0x0000200001027983 */ /* 0x001f220000100800 */
[----:B------:R-:W-:Y:S01]  /*12c20*/  BSSY B0, `(.L_x_1500) ;  /* 0x00001f3000007945 */ /* 0x000fe20003800000 */
[----:B---3--:R-:W-:-:S05]  /*12c30*/  VIADD R0, R3, 0xfffffffe ;  /* 0xfffffffe03007836 */ /* 0x008fca0000000000 */
[----:B----4-:R-:W-:-:S13]  /*12c40*/  ISETP.GE.AND P0, PT, R0, R2, PT ;  /* 0x000000020000720c */ /* 0x010fda0003f06270 */
[----:B------:R-:W-:Y:S05]  /*12c50*/  @!P0 BRA `(.L_x_1501) ;  /* 0x0000001c00bc8947 */ /* 0x000fea0003800000 */
[----:B------:R-:W-:Y:S01]  /*12c60*/  LOP3.LUT R8, RZ, R2, RZ, 0x33, !PT ;  /* 0x00000002ff087212 */ /* 0x000fe200078e33ff */
[----:B------:R-:W-:Y:S01]  /*12c70*/  IMAD.MOV R2, RZ, RZ, -R3 ;  /* 0x000000ffff027224 */ /* 0x000fe200078e0a03 */
[----:B------:R-:W-:Y:S04]  /*12c80*/  BSSY B2, `(.L_x_1502) ;  /* 0x00000a9000027945 */ /* 0x000fe80003800000 */
[----:B------:R-:W-:-:S05]  /*12c90*/  VIADDMNMX R8, R2, 0x1, R8, !PT ;  /* 0x0000000102087846 */ /* 0x000fca0007800108 */
[----:B------:R-:W-:-:S05]  /*12ca0*/  IMAD.IADD R2, R3, 0x1, R8 ;  /* 0x0000000103027824 */ /* 0x000fca00078e0208 */
[----:B------:R-:W-:-:S04]  /*12cb0*/  LOP3.LUT R2, R2, 0x1, RZ, 0xc0, !PT ;  /* 0x0000000102027812 */ /* 0x000fc800078ec0ff */
[----:B------:R-:W-:-:S13]  /*12cc0*/  ISETP.NE.U32.AND P0, PT, R2, 0x1, PT ;  /* 0x000000010200780c */ /* 0x000fda0003f05070 */
[----:B------:R-:W-:Y:S05]  /*12cd0*/  @P0 BRA `(.L_x_1503) ;  /* 0x00000008008c0947 */ /* 0x000fea0003800000 */
[----:B------:R-:W3:Y:S04]  /*12ce0*/  LDL R5, [R1+0x18] ;  /* 0x0000180001057983 */ /* 0x000ee80000100800 */
[----:B--2---:R-:W2:Y:S04]  /*12cf0*/  LDL R4, [R1+0x4] ;  /* 0x0000040001047983 */ /* 0x004ea80000100800 */
[----:B------:R-:W4:Y:S01]  /*12d00*/  LDL R3, [R1+0x10] ;  /* 0x0000100001037983 */ /* 0x000f220000100800 */
[----:B------:R-:W-:Y:S01]  /*12d10*/  BSSY B1, `(.L_x_1504) ;  /* 0x000009b000017945 */ /* 0x000fe20003800000 */
[----:B---3--:R-:W-:Y:S01]  /*12d20*/  LOP3.LUT P1, RZ, R5, 0x1, RZ, 0xc0, !PT ;  /* 0x0000000105ff7812 */ /* 0x008fe2000782c0ff */
[----:B--2---:R-:W-:-:S05]  /*12d30*/  VIADD R6, R4, 0x1 ;  /* 0x0000000104067836 */ /* 0x004fca0000000000 */
        /* <DEDUP_REMOVED lines=11> */
[----:B------:R-:W0:Y:S01]  /*12df0*/  LDC R5, c[0x0][0x43c] ;  /* 0x00010f00ff057b82 */ /* 0x000e220000000800 */
[----:B------:R-:W-:Y:S02]  /*12e00*/  ULDC.64 UR6, c[0x0][0x428] ;  /* 0x00010a0000067ab9 */ /* 0x000fe40000000a00 */
[----:B------:R-:W3:Y:S01]  /*12e10*/  LDL R7, [R1+0xc] ;  /* 0x00000c0001077983 */ /* 0x000ee20000100800 */
        /* <DEDUP_REMOVED lines=15> */
.L_x_1506:
[----:B------:R-:W2:Y:S01]  /*12f10*/  LDL R2, [R1] ;  /* 0x0000000001027983 */ /* 0x000ea20000100800 */
[----:B------:R-:W-:Y:S01]  /*12f20*/  BSSY B3, `(.L_x_1507) ;  /* 0x0000005000037945 */ /* 0x000fe20003800000 */
[----:B--2---:R-:W-:Y:S01]  /*12f30*/  IMAD R3, R6, 0x8, R2 ;  /* 0x0000000806037824 */ /* 0x004fe200078e0202 */
[----:B------:R-:W-:-:S04]  /*12f40*/  SHF.L.U32 R2, R9, 0x1f, RZ ;  /* 0x0000001f09027819 */ /* 0x000fc800000006ff */
[----:B------:R-:W1:Y:S02]  /*12f50*/  SYNCS.PHASECHK.TRANS64.TRYWAIT P0, [R3+URZ+0x28840], R2 ;  /* 0x02884002030075a7 */ /* 0x000e64000800017f */
[----:B-1----:R-:W-:Y:S05]  /*12f60*/  @!P0 BRA `(.L_x_1508) ;  /* 0x0000004000848947 */ /* 0x002fea0003800000 */
.L_x_1612:
[----:B------:R-:W-:Y:S05]  /*12f70*/  BSYNC B3 ;  /* 0x0000000000037941 */ /* 0x000fea0003800000 */
.L_x_1507:
        /* <DEDUP_REMOVED lines=12> */
.L_x_1510:
[----:B------:R-:W-:Y:S05]  /*13040*/  BSYNC B3 ;  /* 0x0000000000037941 */ /* 0x000fea0003800000 */
.L_x_1509:
[----:B------:R-:W2:Y:S04]  /*13050*/  LDL R5, [R1] ;  /* 0x0000000001057983 */ /* 0x000ea80000100800 */
        /* <DEDUP_REMOVED lines=12> */
.L_x_1511:
        /* <DEDUP_REMOVED lines=16> */
.L_x_1512:
        /* <DEDUP_REMOVED lines=17> */
.L_x_1613:
[----:B------:R-:W-:Y:S05]  /*13330*/  BSYNC B3 ;  /* 0x0000000000037941 */ /* 0x000fea0003800000 */
.L_x_1513:
[----:B------:R1:W5:Y:S01]  /*13340*/  LDL R15, [R1+0x4] ;  /* 0x00000400010f7983 */ /* 0x0003620000100800 */
[----:B------:R-:W-:Y:S01]  /*13350*/  BSSY B3, `(.L_x_1515) ;  /* 0x000000d000037945 */ /* 0x000fe20003800000 */
[----:B------:R-:W-:Y:S02]  /*13360*/  IMAD.MOV.U32 R12, RZ, RZ, 0x0 ;  /* 0x00000000ff0c7424 */ /* 0x000fe400078e00ff */
[----:B------:R-:W-:Y:S01]  /*13370*/  IMAD.MOV.U32 R13, RZ, RZ, 0x14f00000 ;  /* 0x14f00000ff0d7424 */ /* 0x000fe200078e00ff */
[----:B------:R-:W-:Y:S06]  /*13380*/  @P1 BRA `(.L_x_1516) ;  /* 0x0000000000241947 */ /* 0x000fec0003800000 */
[----:B------:R-:W2:Y:S01]  /*13390*/  LDL R7, [R1] ;  /* 0x0000000001077983 */ /* 0x000ea20000100800 */
[----:B------:R-:W3:Y:S01]  /*133a0*/  S2R R5, SR_TID.X ;  /* 0x0000000000057919 */ /* 0x000ee20000002100 */
[----:B0-----:R-:W-:Y:S01]  /*133b0*/  IMAD.MOV.U32 R3, RZ, RZ, 0x8000 ;  /* 0x00008000ff037424 */ /* 0x001fe200078e00ff */
[----:B---3--:R-:W-:-:S04]  /*133c0*/  LOP3.LUT R5, R5, 0x1f, RZ, 0xc0, !PT ;  /* 0x0000001f05057812 */ /* 0x008fc800078ec0ff */
[----:B------:R-:W-:Y:S01]  /*133d0*/  ISETP.NE.AND P0, PT, R5, RZ, PT ;  /* 0x000000ff0500720c */ /* 0x000fe20003f05270 */
[----:B--2--5:R-:W-:-:S04]  /*133e0*/  IMAD R2, R15, 0x8, R7 ;  /* 0x000000080f027824 */ /* 0x024fc800078e0207 */
[----:B------:R2:W-:Y:S08]  /*133f0*/  SYNCS.ARRIVE.TRANS64 RZ, [R2+URZ+0x28850], R3 ;  /* 0x0288500302ff79a7 */ /* 0x0005f0000800003f */
[----:B------:R-:W-:Y:S05]  /*13400*/  @!P0 BRA `(.L_x_1516) ;  /* 0x0000000000048947 */ /* 0x000fea0003800000 */
[----:B------:R-:W-:Y:S01]  /*13410*/  BPT.TRAP 0x1 ;  /* 0x000000040000795c */ /* 0x000fe20000300000 */
.L_x_1516:
[----:B------:R-:W-:Y:S05]  /*13420*/  BSYNC B3 ;  /* 0x0000000000037941 */ /* 0x000fea0003800000 */
.L_x_1515:
[----:B0-2---:R-:W2:Y:S04]  /*13430*/  LDL R2, [R1] ;  /* 0x0000000001027983 */ /* 0x005ea80000100800 */
[----:B------:R-:W3:Y:S04]  /*13440*/  LDL R7, [R1+0x14] ;  /* 0x0000140001077983 */ /* 0x000ee80000100800 */
[----:B------:R-:W3:Y:S01]  /*13450*/  LDL.LU R3, [R1+0x8] ;  /* 0x0000080001037983 */ /* 0x000ee20000300800 */
[----:B------:R-:W-:Y:S01]  /*13460*/  R2UR UR10, R11 ;  /* 0x000000000b0a72ca */ /* 0x000fe200000e0000 */
[----:B------:R-:W-:Y:S01]  /*13470*/  UIADD3 UR4, UP0, UR38, 0x470, URZ ;  /* 0x0000047026047890 */ /* 0x000fe2000ff1e03f */
[----:B------:R-:W-:-:S02]  /*13480*/  R2UR UR6, R12 ;  /* 0x000000000c0672ca */ /* 0x000fc400000e0000 */
[----:B------:R-:W-:Y:S01]  /*13490*/  R2UR UR7, R13 ;  /* 0x000000000d0772ca */ /* 0x000fe200000e0000 */
[----:B------:R-:W-:Y:S01]  /*134a0*/  UIADD3.X UR5, URZ, UR39, URZ, UP0, !UPT ;  /* 0x000000273f057290 */ /* 0x000fe200087fe43f */
[----:B------:R-:W-:Y:S01]  /*134b0*/  PLOP3.LUT P0, PT, PT, PT, PT, 0x80, 0x0 ;  /* 0x000000000000781c */ /* 0x000fe20003f0f070 */
[C-C-:B--2--5:R-:W-:Y:S02]  /*134c0*/  IMAD R5, R15.reuse, 0x8, R2.reuse ;  /* 0x000000080f057824 */ /* 0x164fe400078e0202 */
[----:B------:R-:W-:Y:S02]  /*134d0*/  IMAD R2, R15, 0x8000, R2 ;  /* 0x000080000f027824 */ /* 0x000fe400078e0202 */
[----:B------:R-:W-:Y:S02]  /*134e0*/  VIADD R5, R5, 0x28850 ;  /* 0x0002885005057836 */ /* 0x000fe40000000000 */
[----:B---3--:R-:W-:Y:S02]  /*134f0*/  IMAD R3, R3, 0x80, R7 ;  /* 0x0000008003037824 */ /* 0x008fe400078e0207 */
[----:B------:R-:W-:-:S07]  /*13500*/  VIADD R7, R2, 0x400 ;  /* 0x0000040002077836 */ /* 0x000fce0000000000 */
.L_x_1517:
        /* <DEDUP_REMOVED lines=15> */
.L_x_1518:
        /* <DEDUP_REMOVED lines=12> */
.L_x_1505:
[----:B------:R-:W-:Y:S05]  /*136c0*/  BSYNC B1 ;  /* 0x0000000000017941 */ /* 0x000fea0003800000 */
.L_x_1504:
[----:B0-----:R-:W2:Y:S04]  /*136d0*/  LDL R0, [R1+0x28] ;  /* 0x0000280001007983 */ /* 0x001ea80000100800 */
[----:B------:R0:W-:Y:S04]  /*136e0*/  STL [R1+0x4], R6 ;  /* 0x0000040601007387 */ /* 0x0001e80000100800 */
[----:B------:R0:W-:Y:S02]  /*136f0*/  STL [R1+0x10], R9 ;  /* 0x0000100901007387 */ /* 0x0001e40000100800 */
[----:B0-2---:R-:W-:-:S07]  /*13700*/  VIADD R0, R0, 0xfffffffd ;  /* 0xfffffffd00007836 */ /* 0x005fce0000000000 */
.L_x_1503:
[----:B------:R-:W-:Y:S05]  /*13710*/  BSYNC B2 ;  /* 0x0000000000027941 */ /* 0x000fea0003800000 */
.L_x_1502:
[----:B------:R-:W3:Y:S01]  /*13720*/  LDL.LU R2, [R1+0x28] ;  /* 0x0000280001027983 */ /* 0x000ee20000300800 */
[----:B------:R-:W-:Y:S01]  /*13730*/  VIADD R8, R8, 0xfffffffe ;  /* 0xfffffffe08087836 */ /* 0x000fe20000000000 */
[----:B---3--:R-:W-:-:S04]  /*13740*/  LOP3.LUT R2, RZ, R2, RZ, 0x33, !PT ;  /* 0x00000002ff027212 */ /* 0x008fc800078e33ff */
[----:B------:R-:W-:-:S13]  /*13750*/  ISETP.NE.AND P0, PT, R8, R2, PT ;  /* 0x000000020800720c */ /* 0x000fda0003f05270 */
[----:B------:R-:W-:Y:S05]  /*13760*/  @!P0 BRA `(.L_x_1501) ;  /* 0x0000001000f88947 */ /* 0x000fea0003800000 */
[----:B------:R-:W-:-:S07]  /*13770*/  IMAD.MOV.U32 R9, RZ, RZ, R17 ;  /* 0x000000ffff097224 */ /* 0x000fce00078e0011 */
.L_x_1549:
        /* <DEDUP_REMOVED lines=11> */
[----:B0-----:R-:W-:Y:S06]  /*13830*/  @!P1 BRA `(.L_x_1520) ;  /* 0x0000000800409947 */ /* 0x001fec0003800000 */
        /* <DEDUP_REMOVED lines=21> */
[----:B------:R-:W-:-:S04]  /*13990*/  LEA R6, P0, R2, UR4, 0x2 ;  /* 0x0000000402067c11 */ /* 0x000fc8000f8010ff */
[----:B------:R-:W-:-:S05]  /*139a0*/  LEA.HI.X R7, R2, UR5, R3, 0x2, P0 ;  /* 0x0000000502077c11 */ /* 0x000fca00080f1403 */
[----:B------:R0:W5:Y:S04]  /*139b0*/  LDG.E R9, desc[UR50][R6.64] ;  /* 0x0000003206097981 */ /* 0x000168000c1e1900 */
.L_x_1521:
[----:B------:R-:W2:Y:S01]  /*139c0*/  LDL R2, [R1] ;  /* 0x0000000001027983 */ /* 0x000ea20000100800 */
[----:B------:R-:W-:Y:S01]  /*139d0*/  BSSY B2, `(.L_x_1522) ;  /* 0x0000005000027945 */ /* 0x000fe20003800000 */
[----:B--2---:R-:W-:Y:S01]  /*139e0*/  IMAD R3, R4, 0x8, R2 ;  /* 0x0000000804037824 */ /* 0x004fe200078e0202 */
[----:B------:R-:W-:-:S04]  /*139f0*/  SHF.L.U32 R2, R5, 0x1f, RZ ;  /* 0x0000001f05027819 */ /* 0x000fc800000006ff */
[----:B------:R-:W2:Y:S02]  /*13a00*/  SYNCS.PHASECHK.TRANS64.TRYWAIT P0, [R3+URZ+0x28840], R2 ;  /* 0x02884002030075a7 */ /* 0x000ea4000800017f */
[----:B--2---:R-:W-:Y:S05]  /*13a10*/  @!P0 BRA `(.L_x_1523) ;  /* 0x0000003800008947 */ /* 0x004fea0003800000 */
.L_x_1614:
[----:B------:R-:W-:Y:S05]  /*13a20*/  BSYNC B2 ;  /* 0x0000000000027941 */ /* 0x000fea0003800000 */
.L_x_1522:
        /* <DEDUP_REMOVED lines=12> */
.L_x_1525:
[----:B------:R-:W-:Y:S05]  /*13af0*/  BSYNC B2 ;  /* 0x0000000000027941 */ /* 0x000fea0003800000 */
.L_x_1524:
[----:B--2---:R-:W2:Y:S04]  /*13b00*/  LDL R2, [R1] ;  /* 0x0000000001027983 */ /* 0x004ea80000100800 */
        /* <DEDUP_REMOVED lines=12> */
.L_x_1526:
        /* <DEDUP_REMOVED lines=16> */
.L_x_1527:
        /* <DEDUP_REMOVED lines=17> */
.L_x_1615:
[----:B------:R-:W-:Y:S05]  /*13de0*/  BSYNC B2 ;  /* 0x0000000000027941 */ /* 0x000fea0003800000 */
.L_x_1528:
[----:B------:R-:W-:Y:S01]  /*13df0*/  BSSY B2, `(.L_x_1530) ;  /* 0x000000b000027945 */ /* 0x000fe20003800000 */
[----:B------:R-:W-:Y:S02]  /*13e00*/  IMAD.MOV.U32 R12, RZ, RZ, 0x0 ;  /* 0x00000000ff0c7424 */ /* 0x000fe400078e00ff */
[----:B------:R-:W-:Y:S01]  /*13e10*/  IMAD.MOV.U32 R13, RZ, RZ, 0x14f00000 ;  /* 0x14f00000ff0d7424 */ /* 0x000fe200078e00ff */
[----:B------:R-:W-:Y:S06]  /*13e20*/  @P1 BRA `(.L_x_1531) ;  /* 0x00000000001c1947 */ /* 0x000fec0003800000 */
[----:B------:R-:W2:Y:S01]  /*13e30*/  S2R R6, SR_TID.X ;  /* 0x0000000000067919 */ /* 0x000ea20000002100 */
[----:B0-----:R-:W-:-:S04]  /*13e40*/  IMAD.MOV.U32 R3, RZ, RZ, 0x8000 ;  /* 0x00008000ff037424 */ /* 0x001fc800078e00ff */
[----:B------:R3:W-:Y:S01]  /*13e50*/  SYNCS.ARRIVE.TRANS64 RZ, [R2+URZ+0x50], R3 ;  /* 0x0000500302ff79a7 */ /* 0x0007e2000800003f */
[----:B--2---:R-:W-:-:S04]  /*13e60*/  LOP3.LUT R6, R6, 0x1f, RZ, 0xc0, !PT ;  /* 0x0000001f06067812 */ /* 0x004fc800078ec0ff */
[----:B------:R-:W-:-:S13]  /*13e70*/  ISETP.NE.AND P0, PT, R6, RZ, PT ;  /* 0x000000ff0600720c */ /* 0x000fda0003f05270 */
[----:B---3--:R-:W-:Y:S05]  /*13e80*/  @!P0 BRA `(.L_x_1531) ;  /* 0x0000000000048947 */ /* 0x008fea0003800000 */
[----:B------:R-:W-:Y:S01]  /*13e90*/  BPT.TRAP 0x1 ;  /* 0x000000040000795c */ /* 0x000fe20000300000 */
.L_x_1531:
[----:B------:R-:W-:Y:S05]  /*13ea0*/  BSYNC B2 ;  /* 0x0000000000027941 */ /* 0x000fea0003800000 */
.L_x_1530:
[----:B------:R-:W2:Y:S04]  /*13eb0*/  LDL R15, [R1] ;  /* 0x00000000010f7983 */ /* 0x000ea80000100800 */
[----:B0-----:R-:W2:Y:S04]  /*13ec0*/  LDL.LU R3, [R1+0x4] ;  /* 0x0000040001037983 */ /* 0x001ea80000300800 */
        /* <DEDUP_REMOVED lines=12> */
.L_x_1532:
        /* <DEDUP_REMOVED lines=15> */
.L_x_1533:
        /* <DEDUP_REMOVED lines=12> */
.L_x_1520:
[----:B------:R-:W-:Y:S05]  /*14140*/  BSYNC B1 ;  /* 0x0000000000017941 */ /* 0x000fea0003800000 */
.L_x_1519:
[----:B------:R-:W2:Y:S01]  /*14150*/  LDL R2, [R1+0x18] ;  /* 0x0000180001027983 */ /* 0x000ea20000100800 */
[----:B------:R-:W-:Y:S01]  /*14160*/  VIADD R3, R4, 0x1 ;  /* 0x0000000104037836 */ /* 0x000fe20000000000 */
[----:B------:R-:W-:Y:S01]  /*14170*/  BSSY B1, `(.L_x_1534) ;  /* 0x0000099000017945 */ /* 0x000fe20003800000 */
[----:B------:R-:W-:-:S03]  /*14180*/  VIADD R6, R0, 0xffffffff ;  /* 0xffffffff00067836 */ /* 0x000fc60000000000 */
        /* <DEDUP_REMOVED lines=9> */
[----:B------:R-:W-:Y:S01]  /*14220*/  IMAD.MOV.U32 R7, RZ, RZ, R6 ;  /* 0x000000ffff077224 */ /* 0x000fe200078e0006 */
[----:B------:R-:W-:-:S04]  /*14230*/  ISETP.NE.U32.AND P0, PT, RZ, UR4, PT ;  /* 0x00000004ff007c0c */ /* 0x000fc8000bf05070 */
[----:B------:R-:W-:-:S13]  /*14240*/  ISETP.NE.AND.EX P0, PT, RZ, UR5, PT, P0 ;  /* 0x00000005ff007c0c */ /* 0x000fda000bf05300 */
[----:B------:R-:W-:Y:S05]  /*14250*/  @!P0 BRA `(.L_x_1536) ;  /* 0x00000000004c8947 */ /* 0x000fea0003800000 */
[----:B------:R-:W3:Y:S01]  /*14260*/  LDL R14, [R1+0x1c] ;  /* 0x00001c00010e7983 */ /* 0x000ee20000100800 */
[----:B0-----:R-:W0:Y:S01]  /*14270*/  LDC R8, c[0x0][0x43c] ;  /* 0x00010f00ff087b82 */ /* 0x001e220000000800 */
[----:B------:R-:W-:Y:S02]  /*14280*/  ULDC.64 UR6, c[0x0][0x428] ;  /* 0x00010a0000067ab9 */ /* 0x000fe40000000a00 */
[----:B------:R-:W4:Y:S01]  /*14290*/  LDL R13, [R1+0xc] ;  /* 0x00000c00010d7983 */ /* 0x000f220000100800 */
        /* <DEDUP_REMOVED lines=8> */
[----:B---3--:R-:W-:-:S04]  /*14320*/  IMAD R8, R14, UR6, RZ ;  /* 0x000000060e087c24 */ /* 0x008fc8000f8e02ff */
[C---:B----4-:R-:W-:Y:S02]  /*14330*/  IMAD R8, R13.reuse, UR7, R8 ;  /* 0x000000070d087c24 */ /* 0x050fe4000f8e0208 */
[----:B------:R-:W-:-:S04]  /*14340*/  IMAD.WIDE.U32 R2, R13, UR6, R2 ;  /* 0x000000060d027c25 */ /* 0x000fc8000f8e0002 */
[----:B------:R-:W-:Y:S01]  /*14350*/  IMAD.IADD R3, R8, 0x1, R3 ;  /* 0x0000000108037824 */ /* 0x000fe200078e0203 */
[----:B------:R-:W-:-:S04]  /*14360*/  LEA R8, P0, R2, UR4, 0x2 ;  /* 0x0000000402087c11 */ /* 0x000fc8000f8010ff */
[----:B------:R-:W-:-:S06]  /*14370*/  LEA.HI.X R9, R2, UR5, R3, 0x2, P0 ;  /* 0x0000000502097c11 */ /* 0x000fcc00080f1403 */
[----:B------:R3:W5:Y:S03]  /*14380*/  LDG.E R9, desc[UR50][R8.64] ;  /* 0x0000003208097981 */ /* 0x000766000c1e1900 */
.L_x_1536:
[----:B------:R-:W4:Y:S01]  /*14390*/  LDL R2, [R1] ;  /* 0x0000000001027983 */ /* 0x000f220000100800 */
[----:B------:R-:W-:Y:S01]  /*143a0*/  SHF.L.U32 R3, R11, 0x1f, RZ ;  /* 0x0000001f0b037819 */ /* 0x000fe200000006ff */
[----:B------:R-:W-:Y:S01]  /*143b0*/  BSSY B2, `(.L_x_1537) ;  /* 0x0000004000027945 */ /* 0x000fe20003800000 */
[----:B----4-:R-:W-:-:S04]  /*143c0*/  IMAD R2, R12, 0x8, R2 ;  /* 0x000000080c027824 */ /* 0x010fc800078e0202 */
[----:B------:R-:W4:Y:S02]  /*143d0*/  SYNCS.PHASECHK.TRANS64.TRYWAIT P0, [R2+URZ+0x28840], R3 ;  /* 0x02884003020075a7 */ /* 0x000f24000800017f */
[----:B----4-:R-:W-:Y:S05]  /*143e0*/  @!P0 BRA `(.L_x_1538) ;  /* 0x0000002c00b48947 */ /* 0x010fea0003800000 */
.L_x_1616:
[----:B------:R-:W-:Y:S05]  /*143f0*/  BSYNC B2 ;  /* 0x0000000000027941 */ /* 0x000fea0003800000 */
.L_x_1537:
[----:B0--3--:R-:W0:Y:S01]  /*14400*/  S2R R8, SR_TID.X ;  /* 0x0000000000087919 */ /* 0x009e220000002100 */
[----:B------:R-:W-:Y:S01]  /*14410*/  BSSY B2, `(.L_x_1539) ;  /* 0x000000b000027945 */ /* 0x000fe20003800000 */
[----:B0-----:R-:W-:-:S04]  /*14420*/  LOP3.LUT R8, R8, 0x7f, RZ, 0xc0, !PT ;  /* 0x0000007f08087812 */ /* 0x001fc800078ec0ff */
[----:B------:R-:W-:-:S13]  /*14430*/  ISETP.NE.AND P1, PT, R8, RZ, PT ;  /* 0x000000ff0800720c */ /* 0x000fda0003f25270 */
[----:B------:R-:W-:Y:S05]  /*14440*/  @P1 BRA `(.L_x_1540) ;  /* 0x00000000001c1947 */ /* 0x000fea0003800000 */
[----:B------:R-:W0:Y:S01]  /*14450*/  S2R R8, SR_TID.X ;  /* 0x0000000000087919 */ /* 0x000e220000002100 */
[----:B----4-:R-:W-:-:S04]  /*14460*/  IMAD.MOV.U32 R3, RZ, RZ, 0x8000 ;  /* 0x00008000ff037424 */ /* 0x010fc800078e00ff */
[----:B------:R3:W-:Y:S01]  /*14470*/  SYNCS.ARRIVE.TRANS64 RZ, [R2+URZ+0x28830], R3 ;  /* 0x0288300302ff79a7 */ /* 0x0007e2000800003f */
[----:B0-----:R-:W-:-:S04]  /*14480*/  LOP3.LUT R8, R8, 0x1f, RZ, 0xc0, !PT ;  /* 0x0000001f08087812 */ /* 0x001fc800078ec0ff */
[----:B------:R-:W-:-:S13]  /*14490*/  ISETP.NE.AND P0, PT, R8, RZ, PT ;  /* 0x000000ff0800720c */ /* 0x000fda0003f05270 */
[----:B---3--:R-:W-:Y:S05]  /*144a0*/  @!P0 BRA `(.L_x_1540) ;  /* 0x0000000000048947 */ /* 0x008fea0003800000 */
[----:B------:R-:W-:Y:S01]  /*144b0*/  BPT.TRAP 0x1 ;  /* 0x000000040000795c */ /* 0x000fe20000300000 */
.L_x_1540:
[----:B------:R-:W-:Y:S05]  /*144c0*/  BSYNC B2 ;  /* 0x0000000000027941 */ /* 0x000fea0003800000 */
.L_x_1539:
[----:B----4-:R-:W3:Y:S04]  /*144d0*/  LDL R2, [R1+0x4] ;  /* 0x0000040001027983 */ /* 0x010ee80000100800 */
[----:B--2---:R-:W2:Y:S04]  /*144e0*/  LDL R11, [R1] ;  /* 0x00000000010b7983 */ /* 0x004ea80000100800 */
        /* <DEDUP_REMOVED lines=8> */
[C---:B---3--:R-:W-:Y:S02]  /*14570*/  IMAD R3, R2.reuse, 0x8, R10 ;  /* 0x0000000802037824 */ /* 0x048fe400078e020a */
[----:B--2---:R-:W-:Y:S02]  /*14580*/  IMAD R2, R2, 0x8000, R11 ;  /* 0x0000800002027824 */ /* 0x004fe400078e020b */
[----:B------:R-:W-:-:S02]  /*14590*/  VIADD R3, R3, 0x30 ;  /* 0x0000003003037836 */ /* 0x000fc40000000000 */
[----:B----4-:R-:W-:Y:S02]  /*145a0*/  IMAD R8, R7, 0x80, R8 ;  /* 0x0000008007087824 */ /* 0x010fe400078e0208 */
[----:B------:R-:W-:-:S07]  /*145b0*/  VIADD R11, R2, 0x18400 ;  /* 0x00018400020b7836 */ /* 0x000fce0000000000 */
.L_x_1541:
        /* <DEDUP_REMOVED lines=16> */
.L_x_1542:
        /* <DEDUP_REMOVED lines=15> */
.L_x_1617:
[----:B------:R-:W-:Y:S05]  /*147b0*/  BSYNC B2 ;  /* 0x0000000000027941 */ /* 0x000fea0003800000 */
.L_x_1543:
[----:B------:R-:W-:Y:S01]  /*147c0*/  BSSY B2, `(.L_x_1545) ;  /* 0x000000b000027945 */ /* 0x000fe20003800000 */
[----:B------:R-:W-:Y:S02]  /*147d0*/  IMAD.MOV.U32 R12, RZ, RZ, 0x0 ;  /* 0x00000000ff0c7424 */ /* 0x000fe400078e00ff */
[----:B------:R-:W-:Y:S01]  /*147e0*/  IMAD.MOV.U32 R13, RZ, RZ, 0x14f00000 ;  /* 0x14f00000ff0d7424 */ /* 0x000fe200078e00ff */
[----:B------:R-:W-:Y:S06]  /*147f0*/  @P1 BRA `(.L_x_1546) ;  /* 0x00000000001c1947 */ /* 0x000fec0003800000 */
[----:B------:R-:W2:Y:S02]  /*14800*/  S2R R3, SR_TID.X ;  /* 0x0000000000037919 */ /* 0x000ea40000002100 */
[----:B--2---:R-:W-:Y:S01]  /*14810*/  LOP3.LUT R8, R3, 0x1f, RZ, 0xc0, !PT ;  /* 0x0000001f03087812 */ /* 0x004fe200078ec0ff */
[----:B------:R-:W-:-:S03]  /*14820*/  IMAD.MOV.U32 R3, RZ, RZ, 0x8000 ;  /* 0x00008000ff037424 */ /* 0x000fc600078e00ff */
[----:B------:R-:W-:Y:S01]  /*14830*/  ISETP.NE.AND P0, PT, R8, RZ, PT ;  /* 0x000000ff0800720c */ /* 0x000fe20003f05270 */
[----:B------:R2:W-:-:S12]  /*14840*/  SYNCS.ARRIVE.TRANS64 RZ, [R2+URZ+0x50], R3 ;  /* 0x0000500302ff79a7 */ /* 0x0005d8000800003f */
[----:B--2---:R-:W-:Y:S05]  /*14850*/  @!P0 BRA `(.L_x_1546) ;  /* 0x0000000000048947 */ /* 0x004fea0003800000 */
[----:B------:R-:W-:Y:S01]  /*14860*/  BPT.TRAP 0x1 ;  /* 0x000000040000795c */ /* 0x000fe20000300000 */
.L_x_1546:
[----:B------:R-:W-:Y:S05]  /*14870*/  BSYNC B2 ;  /* 0x0000000000027941 */ /* 0x000fea0003800000 */
.L_x_1545:
[----:B------:R-:W2:Y:S04]  /*14880*/  LDL R8, [R1] ;  /* 0x0000000001087983 */ /* 0x000ea80000100800 */
[----:B0-----:R-:W3:Y:S04]  /*14890*/  LDL R5, [R1+0x14] ;  /* 0x0000140001057983 */ /* 0x001ee80000100800 */
        /* <DEDUP_REMOVED lines=11> */
.L_x_1547:
        /* <DEDUP_REMOVED lines=15> */
.L_x_1548:
        /* <DEDUP_REMOVED lines=12> */
.L_x_1535:
[----:B------:R-:W-:Y:S05]  /*14b00*/  BSYNC B1 ;  /* 0x0000000000017941 */ /* 0x000fea0003800000 */
.L_x_1534:
[----:B------:R-:W4:Y:S01]  /*14b10*/  LDL R2, [R1+0x20] ;  /* 0x0000200001027983 */ /* 0x000f220000100800 */
[----:B------:R-:W-:Y:S01]  /*14b20*/  VIADD R0, R0, 0xfffffffe ;  /* 0xfffffffe00007836 */ /* 0x000fe20000000000 */
[----:B----4-:R-:W-:-:S13]  /*14b30*/  ISETP.GT.AND P0, PT, R6, R2, PT ;  /* 0x000000020600720c */ /* 0x010fda0003f04270 */
[----:B------:R-:W-:Y:S05]  /*14b40*/  @P0 BRA `(.L_x_1549) ;  /* 0xffffffec000c0947 */ /* 0x000fea000383ffff */
.L_x_1501:
[----:B------:R-:W-:Y:S05]  /*14b50*/  BSYNC B0 ;  /* 0x0000000000007941 */ /* 0x000fea0003800000 */
.L_x_1500:
[----:B------:R-:W4:Y:S01]  /*14b60*/  S2R R2, SR_TID.X ;  /* 0x0000000000027919 */ /* 0x000f220000002100 */
[----:B------:R-:W-:Y:S01]  /*14b70*/  BSSY B0, `(.L_x_1550) ;  /* 0x0000010000007945 */ /* 0x000fe20003800000 */
[----:B----4-:R-:W-:-:S04]  /*14b80*/  LOP3.LUT R6, R2, 0x7f, RZ, 0xc0, !PT ;  /* 0x0000007f02067812 */ /* 0x010fc800078ec0ff */
[----:B------:R-:W-:-:S13]  /*14b90*/  ISETP.NE.AND P0, PT, R6, RZ, PT ;  /* 0x000000ff0600720c */ /* 0x000fda0003f05270 */
[----:B------:R-:W-:Y:S05]  /*14ba0*/  @P0 BRA `(.L_x_1551) ;  /* 0x0000000000300947 */ /* 0x000fea0003800000 */
[----:B------:R-:W4:Y:S01]  /*14bb0*/  S2R R3, SR_LANEID ;  /* 0x0000000000037919 */ /* 0x000f220000000000 */
[----:B------:R-:W-:Y:S01]  /*14bc0*/  VOTEU.ANY UR4, UPT, PT ;  /* 0x0000000000047886 */ /* 0x000fe200038e0100 */
[----:B--2---:R-:W2:Y:S01]  /*14bd0*/  LDC.64 R4, c[0x0][0xc60] ;  /* 0x00031800ff047b82 */ /* 0x004ea20000000a00 */
[----:B------:R-:W4:Y:S08]  /*14be0*/  FLO.U32 R0, UR4 ;  /* 0x0000000400007d00 */ /* 0x000f3000080e0000 */
[----:B------:R-:W2:Y:S01]  /*14bf0*/  POPC R2, UR4 ;  /* 0x0000000400027d09 */ /* 0x000ea20008000000 */
[----:B----4-:R-:W-:-:S13]  /*14c00*/  ISETP.EQ.U32.AND P0, PT, R0, R3, PT ;  /* 0x000000030000720c */ /* 0x010fda0003f02070 */
[----:B--2---:R-:W2:Y:S01]  /*14c10*/  @P0 ATOMG.E.ADD.STRONG.GPU PT, R5, desc[UR50][R4.64], R2 ;  /* 0x00000002040509a8 */ /* 0x004ea200081ee1f2 */
[----:B------:R-:W4:Y:S02]  /*14c20*/  S2R R3, SR_LTMASK ;  /* 0x0000000000037919 */ /* 0x000f240000003900 */
[----:B----4-:R-:W-:-:S06]  /*14c30*/  LOP3.LUT R3, R3, UR4, RZ, 0xc0, !PT ;  /* 0x0000000403037c12 */ /* 0x010fcc000f8ec0ff */
[----:B------:R-:W4:Y:S01]  /*14c40*/  POPC R3, R3 ;  /* 0x0000000300037309 */ /* 0x000f220000000000 */
[----:B--2---:R-:W4:Y:S02]  /*14c50*/  SHFL.IDX PT, R0, R5, R0, 0x1f ;  /* 0x00001f0005007589 */ /* 0x004f2400000e0000 */
[----:B----4-:R-:W-:-:S07]  /*14c60*/  IADD3 R16, R0, UR37, R3 ;  /* 0x0000002500107c10 */ /* 0x010fce000fffe003 */
.L_x_1551:
[----:B------:R-:W-:Y:S05]  /*14c70*/  BSYNC B0 ;  /* 0x0000000000007941 */ /* 0x000fea0003800000 */
.L_x_1550:
[----:B------:R-:W4:Y:S01]  /*14c80*/  LDL R0, [R1+0x18] ;  /* 0x0000180001007983 */ /* 0x000f220000100800 */
[----:B------:R-:W-:Y:S01]  /*14c90*/  BSSY B0, `(.L_x_1552) ;  /* 0x000003e000007945 */ /* 0x000fe20003800000 */
[----:B----4-:R-:W-:-:S13]  /*14ca0*/  LOP3.LUT P0, RZ, R0, 0x1, RZ, 0xc0, !PT ;  /* 0x0000000100ff7812 */ /* 0x010fda000780c0ff */
[----:B------:R-:W-:Y:S05]  /*14cb0*/  @!P0 BRA `(.L_x_1553) ;  /* 0x0000000000ec8947 */ /* 0x000fea0003800000 */
[----:B------:R-:W4:Y:S04]  /*14cc0*/  LDL R3, [R1] ;  /* 0x0000000001037983 */ /* 0x000f280000100800 */
[----:B------:R-:W4:Y:S04]  /*14cd0*/  LDL R0, [R1+0x4] ;  /* 0x0000040001007983 */ /* 0x000f280000100800 */
[----:B------:R-:W5:Y:S01]  /*14ce0*/  LDL R2, [R1+0x10] ;  /* 0x0000100001027983 */ /* 0x000f620000100800 */
[----:B------:R-:W-:Y:S01]  /*14cf0*/  BSSY B1, `(.L_x_1554) ;  /* 0x0000006000017945 */ /* 0x000fe20003800000 */
[----:B------:R-:W-:Y:S01]  /*14d00*/  ISETP.NE.AND P1, PT, R6, RZ, PT ;  /* 0x000000ff0600720c */ /* 0x000fe20003f25270 */
[----:B----4-:R-:W-:Y:S01]  /*14d10*/  IMAD R0, R0, 0x8, R3 ;  /* 0x0000000800007824 */ /* 0x010fe200078e0203 */
[----:B-----5:R-:W-:-:S04]  /*14d20*/  SHF.L.U32 R3, R2, 0x1f, RZ ;  /* 0x0000001f02037819 */ /* 0x020fc800000006ff */
[----:B------:R-:W4:Y:S02]  /*14d30*/  SYNCS.PHASECHK.TRANS64.TRYWAIT P0, [R0+URZ+0x28860], R3 ;  /* 0x02886003000075a7 */ /* 0x000f24000800017f */
[----:B----4-:R-:W-:Y:S05]  /*14d40*/  @!P0 BRA `(.L_x_1555) ;  /* 0x0000002400848947 */ /* 0x010fea0003800000 */
.L_x_1618:
[----:B------:R-:W-:Y:S05]  /*14d50*/  BSYNC B1 ;  /* 0x0000000000017941 */ /* 0x000fea0003800000 */
.L_x_1554:
[----:B------:R-:W-:Y:S04]  /*14d60*/  BSSY B1, `(.L_x_1556) ;  /* 0x0000009000017945 */ /* 0x000fe80003800000 */
[----:B------:R-:W-:Y:S05]  /*14d70*/  @P1 BRA `(.L_x_1557) ;  /* 0x00000000001c1947 */ /* 0x000fea0003800000 */
[----:B------:R-:W5:Y:S01]  /*14d80*/  S2R R2, SR_TID.X ;  /* 0x0000000000027919 */ /* 0x000f620000002100 */
[----:B----4-:R-:W-:-:S04]  /*14d90*/  IMAD.MOV.U32 R3, RZ, RZ, 0x8000 ;  /* 0x00008000ff037424 */ /* 0x010fc800078e00ff */
[----:B------:R4:W-:Y:S01]  /*14da0*/  SYNCS.ARRIVE.TRANS64 RZ, [R0+URZ+0x28850], R3 ;  /* 0x0288500300ff79a7 */ /* 0x0009e2000800003f */
[----:B-----5:R-:W-:-:S04]  /*14db0*/  LOP3.LUT R2, R2, 0x1f, RZ, 0xc0, !PT ;  /* 0x0000001f02027812 */ /* 0x020fc800078ec0ff */
[----:B------:R-:W-:-:S13]  /*14dc0*/  ISETP.NE.AND P0, PT, R2, RZ, PT ;  /* 0x000000ff0200720c */ /* 0x000fda0003f05270 */
[----:B----4-:R-:W-:Y:S05]  /*14dd0*/  @!P0 BRA `(.L_x_1557) ;  /* 0x0000000000048947 */ /* 0x010fea0003800000 */
[----:B------:R-:W-:Y:S01]  /*14de0*/  BPT.TRAP 0x1 ;  /* 0x000000040000795c */ /* 0x000fe20000300000 */
.L_x_1557:
[----:B------:R-:W-:Y:S05]  /*14df0*/  BSYNC B1 ;  /* 0x0000000000017941 */ /* 0x000fea0003800000 */
.L_x_1556:
[----:B------:R-:W5:Y:S04]  /*14e00*/  LDL.LU R5, [R1+0x14] ;  /* 0x0000140001057983 */ /* 0x000f680000300800 */
[----:B------:R-:W5:Y:S04]  /*14e10*/  LDL.LU R2, [R1+0x8] ;  /* 0x0000080001027983 */ /* 0x000f680000300800 */
[----:B--2---:R-:W2:Y:S04]  /*14e20*/  LDL R4, [R1] ;  /* 0x0000000001047983 */ /* 0x004ea80000100800 */
[----:B----4-:R-:W2:Y:S01]  /*14e30*/  LDL R3, [R1+0x4] ;  /* 0x0000040001037983 */ /* 0x010ea20000100800 */
[----:B------:R-:W-:Y:S01]  /*14e40*/  UIADD3 UR4, UP0, UR38, 0x470, URZ ;  /* 0x0000047026047890 */ /* 0x000fe2000ff1e03f */
[----:B------:R-:W-:Y:S01]  /*14e50*/  PLOP3.LUT P0, PT, PT, PT, PT, 0x80, 0x0 ;  /* 0x000000000000781c */ /* 0x000fe20003f0f070 */
[----:B------:R-:W-:Y:S01]  /*14e60*/  VIADD R0, R0, 0x28850 ;  /* 0x0002885000007836 */ /* 0x000fe20000000000 */
[----:B------:R-:W-:Y:S01]  /*14e70*/  UMOV UR6, 0x0 ;  /* 0x0000000000067882 */ /* 0x000fe20000000000 */
[----:B------:R-:W-:Y:S01]  /*14e80*/  UIADD3.X UR5, URZ, UR39, URZ, UP0, !UPT ;  /* 0x000000273f057290 */ /* 0x000fe200087fe43f */
[----:B------:R-:W-:Y:S01]  /*14e90*/  UMOV UR7, 0x14f00000 ;  /* 0x14f0000000077882 */ /* 0x000fe20000000000 */
[----:B------:R-:W-:Y:S01]  /*14ea0*/  UMOV UR10, URZ ;  /* 0x0000003f000a7c82 */ /* 0x000fe20008000000 */
[----:B-----5:R-:W-:-:S02]  /*14eb0*/  IMAD R2, R2, 0x80, R5 ;  /* 0x0000008002027824 */ /* 0x020fc400078e0205 */
[----:B--2---:R-:W-:-:S04]  /*14ec0*/  IMAD R3, R3, 0x8000, R4 ;  /* 0x0000800003037824 */ /* 0x004fc800078e0204 */
[----:B------:R-:W-:-:S07]  /*14ed0*/  VIADD R4, R3, 0x400 ;  /* 0x0000040003047836 */ /* 0x000fce0000000000 */
.L_x_1558:
        /* <DEDUP_REMOVED lines=10> */
[----:B------:R-:W-:Y:S01]  /*14f80*/  PLOP3.LUT P0, PT, PT, PT, PT, 0x80, 0x0 ;  /* 0x000000000000781c */ /* 0x000fe20003f0f070 */
[----:B------:R-:W-:Y:S01]  /*14f90*/  VIADD R3, R3, 0x4400 ;  /* 0x0000440003037836 */ /* 0x000fe20000000000 */
[----:B------:R-:W-:Y:S01]  /*14fa0*/  UMOV UR6, 0x0 ;  /* 0x0000000000067882 */ /* 0x000fe20000000000 */
[----:B------:R-:W-:Y:S01]  /*14fb0*/  UMOV UR7, 0x14f00000 ;  /* 0x14f0000000077882 */ /* 0x000fe20000000000 */
[----:B------:R-:W-:-:S09]  /*14fc0*/  UMOV UR10, 0x40 ;  /* 0x00000040000a7882 */ /* 0x000fd20000000000 */
.L_x_1559:
        /* <DEDUP_REMOVED lines=9> */
[----:B----4-:R-:W-:Y:S05]  /*15060*/  @P0 BRA.U.ANY `(.L_x_1559) ;  /* 0xfffffffd00d80947 */ /* 0x010fea000393ffff */
.L_x_1553:
[----:B------:R-:W-:Y:S05]  /*15070*/  BSYNC B0 ;  /* 0x0000000000007941 */ /* 0x000fea0003800000 */
.L_x_1552:
[----:B------:R-:W4:Y:S04]  /*15080*/  LDL.LU R5, [R1+0x4] ;  /* 0x0000040001057983 */ /* 0x000f280000300800 */
[----:B--2---:R-:W2:Y:S01]  /*15090*/  LDL.LU R4, [R1+0x10] ;  /* 0x0000100001047983 */ /* 0x004ea20000300800 */
[----:B----4-:R-:W-:-:S05]  /*150a0*/  VIADD R0, R5, 0x1 ;  /* 0x0000000105007836 */ /* 0x010fca0000000000 */
[----:B------:R-:W-:-:S04]  /*150b0*/  ISETP.NE.AND P0, PT, R0, 0x2, PT ;  /* 0x000000020000780c */ /* 0x000fc80003f05270 */
[----:B------:R-:W-:Y:S02]  /*150c0*/  SEL R2, RZ, 0x1, P0 ;  /* 0x00000001ff027807 */ /* 0x000fe40000000000 */
[----:B------:R-:W-:Y:S02]  /*150d0*/  SEL R0, R0, RZ, P0 ;  /* 0x000000ff00007207 */ /* 0x000fe40000000000 */
[----:B--2---:R-:W-:-:S03]  /*150e0*/  LOP3.LUT R4, R4, R2, RZ, 0x3c, !PT ;  /* 0x0000000204047212 */ /* 0x004fc600078e3cff */
[----:B------:R2:W-:Y:S04]  /*150f0*/  STL [R1+0x4], R0 ;  /* 0x0000040001007387 */ /* 0x0005e80000100800 */
[----:B------:R2:W-:Y:S02]  /*15100*/  STL [R1+0x10], R4 ;  /* 0x0000100401007387 */ /* 0x0005e40000100800 */
.L_x_1480:
[----:B------:R-:W-:Y:S05]  /*15110*/  BSYNC B7 ;  /* 0x0000000000077941 */ /* 0x000fea0003800000 */
.L_x_1478:
        /* <DEDUP_REMOVED lines=10> */
[----:B------:R2:W-:Y:S01]  /*151c0*/  STL [R1], R0 ;  /* 0x0000000001007387 */ /* 0x0005e20000100800 */
[----:B------:R-:W-:Y:S06]  /*151d0*/  BAR.ARV 0x4, 0x180 ;  /* 0x0106000000007b1d */ /* 0x000fec0000002000 */
[----:B------:R-:W-:Y:S05]  /*151e0*/  BRA `(.L_x_1561) ;  /* 0x0000000800d47947 */ /* 0x000fea0003800000 */
.L_x_1560:
[----:B------:R-:W2:Y:S01]  /*151f0*/  S2R R0, SR_TID.X ;  /* 0x0000000000007919 */ /* 0x000ea20000002100 */
[----:B------:R-:W-:Y:S01]  /*15200*/  UMOV UR4, 0xffffffff ;  /* 0xffffffff00047882 */ /* 0x000fe20000000000 */
[----:B--2---:R-:W-:-:S04]  /*15210*/  LOP3.LUT R4, R0, 0x1f, RZ, 0xc0, !PT ;  /* 0x0000001f00047812 */ /* 0x004fc800078ec0ff */
[----:B------:R-:W-:Y:S01]  /*15220*/  ISETP.NE.AND P0, PT, R4, 0x1f, PT ;  /* 0x0000001f0400780c */ /* 0x000fe20003f05270 */
[----:B------:R-:W-:-:S12]  /*15230*/  BRA.DIV UR4, `(.L_x_1562) ;  /* 0x00000022045c7947 */ /* 0x000fd8000b800000 */
[----:B------:R-:W-:Y:S01]  /*15240*/  IMAD.IADD R5, R19, 0x1, R4 ;  /* 0x0000000113057824 */ /* 0x000fe200078e0204 */
[----:B------:R-:W-:-:S04]  /*15250*/  ULDC UR4, c[0x0][0xc3c] ;  /* 0x00030f0000047ab9 */ /* 0x000fc80000000800 */
[----:B------:R-:W-:-:S13]  /*15260*/  ISETP.GE.OR P1, PT, R5, UR4, !P0 ;  /* 0x0000000405007c0c */ /* 0x000fda000c726670 */
[----:B------:R-:W2:Y:S02]  /*15270*/  @!P1 LDC.64 R2, c[0x0][0xc80] ;  /* 0x00032000ff029b82 */ /* 0x000ea40000000a00 */
[----:B--2---:R-:W-:-:S06]  /*15280*/  @!P1 IMAD.WIDE R2, R5, 0x4, R2 ;  /* 0x0000000405029825 */ /* 0x004fcc00078e0202 */
[----:B------:R2:W4:Y:S01]  /*15290*/  @!P1 LDG.E R3, desc[UR50][R2.64] ;  /* 0x0000003202039981 */ /* 0x000522000c1e1900 */
[C---:B------:R-:W-:Y:S02]  /*152a0*/  ISETP.GE.U32.AND P2, PT, R4.reuse, 0x2, PT ;  /* 0x000000020400780c */ /* 0x040fe40003f46070 */
[C---:B------:R-:W-:Y:S01]  /*152b0*/  ISETP.GE.U32.AND P3, PT, R4.reuse, 0x4, PT ;  /* 0x000000040400780c */ /* 0x040fe20003f66070 */
[----:B------:R-:W-:Y:S01]  /*152c0*/  SHFL.IDX PT, R0, R16, RZ, 0x1f ;  /* 0x00001fff10007589 */ /* 0x000fe200000e0000 */
[C---:B------:R-:W-:Y:S02]  /*152d0*/  ISETP.GE.U32.AND P4, PT, R4.reuse, 0x8, PT ;  /* 0x000000080400780c */ /* 0x040fe40003f86070 */
[C---:B------:R-:W-:Y:S01]  /*152e0*/  ISETP.GE.U32.AND P5, PT, R4.reuse, 0x10, PT ;  /* 0x000000100400780c */ /* 0x040fe20003fa6070 */
[----:B--2---:R-:W-:Y:S02]  /*152f0*/  IMAD.MOV.U32 R2, RZ, RZ, RZ ;  /* 0x000000ffff027224 */ /* 0x004fe400078e00ff */
[----:B----4-:R-:W-:Y:S01]  /*15300*/  @!P1 IMAD.MOV.U32 R2, RZ, RZ, R3 ;  /* 0x000000ffff029224 */ /* 0x010fe200078e0003 */
[----:B------:R-:W-:-:S04]  /*15310*/  ISETP.NE.AND P1, PT, R4, RZ, PT ;  /* 0x000000ff0400720c */ /* 0x000fc80003f25270 */
[----:B------:R-:W2:Y:S02]  /*15320*/  SHFL.UP PT, R14, R2, 0x1, RZ ;  /* 0x04200000020e7989 */ /* 0x000ea400000e00ff */
[----:B--2---:R-:W-:-:S05]  /*15330*/  SEL R5, R14, RZ, P1 ;  /* 0x000000ff0e057207 */ /* 0x004fca0000800000 */
[----:B------:R-:W-:Y:S02]  /*15340*/  IMAD.IADD R3, R2, 0x1, R5 ;  /* 0x0000000102037824 */ /* 0x000fe400078e0205 */
[----:B------:R-:W-:Y:S04]  /*15350*/  SHFL.IDX PT, R5, R16, 0x1, 0x1f ;  /* 0x00201f0010057f89 */ /* 0x000fe800000e0000 */
[----:B------:R-:W2:Y:S02]  /*15360*/  SHFL.UP PT, R14, R3, 0x2, RZ ;  /* 0x04400000030e7989 */ /* 0x000ea400000e00ff */
[----:B--2---:R-:W-:-:S05]  /*15370*/  SEL R14, R14, RZ, P2 ;  /* 0x000000ff0e0e7207 */ /* 0x004fca0001000000 */
[----:B------:R-:W-:-:S05]  /*15380*/  IMAD.IADD R3, R3, 0x1, R14 ;  /* 0x0000000103037824 */ /* 0x000fca00078e020e */
        /* <DEDUP_REMOVED lines=9> */
[----:B------:R2:W4:Y:S02]  /*15420*/  SHFL.IDX PT, R14, R3, 0x1f, 0x1f ;  /* 0x03e01f00030e7f89 */ /* 0x00052400000e0000 */
.L_x_1628:
[----:B------:R-:W-:Y:S02]  /*15430*/  ULDC UR4, c[0x0][0xc38] ;  /* 0x00030e0000047ab9 */ /* 0x000fe40000000800 */
[----:B------:R-:W-:-:S04]  /*15440*/  IMAD.U32 R4, RZ, RZ, UR4 ;  /* 0x00000004ff047e24 */ /* 0x000fc8000f8e00ff */
[----:B----4-:R-:W-:-:S04]  /*15450*/  IMAD R16, R14, R4, RZ ;  /* 0x000000040e107224 */ /* 0x010fc800078e02ff */
[----:B------:R-:W-:-:S05]  /*15460*/  IMAD.IADD R5, R5, 0x1, R16 ;  /* 0x0000000105057824 */ /* 0x000fca00078e0210 */
[----:B------:R-:W-:-:S13]  /*15470*/  ISETP.GT.AND P6, PT, R5, R0, PT ;  /* 0x000000000500720c */ /* 0x000fda0003fc4270 */
[----:B------:R-:W-:Y:S05]  /*15480*/  @P6 BRA `(.L_x_1563) ;  /* 0x00000000009c6947 */ /* 0x000fea0003800000 */
.L_x_1568:
[----:B------:R-:W4:Y:S01]  /*15490*/  LDC R4, c[0x0][0xc3c] ;  /* 0x00030f00ff047b82 */ /* 0x000f220000000800 */
[----:B------:R-:W-:-:S05]  /*154a0*/  VIADD R19, R19, 0x1f ;  /* 0x0000001f13137836 */ /* 0x000fca0000000000 */
[----:B----4-:R-:W-:-:S13]  /*154b0*/  ISETP.GE.AND P6, PT, R19, R4, PT ;  /* 0x000000041300720c */ /* 0x010fda0003fc6270 */
[----:B------:R-:W-:Y:S05]  /*154c0*/  @P6 BRA `(.L_x_1564) ;  /* 0x0000000400d06947 */ /* 0x000fea0003800000 */
[----:B------:R-:W4:Y:S01]  /*154d0*/  S2R R2, SR_TID.X ;  /* 0x0000000000027919 */ /* 0x000f220000002100 */
[----:B------:R-:W-:Y:S01]  /*154e0*/  BSSY B0, `(.L_x_1565) ;  /* 0x0000009000007945 */ /* 0x000fe20003800000 */
[----:B----4-:R-:W-:-:S05]  /*154f0*/  LOP3.LUT R2, R2, 0x1f, RZ, 0xc0, !PT ;  /* 0x0000001f02027812 */ /* 0x010fca00078ec0ff */
[----:B---3--:R-:W-:Y:S02]  /*15500*/  IMAD.IADD R7, R19, 0x1, R2 ;  /* 0x0000000113077824 */ /* 0x008fe400078e0202 */
[----:B------:R-:W-:-:S03]  /*15510*/  IMAD.MOV.U32 R2, RZ, RZ, RZ ;  /* 0x000000ffff027224 */ /* 0x000fc600078e00ff */
[----:B------:R-:W-:-:S13]  /*15520*/  ISETP.GE.OR P6, PT, R7, R4, !P0 ;  /* 0x000000040700720c */ /* 0x000fda00047c6670 */
[----:B------:R-:W-:Y:S05]  /*15530*/  @P6 BRA `(.L_x_1566) ;  /* 0x00000000000c6947 */ /* 0x000fea0003800000 */
[----:B--2---:R-:W2:Y:S02]  /*15540*/  LDC.64 R2, c[0x0][0xc80] ;  /* 0x00032000ff027b82 */ /* 0x004ea40000000a00 */
[----:B--2---:R-:W-:-:S06]  /*15550*/  IMAD.WIDE R2, R7, 0x4, R2 ;  /* 0x0000000407027825 */ /* 0x004fcc00078e0202 */
[----:B------:R3:W5:Y:S02]  /*15560*/  LDG.E R2, desc[UR50][R2.64] ;  /* 0x0000003202027981 */ /* 0x000764000c1e1900 */
.L_x_1566:
[----:B------:R-:W-:Y:S05]  /*15570*/  BSYNC B0 ;  /* 0x0000000000007941 */ /* 0x000fea0003800000 */
.L_x_1565:
[----:B------:R-:W-:-:S03]  /*15580*/  UMOV UR4, 0xffffffff ;  /* 0xffffffff00047882 */ /* 0x000fc60000000000 */
[----:B------:R-:W-:Y:S05]  /*15590*/  BRA.DIV UR4, `(.L_x_1567) ;  /* 0x0000002204a87947 */ /* 0x000fea000b800000 */
[----:B-----5:R-:W2:Y:S02]  /*155a0*/  SHFL.UP PT, R14, R2, 0x1, RZ ;  /* 0x04200000020e7989 */ /* 0x020ea400000e00ff */
[----:B--23--:R-:W-:-:S05]  /*155b0*/  SEL R3, R14, RZ, P1 ;  /* 0x000000ff0e037207 */ /* 0x00cfca0000800000 */
        /* <DEDUP_REMOVED lines=13> */
[----:B------:R2:W3:Y:S02]  /*15690*/  SHFL.IDX PT, R14, R3, 0x1f, 0x1f ;  /* 0x03e01f00030e7f89 */ /* 0x0004e400000e0000 */
.L_x_1636:
[----:B------:R-:W-:Y:S02]  /*156a0*/  ULDC UR4, c[0x0][0xc38] ;  /* 0x00030e0000047ab9 */ /* 0x000fe40000000800 */
[----:B------:R-:W-:-:S04]  /*156b0*/  IMAD.U32 R4, RZ, RZ, UR4 ;  /* 0x00000004ff047e24 */ /* 0x000fc8000f8e00ff */
[----:B---3--:R-:W-:-:S04]  /*156c0*/  IMAD R16, R14, R4, RZ ;  /* 0x000000040e107224 */ /* 0x008fc800078e02ff */
[----:B------:R-:W-:-:S05]  /*156d0*/  IMAD.IADD R5, R16, 0x1, R5 ;  /* 0x0000000110057824 */ /* 0x000fca00078e0205 */
[----:B------:R-:W-:-:S13]  /*156e0*/  ISETP.GT.AND P6, PT, R5, R0, PT ;  /* 0x000000000500720c */ /* 0x000fda0003fc4270 */
[----:B------:R-:W-:Y:S05]  /*156f0*/  @!P6 BRA `(.L_x_1568) ;  /* 0xfffffffc0064e947 */ /* 0x000fea000383ffff */
.L_x_1563:
[----:B------:R-:W-:Y:S01]  /*15700*/  IMAD.IADD R16, R5, 0x1, -R16 ;  /* 0x0000000105107824 */ /* 0x000fe200078e0a10 */
[----:B------:R-:W-:-:S03]  /*15710*/  UMOV UR4, 0xffffffff ;  /* 0xffffffff00047882 */ /* 0x000fc60000000000 */
[----:B------:R-:W-:-:S05]  /*15720*/  IMAD R5, R3, R4, R16 ;  /* 0x0000000403057224 */ /* 0x000fca00078e0210 */
[----:B------:R-:W-:Y:S01]  /*15730*/  ISETP.GT.AND P6, PT, R5, R0, PT ;  /* 0x000000000500720c */ /* 0x000fe20003fc4270 */
[----:B------:R-:W-:-:S12]  /*15740*/  BRA.DIV UR4, `(.L_x_1569) ;  /* 0x0000002204fc7947 */ /* 0x000fd8000b800000 */
[----:B------:R-:W-:-:S04]  /*15750*/  VOTE.ANY R5, PT, !P6 ;  /* 0x0000000000057806 */ /* 0x000fc800070e0100 */
[----:B------:R-:W4:Y:S02]  /*15760*/  POPC R6, R5 ;  /* 0x0000000500067309 */ /* 0x000f240000000000 */
[----:B----4-:R4:W0:Y:S02]  /*15770*/  SHFL.IDX PT, R17, R2, R6, 0x1f ;  /* 0x00001f0602117589 */ /* 0x01082400000e0000 */
.L_x_1640:
[----:B------:R-:W-:Y:S01]  /*15780*/  ISETP.NE.AND P0, PT, R5, RZ, PT ;  /* 0x000000ff0500720c */ /* 0x000fe20003f05270 */
[----:B------:R-:W-:-:S12]  /*15790*/  IMAD.MOV.U32 R5, RZ, RZ, RZ ;  /* 0x000000ffff057224 */ /* 0x000fd800078e00ff */
[----:B------:R-:W-:Y:S05]  /*157a0*/  @!P0 BRA `(.L_x_1570) ;  /* 0x0000000000108947 */ /* 0x000fea0003800000 */
[----:B------:R-:W-:Y:S01]  /*157b0*/  UMOV UR4, 0xffffffff ;  /* 0xffffffff00047882 */ /* 0x000fe20000000000 */
[----:B------:R-:W-:Y:S02]  /*157c0*/  VIADD R12, R6, 0xffffffff ;  /* 0xffffffff060c7836 */ /* 0x000fe40000000000 */
[----:B------:R-:W-:Y:S05]  /*157d0*/  BRA.DIV UR4, `(.L_x_1571) ;  /* 0x0000002604207947 */ /* 0x000fea000b800000 */
[----:B------:R0:W0:Y:S02]  /*157e0*/  SHFL.IDX PT, R5, R3, R12, 0x1f ;  /* 0x00001f0c03057589 */ /* 0x00002400000e0000 */
.L_x_1570:
[----:B0-2-4-:R-:W0:Y:S01]  /*157f0*/  LDC.64 R2, c[0x0][0xc90] ;  /* 0x00032400ff027b82 */ /* 0x015e220000000a00 */
[----:B------:R-:W-:-:S04]  /*15800*/  IMAD.IADD R19, R6, 0x1, R19 ;  /* 0x0000000106137824 */ /* 0x000fc800078e0213 */
[----:B0-----:R-:W-:-:S05]  /*15810*/  IMAD.WIDE R2, R19, 0x4, R2 ;  /* 0x0000000413027825 */ /* 0x001fca00078e0202 */
[----:B---3--:R-:W2:Y:S01]  /*15820*/  LDG.E R7, desc[UR50][R2.64] ;  /* 0x0000003202077981 */ /* 0x008ea2000c1e1900 */
[----:B------:R-:W-:-:S04]  /*15830*/  IMAD R16, R5, R4, R16 ;  /* 0x0000000405107224 */ /* 0x000fc800078e0210 */
[----:B------:R-:W-:Y:S02]  /*15840*/  IMAD.IADD R0, R0, 0x1, -R16 ;  /* 0x0000000100007824 */ /* 0x000fe400078e0a10 */
[----:B--2---:R-:W-:-:S05]  /*15850*/  IMAD R6, R17, R7, RZ ;  /* 0x0000000711067224 */ /* 0x004fca00078e02ff */
[----:B------:R-:W-:-:S04]  /*15860*/  IABS R8, R6 ;  /* 0x0000000600087213 */ /* 0x000fc80000000000 */
[----:B------:R-:W0:Y:S08]  /*15870*/  I2F.RP R2, R8 ;  /* 0x0000000800027306 */ /* 0x000e300000209400 */
[----:B0-----:R-:W0:Y:S02]  /*15880*/  MUFU.RCP R2, R2 ;  /* 0x0000000200027308 */ /* 0x001e240000001000 */
[----:B0-----:R-:W-:-:S06]  /*15890*/  VIADD R2, R2, 0xffffffe ;  /* 0x0ffffffe02027836 */ /* 0x001fcc0000000000 */
[----:B------:R-:W0:Y:S02]  /*158a0*/  F2I.FTZ.U32.TRUNC.NTZ R3, R2 ;  /* 0x0000000200037305 */ /* 0x000e24000021f000 */
[----:B0-----:R-:W-:-:S04]  /*158b0*/  IMAD.MOV R2, RZ, RZ, -R3 ;  /* 0x000000ffff027224 */ /* 0x001fc800078e0a03 */
[----:B------:R-:W-:Y:S02]  /*158c0*/  IMAD R5, R2, R8, RZ ;  /* 0x0000000802057224 */ /* 0x000fe400078e02ff */
[----:B------:R-:W-:-:S04]  /*158d0*/  IMAD.MOV.U32 R2, RZ, RZ, RZ ;  /* 0x000000ffff027224 */ /* 0x000fc800078e00ff */
[----:B------:R-:W-:Y:S01]  /*158e0*/  IMAD.HI.U32 R2, R3, R5, R2 ;  /* 0x0000000503027227 */ /* 0x000fe200078e0002 */
[----:B------:R-:W-:Y:S02]  /*158f0*/  IABS R3, R0 ;  /* 0x0000000000037213 */ /* 0x000fe40000000000 */
[----:B------:R-:W-:-:S03]  /*15900*/  IABS R5, R6 ;  /* 0x0000000600057213 */ /* 0x000fc60000000000 */
[----:B------:R-:W-:-:S04]  /*15910*/  IMAD.HI.U32 R2, R2, R3, RZ ;  /* 0x0000000302027227 */ /* 0x000fc800078e00ff */
[----:B------:R-:W-:-:S04]  /*15920*/  IMAD.MOV R5, RZ, RZ, -R5 ;  /* 0x000000ffff057224 */ /* 0x000fc800078e0a05 */
        /* <DEDUP_REMOVED lines=15> */
[----:B------:R-:W-:Y:S01]  /*15a20*/  VIADDMNMX R4, R3, R4, R7, PT ;  /* 0x0000000403047246 */ /* 0x000fe20003800107 */
[----:B------:R-:W-:-:S03]  /*15a30*/  IMAD.IADD R5, R0, 0x1, R5 ;  /* 0x0000000100057824 */ /* 0x000fc600078e0205 */
        /* <DEDUP_REMOVED lines=23> */
[----:B------:R-:W-:Y:S01]  /*15bb0*/  @!P1 LOP3.LUT R2, RZ, R4, RZ, 0x33, !PT ;  /* 0x00000004ff029212 */ /* 0x000fe200078e33ff */
[----:B------:R-:W-:-:S04]  /*15bc0*/  IMAD.MOV R4, RZ, RZ, -R4 ;  /* 0x000000ffff047224 */ /* 0x000fc800078e0a04 */
[----:B------:R-:W-:Y:S01]  /*15bd0*/  IMAD R18, R2, R4, R5 ;  /* 0x0000000402127224 */ /* 0x000fe200078e0205 */
[----:B------:R-:W-:-:S05]  /*15be0*/  LOP3.LUT R2, RZ, R2, RZ, 0x33, !PT ;  /* 0x00000002ff027212 */ /* 0x000fca00078e33ff */
[----:B------:R-:W-:Y:S01]  /*15bf0*/  IMAD.IADD R17, R17, 0x1, R2 ;  /* 0x0000000111117824 */ /* 0x000fe200078e0202 */
[----:B------:R-:W-:Y:S06]  /*15c00*/  BRA `(.L_x_1572) ;  /* 0x00000000001c7947 */ /* 0x000fec0003800000 */
.L_x_1564:
[----:B------:R-:W-:Y:S01]  /*15c10*/  UMOV UR4, URZ ;  /* 0x0000003f00047c82 */ /* 0x000fe20008000000 */
[----:B------:R-:W-:Y:S01]  /*15c20*/  UMOV UR5, URZ ;  /* 0x0000003f00057c82 */ /* 0x000fe20008000000 */
[----:B------:R-:W-:Y:S01]  /*15c30*/  ULDC UR6, c[0x0][0xc3c] ;  /* 0x00030f0000067ab9 */ /* 0x000fe20000000800 */
[----:B------:R-:W-:Y:S02]  /*15c40*/  IMAD.MOV.U32 R16, RZ, RZ, R0 ;  /* 0x000000ffff107224 */ /* 0x000fe400078e0000 */
[----:B------:R-:W-:Y:S02]  /*15c50*/  IMAD.U32 R17, RZ, RZ, UR4 ;  /* 0x00000004ff117e24 */ /* 0x000fe4000f8e00ff */
[----:B------:R-:W-:Y:S02]  /*15c60*/  IMAD.U32 R18, RZ, RZ, UR5 ;  /* 0x00000005ff127e24 */ /* 0x000fe4000f8e00ff */
[----:B------:R-:W-:-:S07]  /*15c70*/  IMAD.U32 R19, RZ, RZ, UR6 ;  /* 0x00000006ff137e24 */ /* 0x000fce000f8e00ff */
.L_x_1572:
[----:B------:R4:W5:Y:S01]  /*15c80*/  LDL R2, [R1] ;  /* 0x0000000001027983 */ /* 0x0009620000100800 */
[----:B------:R-:W0:Y:S01]  /*15c90*/  S2R R0, SR_TID.X ;  /* 0x0000000000007919 */ /* 0x000e220000002100 */
[----:B------:R-:W-:Y:S05]  /*15ca0*/  WARPSYNC.ALL ;  /* 0x0000000000007948 */ /* 0x000fea0003800000 */
[----:B0-----:R-:W-:Y:S01]  /*15cb0*/  LOP3.LUT R0, R0, 0x1f, RZ, 0xc0, !PT ;  /* 0x0000001f00007812 */ /* 0x001fe200078ec0ff */
[----:B------:R-:W-:Y:S03]  /*15cc0*/  BAR.SYNC.DEFER_BLOCKING 0x4, 0x180 ;  /* 0x0106000000007b1d */ /* 0x000fe60000010000 */
[----:B------:R-:W-:-:S13]  /*15cd0*/  ISETP.NE.AND P0, PT, R0, RZ, PT ;  /* 0x000000ff0000720c */ /* 0x000fda0003f05270 */
[----:B--2---:R-:W5:Y:S01]  /*15ce0*/  @!P0 S2R R3, SR_CgaCtaId ;  /* 0x0000000000038919 */ /* 0x004f620000008800 */
[----:B------:R-:W-:-:S04]  /*15cf0*/  @!P0 MOV R0, 0x400 ;  /* 0x0000040000008802 */ /* 0x000fc80000000f00 */
[----:B-----5:R-:W-:-:S05]  /*15d00*/  @!P0 LEA R2, R3, R0, 0x18 ;  /* 0x0000000003028211 */ /* 0x020fca00078ec0ff */
[----:B------:R4:W-:Y:S04]  /*15d10*/  @!P0 STS.128 [R2+0x288d0], R16 ;  /* 0x0288d01002008388 */ /* 0x0009e80000000c00 */
[----:B------:R4:W-:Y:S01]  /*15d20*/  @!P0 STL [R1], R2 ;  /* 0x0000000201008387 */ /* 0x0009e20000100800 */
[----:B------:R-:W-:Y:S06]  /*15d30*/  BAR.ARV 0x5, 0x180 ;  /* 0x0146000000007b1d */ /* 0x000fec0000002000 */
.L_x_1561:
[----:B------:R-:W-:Y:S02]  /*15d40*/  ULDC UR4, c[0x0][0xc3c] ;  /* 0x00030f0000047ab9 */ /* 0x000fe40000000800 */
[----:B----4-:R-:W-:-:S13]  /*15d50*/  ISETP.GE.AND P0, PT, R19, UR4, PT ;  /* 0x0000000413007c0c */ /* 0x010fda000bf06270 */
[----:B------:R-:W-:Y:S05]  /*15d60*/  @!P0 BRA `(.L_x_1573) ;  /* 0xffffffac004c8947 */ /* 0x000fea000383ffff */
[----:B------:R-:W-:Y:S05]  /*15d70*/  BSYNC B8 ;  /* 0x0000000000087941 */ /* 0x000fea0003800000 */
.L_x_1466:
[----:B--2---:R-:W2:Y:S01]  /*15d80*/  LDL.LU R0, [R1+0x3c] ;  /* 0x00003c0001007983 */ /* 0x004ea20000300800 */
[----:B------:R-:W-:Y:S01]  /*15d90*/  BSSY B0, `(.L_x_1574) ;  /* 0x000000b000007945 */ /* 0x000fe20003800000 */
[----:B------:R-:W4:Y:S01]  /*15da0*/  S2R R5, SR_CgaCtaId ;  /* 0x0000000000057919 */ /* 0x000f220000008800 */
[----:B--2---:R-:W-:-:S05]  /*15db0*/  VIADD R0, R0, 0x1 ;  /* 0x0000000100007836 */ /* 0x004fca0000000000 */
[----:B0-----:R-:W-:-:S04]  /*15dc0*/  LEA.HI R2, R0, R0, RZ, 0x1 ;  /* 0x0000000000027211 */ /* 0x001fc800078f08ff */
[----:B------:R-:W-:-:S05]  /*15dd0*/  LOP3.LUT R3, R2, 0xfffffffe, RZ, 0xc0, !PT ;  /* 0xfffffffe02037812 */ /* 0x000fca00078ec0ff */
[----:B------:R-:W-:Y:S01]  /*15de0*/  IMAD.IADD R3, R0, 0x1, -R3 ;  /* 0x0000000100037824 */ /* 0x000fe200078e0a03 */
[----:B------:R-:W-:-:S04]  /*15df0*/  MOV R0, 0x400 ;  /* 0x0000040000007802 */ /* 0x000fc80000000f00 */
[----:B----4-:R-:W-:Y:S02]  /*15e00*/  LEA R0, R5, R0, 0x18 ;  /* 0x0000000005007211 */ /* 0x010fe400078ec0ff */
[----:B------:R-:W-:-:S04]  /*15e10*/  SHF.L.U32 R3, R3, 0x1f, RZ ;  /* 0x0000001f03037819 */ /* 0x000fc800000006ff */
[----:B------:R-:W0:Y:S02]  /*15e20*/  SYNCS.PHASECHK.TRANS64.TRYWAIT P0, [R0+URZ+0x28820], R3 ;  /* 0x02882003000075a7 */ /* 0x000e24000800017f */
[----:B0-----:R-:W-:Y:S05]  /*15e30*/  @!P0 BRA `(.L_x_1575) ;  /* 0x0000001c00b08947 */ /* 0x001fea0003800000 */
.L_x_1643:
[----:B------:R-:W-:Y:S05]  /*15e40*/  BSYNC B0 ;  /* 0x0000000000007941 */ /* 0x000fea0003800000 */
.L_x_1574:
[----:B------:R-:W-:-:S03]  /*15e50*/  UMOV UR4, 0xffffffff ;  /* 0xffffffff00047882 */ /* 0x000fc60000000000 */
[----:B------:R-:W-:Y:S05]  /*15e60*/  BRA.DIV UR4, `(.L_x_1576) ;  /* 0x0000001e04b87947 */ /* 0x000fea000b800000 */
[----:B------:R-:W2:Y:S02]  /*15e70*/  S2R R2, SR_TID.X ;  /* 0x0000000000027919 */ /* 0x000ea40000002100 */
[----:B--2---:R-:W-:-:S04]  /*15e80*/  SHF.R.U32.HI R2, RZ, 0x5, R2 ;  /* 0x00000005ff027819 */ /* 0x004fc80000011602 */
[----:B------:R-:W-:-:S05]  /*15e90*/  LOP3.LUT R2, R2, 0x3, RZ, 0xc0, !PT ;  /* 0x0000000302027812 */ /* 0x000fca00078ec0ff */
[----:B------:R2:W4:Y:S02]  /*15ea0*/  SHFL.IDX PT, R14, R2, RZ, 0x1f ;  /* 0x00001fff020e7589 */ /* 0x00052400000e0000 */
.L_x_1646:
[----:B----4-:R-:W-:Y:S01]  /*15eb0*/  ISETP.NE.AND P0, PT, R14, RZ, PT ;  /* 0x000000ff0e00720c */ /* 0x010fe20003f05270 */
[----:B------:R-:W-:-:S12]  /*15ec0*/  BSSY B0, `(.L_x_1577) ;  /* 0x0000027000007945 */ /* 0x000fd80003800000 */
[----:B------:R-:W-:Y:S05]  /*15ed0*/  @P0 BRA `(.L_x_1578) ;  /* 0x0000000000940947 */ /* 0x000fea0003800000 */
[----:B------:R-:W-:-:S03]  /*15ee0*/  UMOV UR4, 0xffffffff ;  /* 0xffffffff00047882 */ /* 0x000fc60000000000 */
[----:B------:R-:W-:Y:S05]  /*15ef0*/  BRA.DIV UR4, `(.L_x_1579) ;  /* 0x0000001e04c87947 */ /* 0x000fea000b800000 */
[----:B------:R-:W-:-:S13]  /*15f00*/  ELECT P6, URZ, PT ;  /* 0x00000000003f782f */ /* 0x000fda00038c0000 */
.L_x_1649:
[----:B------:R-:W-:Y:S05]  /*15f10*/  @!P6 BRA `(.L_x_1578) ;  /* 0x000000000084e947 */ /* 0x000fea0003800000 */
[----:B------:R-:W-:-:S06]  /*15f20*/  ULOP3.LUT UR4, UR36, 0x2, URZ, 0xfc, !UPT ;  /* 0x0000000224047892 */ /* 0x000fcc000f8efc3f */
[----:B--2---:R-:W-:-:S05]  /*15f30*/  IMAD.U32 R2, RZ, RZ, UR4 ;  /* 0x00000004ff027e24 */ /* 0x004fca000f8e00ff */
[----:B------:R-:W-:-:S13]  /*15f40*/  ISETP.NE.AND P2, PT, R2, 0x3, PT ;  /* 0x000000030200780c */ /* 0x000fda0003f45270 */
[----:B------:R-:W-:Y:S05]  /*15f50*/  @!P2 BRA `(.L_x_1580) ;  /* 0x000000000004a947 */ /* 0x000fea0003800000 */
[----:B------:R-:W-:Y:S01]  /*15f60*/  BPT.TRAP 0x1 ;  /* 0x000000040000795c */ /* 0x000fe20000300000 */
.L_x_1580:
[----:B0-----:R-:W2:Y:S04]  /*15f70*/  LDL R3, [R1+0x4] ;  /* 0x0000040001037983 */ /* 0x001ea80000100800 */
[----:B---3--:R-:W3:Y:S01]  /*15f80*/  LDL.LU R7, [R1+0x10] ;  /* 0x0000100001077983 */ /* 0x008ee20000300800 */
[----:B------:R-:W-:-:S04]  /*15f90*/  VIADD R2, R0, 0x28840 ;  /* 0x0002884000027836 */ /* 0x000fc80000000000 */
[C---:B--2---:R-:W-:Y:S02]  /*15fa0*/  IMAD R6, R3.reuse, 0x8, R2 ;  /* 0x0000000803067824 */ /* 0x044fe400078e0202 */
[----:B------:R-:W-:Y:S01]  /*15fb0*/  VIADD R3, R3, 0x1 ;  /* 0x0000000103037836 */ /* 0x000fe20000000000 */
[----:B---3--:R-:W-:-:S04]  /*15fc0*/  SHF.L.U32 R5, R7, 0x1f, RZ ;  /* 0x0000001f07057819 */ /* 0x008fc800000006ff */
        /* <DEDUP_REMOVED lines=8> */
.L_x_1650:
[----:B------:R-:W2:Y:S02]  /*16050*/  SYNCS.PHASECHK.TRANS64.TRYWAIT P0, [R7+URZ], R2 ;  /* 0x00000002070075a7 */ /* 0x000ea4000800017f */
[----:B--2---:R-:W-:Y:S05]  /*16060*/  @!P0 BRA `(.L_x_1582) ;  /* 0x0000001c00a08947 */ /* 0x004fea0003800000 */
.L_x_1651:
[----:B------:R-:W-:Y:S05]  /*16070*/  @!P2 BRA `(.L_x_1583) ;  /* 0x000000000004a947 */ /* 0x000fea0003800000 */
[----:B------:R-:W-:Y:S01]  /*16080*/  BPT.TRAP 0x1 ;  /* 0x000000040000795c */ /* 0x000fe20000300000 */
.L_x_1583:
[----:B------:R-:W3:Y:S01]  /*16090*/  LDL.LU R4, [R1+0x4] ;  /* 0x0000040001047983 */ /* 0x000ee20000300800 */
[----:B------:R-:W-:-:S04]  /*160a0*/  VIADD R0, R0, 0x28860 ;  /* 0x0002886000007836 */ /* 0x000fc80000000000 */
[----:B---3--:R-:W-:-:S04]  /*160b0*/  IMAD R4, R4, 0x8, R0 ;  /* 0x0000000804047824 */ /* 0x008fc800078e0200 */
[----:B------:R-:W3:Y:S02]  /*160c0*/  SYNCS.PHASECHK.TRANS64.TRYWAIT P0, [R4+URZ], R5 ;  /* 0x00000005040075a7 */ /* 0x000ee4000800017f */
[----:B---3--:R-:W-:Y:S05]  /*160d0*/  @!P0 BRA `(.L_x_1584) ;  /* 0x0000001c00988947 */ /* 0x008fea0003800000 */
.L_x_1652:
[----:B------:R-:W-:-:S07]  /*160e0*/  IMAD R3, R3, 0x8, R0 ;  /* 0x0000000803037824 */ /* 0x000fce00078e0200 */
.L_x_1585:
[----:B----4-:R4:W0:Y:S02]  /*160f0*/  SYNCS.PHASECHK.TRANS64.TRYWAIT P0, [R3+URZ], R2 ;  /* 0x00000002030075a7 */ /* 0x010824000800017f */
[----:B0-----:R-:W-:Y:S05]  /*16100*/  @!P0 NANOSLEEP.SYNCS 0x989680 ;  /* 0x009896800000895d */ /* 0x001fea0003900000 */
[----:B------:R-:W0:Y:S02]  /*16110*/  @!P0 SYNCS.PHASECHK.TRANS64 P0, [R3+URZ], R2 ;  /* 0x00000002030085a7 */ /* 0x000e24000800007f */
[----:B0-----:R-:W-:Y:S05]  /*16120*/  @!P0 BRA `(.L_x_1585) ;  /* 0xfffffffc00f08947 */ /* 0x001fea000383ffff */
.L_x_1578:
[----:B------:R-:W-:Y:S05]  /*16130*/  BSYNC B0 ;  /* 0x0000000000007941 */ /* 0x000fea0003800000 */
.L_x_1577:
[----:B------:R-:W-:Y:S05]  /*16140*/  EXIT ;  /* 0x000000000000794d */ /* 0x000fea0003800000 */
.L_x_1368:
[----:B0-----:R-:W-:-:S04]  /*16150*/  IMAD.U32 R3, RZ, RZ, UR41 ;  /* 0x00000029ff037e24 */ /* 0x001fc8000f8e00ff */
[----:B------:R0:W1:Y:S03]  /*16160*/  SYNCS.PHASECHK.TRANS64.TRYWAIT P1, [R3+URZ+0x28800], R0 ;  /* 0x02880000030075a7 */ /* 0x000066000802017f */
[----:B-1----:R-:W-:Y:S05]  /*16170*/  @!P1 NANOSLEEP.SYNCS 0x989680 ;  /* 0x009896800000995d */ /* 0x002fea0003900000 */
[----:B------:R-:W1:Y:S02]  /*16180*/  @!P1 SYNCS.PHASECHK.TRANS64 P1, [R3+URZ+0x28800], R0 ;  /* 0x02880000030095a7 */ /* 0x000e64000802007f */
[----:B-1----:R-:W-:Y:S05]  /*16190*/  @!P1 BRA `(.L_x_1368) ;  /* 0xfffffffc00ec9947 */ /* 0x002fea000383ffff */
[----:B------:R-:W-:Y:S05]  /*161a0*/  BRA `(.L_x_1586) ;  /* 0xfffffeb800887947 */ /* 0x000fea000383ffff */
.L_x_1372:
[----:B-1----:R1:W2:Y:S02]  /*161b0*/  SYNCS.PHASECHK.TRANS64.TRYWAIT P2, [R5+URZ+0x28830], R0 ;  /* 0x02883000050075a7 */ /* 0x0022a4000804017f */
[----:B--2---:R-:W-:Y:S05]  /*161c0*/  @!P2 NANOSLEEP.SYNCS 0x989680 ;  /* 0x009896800000a95d */ /* 0x004fea0003900000 */
[----:B------:R-:W2:Y:S02]  /*161d0*/  @!P2 SYNCS.PHASECHK.TRANS64 P2, [R5+URZ+0x28830], R0 ;  /* 0x028830000500a5a7 */ /* 0x000ea4000804007f */
[----:B--2---:R-:W-:Y:S05]  /*161e0*/  @!P2 BRA `(.L_x_1372) ;  /* 0xfffffffc00f0a947 */ /* 0x004fea000383ffff */
[----:B------:R-:W-:Y:S05]  /*161f0*/  BRA `(.L_x_1371) ;  /* 0xfffffeb800ac7947 */ /* 0x000fea000383ffff */
.L_x_1388:
[----:B-1----:R-:W-:-:S04]  /*16200*/  IMAD.U32 R9, RZ, RZ, UR6 ;  /* 0x00000006ff097e24 */ /* 0x002fc8000f8e00ff */
[----:B------:R1:W2:Y:S03]  /*16210*/  SYNCS.PHASECHK.TRANS64.TRYWAIT P2, [R9+URZ+0x28830], R4 ;  /* 0x02883004090075a7 */ /* 0x0002a6000804017f */
[----:B--2---:R-:W-:Y:S05]  /*16220*/  @!P2 NANOSLEEP.SYNCS 0x989680 ;  /* 0x009896800000a95d */ /* 0x004fea0003900000 */
[----:B------:R-:W2:Y:S02]  /*16230*/  @!P2 SYNCS.PHASECHK.TRANS64 P2, [R9+URZ+0x28830], R4 ;  /* 0x028830040900a5a7 */ /* 0x000ea4000804007f */
[----:B--2---:R-:W-:Y:S05]  /*16240*/  @!P2 BRA `(.L_x_1388) ;  /* 0xfffffffc00eca947 */ /* 0x004fea000383ffff */
[----:B------:R-:W-:Y:S05]  /*16250*/  BRA `(.L_x_1385) ;  /* 0xfffffeec00507947 */ /* 0x000fea000383ffff */
.L_x_1392:
[----:B-1----:R-:W-:-:S04]  /*16260*/  IMAD.U32 R9, RZ, RZ, UR6 ;  /* 0x00000006ff097e24 */ /* 0x002fc8000f8e00ff */
[----:B------:R1:W2:Y:S03]  /*16270*/  SYNCS.PHASECHK.TRANS64.TRYWAIT P2, [R9+URZ+0x28850], R4 ;  /* 0x02885004090075a7 */ /* 0x0002a6000804017f */
[----:B--2---:R-:W-:Y:S05]  /*16280*/  @!P2 NANOSLEEP.SYNCS 0x989680 ;  /* 0x009896800000a95d */ /* 0x004fea0003900000 */
[----:B------:R-:W2:Y:S02]  /*16290*/  @!P2 SYNCS.PHASECHK.TRANS64 P2, [R9+URZ+0x28850], R4 ;  /* 0x028850040900a5a7 */ /* 0x000ea4000804007f */
[----:B--2---:R-:W-:Y:S05]  /*162a0*/  @!P2 BRA `(.L_x_1392) ;  /* 0xfffffffc00eca947 */ /* 0x004fea000383ffff */
[----:B------:R-:W-:Y:S05]  /*162b0*/  BRA `(.L_x_1389) ;  /* 0xfffffef000107947 */ /* 0x000fea000383ffff */
.L_x_1409:
[----:B-1----:R-:W-:-:S04]  /*162c0*/  IMAD.U32 R7, RZ, RZ, UR6 ;  /* 0x00000006ff077e24 */ /* 0x002fc8000f8e00ff */
[----:B------:R1:W2:Y:S03]  /*162d0*/  SYNCS.PHASECHK.TRANS64.TRYWAIT P2, [R7+URZ+0x28830], R0 ;  /* 0x02883000070075a7 */ /* 0x0002a6000804017f */
[----:B--2---:R-:W-:Y:S05]  /*162e0*/  @!P2 NANOSLEEP.SYNCS 0x989680 ;  /* 0x009896800000a95d */ /* 0x004fea0003900000 */
[----:B------:R-:W2:Y:S02]  /*162f0*/  @!P2 SYNCS.PHASECHK.TRANS64 P2, [R7+URZ+0x28830], R0 ;  /* 0x028830000700a5a7 */ /* 0x000ea4000804007f */
[----:B--2---:R-:W-:Y:S05]  /*16300*/  @!P2 BRA `(.L_x_1409) ;  /* 0xfffffffc00eca947 */ /* 0x004fea000383ffff */
[----:B------:R-:W-:Y:S05]  /*16310*/  BRA `(.L_x_1406) ;  /* 0xffffff1c00f87947 */ /* 0x000fea000383ffff */
.L_x_1413:
[----:B-1----:R-:W-:-:S04]  /*16320*/  IMAD.U32 R7, RZ, RZ, UR6 ;  /* 0x00000006ff077e24 */ /* 0x002fc8000f8e00ff */
[----:B------:R1:W2:Y:S03]  /*16330*/  SYNCS.PHASECHK.TRANS64.TRYWAIT P2, [R7+URZ+0x28850], R0 ;  /* 0x02885000070075a7 */ /* 0x0002a6000804017f */
[----:B--2---:R-:W-:Y:S05]  /*16340*/  @!P2 NANOSLEEP.SYNCS 0x989680 ;  /* 0x009896800000a95d */ /* 0x004fea0003900000 */
[----:B------:R-:W2:Y:S02]  /*16350*/  @!P2 SYNCS.PHASECHK.TRANS64 P2, [R7+URZ+0x28850], R0 ;  /* 0x028850000700a5a7 */ /* 0x000ea4000804007f */
[----:B--2---:R-:W-:Y:S05]  /*16360*/  @!P2 BRA `(.L_x_1413) ;  /* 0xfffffffc00eca947 */ /* 0x004fea000383ffff */
[----:B------:R-:W-:Y:S05]  /*16370*/  BRA `(.L_x_1410) ;  /* 0xffffff2000b87947 */ /* 0x000fea000383ffff */
.L_x_1419:
[----:B-1----:R-:W-:-:S04]  /*16380*/  IMAD.U32 R7, RZ, RZ, UR6 ;  /* 0x00000006ff077e24 */ /* 0x002fc8000f8e00ff */
[----:B------:R1:W2:Y:S03]  /*16390*/  SYNCS.PHASECHK.TRANS64.TRYWAIT P2, [R7+URZ+0x28830], R0 ;  /* 0x02883000070075a7 */ /* 0x0002a6000804017f */
[----:B--2---:R-:W-:Y:S05]  /*163a0*/  @!P2 NANOSLEEP.SYNCS 0x989680 ;  /* 0x009896800000a95d */ /* 0x004fea0003900000 */
[----:B------:R-:W2:Y:S02]  /*163b0*/  @!P2 SYNCS.PHASECHK.TRANS64 P2, [R7+URZ+0x28830], R0 ;  /* 0x028830000700a5a7 */ /* 0x000ea4000804007f */
[----:B--2---:R-:W-:Y:S05]  /*163c0*/  @!P2 BRA `(.L_x_1419) ;  /* 0xfffffffc00eca947 */ /* 0x004fea000383ffff */
[----:B------:R-:W-:Y:S05]  /*163d0*/  BRA `(.L_x_1416) ;  /* 0xffffff3c00d07947 */ /* 0x000fea000383ffff */
.L_x_1423:
[----:B-1----:R-:W-:-:S04]  /*163e0*/  IMAD.U32 R7, RZ, RZ, UR6 ;  /* 0x00000006ff077e24 */ /* 0x002fc8000f8e00ff */
[----:B------:R1:W2:Y:S03]  /*163f0*/  SYNCS.PHASECHK.TRANS64.TRYWAIT P2, [R7+URZ+0x28850], R0 ;  /* 0x02885000070075a7 */ /* 0x0002a6000804017f */
[----:B--2---:R-:W-:Y:S05]  /*16400*/  @!P2 NANOSLEEP.SYNCS 0x989680 ;  /* 0x009896800000a95d */ /* 0x004fea0003900000 */
[----:B------:R-:W2:Y:S02]  /*16410*/  @!P2 SYNCS.PHASECHK.TRANS64 P2, [R7+URZ+0x28850], R0 ;  /* 0x028850000700a5a7 */ /* 0x000ea4000804007f */
[----:B--2---:R-:W-:Y:S05]  /*16420*/  @!P2 BRA `(.L_x_1423) ;  /* 0xfffffffc00eca947 */ /* 0x004fea000383ffff */
[----:B------:R-:W-:Y:S05]  /*16430*/  BRA `(.L_x_1420) ;  /* 0xffffff4000907947 */ /* 0x000fea000383ffff */
.L_x_1436:
[----:B-1----:R-:W-:-:S04]  /*16440*/  IMAD.U32 R6, RZ, RZ, UR5 ;  /* 0x00000005ff067e24 */ /* 0x002fc8000f8e00ff */
[----:B------:R1:W2:Y:S03]  /*16450*/  SYNCS.PHASECHK.TRANS64.TRYWAIT P0, [R6+URZ+0x28850], R5 ;  /* 0x02885005060075a7 */ /* 0x0002a6000800017f */
[----:B--2---:R-:W-:Y:S05]  /*16460*/  @!P0 NANOSLEEP.SYNCS 0x989680 ;  /* 0x009896800000895d */ /* 0x004fea0003900000 */
[----:B------:R-:W2:Y:S02]  /*16470*/  @!P0 SYNCS.PHASECHK.TRANS64 P0, [R6+URZ+0x28850], R5 ;  /* 0x02885005060085a7 */ /* 0x000ea4000800007f */
[----:B--2---:R-:W-:Y:S05]  /*16480*/  @!P0 BRA `(.L_x_1436) ;  /* 0xfffffffc00ec8947 */ /* 0x004fea000383ffff */
[----:B------:R-:W-:Y:S05]  /*16490*/  BRA `(.L_x_1435) ;  /* 0xffffff6c00987947 */ /* 0x000fea000383ffff */
.L_x_1486:
[----:B------:R-:W3:Y:S01]  /*164a0*/  S2R R4, SR_TID.X ;  /* 0x0000000000047919 */ /* 0x000ee20000002100 */
[----:B------:R-:W-:Y:S01]  /*164b0*/  BSSY B0, `(.L_x_1587) ;  /* 0x000000a000007945 */ /* 0x000fe20003800000 */
[----:B------:R-:W-:Y:S02]  /*164c0*/  IMAD.MOV.U32 R12, RZ, RZ, RZ ;  /* 0x000000ffff0c7224 */ /* 0x000fe400078e00ff */
[----:B------:R-:W-:Y:S02]  /*164d0*/  IMAD.MOV.U32 R11, RZ, RZ, 0x1f ;  /* 0x0000001fff0b7424 */ /* 0x000fe400078e00ff */
[----:B------:R-:W-:Y:S01]  /*164e0*/  IMAD.MOV.U32 R15, RZ, RZ, -0x1 ;  /* 0xffffffffff0f7424 */ /* 0x000fe200078e00ff */
[----:B---3--:R-:W-:-:S04]  /*164f0*/  SHF.R.U32.HI R4, RZ, 0x5, R4 ;  /* 0x00000005ff047819 */ /* 0x008fc80000011604 */
[----:B------:R-:W-:-:S05]  /*16500*/  LOP3.LUT R4, R4, 0x3, RZ, 0xc0, !PT ;  /* 0x0000000304047812 */ /* 0x000fca00078ec0ff */
[----:B------:R-:W-:-:S07]  /*16510*/  IMAD.MOV.U32 R13, RZ, RZ, R4 ;  /* 0x000000ffff0d7224 */ /* 0x000fce00078e0004 */
[----:B012---:R-:W-:Y:S05]  /*16520*/  WARPSYNC.COLLECTIVE R15, `(.L_x_1588) ;  /* 0x000000000f087348 */ /* 0x007fea0003c00000 */
[----:B------:R3:W4:Y:S02]  /*16530*/  SHFL.IDX P6, R14, R13, R12, R11 ;  /* 0x0000000c0d0e7389 */ /* 0x00072400000c000b */
[----:B01234-:R-:W-:Y:S01]  /*16540*/  ENDCOLLECTIVE ;  /* 0x000000000000791b */ /* 0x01ffe20003800000 */
.L_x_1588:
[----:B------:R-:W-:Y:S05]  /*16550*/  BSYNC B0 ;  /* 0x0000000000007941 */ /* 0x000fea0003800000 */
.L_x_1587:
[----:B------:R-:W-:Y:S05]  /*16560*/  BRA `(.L_x_1589) ;  /* 0xffffffb000fc7947 */ /* 0x000fea000383ffff */
.L_x_1488:
[----:B------:R-:W-:Y:S01]  /*16570*/  BSSY B0, `(.L_x_1590) ;  /* 0x0000006000007945 */ /* 0x000fe20003800000 */
[----:B------:R-:W-:-:S07]  /*16580*/  IMAD.MOV.U32 R15, RZ, RZ, -0x1 ;  /* 0xffffffffff0f7424 */ /* 0x000fce00078e00ff */
[----:B012-4-:R-:W-:Y:S05]  /*16590*/  WARPSYNC.COLLECTIVE R15, `(.L_x_1591) ;  /* 0x000000000f0c7348 */ /* 0x017fea0003c00000 */
[----:B------:R-:W-:Y:S02]  /*165a0*/  ELECT P6, UR62, PT ;  /* 0x00000000003e782f */ /* 0x000fe400038c0000 */
[----:B------:R-:W-:Y:S01]  /*165b0*/  MOV R14, UR62 ;  /* 0x0000003e000e7c02 */ /* 0x000fe20008000f00 */
[----:B012-4-:R-:W-:Y:S10]  /*165c0*/  ENDCOLLECTIVE ;  /* 0x000000000000791b */ /* 0x017ff40003800000 */
.L_x_1591:
[----:B------:R-:W-:Y:S05]  /*165d0*/  BSYNC B0 ;  /* 0x0000000000007941 */ /* 0x000fea0003800000 */
.L_x_1590:
[----:B------:R-:W-:Y:S05]  /*165e0*/  BRA `(.L_x_1592) ;  /* 0xffffffb400087947 */ /* 0x000fea000383ffff */
.L_x_1490:
[----:B--2---:R2:W3:Y:S02]  /*165f0*/  SYNCS.PHASECHK.TRANS64.TRYWAIT P0, [R0+URZ+0x28840], R2 ;  /* 0x02884002000075a7 */ /* 0x0044e4000800017f */
[----:B---3--:R-:W-:Y:S05]  /*16600*/  @!P0 NANOSLEEP.SYNCS 0x989680 ;  /* 0x009896800000895d */ /* 0x008fea0003900000 */
[----:B------:R-:W3:Y:S02]  /*16610*/  @!P0 SYNCS.PHASECHK.TRANS64 P0, [R0+URZ+0x28840], R2 ;  /* 0x02884002000085a7 */ /* 0x000ee4000800007f */
[----:B---3--:R-:W-:Y:S05]  /*16620*/  @!P0 BRA `(.L_x_1490) ;  /* 0xfffffffc00f08947 */ /* 0x008fea000383ffff */
[----:B------:R-:W-:Y:S05]  /*16630*/  BRA `(.L_x_1593) ;  /* 0xffffffb400707947 */ /* 0x000fea000383ffff */
.L_x_1494:
        /* <DEDUP_REMOVED lines=14> */
.L_x_1594:
[----:B------:R-:W-:Y:S02]  /*16720*/  IMAD.MOV.U32 R13, RZ, RZ, R4 ;  /* 0x000000ffff0d7224 */ /* 0x000fe400078e0004 */
[----:B------:R-:W-:-:S07]  /*16730*/  IMAD.MOV.U32 R6, RZ, RZ, R14 ;  /* 0x000000ffff067224 */ /* 0x000fce00078e000e */
[----:B------:R-:W-:Y:S05]  /*16740*/  WARPSYNC.COLLECTIVE R15, `(.L_x_1595) ;  /* 0x000000000f087348 */ /* 0x000fea0003c00000 */
[----:B------:R0:W1:Y:S02]  /*16750*/  SHFL.IDX P6, R14, R13, R12, R11 ;  /* 0x0000000c0d0e7389 */ /* 0x00006400000c000b */
[----:B01----:R-:W-:Y:S01]  /*16760*/  ENDCOLLECTIVE ;  /* 0x000000000000791b */ /* 0x003fe20003800000 */
.L_x_1595:
[----:B------:R-:W-:Y:S02]  /*16770*/  IMAD.MOV.U32 R13, RZ, RZ, R3 ;  /* 0x000000ffff0d7224 */ /* 0x000fe400078e0003 */
[----:B------:R-:W-:Y:S02]  /*16780*/  IMAD.MOV.U32 R12, RZ, RZ, 0x1 ;  /* 0x00000001ff0c7424 */ /* 0x000fe400078e00ff */
[----:B------:R-:W-:-:S07]  /*16790*/  IMAD.MOV.U32 R7, RZ, RZ, R14 ;  /* 0x000000ffff077224 */ /* 0x000fce00078e000e */
[----:B------:R-:W-:Y:S05]  /*167a0*/  WARPSYNC.COLLECTIVE R15, `(.L_x_1596) ;  /* 0x000000000f087348 */ /* 0x000fea0003c00000 */
[----:B------:R0:W1:Y:S02]  /*167b0*/  SHFL.IDX P6, R14, R13, R12, R11 ;  /* 0x0000000c0d0e7389 */ /* 0x00006400000c000b */
[----:B01----:R-:W-:Y:S01]  /*167c0*/  ENDCOLLECTIVE ;  /* 0x000000000000791b */ /* 0x003fe20003800000 */
.L_x_1596:
        /* <DEDUP_REMOVED lines=10> */
.L_x_1597:
        /* <DEDUP_REMOVED lines=12> */
.L_x_1598:
[----:B------:R-:W-:Y:S01]  /*16930*/  @!P2 LEA R7, P3, R10, R5, 0x1 ;  /* 0x000000050a07a211 */ /* 0x000fe200078608ff */
[----:B------:R-:W-:-:S04]  /*16940*/  VIADD R5, R0, 0x20 ;  /* 0x0000002000057836 */ /* 0x000fc80000000000 */
[----:B------:R-:W-:-:S05]  /*16950*/  @!P2 IMAD.X R6, RZ, RZ, R8, P3 ;  /* 0x000000ffff06a224 */ /* 0x000fca00018e0608 */
        /* <DEDUP_REMOVED lines=14> */
.L_x_1599:
[----:B------:R-:W-:Y:S02]  /*16a40*/  IMAD.MOV.U32 R13, RZ, RZ, R3 ;  /* 0x000000ffff0d7224 */ /* 0x000fe400078e0003 */
[----:B------:R-:W-:Y:S02]  /*16a50*/  IMAD.MOV.U32 R12, RZ, RZ, 0x3 ;  /* 0x00000003ff0c7424 */ /* 0x000fe400078e00ff */
[----:B------:R-:W-:-:S07]  /*16a60*/  IMAD.MOV.U32 R5, RZ, RZ, R14 ;  /* 0x000000ffff057224 */ /* 0x000fce00078e000e */
[----:B------:R-:W-:Y:S05]  /*16a70*/  WARPSYNC.COLLECTIVE R15, `(.L_x_1600) ;  /* 0x000000000f087348 */ /* 0x000fea0003c00000 */
[----:B------:R0:W1:Y:S02]  /*16a80*/  SHFL.IDX P6, R14, R13, R12, R11 ;  /* 0x0000000c0d0e7389 */ /* 0x00006400000c000b */
[----:B01----:R-:W-:Y:S01]  /*16a90*/  ENDCOLLECTIVE ;  /* 0x000000000000791b */ /* 0x003fe20003800000 */
.L_x_1600:
        /* <DEDUP_REMOVED lines=16> */
.L_x_1601:
[----:B------:R-:W-:Y:S02]  /*16ba0*/  IMAD.MOV.U32 R13, RZ, RZ, R3 ;  /* 0x000000ffff0d7224 */ /* 0x000fe400078e0003 */
[----:B------:R-:W-:Y:S02]  /*16bb0*/  IMAD.MOV.U32 R12, RZ, RZ, 0x4 ;  /* 0x00000004ff0c7424 */ /* 0x000fe400078e00ff */
[----:B------:R-:W-:-:S07]  /*16bc0*/  IMAD.MOV.U32 R5, RZ, RZ, R14 ;  /* 0x000000ffff057224 */ /* 0x000fce00078e000e */
[----:B------:R-:W-:Y:S05]  /*16bd0*/  WARPSYNC.COLLECTIVE R15, `(.L_x_1602) ;  /* 0x000000000f087348 */ /* 0x000fea0003c00000 */
[----:B------:R0:W1:Y:S02]  /*16be0*/  SHFL.IDX P6, R14, R13, R12, R11 ;  /* 0x0000000c0d0e7389 */ /* 0x00006400000c000b */
[----:B01----:R-:W-:Y:S01]  /*16bf0*/  ENDCOLLECTIVE ;  /* 0x000000000000791b */ /* 0x003fe20003800000 */
.L_x_1602:
        /* <DEDUP_REMOVED lines=16> */
.L_x_1603:
[----:B------:R-:W-:Y:S02]  /*16d00*/  IMAD.MOV.U32 R13, RZ, RZ, R3 ;  /* 0x000000ffff0d7224 */ /* 0x000fe400078e0003 */
[----:B------:R-:W-:Y:S02]  /*16d10*/  IMAD.MOV.U32 R12, RZ, RZ, 0x5 ;  /* 0x00000005ff0c7424 */ /* 0x000fe400078e00ff */
[----:B------:R-:W-:-:S07]  /*16d20*/  IMAD.MOV.U32 R5, RZ, RZ, R14 ;  /* 0x000000ffff057224 */ /* 0x000fce00078e000e */
[----:B------:R-:W-:Y:S05]  /*16d30*/  WARPSYNC.COLLECTIVE R15, `(.L_x_1604) ;  /* 0x000000000f087348 */ /* 0x000fea0003c00000 */
[----:B------:R0:W1:Y:S02]  /*16d40*/  SHFL.IDX P6, R14, R13, R12, R11 ;  /* 0x0000000c0d0e7389 */ /* 0x00006400000c000b */
[----:B01----:R-:W-:Y:S01]  /*16d50*/  ENDCOLLECTIVE ;  /* 0x000000000000791b */ /* 0x003fe20003800000 */
.L_x_1604:
        /* <DEDUP_REMOVED lines=16> */
.L_x_1605:
[----:B------:R-:W-:Y:S02]  /*16e60*/  IMAD.MOV.U32 R13, RZ, RZ, R3 ;  /* 0x000000ffff0d7224 */ /* 0x000fe400078e0003 */
[----:B------:R-:W-:Y:S02]  /*16e70*/  IMAD.MOV.U32 R12, RZ, RZ, 0x6 ;  /* 0x00000006ff0c7424 */ /* 0x000fe400078e00ff */
[----:B------:R-:W-:-:S07]  /*16e80*/  IMAD.MOV.U32 R5, RZ, RZ, R14 ;  /* 0x000000ffff057224 */ /* 0x000fce00078e000e */
[----:B------:R-:W-:Y:S05]  /*16e90*/  WARPSYNC.COLLECTIVE R15, `(.L_x_1606) ;  /* 0x000000000f087348 */ /* 0x000fea0003c00000 */
[----:B------:R0:W1:Y:S02]  /*16ea0*/  SHFL.IDX P6, R14, R13, R12, R11 ;  /* 0x0000000c0d0e7389 */ /* 0x00006400000c000b */
[----:B01----:R-:W-:Y:S01]  /*16eb0*/  ENDCOLLECTIVE ;  /* 0x000000000000791b */ /* 0x003fe20003800000 */
.L_x_1606:
        /* <DEDUP_REMOVED lines=9> */
[----:B------:R0:W-:Y:S02]  /*16f50*/  @!P2 LDGSTS.E.BYPASS.LTC128B.128 [R9+0x16c00], desc[UR50][R6.64+0x80], !P1 ;  /* 0x16c000800609afae */ /* 0x0001e4000c901d72 */
[----:B0-----:R-:W-:-:S07]  /*16f60*/  IMAD.MOV.U32 R6, RZ, RZ, R14 ;  /* 0x000000ffff067224 */ /* 0x001fce00078e000e */
[----:B------:R-:W-:Y:S05]  /*16f70*/  WARPSYNC.COLLECTIVE R15, `(.L_x_1607) ;  /* 0x000000000f087348 */ /* 0x000fea0003c00000 */
[----:B------:R0:W1:Y:S02]  /*16f80*/  SHFL.IDX P6, R14, R13, R12, R11 ;  /* 0x0000000c0d0e7389 */ /* 0x00006400000c000b */
[----:B01----:R-:W-:Y:S01]  /*16f90*/  ENDCOLLECTIVE ;  /* 0x000000000000791b */ /* 0x003fe20003800000 */
.L_x_1607:
[----:B------:R-:W-:-:S05]  /*16fa0*/  VIADD R7, R0, 0x60 ;  /* 0x0000006000077836 */ /* 0x000fca0000000000 */
[----:B------:R-:W-:Y:S01]  /*16fb0*/  ISETP.GE.AND P2, PT, R7, R2, PT ;  /* 0x000000020700720c */ /* 0x000fe20003f46270 */
[----:B------:R-:W-:Y:S02]  /*16fc0*/  IMAD.MOV.U32 R13, RZ, RZ, R3 ;  /* 0x000000ffff0d7224 */ /* 0x000fe400078e0003 */
[----:B------:R-:W-:Y:S02]  /*16fd0*/  IMAD.MOV.U32 R12, RZ, RZ, 0x7 ;  /* 0x00000007ff0c7424 */ /* 0x000fe400078e00ff */
[----:B------:R-:W-:-:S08]  /*16fe0*/  IMAD.MOV.U32 R5, RZ, RZ, R14 ;  /* 0x000000ffff057224 */ /* 0x000fd000078e000e */
[----:B------:R-:W-:Y:S05]  /*16ff0*/  WARPSYNC.COLLECTIVE R15, `(.L_x_1608) ;  /* 0x000000000f087348 */ /* 0x000fea0003c00000 */
[----:B------:R0:W1:Y:S02]  /*17000*/  SHFL.IDX P6, R14, R13, R12, R11 ;  /* 0x0000000c0d0e7389 */ /* 0x00006400000c000b */
[----:B01----:R-:W-:Y:S01]  /*17010*/  ENDCOLLECTIVE ;  /* 0x000000000000791b */ /* 0x003fe20003800000 */
.L_x_1608:
        /* <DEDUP_REMOVED lines=14> */
.L_x_1609:
[----:B------:R-:W-:Y:S01]  /*17100*/  IMAD.MOV.U32 R4, RZ, RZ, R14 ;  /* 0x000000ffff047224 */ /* 0x000fe200078e000e */
[----:B------:R-:W-:Y:S06]  /*17110*/  BRA `(.L_x_1610) ;  /* 0xffffffb800287947 */ /* 0x000fec000383ffff */
.L_x_1499:
[----:B0-----:R-:W3:Y:S02]  /*17120*/  LDL R2, [R1] ;  /* 0x0000000001027983 */ /* 0x001ee40000100800 */
[----:B---3--:R0:W1:Y:S02]  /*17130*/  SYNCS.PHASECHK.TRANS64.TRYWAIT P0, [R2+URZ+0x28820], R0 ;  /* 0x02882000020075a7 */ /* 0x008064000800017f */
[----:B-1----:R-:W-:Y:S05]  /*17140*/  @!P0 NANOSLEEP.SYNCS 0x989680 ;  /* 0x009896800000895d */ /* 0x002fea0003900000 */
[----:B------:R-:W1:Y:S02]  /*17150*/  @!P0 SYNCS.PHASECHK.TRANS64 P0, [R2+URZ+0x28820], R0 ;  /* 0x02882000020085a7 */ /* 0x000e64000800007f */
[----:B-1----:R-:W-:Y:S05]  /*17160*/  @!P0 BRA `(.L_x_1499) ;  /* 0xfffffffc00ec8947 */ /* 0x002fea000383ffff */
[----:B------:R-:W-:Y:S05]  /*17170*/  BRA `(.L_x_1611) ;  /* 0xffffffb8009c7947 */ /* 0x000fea000383ffff */
.L_x_1508:
[----:B-1----:R1:W2:Y:S02]  /*17180*/  SYNCS.PHASECHK.TRANS64.TRYWAIT P0, [R3+URZ+0x28840], R2 ;  /* 0x02884002030075a7 */ /* 0x0022a4000800017f */
[----:B--2---:R-:W-:Y:S05]  /*17190*/  @!P0 NANOSLEEP.SYNCS 0x989680 ;  /* 0x009896800000895d */ /* 0x004fea0003900000 */
[----:B------:R-:W2:Y:S02]  /*171a0*/  @!P0 SYNCS.PHASECHK.TRANS64 P0, [R3+URZ+0x28840], R2 ;  /* 0x02884002030085a7 */ /* 0x000ea4000800007f */
[----:B--2---:R-:W-:Y:S05]  /*171b0*/  @!P0 BRA `(.L_x_1508) ;  /* 0xfffffffc00f08947 */ /* 0x004fea000383ffff */
[----:B------:R-:W-:Y:S05]  /*171c0*/  BRA `(.L_x_1612) ;  /* 0xffffffbc00687947 */ /* 0x000fea000383ffff */
.L_x_1514:
[----:B0-----:R0:W1:Y:S02]  /*171d0*/  SYNCS.PHASECHK.TRANS64.TRYWAIT P0, [R3+URZ+0x60], R2 ;  /* 0x00006002030075a7 */ /* 0x001064000800017f */
[----:B-1----:R-:W-:Y:S05]  /*171e0*/  @!P0 NANOSLEEP.SYNCS 0x989680 ;  /* 0x009896800000895d */ /* 0x002fea0003900000 */
[----:B------:R-:W1:Y:S02]  /*171f0*/  @!P0 SYNCS.PHASECHK.TRANS64 P0, [R3+URZ+0x60], R2 ;  /* 0x00006002030085a7 */ /* 0x000e64000800007f */
[----:B-1----:R-:W-:Y:S05]  /*17200*/  @!P0 BRA `(.L_x_1514) ;  /* 0xfffffffc00f08947 */ /* 0x002fea000383ffff */
[----:B------:R-:W-:Y:S05]  /*17210*/  BRA `(.L_x_1613) ;  /* 0xffffffc000447947 */ /* 0x000fea000383ffff */
.L_x_1523:
[----:B--2---:R2:W3:Y:S02]  /*17220*/  SYNCS.PHASECHK.TRANS64.TRYWAIT P0, [R3+URZ+0x28840], R2 ;  /* 0x02884002030075a7 */ /* 0x0044e4000800017f */
[----:B---3--:R-:W-:Y:S05]  /*17230*/  @!P0 NANOSLEEP.SYNCS 0x989680 ;  /* 0x009896800000895d */ /* 0x008fea0003900000 */
[----:B------:R-:W3:Y:S02]  /*17240*/  @!P0 SYNCS.PHASECHK.TRANS64 P0, [R3+URZ+0x28840], R2 ;  /* 0x02884002030085a7 */ /* 0x000ee4000800007f */
[----:B---3--:R-:W-:Y:S05]  /*17250*/  @!P0 BRA `(.L_x_1523) ;  /* 0xfffffffc00f08947 */ /* 0x008fea000383ffff */
[----:B------:R-:W-:Y:S05]  /*17260*/  BRA `(.L_x_1614) ;  /* 0xffffffc400ec7947 */ /* 0x000fea000383ffff */
.L_x_1529:
[----:B0-----:R0:W2:Y:S02]  /*17270*/  SYNCS.PHASECHK.TRANS64.TRYWAIT P0, [R2+URZ+0x60], R3 ;  /* 0x00006003020075a7 */ /* 0x0010a4000800017f */
[----:B--2---:R-:W-:Y:S05]  /*17280*/  @!P0 NANOSLEEP.SYNCS 0x989680 ;  /* 0x009896800000895d */ /* 0x004fea0003900000 */
[----:B------:R-:W2:Y:S02]  /*17290*/  @!P0 SYNCS.PHASECHK.TRANS64 P0, [R2+URZ+0x60], R3 ;  /* 0x00006003020085a7 */ /* 0x000ea4000800007f */
[----:B--2---:R-:W-:Y:S05]  /*172a0*/  @!P0 BRA `(.L_x_1529) ;  /* 0xfffffffc00f08947 */ /* 0x004fea000383ffff */
[----:B------:R-:W-:Y:S05]  /*172b0*/  BRA `(.L_x_1615) ;  /* 0xffffffc800c87947 */ /* 0x000fea000383ffff */
.L_x_1538:
[----:B----4-:R4:W0:Y:S02]  /*172c0*/  SYNCS.PHASECHK.TRANS64.TRYWAIT P0, [R2+URZ+0x28840], R3 ;  /* 0x02884003020075a7 */ /* 0x010824000800017f */
[----:B0-----:R-:W-:Y:S05]  /*172d0*/  @!P0 NANOSLEEP.SYNCS 0x989680 ;  /* 0x009896800000895d */ /* 0x001fea0003900000 */
[----:B------:R-:W0:Y:S02]  /*172e0*/  @!P0 SYNCS.PHASECHK.TRANS64 P0, [R2+URZ+0x28840], R3 ;  /* 0x02884003020085a7 */ /* 0x000e24000800007f */
[----:B0-----:R-:W-:Y:S05]  /*172f0*/  @!P0 BRA `(.L_x_1538) ;  /* 0xfffffffc00f08947 */ /* 0x001fea000383ffff */
[----:B------:R-:W-:Y:S05]  /*17300*/  BRA `(.L_x_1616) ;  /* 0xffffffd000387947 */ /* 0x000fea000383ffff */
.L_x_1544:
[----:B0-----:R0:W2:Y:S02]  /*17310*/  SYNCS.PHASECHK.TRANS64.TRYWAIT P0, [R2+URZ+0x60], R5 ;  /* 0x00006005020075a7 */ /* 0x0010a4000800017f */
[----:B--2---:R-:W-:Y:S05]  /*17320*/  @!P0 NANOSLEEP.SYNCS 0x989680 ;  /* 0x009896800000895d */ /* 0x004fea0003900000 */
[----:B------:R-:W2:Y:S02]  /*17330*/  @!P0 SYNCS.PHASECHK.TRANS64 P0, [R2+URZ+0x60], R5 ;  /* 0x00006005020085a7 */ /* 0x000ea4000800007f */
[----:B--2---:R-:W-:Y:S05]  /*17340*/  @!P0 BRA `(.L_x_1544) ;  /* 0xfffffffc00f08947 */ /* 0x004fea000383ffff */
[----:B------:R-:W-:Y:S05]  /*17350*/  BRA `(.L_x_1617) ;  /* 0xffffffd400147947 */ /* 0x000fea000383ffff */
.L_x_1555:
[----:B----4-:R4:W0:Y:S02]  /*17360*/  SYNCS.PHASECHK.TRANS64.TRYWAIT P0, [R0+URZ+0x28860], R3 ;  /* 0x02886003000075a7 */ /* 0x010824000800017f */
[----:B0-----:R-:W-:Y:S05]  /*17370*/  @!P0 NANOSLEEP.SYNCS 0x989680 ;  /* 0x009896800000895d */ /* 0x001fea0003900000 */
[----:B------:R-:W0:Y:S02]  /*17380*/  @!P0 SYNCS.PHASECHK.TRANS64 P0, [R0+URZ+0x28860], R3 ;  /* 0x02886003000085a7 */ /* 0x000e24000800007f */
[----:B0-----:R-:W-:Y:S05]  /*17390*/  @!P0 BRA `(.L_x_1555) ;  /* 0xfffffffc00f08947 */ /* 0x001fea000383ffff */
[----:B------:R-:W-:Y:S05]  /*173a0*/  BRA `(.L_x_1618) ;  /* 0xffffffd800687947 */ /* 0x000fea000383ffff */
.L_x_1562:
[----:B------:R-:W-:Y:S01]  /*173b0*/  BSSY B0, `(.L_x_1619) ;  /* 0x0000008000007945 */ /* 0x000fe20003800000 */
[----:B------:R-:W-:Y:S02]  /*173c0*/  IMAD.MOV.U32 R13, RZ, RZ, R16 ;  /* 0x000000ffff0d7224 */ /* 0x000fe400078e0010 */
[----:B------:R-:W-:Y:S02]  /*173d0*/  IMAD.MOV.U32 R12, RZ, RZ, RZ ;  /* 0x000000ffff0c7224 */ /* 0x000fe400078e00ff */
[----:B------:R-:W-:Y:S02]  /*173e0*/  IMAD.MOV.U32 R11, RZ, RZ, 0x1f ;  /* 0x0000001fff0b7424 */ /* 0x000fe400078e00ff */
[----:B------:R-:W-:-:S07]  /*173f0*/  IMAD.MOV.U32 R15, RZ, RZ, -0x1 ;  /* 0xffffffffff0f7424 */ /* 0x000fce00078e00ff */
[----:B01-3--:R-:W-:Y:S05]  /*17400*/  WARPSYNC.COLLECTIVE R15, `(.L_x_1620) ;  /* 0x000000000f087348 */ /* 0x00bfea0003c00000 */
[----:B------:R2:W4:Y:S02]  /*17410*/  SHFL.IDX P6, R14, R13, R12, R11 ;  /* 0x0000000c0d0e7389 */ /* 0x00052400000c000b */
[----:B01234-:R-:W-:Y:S01]  /*17420*/  ENDCOLLECTIVE ;  /* 0x000000000000791b */ /* 0x01ffe20003800000 */
.L_x_1620:
[----:B------:R-:W-:Y:S05]  /*17430*/  BSYNC B0 ;  /* 0x0000000000007941 */ /* 0x000fea0003800000 */
.L_x_1619:
        /* <DEDUP_REMOVED lines=9> */
.L_x_1621:
        /* <DEDUP_REMOVED lines=18> */
.L_x_1622:
[----:B------:R-:W-:Y:S01]  /*175f0*/  IMAD.MOV.U32 R12, RZ, RZ, 0x2 ;  /* 0x00000002ff0c7424 */ /* 0x000fe200078e00ff */
[----:B------:R-:W-:-:S05]  /*17600*/  SEL R7, R14, RZ, P1 ;  /* 0x000000ff0e077207 */ /* 0x000fca0000800000 */
[----:B------:R-:W-:-:S04]  /*17610*/  IMAD.IADD R3, R2, 0x1, R7 ;  /* 0x0000000102037824 */ /* 0x000fc800078e0207 */
[----:B------:R-:W-:-:S07]  /*17620*/  IMAD.MOV.U32 R13, RZ, RZ, R3 ;  /* 0x000000ffff0d7224 */ /* 0x000fce00078e0003 */
[----:B------:R-:W-:Y:S05]  /*17630*/  WARPSYNC.COLLECTIVE R15, `(.L_x_1623) ;  /* 0x000000000f087348 */ /* 0x000fea0003c00000 */
[----:B------:R0:W1:Y:S02]  /*17640*/  SHFL.UP P6, R14, R13, R12, R11 ;  /* 0x0400000c0d0e7389 */ /* 0x00006400000c000b */
[----:B01----:R-:W-:Y:S01]  /*17650*/  ENDCOLLECTIVE ;  /* 0x000000000000791b */ /* 0x003fe20003800000 */
.L_x_1623:
[----:B------:R-:W-:Y:S01]  /*17660*/  IMAD.MOV.U32 R12, RZ, RZ, 0x4 ;  /* 0x00000004ff0c7424 */ /* 0x000fe200078e00ff */
[----:B------:R-:W-:-:S05]  /*17670*/  SEL R14, R14, RZ, P2 ;  /* 0x000000ff0e0e7207 */ /* 0x000fca0001000000 */
[----:B------:R-:W-:-:S04]  /*17680*/  IMAD.IADD R3, R3, 0x1, R14 ;  /* 0x0000000103037824 */ /* 0x000fc800078e020e */
[----:B------:R-:W-:-:S07]  /*17690*/  IMAD.MOV.U32 R13, RZ, RZ, R3 ;  /* 0x000000ffff0d7224 */ /* 0x000fce00078e0003 */
[----:B------:R-:W-:Y:S05]  /*176a0*/  WARPSYNC.COLLECTIVE R15, `(.L_x_1624) ;  /* 0x000000000f087348 */ /* 0x000fea0003c00000 */
[----:B------:R0:W1:Y:S02]  /*176b0*/  SHFL.UP P6, R14, R13, R12, R11 ;  /* 0x0400000c0d0e7389 */ /* 0x00006400000c000b */
[----:B01----:R-:W-:Y:S01]  /*176c0*/  ENDCOLLECTIVE ;  /* 0x000000000000791b */ /* 0x003fe20003800000 */
.L_x_1624:
[----:B------:R-:W-:Y:S01]  /*176d0*/  IMAD.MOV.U32 R12, RZ, RZ, 0x8 ;  /* 0x00000008ff0c7424 */ /* 0x000fe200078e00ff */
[----:B------:R-:W-:-:S05]  /*176e0*/  SEL R14, R14, RZ, P3 ;  /* 0x000000ff0e0e7207 */ /* 0x000fca0001800000 */
[----:B------:R-:W-:-:S04]  /*176f0*/  IMAD.IADD R3, R3, 0x1, R14 ;  /* 0x0000000103037824 */ /* 0x000fc800078e020e */
[----:B------:R-:W-:-:S07]  /*17700*/  IMAD.MOV.U32 R13, RZ, RZ, R3 ;  /* 0x000000ffff0d7224 */ /* 0x000fce00078e0003 */
[----:B------:R-:W-:Y:S05]  /*17710*/  WARPSYNC.COLLECTIVE R15, `(.L_x_1625) ;  /* 0x000000000f087348 */ /* 0x000fea0003c00000 */
[----:B------:R0:W1:Y:S02]  /*17720*/  SHFL.UP P6, R14, R13, R12, R11 ;  /* 0x0400000c0d0e7389 */ /* 0x00006400000c000b */
[----:B01----:R-:W-:Y:S01]  /*17730*/  ENDCOLLECTIVE ;  /* 0x000000000000791b */ /* 0x003fe20003800000 */
.L_x_1625:
[----:B------:R-:W-:Y:S01]  /*17740*/  IMAD.MOV.U32 R12, RZ, RZ, 0x10 ;  /* 0x00000010ff0c7424 */ /* 0x000fe200078e00ff */
[----:B------:R-:W-:-:S05]  /*17750*/  SEL R14, R14, RZ, P4 ;  /* 0x000000ff0e0e7207 */ /* 0x000fca0002000000 */
[----:B------:R-:W-:-:S04]  /*17760*/  IMAD.IADD R3, R3, 0x1, R14 ;  /* 0x0000000103037824 */ /* 0x000fc800078e020e */
[----:B------:R-:W-:-:S07]  /*17770*/  IMAD.MOV.U32 R13, RZ, RZ, R3 ;  /* 0x000000ffff0d7224 */ /* 0x000fce00078e0003 */
[----:B------:R-:W-:Y:S05]  /*17780*/  WARPSYNC.COLLECTIVE R15, `(.L_x_1626) ;  /* 0x000000000f087348 */ /* 0x000fea0003c00000 */
[----:B------:R0:W1:Y:S02]  /*17790*/  SHFL.UP P6, R14, R13, R12, R11 ;  /* 0x0400000c0d0e7389 */ /* 0x00006400000c000b */
[----:B01----:R-:W-:Y:S01]  /*177a0*/  ENDCOLLECTIVE ;  /* 0x000000000000791b */ /* 0x003fe20003800000 */
.L_x_1626:
        /* <DEDUP_REMOVED lines=8> */
.L_x_1627:
[----:B------:R-:W-:Y:S05]  /*17830*/  BRA `(.L_x_1628) ;  /* 0xffffffd800fc7947 */ /* 0x000fea000383ffff */
.L_x_1567:
[----:B------:R-:W-:Y:S01]  /*17840*/  BSSY B0, `(.L_x_1629) ;  /* 0x0000008000007945 */ /* 0x000fe20003800000 */
[----:B-----5:R-:W-:Y:S02]  /*17850*/  IMAD.MOV.U32 R13, RZ, RZ, R2 ;  /* 0x000000ffff0d7224 */ /* 0x020fe400078e0002 */
[----:B------:R-:W-:Y:S02]  /*17860*/  IMAD.MOV.U32 R12, RZ, RZ, 0x1 ;  /* 0x00000001ff0c7424 */ /* 0x000fe400078e00ff */
[----:B------:R-:W-:Y:S02]  /*17870*/  IMAD.MOV.U32 R11, RZ, RZ, RZ ;  /* 0x000000ffff0b7224 */ /* 0x000fe400078e00ff */
[----:B------:R-:W-:-:S07]  /*17880*/  IMAD.MOV.U32 R15, RZ, RZ, -0x1 ;  /* 0xffffffffff0f7424 */ /* 0x000fce00078e00ff */
[----:B0123--:R-:W-:Y:S05]  /*17890*/  WARPSYNC.COLLECTIVE R15, `(.L_x_1630) ;  /* 0x000000000f087348 */ /* 0x00ffea0003c00000 */
[----:B------:R4:W0:Y:S02]  /*178a0*/  SHFL.UP P6, R14, R13, R12, R11 ;  /* 0x0400000c0d0e7389 */ /* 0x00082400000c000b */
[----:B01234-:R-:W-:Y:S01]  /*178b0*/  ENDCOLLECTIVE ;  /* 0x000000000000791b */ /* 0x01ffe20003800000 */
.L_x_1630:
[----:B------:R-:W-:Y:S05]  /*178c0*/  BSYNC B0 ;  /* 0x0000000000007941 */ /* 0x000fea0003800000 */
.L_x_1629:
        /* <DEDUP_REMOVED lines=9> */
.L_x_1631:
[----:B------:R-:W-:Y:S01]  /*17960*/  IMAD.MOV.U32 R12, RZ, RZ, 0x4 ;  /* 0x00000004ff0c7424 */ /* 0x000fe200078e00ff */
[----:B------:R-:W-:-:S05]  /*17970*/  SEL R14, R14, RZ, P2 ;  /* 0x000000ff0e0e7207 */ /* 0x000fca0001000000 */
[----:B------:R-:W-:-:S04]  /*17980*/  IMAD.IADD R3, R3, 0x1, R14 ;  /* 0x0000000103037824 */ /* 0x000fc800078e020e */
[----:B------:R-:W-:-:S07]  /*17990*/  IMAD.MOV.U32 R13, RZ, RZ, R3 ;  /* 0x000000ffff0d7224 */ /* 0x000fce00078e0003 */
[----:B------:R-:W-:Y:S05]  /*179a0*/  WARPSYNC.COLLECTIVE R15, `(.L_x_1632) ;  /* 0x000000000f087348 */ /* 0x000fea0003c00000 */
[----:B------:R0:W1:Y:S02]  /*179b0*/  SHFL.UP P6, R14, R13, R12, R11 ;  /* 0x0400000c0d0e7389 */ /* 0x00006400000c000b */
[----:B01----:R-:W-:Y:S01]  /*179c0*/  ENDCOLLECTIVE ;  /* 0x000000000000791b */ /* 0x003fe20003800000 */
.L_x_1632:
[----:B------:R-:W-:Y:S01]  /*179d0*/  IMAD.MOV.U32 R12, RZ, RZ, 0x8 ;  /* 0x00000008ff0c7424 */ /* 0x000fe200078e00ff */
[----:B------:R-:W-:-:S05]  /*179e0*/  SEL R14, R14, RZ, P3 ;  /* 0x000000ff0e0e7207 */ /* 0x000fca0001800000 */
[----:B------:R-:W-:-:S04]  /*179f0*/  IMAD.IADD R3, R3, 0x1, R14 ;  /* 0x0000000103037824 */ /* 0x000fc800078e020e */
[----:B------:R-:W-:-:S07]  /*17a00*/  IMAD.MOV.U32 R13, RZ, RZ, R3 ;  /* 0x000000ffff0d7224 */ /* 0x000fce00078e0003 */
[----:B------:R-:W-:Y:S05]  /*17a10*/  WARPSYNC.COLLECTIVE R15, `(.L_x_1633) ;  /* 0x000000000f087348 */ /* 0x000fea0003c00000 */
[----:B------:R0:W1:Y:S02]  /*17a20*/  SHFL.UP P6, R14, R13, R12, R11 ;  /* 0x0400000c0d0e7389 */ /* 0x00006400000c000b */
[----:B01----:R-:W-:Y:S01]  /*17a30*/  ENDCOLLECTIVE ;  /* 0x000000000000791b */ /* 0x003fe20003800000 */
.L_x_1633:
[----:B------:R-:W-:Y:S01]  /*17a40*/  IMAD.MOV.U32 R12, RZ, RZ, 0x10 ;  /* 0x00000010ff0c7424 */ /* 0x000fe200078e00ff */
[----:B------:R-:W-:-:S05]  /*17a50*/  SEL R14, R14, RZ, P4 ;  /* 0x000000ff0e0e7207 */ /* 0x000fca0002000000 */
[----:B------:R-:W-:-:S04]  /*17a60*/  IMAD.IADD R3, R3, 0x1, R14 ;  /* 0x0000000103037824 */ /* 0x000fc800078e020e */
[----:B------:R-:W-:-:S07]  /*17a70*/  IMAD.MOV.U32 R13, RZ, RZ, R3 ;  /* 0x000000ffff0d7224 */ /* 0x000fce00078e0003 */
[----:B------:R-:W-:Y:S05]  /*17a80*/  WARPSYNC.COLLECTIVE R15, `(.L_x_1634) ;  /* 0x000000000f087348 */ /* 0x000fea0003c00000 */
[----:B------:R0:W1:Y:S02]  /*17a90*/  SHFL.UP P6, R14, R13, R12, R11 ;  /* 0x0400000c0d0e7389 */ /* 0x00006400000c000b */
[----:B01----:R-:W-:Y:S01]  /*17aa0*/  ENDCOLLECTIVE ;  /* 0x000000000000791b */ /* 0x003fe20003800000 */
.L_x_1634:
        /* <DEDUP_REMOVED lines=8> */
.L_x_1635:
[----:B------:R-:W-:Y:S05]  /*17b30*/  BRA `(.L_x_1636) ;  /* 0xffffffd800d87947 */ /* 0x000fea000383ffff */
.L_x_1569:
[----:B------:R-:W-:Y:S01]  /*17b40*/  BSSY B0, `(.L_x_1637) ;  /* 0x0000006000007945 */ /* 0x000fe20003800000 */
[----:B------:R-:W-:Y:S01]  /*17b50*/  PLOP3.LUT P6, PT, P6, PT, PT, 0x8, 0x0 ;  /* 0x000000000000781c */ /* 0x000fe200037ce170 */
[----:B------:R-:W-:-:S12]  /*17b60*/  IMAD.MOV.U32 R15, RZ, RZ, -0x1 ;  /* 0xffffffffff0f7424 */ /* 0x000fd800078e00ff */
[----:B0123--:R-:W-:Y:S05]  /*17b70*/  WARPSYNC.COLLECTIVE R15, `(.L_x_1638) ;  /* 0x000000000f087348 */ /* 0x00ffea0003c00000 */
[----:B------:R-:W-:Y:S01]  /*17b80*/  VOTE.ANY R14, PT, P6 ;  /* 0x00000000000e7806 */ /* 0x000fe200030e0100 */
[----:B0123--:R-:W-:Y:S06]  /*17b90*/  ENDCOLLECTIVE ;  /* 0x000000000000791b */ /* 0x00ffec0003800000 */
.L_x_1638:
[----:B------:R-:W-:Y:S05]  /*17ba0*/  BSYNC B0 ;  /* 0x0000000000007941 */ /* 0x000fea0003800000 */
.L_x_1637:
        /* <DEDUP_REMOVED lines=9> */
.L_x_1639:
[----:B------:R-:W-:Y:S01]  /*17c40*/  IMAD.MOV.U32 R17, RZ, RZ, R14 ;  /* 0x000000ffff117224 */ /* 0x000fe200078e000e */
[----:B------:R-:W-:Y:S06]  /*17c50*/  BRA `(.L_x_1640) ;  /* 0xffffffd800c87947 */ /* 0x000fec000383ffff */
.L_x_1571:
[----:B------:R-:W-:Y:S01]  /*17c60*/  BSSY B0, `(.L_x_1641) ;  /* 0x0000007000007945 */ /* 0x000fe20003800000 */
[----:B------:R-:W-:Y:S02]  /*17c70*/  IMAD.MOV.U32 R13, RZ, RZ, R3 ;  /* 0x000000ffff0d7224 */ /* 0x000fe400078e0003 */
[----:B------:R-:W-:Y:S02]  /*17c80*/  IMAD.MOV.U32 R11, RZ, RZ, 0x1f ;  /* 0x0000001fff0b7424 */ /* 0x000fe400078e00ff */
[----:B------:R-:W-:-:S07]  /*17c90*/  IMAD.MOV.U32 R15, RZ, RZ, -0x1 ;  /* 0xffffffffff0f7424 */ /* 0x000fce00078e00ff */
[----:B01234-:R-:W-:Y:S05]  /*17ca0*/  WARPSYNC.COLLECTIVE R15, `(.L_x_1642) ;  /* 0x000000000f087348 */ /* 0x01ffea0003c00000 */
[----:B------:R0:W0:Y:S02]  /*17cb0*/  SHFL.IDX P6, R14, R13, R12, R11 ;  /* 0x0000000c0d0e7389 */ /* 0x00002400000c000b */
[----:B01234-:R-:W-:Y:S01]  /*17cc0*/  ENDCOLLECTIVE ;  /* 0x000000000000791b */ /* 0x01ffe20003800000 */
.L_x_1642:
[----:B------:R-:W-:Y:S05]  /*17cd0*/  BSYNC B0 ;  /* 0x0000000000007941 */ /* 0x000fea0003800000 */
.L_x_1641:
[----:B------:R-:W-:Y:S01]  /*17ce0*/  IMAD.MOV.U32 R5, RZ, RZ, R14 ;  /* 0x000000ffff057224 */ /* 0x000fe200078e000e */
[----:B------:R-:W-:Y:S06]  /*17cf0*/  BRA `(.L_x_1570) ;  /* 0xffffffd800bc7947 */ /* 0x000fec000383ffff */
.L_x_1575:
[----:B0-----:R0:W2:Y:S02]  /*17d00*/  SYNCS.PHASECHK.TRANS64.TRYWAIT P0, [R0+URZ+0x28820], R3 ;  /* 0x02882003000075a7 */ /* 0x0010a4000800017f */
[----:B--2---:R-:W-:Y:S05]  /*17d10*/  @!P0 NANOSLEEP.SYNCS 0x989680 ;  /* 0x009896800000895d */ /* 0x004fea0003900000 */
[----:B------:R-:W2:Y:S02]  /*17d20*/  @!P0 SYNCS.PHASECHK.TRANS64 P0, [R0+URZ+0x28820], R3 ;  /* 0x02882003000085a7 */ /* 0x000ea4000800007f */
[----:B--2---:R-:W-:Y:S05]  /*17d30*/  @!P0 BRA `(.L_x_1575) ;  /* 0xfffffffc00f08947 */ /* 0x004fea000383ffff */
[----:B------:R-:W-:Y:S05]  /*17d40*/  BRA `(.L_x_1643) ;  /* 0xffffffe0003c7947 */ /* 0x000fea000383ffff */
.L_x_1576:
        /* <DEDUP_REMOVED lines=8> */
[----:B01-3--:R-:W-:Y:S05]  /*17dd0*/  WARPSYNC.COLLECTIVE R15, `(.L_x_1645) ;  /* 0x000000000f087348 */ /* 0x00bfea0003c00000 */
[----:B------:R2:W4:Y:S02]  /*17de0*/  SHFL.IDX P6, R14, R13, R12, R11 ;  /* 0x0000000c0d0e7389 */ /* 0x00052400000c000b */
[----:B01234-:R-:W-:Y:S01]  /*17df0*/  ENDCOLLECTIVE ;  /* 0x000000000000791b */ /* 0x01ffe20003800000 */
.L_x_1645:
[----:B------:R-:W-:Y:S05]  /*17e00*/  BSYNC B0 ;  /* 0x0000000000007941 */ /* 0x000fea0003800000 */
.L_x_1644:
[----:B------:R-:W-:Y:S05]  /*17e10*/  BRA `(.L_x_1646) ;  /* 0xffffffe000247947 */ /* 0x000fea000383ffff */
.L_x_1579:
[----:B------:R-:W-:Y:S01]  /*17e20*/  BSSY B1, `(.L_x_1647) ;  /* 0x0000006000017945 */ /* 0x000fe20003800000 */
[----:B------:R-:W-:-:S07]  /*17e30*/  IMAD.MOV.U32 R15, RZ, RZ, -0x1 ;  /* 0xffffffffff0f7424 */ /* 0x000fce00078e00ff */
[----:B0123--:R-:W-:Y:S05]  /*17e40*/  WARPSYNC.COLLECTIVE R15, `(.L_x_1648) ;  /* 0x000000000f0c7348 */ /* 0x00ffea0003c00000 */
[----:B------:R-:W-:Y:S02]  /*17e50*/  ELECT P6, UR62, PT ;  /* 0x00000000003e782f */ /* 0x000fe400038c0000 */
[----:B------:R-:W-:Y:S01]  /*17e60*/  MOV R14, UR62 ;  /* 0x0000003e000e7c02 */ /* 0x000fe20008000f00 */
[----:B0123--:R-:W-:Y:S10]  /*17e70*/  ENDCOLLECTIVE ;  /* 0x000000000000791b */ /* 0x00fff40003800000 */
.L_x_1648:
[----:B------:R-:W-:Y:S05]  /*17e80*/  BSYNC B1 ;  /* 0x0000000000017941 */ /* 0x000fea0003800000 */
.L_x_1647:
[----:B------:R-:W-:Y:S05]  /*17e90*/  BRA `(.L_x_1649) ;  /* 0xffffffe0001c7947 */ /* 0x000fea000383ffff */
.L_x_1581:
[----:B0-----:R0:W2:Y:S02]  /*17ea0*/  SYNCS.PHASECHK.TRANS64.TRYWAIT P0, [R6+URZ], R5 ;  /* 0x00000005060075a7 */ /* 0x0010a4000800017f */
[----:B--2---:R-:W-:Y:S05]  /*17eb0*/  @!P0 NANOSLEEP.SYNCS 0x989680 ;  /* 0x009896800000895d */ /* 0x004fea0003900000 */
[----:B------:R-:W2:Y:S02]  /*17ec0*/  @!P0 SYNCS.PHASECHK.TRANS64 P0, [R6+URZ], R5 ;  /* 0x00000005060085a7 */ /* 0x000ea4000800007f */
[----:B--2---:R-:W-:Y:S05]  /*17ed0*/  @!P0 BRA `(.L_x_1581) ;  /* 0xfffffffc00f08947 */ /* 0x004fea000383ffff */
[----:B------:R-:W-:Y:S05]  /*17ee0*/  BRA `(.L_x_1650) ;  /* 0xffffffe000587947 */ /* 0x000fea000383ffff */
.L_x_1582:
[----:B--2---:R2:W3:Y:S02]  /*17ef0*/  SYNCS.PHASECHK.TRANS64.TRYWAIT P0, [R7+URZ], R2 ;  /* 0x00000002070075a7 */ /* 0x0044e4000800017f */
[----:B---3--:R-:W-:Y:S05]  /*17f00*/  @!P0 NANOSLEEP.SYNCS 0x989680 ;  /* 0x009896800000895d */ /* 0x008fea0003900000 */
[----:B------:R-:W3:Y:S02]  /*17f10*/  @!P0 SYNCS.PHASECHK.TRANS64 P0, [R7+URZ], R2 ;  /* 0x00000002070085a7 */ /* 0x000ee4000800007f */
[----:B---3--:R-:W-:Y:S05]  /*17f20*/  @!P0 BRA `(.L_x_1582) ;  /* 0xfffffffc00f08947 */ /* 0x008fea000383ffff */
[----:B------:R-:W-:Y:S05]  /*17f30*/  BRA `(.L_x_1651) ;  /* 0xffffffe0004c7947 */ /* 0x000fea000383ffff */
.L_x_1584:
[----:B---3--:R3:W4:Y:S02]  /*17f40*/  SYNCS.PHASECHK.TRANS64.TRYWAIT P0, [R4+URZ], R5 ;  /* 0x00000005040075a7 */ /* 0x008724000800017f */
[----:B----4-:R-:W-:Y:S05]  /*17f50*/  @!P0 NANOSLEEP.SYNCS 0x989680 ;  /* 0x009896800000895d */ /* 0x010fea0003900000 */
[----:B------:R-:W4:Y:S02]  /*17f60*/  @!P0 SYNCS.PHASECHK.TRANS64 P0, [R4+URZ], R5 ;  /* 0x00000005040085a7 */ /* 0x000f24000800007f */
[----:B----4-:R-:W-:Y:S05]  /*17f70*/  @!P0 BRA `(.L_x_1584) ;  /* 0xfffffffc00f08947 */ /* 0x010fea000383ffff */
[----:B------:R-:W-:Y:S05]  /*17f80*/  BRA `(.L_x_1652) ;  /* 0xffffffe000547947 */ /* 0x000fea000383ffff */
.L_x_1653:
        /* <DEDUP_REMOVED lines=15> */
.L_x_3222:


//--------------------- .text._ZN7cutlass13device_kernelIN5flash11enable_sm90INS1_16FlashAttnFwdSm90INS1_25CollectiveMainloopFwdSm90ILi2EN4cute5tupleIJNS5_1CILi1EEES8_S8_EEENS6_IJNS7_ILi128EEESA_SA_EEELi128ENS_10bfloat16_tEfNS_4arch4Sm90ELb0ELb1ELb0ELb1ELb0ELb1ELb0ELb1ELb1ELb1ELb0ELb0EEENS1_21CollectiveEpilogueFwdISB_S9_SC_SE_Li256ELb1ELb1ELb0ELb0EEENS1_36VarlenDynamicPersistentTileSchedulerILi128ELi128ELi256ELi128ELb0ELb1ELb1ELb1ELb0ELb1EEEEEEEEEvNT_6ParamsE --------------------------
	.section	.text._ZN7cutlass13device_kernelIN5flash11enable_sm90INS1_16FlashAttnFwdSm90INS1_25CollectiveMainloopFwdSm90ILi2EN4cute5tupleIJNS5_1CILi1EEES8_S8_EEENS6_IJNS7_ILi128EEESA_SA_EEELi128ENS_10bfloat16_tEfNS_4arch4Sm90ELb0ELb1ELb0ELb1ELb0ELb1ELb0ELb1ELb1ELb1ELb0ELb0EEENS1_21CollectiveEpilogueFwdISB_S9_SC_SE_Li256ELb1ELb1ELb0ELb0EEENS1_36VarlenDynamicPersistentTileSchedulerILi128ELi128ELi256ELi128ELb0ELb1ELb1ELb1ELb0ELb1EEEEEEEEEvNT_6ParamsE,"ax",@progbits
	.align	128
.text._ZN7cutlass13device_kernelIN5flash11enable_sm90INS1_16FlashAttnFwdSm90INS1_25CollectiveMainloopFwdSm90ILi2EN4cute5tupleIJNS5_1CILi1EEES8_S8_EEENS6_IJNS7_ILi128EEESA_SA_EEELi128ENS_10bfloat16_tEfNS_4arch4Sm90ELb0ELb1ELb0ELb1ELb0ELb1ELb0ELb1ELb1ELb1ELb0ELb0EEENS1_21CollectiveEpilogueFwdISB_S9_SC_SE_Li256ELb1ELb1ELb0ELb0EEENS1_36VarlenDynamicPersistentTileSchedulerILi128ELi128ELi256ELi128ELb0ELb1ELb1ELb1ELb0ELb1EEEEEEEEEvNT_6ParamsE:
        .type           _ZN7cutlass13device_kernelIN5flash11enable_sm90INS1_16FlashAttnFwdSm90INS1_25CollectiveMainloopFwdSm90ILi2EN4cute5tupleIJNS5_1CILi1EEES8_S8_EEENS6_IJNS7_ILi128EEESA_SA_EEELi128ENS_10bfloat16_tEfNS_4arch4Sm90ELb0ELb1ELb0ELb1ELb0ELb1ELb0ELb1ELb1ELb1ELb0ELb0EEENS1_21CollectiveEpilogueFwdISB_S9_SC_SE_Li256ELb1ELb1ELb0ELb0EEENS1_36VarlenDynamicPersistentTileSchedulerILi128ELi128ELi256ELi128ELb0ELb1ELb1ELb1ELb0ELb1EEEEEEEEEvNT_6ParamsE,@function
        .size           _ZN7cutlass13device_kernelIN5flash11enable_sm90INS1_16FlashAttnFwdSm90INS1_25CollectiveMainloopFwdSm90ILi2EN4cute5tupleIJNS5_1CILi1EEES8_S8_EEENS6_IJNS7_ILi128EEESA_SA_EEELi128ENS_10bfloat16_tEfNS_4arch4Sm90ELb0ELb1ELb0ELb1ELb0ELb1ELb0ELb1ELb1ELb1ELb0ELb0EEENS1_21CollectiveEpilogueFwdISB_S9_SC_SE_Li256ELb1ELb1ELb0ELb0EEENS1_36VarlenDynamicPersistentTileSchedulerILi128ELi128ELi256ELi128ELb0ELb1ELb1ELb1ELb0ELb1EEEEEEEEEvNT_6ParamsE,(.L_x_3223 - _ZN7cutlass13device_kernelIN5flash11enable_sm90INS1_16FlashAttnFwdSm90INS1_25CollectiveMainloopFwdSm90ILi2EN4cute5tupleIJNS5_1CILi1EEES8_S8_EEENS6_IJNS7_ILi128EEESA_SA_EEELi128ENS_10bfloat16_tEfNS_4arch4Sm90ELb0ELb1ELb0ELb1ELb0ELb1ELb0ELb1ELb1ELb1ELb0ELb0EEENS1_21CollectiveEpilogueFwdISB_S9_SC_SE_Li256ELb1ELb1ELb0ELb0EEENS1_36VarlenDynamicPersistentTileSchedulerILi128ELi128ELi256ELi128ELb0ELb1ELb1ELb1ELb0ELb1EEEEEEEEEvNT_6ParamsE)
        .other          _ZN7cutlass13device_kernelIN5flash11enable_sm90INS1_16FlashAttnFwdSm90INS1_25CollectiveMainloopFwdSm90ILi2EN4cute5tupleIJNS5_1CILi1EEES8_S8_EEENS6_IJNS7_ILi128EEESA_SA_EEELi128ENS_10bfloat16_tEfNS_4arch4Sm90ELb0ELb1ELb0ELb1ELb0ELb1ELb0ELb1ELb1ELb1ELb0ELb0EEENS1_21CollectiveEpilogueFwdISB_S9_SC_SE_Li256ELb1ELb1ELb0ELb0EEENS1_36VarlenDynamicPersistentTileSchedulerILi128ELi128ELi256ELi128ELb0ELb1ELb1ELb1ELb0ELb1EEEEEEEEEvNT_6ParamsE,@"STO_CUDA_ENTRY STV_DEFAULT"
_ZN7cutlass13device_kernelIN5flash11enable_sm90INS1_16FlashAttnFwdSm90INS1_25CollectiveMainloopFwdSm90ILi2EN4cute5tupleIJNS5_1CILi1EEES8_S8_EEENS6_IJNS7_ILi128EEESA_SA_EEELi128ENS_10bfloat16_tEfNS_4arch4Sm90ELb0ELb1ELb0ELb1ELb0ELb1ELb0ELb1ELb1ELb1ELb0ELb0EEENS1_21CollectiveEpilogueFwdISB_S9_SC_SE_Li256ELb1ELb1ELb0ELb0EEENS1_36VarlenDynamicPersistentTileSchedulerILi128ELi128ELi256ELi128ELb0ELb1ELb1ELb1ELb0ELb1EEEEEEEEEvNT_6ParamsE:
        /* <DEDUP_REMOVED lines=23> */
.L_x_1655:
[----:B------:R-:W-:Y:S05]  /*0170*/  BSYNC B0 ;  /* 0x0000000000007941 */ /* 0x000fea0003800000 */
.L_x_1654:
        /* <DEDUP_REMOVED lines=40> */
.L_x_1656:
        /* <DEDUP_REMOVED lines=22> */
.L_x_1657:
        /* <DEDUP_REMOVED lines=18> */
.L_x_1658:
        /* <DEDUP_REMOVED lines=22> */
.L_x_1659:
        /* <DEDUP_REMOVED lines=22> */
.L_x_1660:
[----:B--2---:R-:W-:Y:S01]  /*0940*/  ISETP.NE.AND P0, PT, R2, RZ, PT ;  /* 0x000000ff0200720c */ /* 0x004fe20003f05270 */
[----:B------:R-:W-:Y:S01]  /*0950*/  IMAD.MOV.U32 R2, RZ, RZ, 0x1 ;  /* 0x00000001ff027424 */ /* 0x000fe200078e00ff */
[----:B------:R-:W-:Y:S01]  /*0960*/  NOP ;  /* 0x0000000000007918 */ /* 0x000fe20000000000 */
[----:B------:R-:W-:Y:S01]  /*0970*/  ULDC.64 UR38, c[0x0][0x208] ;  /* 0x0000820000267ab9 */ /* 0x000fe20000000a00 */
[----:B------:R-:W-:Y:S02]  /*0980*/  BSSY B9, `(.L_x_1661) ;  /* 0x0002447000097945 */ /* 0x000fe40003800000 */
[----:B------:R-:W-:-:S05]  /*0990*/  SEL R2, R2, 0x2, !P0 ;  /* 0x0000000202027807 */ /* 0x000fca0004000000 */
[----:B------:R2:W-:Y:S01]  /*09a0*/  STL [R1+0x50], R2 ;  /* 0x0000500201007387 */ /* 0x0005e20000100800 */
[----:B01-34-:R-:W-:Y:S06]  /*09b0*/  BAR.SYNC.DEFER_BLOCKING 0x0 ;  /* 0x0000000000007b1d */ /* 0x01bfec0000010000 */
[----:B------:R-:W-:Y:S05]  /*09c0*/  @!P0 BRA `(.L_x_1662) ;  /* 0x000001c800308947 */ /* 0x000fea0003800000 */
.L_x_1663:
[----:B------:R-:W-:-:S08]  /*09d0*/  NOP ;  /* 0x0000000000007918 */ /* 0x000fd00000000000 */
[----:B------:R-:W0:Y:S02]  /*09e0*/  USETMAXREG.TRY_ALLOC.CTAPOOL UP0, 0xf0 ;  /* 0x000000f0000079c8 */ /* 0x000e240008000600 */
[----:B0-----:R-:W-:-:S13]  /*09f0*/  PLOP3.LUT P0, PT, PT, PT, UP0, 0x80, 0x0 ;  /* 0x000000000000781c */ /* 0x001fda0003f0f008 */
[----:B------:R-:W-:Y:S05]  /*0a00*/  @!P0 BRA `(.L_x_1663) ;  /* 0xfffffffc00f08947 */ /* 0x000fea000383ffff */
[----:B------:R-:W-:Y:S01]  /*0a10*/  SHF.R.U32.HI R0, RZ, 0x7, R4 ;  /* 0x00000007ff007819 */ /* 0x000fe20000011604 */
[----:B------:R-:W0:Y:S08]  /*0a20*/  S2UR UR5, SR_CgaCtaId ;  /* 0x00000000000579c3 */ /* 0x000e300000008800 */
[----:B------:R-:W-:Y:S06]  /*0a30*/  BAR.ARV 0x8, 0x180 ;  /* 0x0206000000007b1d */ /* 0x000fec0000002000 */
[----:B------:R-:W-:Y:S01]  /*0a40*/  ISETP.NE.AND P0, PT, R0, 0x1, PT ;  /* 0x000000010000780c */ /* 0x000fe20003f05270 */
[----:B------:R-:W-:-:S12]  /*0a50*/  UMOV UR4, 0x400 ;  /* 0x0000040000047882 */ /* 0x000fd80000000000 */
[----:B------:R-:W-:Y:S06]  /*0a60*/  @!P0 BAR.ARV 0x9, 0x100 ;  /* 0x0244000000008b1d */ /* 0x000fec0000002000 */
[----:B0-----:R-:W-:Y:S02]  /*0a70*/  ULEA UR4, UR5, UR4, 0x18 ;  /* 0x0000000405047291 */ /* 0x001fe4000f8ec03f */
[----:B------:R-:W-:Y:S04]  /*0a80*/  BAR.SYNC.DEFER_BLOCKING 0x5, 0x180 ;  /* 0x0146000000007b1d */ /* 0x000fe80000010000 */
[----:B--2---:R-:W-:-:S02]  /*0a90*/  IMAD.U32 R2, RZ, RZ, UR4 ;  /* 0x00000004ff027e24 */ /* 0x004fc4000f8e00ff */
[----:B------:R-:W-:-:S03]  /*0aa0*/  ULDC UR4, c[0x0][0xc3c] ;  /* 0x00030f0000047ab9 */ /* 0x000fc60000000800 */
[----:B------:R-:W0:Y:S01]  /*0ab0*/  LDS.128 R28, [R2+0x288d0] ;  /* 0x0288d000021c7984 */ /* 0x000e220000000c00 */
[----:B------:R-:W-:Y:S06]  /*0ac0*/  BAR.ARV 0x4, 0x180 ;  /* 0x0106000000007b1d */ /* 0x000fec0000002000 */
[----:B0-----:R-:W-:-:S13]  /*0ad0*/  ISETP.GE.AND P0, PT, R31, UR4, PT ;  /* 0x000000041f007c0c */ /* 0x001fda000bf06270 */
[----:B------:R-:W-:Y:S05]  /*0ae0*/  @P0 BRA `(.L_x_1664) ;  /* 0x0000024000c00947 */ /* 0x000fea0003800000 */
[----:B------:R-:W2:Y:S01]  /*0af0*/  LDL.LU R13, [R1+0x50] ;  /* 0x00005000010d7983 */ /* 0x000ea20000300800 */
[----:B------:R-:W-:Y:S02]  /*0b00*/  VIADD R229, R4, 0xffffff80 ;  /* 0xffffff8004e57836 */ /* 0x000fe40000000000 */
[----:B------:R-:W-:Y:S02]  /*0b10*/  VIADD R217, R2, 0x10400 ;  /* 0x0001040002d97836 */ /* 0x000fe40000000000 */
[----:B------:R-:W-:Y:S01]  /*0b20*/  IMAD.MOV.U32 R213, RZ, RZ, RZ ;  /* 0x000000ffffd57224 */ /* 0x000fe200078e00ff */
[----:B------:R-:W-:Y:S01]  /*0b30*/  SHF.R.S32.HI R0, RZ, 0x1f, R229 ;  /* 0x0000001fff007819 */ /* 0x000fe200000114e5 */
[----:B------:R-:W-:Y:S02]  /*0b40*/  IMAD.MOV.U32 R184, RZ, RZ, RZ ;  /* 0x000000ffffb87224 */ /* 0x000fe400078e00ff */
[----:B------:R-:W-:Y:S01]  /*0b50*/  IMAD.MOV.U32 R192, RZ, RZ, RZ ;  /* 0x000000ffffc07224 */ /* 0x000fe200078e00ff */
[CC--:B------:R-:W-:Y:S01]  /*0b60*/  LEA.HI R3, R0.reuse, R229.reuse, RZ, 0x7 ;  /* 0x000000e500037211 */ /* 0x0c0fe200078f38ff */
[----:B------:R-:W-:Y:S01]  /*0b70*/  IMAD.MOV.U32 R186, RZ, RZ, RZ ;  /* 0x000000ffffba7224 */ /* 0x000fe200078e00ff */
[----:B------:R-:W-:Y:S01]  /*0b80*/  LEA.HI R5, R0, R229, RZ, 0x5 ;  /* 0x000000e500057211 */ /* 0x000fe200078f28ff */
[----:B------:R-:W-:Y:S01]  /*0b90*/  IMAD.MOV.U32 R22, RZ, RZ, RZ ;  /* 0x000000ffff167224 */ /* 0x000fe200078e00ff */
[----:B------:R-:W-:-:S02]  /*0ba0*/  LOP3.LUT R218, R3, 0xffffff80, RZ, 0xc0, !PT ;  /* 0xffffff8003da7812 */ /* 0x000fc400078ec0ff */
[----:B------:R-:W-:Y:S01]  /*0bb0*/  LEA.HI R4, R0, R229, RZ, 0x4 ;  /* 0x000000e500047211 */ /* 0x000fe200078f20ff */
[----:B------:R-:W-:Y:S01]  /*0bc0*/  IMAD.SHL.U32 R5, R5, 0x20, RZ ;  /* 0x0000002005057824 */ /* 0x000fe200078e00ff */
[----:B------:R-:W-:Y:S01]  /*0bd0*/  SHF.R.S32.HI R222, RZ, 0x7, R3 ;  /* 0x00000007ffde7819 */ /* 0x000fe20000011403 */
[----:B------:R-:W-:Y:S01]  /*0be0*/  IMAD.IADD R218, R229, 0x1, -R218 ;  /* 0x00000001e5da7824 */ /* 0x000fe200078e0ada */
[----:B------:R-:W-:Y:S02]  /*0bf0*/  LOP3.LUT R6, R4, 0x3fffff0, RZ, 0xc0, !PT ;  /* 0x03fffff004067812 */ /* 0x000fe400078ec0ff */
[----:B------:R-:W-:Y:S02]  /*0c00*/  LOP3.LUT R5, R5, 0xfffffc00, RZ, 0xc0, !PT ;  /* 0xfffffc0005057812 */ /* 0x000fe400078ec0ff */
[----:B------:R-:W-:Y:S01]  /*0c10*/  SHF.R.S32.HI R9, RZ, 0x1f, R218 ;  /* 0x0000001fff097819 */ /* 0x000fe200000114da */
[----:B------:R-:W-:Y:S01]  /*0c20*/  IMAD.IADD R6, R229, 0x1, -R6 ;  /* 0x00000001e5067824 */ /* 0x000fe200078e0a06 */
[----:B------:R-:W-:-:S02]  /*0c30*/  LEA.HI R3, R3, R222, RZ, 0x1 ;  /* 0x000000de03037211 */ /* 0x000fc400078f08ff */
[CC--:B------:R-:W-:Y:S02]  /*0c40*/  LEA.HI R8, R9.reuse, R218.reuse, RZ, 0x2 ;  /* 0x000000da09087211 */ /* 0x0c0fe400078f10ff */
[----:B------:R-:W-:Y:S02]  /*0c50*/  LEA.HI R9, R9, R218, RZ, 0x5 ;  /* 0x000000da09097211 */ /* 0x000fe400078f28ff */
[--C-:B------:R-:W-:Y:S02]  /*0c60*/  SHF.R.S32.HI R10, RZ, 0x2, R8.reuse ;  /* 0x00000002ff0a7819 */ /* 0x100fe40000011408 */
[----:B------:R-:W-:Y:S02]  /*0c70*/  SHF.R.S32.HI R7, RZ, 0x1f, R8 ;  /* 0x0000001fff077819 */ /* 0x000fe40000011408 */
[----:B------:R-:W-:Y:S02]  /*0c80*/  LEA.HI R12, R0, R229, RZ, 0x2 ;  /* 0x000000e5000c7211 */ /* 0x000fe400078f10ff */
[----:B------:R-:W-:-:S02]  /*0c90*/  LEA.HI R7, R7, R10, RZ, 0x3 ;  /* 0x0000000a07077211 */ /* 0x000fc400078f18ff */
[----:B------:R-:W-:Y:S02]  /*0ca0*/  SHF.R.S32.HI R9, RZ, 0x5, R9 ;  /* 0x00000005ff097819 */ /* 0x000fe40000011409 */
[----:B------:R-:W-:Y:S01]  /*0cb0*/  LOP3.LUT R11, R7, 0xfffffff8, RZ, 0xc0, !PT ;  /* 0xfffffff8070b7812 */ /* 0x000fe200078ec0ff */
[----:B------:R-:W-:Y:S01]  /*0cc0*/  IMAD R7, R6, 0x40, R5 ;  /* 0x0000004006077824 */ /* 0x000fe200078e0205 */
[----:B------:R-:W-:Y:S02]  /*0cd0*/  LOP3.LUT R3, R3, 0x3fffffe, RZ, 0xc0, !PT ;  /* 0x03fffffe03037812 */ /* 0x000fe400078ec0ff */
[----:B------:R-:W-:Y:S01]  /*0ce0*/  SHF.R.S32.HI R5, RZ, 0x4, R4 ;  /* 0x00000004ff057819 */ /* 0x000fe20000011404 */
[----:B------:R-:W-:Y:S01]  /*0cf0*/  IMAD.IADD R10, R10, 0x1, -R11 ;  /* 0x000000010a0a7824 */ /* 0x000fe200078e0a0b */
[----:B------:R-:W-:Y:S01]  /*0d00*/  LOP3.LUT R12, R12, 0xfffffffc, RZ, 0xc0, !PT ;  /* 0xfffffffc0c0c7812 */ /* 0x000fe200078ec0ff */
[----:B------:R-:W-:Y:S01]  /*0d10*/  IMAD.IADD R3, R222, 0x1, -R3 ;  /* 0x00000001de037824 */ /* 0x000fe200078e0a03 */
[----:B------:R-:W-:Y:S01]  /*0d20*/  LEA.HI R4, R4, R5, RZ, 0x1 ;  /* 0x0000000504047211 */ /* 0x000fe200078f08ff */
[----:B------:R-:W-:Y:S01]  /*0d30*/  IMAD R10, R9, 0x10, R10 ;  /* 0x00000010090a7824 */ /* 0x000fe200078e020a */
[-C--:B------:R-:W-:Y:S01]  /*0d40*/  LEA.HI R23, R0, R229.reuse, RZ, 0x3 ;  /* 0x000000e500177211 */ /* 0x080fe200078f18ff */
[----:B------:R-:W-:Y:S01]  /*0d50*/  IMAD.IADD R12, R229, 0x1, -R12 ;  /* 0x00000001e50c7824 */ /* 0x000fe200078e0a0c */
[----:B------:R-:W-:Y:S01]  /*0d60*/  LOP3.LUT R4, R4, 0x1ffffffe, RZ, 0xc0, !PT ;  /* 0x1ffffffe04047812 */ /* 0x000fe200078ec0ff */
[----:B------:R-:W-:Y:S01]  /*0d70*/  IMAD R223, R3, 0x40, R10 ;  /* 0x0000004003df7824 */ /* 0x000fe200078e020a */
[----:B------:R-:W-:-:S02]  /*0d80*/  LEA.HI R3, R0, R229, RZ, 0x6 ;  /* 0x000000e500037211 */ /* 0x000fc400078f30ff */
[----:B------:R-:W-:Y:S01]  /*0d90*/  LOP3.LUT R0, R23, 0xfffffff8, RZ, 0xc0, !PT ;  /* 0xfffffff817007812 */ /* 0x000fe200078ec0ff */
[----:B------:R-:W-:Y:S01]  /*0da0*/  IMAD.IADD R4, R5, 0x1, -R4 ;  /* 0x0000000105047824 */ /* 0x000fe200078e0a04 */
[----:B------:R-:W-:Y:S01]  /*0db0*/  LEA.HI R6, R12, R12, RZ, 0x1 ;  /* 0x0000000c0c067211 */ /* 0x000fe200078f08ff */
[----:B------:R-:W-:Y:S01]  /*0dc0*/  IMAD.SHL.U32 R3, R3, 0x8, RZ ;  /* 0x0000000803037824 */ /* 0x000fe200078e00ff */
[----:B------:R-:W-:Y:S01]  /*0dd0*/  SHF.R.S32.HI R23, RZ, 0x3, R23 ;  /* 0x00000003ff177819 */ /* 0x000fe20000011417 */
[----:B------:R-:W-:Y:S01]  /*0de0*/  IMAD R224, R4, 0x8, R7 ;  /* 0x0000000804e07824 */ /* 0x000fe200078e0207 */
[----:B------:R-:W-:Y:S01]  /*0df0*/  LOP3.LUT R5, R6, 0x1ffffffe, RZ, 0xc0, !PT ;  /* 0x1ffffffe06057812 */ /* 0x000fe200078ec0ff */
[----:B------:R-:W-:Y:S01]  /*0e00*/  IMAD.IADD R207, R229, 0x1, -R0 ;  /* 0x00000001e5cf7824 */ /* 0x000fe200078e0a00 */
[----:B------:R-:W-:Y:S01]  /*0e10*/  LOP3.LUT R204, R3, 0xfffffe00, RZ, 0xc0, !PT ;  /* 0xfffffe0003cc7812 */ /* 0x000fe200078ec0ff */
[C---:B------:R-:W-:Y:S01]  /*0e20*/  VIADD R212, R23.reuse, 0x20 ;  /* 0x0000002017d47836 */ /* 0x040fe20000000000 */
[----:B------:R-:W-:Y:S01]  /*0e30*/  LOP3.LUT R189, R8, 0x7ffffffc, RZ, 0xc0, !PT ;  /* 0x7ffffffc08bd7812 */ /* 0x000fe200078ec0ff */
[C---:B------:R-:W-:Y:S01]  /*0e40*/  VIADD R211, R23.reuse, 0x40 ;  /* 0x0000004017d37836 */ /* 0x040fe20000000000 */
[----:B------:R-:W-:Y:S01]  /*0e50*/  SHF.R.S32.HI R215, RZ, 0x1f, R23 ;  /* 0x0000001fffd77819 */ /* 0x000fe20000011417 */
[----:B------:R-:W-:-:S02]  /*0e60*/  VIADD R210, R23, 0x60 ;  /* 0x0000006017d27836 */ /* 0x000fc40000000000 */
[----:B------:R-:W-:Y:S01]  /*0e70*/  IMAD.IADD R12, R12, 0x1, -R5 ;  /* 0x000000010c0c7824 */ /* 0x000fe200078e0a05 */
[----:B------:R-:W-:Y:S01]  /*0e80*/  SHF.R.S32.HI R5, RZ, 0x1f, R212 ;  /* 0x0000001fff057819 */ /* 0x000fe200000114d4 */
[----:B------:R-:W-:Y:S01]  /*0e90*/  IMAD.SHL.U32 R225, R23, 0x40, RZ ;  /* 0x0000004017e17824 */ /* 0x000fe200078e00ff */
[----:B------:R-:W-:Y:S01]  /*0ea0*/  SHF.R.S32.HI R0, RZ, 0x1f, R211 ;  /* 0x0000001fff007819 */ /* 0x000fe200000114d3 */
[----:B------:R-:W-:Y:S01]  /*0eb0*/  IMAD.SHL.U32 R199, R212, 0x40, RZ ;  /* 0x00000040d4c77824 */ /* 0x000fe200078e00ff */
[----:B------:R-:W-:Y:S01]  /*0ec0*/  SHF.R.S32.HI R7, RZ, 0x1f, R210 ;  /* 0x0000001fff077819 */ /* 0x000fe200000114d2 */
[----:B------:R-:W-:Y:S01]  /*0ed0*/  IMAD.SHL.U32 R198, R211, 0x40, RZ ;  /* 0x00000040d3c67824 */ /* 0x000fe200078e00ff */
[----:B------:R-:W-:Y:S01]  /*0ee0*/  LEA.HI R5, R5, R212, RZ, 0x3 ;  /* 0x000000d405057211 */ /* 0x000fe200078f18ff */
[----:B------:R-:W-:Y:S01]  /*0ef0*/  IMAD.SHL.U32 R197, R210, 0x40, RZ ;  /* 0x00000040d2c57824 */ /* 0x000fe200078e00ff */
[----:B------:R-:W-:Y:S01]  /*0f00*/  LEA.HI R0, R0, R211, RZ, 0x3 ;  /* 0x000000d300007211 */ /* 0x000fe200078f18ff */
[----:B------:R-:W-:Y:S01]  /*0f10*/  IMAD.SHL.U32 R16, R207, 0x8, RZ ;  /* 0x00000008cf107824 */ /* 0x000fe200078e00ff */
[----:B------:R-:W-:Y:S01]  /*0f20*/  LEA.HI R7, R7, R210, RZ, 0x3 ;  /* 0x000000d207077211 */ /* 0x000fe200078f18ff */
[----:B------:R-:W-:Y:S01]  /*0f30*/  IMAD.SHL.U32 R5, R5, 0x40, RZ ;  /* 0x0000004005057824 */ /* 0x000fe200078e00ff */
[----:B------:R-:W-:Y:S01]  /*0f40*/  LOP3.LUT R3, R225, 0x1c0, RZ, 0xc0, !PT ;  /* 0x000001c0e1037812 */ /* 0x000fe200078ec0ff */
[----:B------:R-:W-:Y:S01]  /*0f50*/  IMAD.SHL.U32 R0, R0, 0x40, RZ ;  /* 0x0000004000007824 */ /* 0x000fe200078e00ff */
[----:B------:R-:W-:Y:S01]  /*0f60*/  LOP3.LUT R199, R199, 0x1c0, RZ, 0xc0, !PT ;  /* 0x000001c0c7c77812 */ /* 0x000fe200078ec0ff */
[----:B------:R-:W-:Y:S01]  /*0f70*/  IMAD.SHL.U32 R7, R7, 0x40, RZ ;  /* 0x0000004007077824 */ /* 0x000fe200078e00ff */
[----:B------:R-:W-:Y:S01]  /*0f80*/  LOP3.LUT R198, R198, 0x1c0, RZ, 0xc0, !PT ;  /* 0x000001c0c6c67812 */ /* 0x000fe200078ec0ff */
[----:B------:R-:W-:Y:S01]  /*0f90*/  IMAD.SHL.U32 R18, R207, 0x4, RZ ;  /* 0x00000004cf127824 */ /* 0x000fe200078e00ff */
[----:B------:R-:W-:Y:S01]  /*0fa0*/  LOP3.LUT R197, R197, 0x1c0, RZ, 0xc0, !PT ;  /* 0x000001c0c5c57812 */ /* 0x000fe200078ec0ff */
[----:B------:R-:W-:Y:S01]  /*0fb0*/  VIADD R190, R16, 0x40 ;  /* 0x0000004010be7836 */ /* 0x000fe20000000000 */
[----:B------:R-:W-:Y:S01]  /*0fc0*/  SHF.R.U32.HI R203, RZ, 0x3, R3 ;  /* 0x00000003ffcb7819 */ /* 0x000fe20000011603 */
[----:B------:R-:W-:Y:S01]  /*0fd0*/  VIADD R185, R18, 0x20 ;  /* 0x0000002012b97836 */ /* 0x000fe20000000000 */
[--C-:B------:R-:W-:Y:S01]  /*0fe0*/  LOP3.LUT R206, R3, 0x38, R16.reuse, 0xf8, !PT ;  /* 0x0000003803ce7812 */ /* 0x100fe200078ef810 */
[----:B------:R-:W-:Y:S01]  /*0ff0*/  IMAD.IADD R189, R218, 0x1, -R189 ;  /* 0x00000001dabd7824 */ /* 0x000fe200078e0abd */
[----:B------:R-:W-:Y:S01]  /*1000*/  SHF.R.U32.HI R228, RZ, 0x3, R199 ;  /* 0x00000003ffe47819 */ /* 0x000fe200000116c7 */
[----:B------:R-:W-:Y:S01]  /*1010*/  IMAD R195, R12, 0x8, R223 ;  /* 0x000000080cc37824 */ /* 0x000fe200078e02df */
[----:B------:R-:W-:-:S02]  /*1020*/  LOP3.LUT R3, R199, 0x38, R16, 0xf8, !PT ;  /* 0x00000038c7037812 */ /* 0x000fc400078ef810 */
[----:B------:R-:W-:Y:S02]  /*1030*/  SHF.R.U32.HI R227, RZ, 0x3, R198 ;  /* 0x00000003ffe37819 */ /* 0x000fe400000116c6 */
[--C-:B------:R-:W-:Y:S02]  /*1040*/  LOP3.LUT R4, R198, 0x38, R16.reuse, 0xf8, !PT ;  /* 0x00000038c6047812 */ /* 0x100fe400078ef810 */
[----:B------:R-:W-:Y:S02]  /*1050*/  SHF.R.U32.HI R226, RZ, 0x3, R197 ;  /* 0x00000003ffe27819 */ /* 0x000fe400000116c5 */
[----:B------:R-:W-:Y:S02]  /*1060*/  LOP3.LUT R9, R197, 0x38, R16, 0xf8, !PT ;  /* 0x00000038c5097812 */ /* 0x000fe400078ef810 */
[----:B------:R-:W-:Y:S02]  /*1070*/  LOP3.LUT R202, R5, 0xfffffe00, RZ, 0xc0, !PT ;  /* 0xfffffe0005ca7812 */ /* 0x000fe400078ec0ff */
[----:B------:R-:W-:-:S02]  /*1080*/  LOP3.LUT R201, R0, 0xfffffe00, RZ, 0xc0, !PT ;  /* 0xfffffe0000c97812 */ /* 0x000fc400078ec0ff */
[----:B------:R-:W-:Y:S02]  /*1090*/  LOP3.LUT R200, R7, 0xfffffe00, RZ, 0xc0, !PT ;  /* 0xfffffe0007c87812 */ /* 0x000fe400078ec0ff */
[----:B------:R-:W-:Y:S02]  /*10a0*/  LOP3.LUT R206, R204, R206, R203, 0xf6, !PT ;  /* 0x000000ceccce7212 */ /* 0x000fe400078ef6cb */
[----:B------:R-:W-:Y:S02]  /*10b0*/  LOP3.LUT R0, R202, R3, R228, 0xf6, !PT ;  /* 0x00000003ca007212 */ /* 0x000fe400078ef6e4 */
[----:B------:R-:W-:Y:S01]  /*10c0*/  LOP3.LUT R4, R201, R4, R227, 0xf6, !PT ;  /* 0x00000004c9047212 */ /* 0x000fe200078ef6e3 */
[--C-:B------:R-:W-:Y:S01]  /*10d0*/  IMAD R205, R206, 0x2, R217.reuse ;  /* 0x00000002cecd7824 */ /* 0x100fe200078e02d9 */
[----:B------:R-:W-:Y:S01]  /*10e0*/  LOP3.LUT R6, R200, R9, R226, 0xf6, !PT ;  /* 0x00000009c8067212 */ /* 0x000fe200078ef6e2 */
[--C-:B------:R-:W-:Y:S01]  /*10f0*/  IMAD R221, R0, 0x2, R217.reuse ;  /* 0x0000000200dd7824 */ /* 0x100fe200078e02d9 */
[----:B------:R-:W-:Y:S01]  /*1100*/  SHF.R.S32.HI R17, RZ, 0x1f, R16 ;  /* 0x0000001fff117819 */ /* 0x000fe20000011410 */
[--C-:B------:R-:W-:Y:S01]  /*1110*/  IMAD R220, R4, 0x2, R217.reuse ;  /* 0x0000000204dc7824 */ /* 0x100fe200078e02d9 */
[----:B------:R-:W-:Y:S01]  /*1120*/  SHF.R.S32.HI R19, RZ, 0x1f, R18 ;  /* 0x0000001fff137819 */ /* 0x000fe20000011412 */
[----:B------:R-:W-:Y:S01]  /*1130*/  IMAD R219, R6, 0x2, R217 ;  /* 0x0000000206db7824 */ /* 0x000fe200078e02d9 */
[----:B------:R-:W-:-:S02]  /*1140*/  SHF.R.S32.HI R216, RZ, 0x1f, R185 ;  /* 0x0000001fffd87819 */ /* 0x000fc400000114b9 */
[----:B------:R-:W-:Y:S02]  /*1150*/  SHF.R.S32.HI R214, RZ, 0x1f, R190 ;  /* 0x0000001fffd67819 */ /* 0x000fe400000114be */
[----:B--2---:R-:W-:-:S07]  /*1160*/  LOP3.LUT R191, R13, 0x1, RZ, 0xfc, !PT ;  /* 0x000000010dbf7812 */ /* 0x004fce00078efcff */
.L_x_1926:
[----:B------:R-:W-:Y:S05]  /*1170*/  YIELD ;  /* 0x0000000000007946 */ /* 0x000fea0003800000 */
[----:B------:R-:W-:Y:S01]  /*1180*/  ULDC.64 UR4, c[0x0][0xa28] ;  /* 0x00028a0000047ab9 */ /* 0x000fe20000000a00 */
[----:B0---4-:R-:W0:Y:S01]  /*1190*/  LDC.64 R6, c[0x0][0xa08] ;  /* 0x00028200ff067b82 */ /* 0x011e220000000a00 */
[----:B------:R-:W-:Y:S01]  /*11a0*/  ISETP.NE.U32.AND P1, PT, RZ, UR4, PT ;  /* 0x00000004ff007c0c */ /* 0x000fe2000bf25070 */
[----:B------:R-:W-:Y:S02]  /*11b0*/  IMAD.MOV.U32 R0, RZ, RZ, RZ ;  /* 0x000000ffff007224 */ /* 0x000fe400078e00ff */
[----:B------:R-:W-:Y:S01]  /*11c0*/  IMAD.MOV.U32 R28, RZ, RZ, RZ ;  /* 0x000000ffff1c7224 */ /* 0x000fe200078e00ff */
[----:B------:R-:W-:Y:S01]  /*11d0*/  ISETP.NE.AND.EX P1, PT, RZ, UR5, PT, P1 ;  /* 0x00000005ff007c0c */ /* 0x000fe2000bf25310 */
[----:B------:R-:W-:-:S02]  /*11e0*/  ULDC.64 UR4, c[0x0][0xa18] ;  /* 0x0002860000047ab9 */ /* 0x000fc40000000a00 */
[----:B------:R-:W-:-:S04]  /*11f0*/  ISETP.NE.U32.AND P2, PT, RZ, UR4, PT ;  /* 0x00000004ff007c0c */ /* 0x000fc8000bf45070 */
[----:B------:R-:W-:Y:S01]  /*1200*/  ISETP.NE.AND.EX P2, PT, RZ, UR5, PT, P2 ;  /* 0x00000005ff007c0c */ /* 0x000fe2000bf45320 */
[----:B------:R-:W-:Y:S02]  /*1210*/  ULDC.64 UR4, c[0x0][0xa08] ;  /* 0x0002820000047ab9 */ /* 0x000fe40000000a00 */
[----:B------:R-:W-:-:S03]  /*1220*/  ISETP.NE.U32.AND P0, PT, RZ, UR4, PT ;  /* 0x00000004ff007c0c */ /* 0x000fc6000bf05070 */
[----:B---3--:R-:W1:Y:S01]  /*1230*/  @P1 LDC.64 R4, c[0x0][0xa28] ;  /* 0x00028a00ff041b82 */ /* 0x008e620000000a00 */
[----:B------:R-:W-:Y:S01]  /*1240*/  ISETP.NE.AND.EX P0, PT, RZ, UR5, PT, P0 ;  /* 0x00000005ff007c0c */ /* 0x000fe2000bf05300 */
[----:B0-----:R-:W-:-:S06]  /*1250*/  IMAD.WIDE R10, R31, 0x4, R6 ;  /* 0x000000041f0a7825 */ /* 0x001fcc00078e0206 */
[----:B------:R-:W0:Y:S01]  /*1260*/  @P2 LDC.64 R8, c[0x0][0xa18] ;  /* 0x00028600ff082b82 */ /* 0x000e220000000a00 */
[----:B------:R-:W-:Y:S02]  /*1270*/  ULDC UR4, c[0x0][0x288] ;  /* 0x0000a20000047ab9 */ /* 0x000fe40000000800 */
[----:B------:R-:W-:Y:S01]  /*1280*/  IMAD.U32 R187, RZ, RZ, UR4 ;  /* 0x00000004ffbb7e24 */ /* 0x000fe2000f8e00ff */
[----:B------:R-:W-:Y:S02]  /*1290*/  ULDC.64 UR4, c[0x0][0x418] ;  /* 0x0001060000047ab9 */ /* 0x000fe40000000a00 */
[----:B--2---:R2:W5:Y:S01]  /*12a0*/  @P0 LDG.E R28, desc[UR38][R10.64] ;  /* 0x000000260a1c0981 */ /* 0x004562000c1e1900 */
[----:B-1----:R-:W-:-:S05]  /*12b0*/  @P1 IMAD.WIDE R4, R31, 0x4, R4 ;  /* 0x000000041f041825 */ /* 0x002fca00078e0204 */
[----:B------:R2:W5:Y:S01]  /*12c0*/  @P1 LDG.E R0, desc[UR38][R4.64] ;  /* 0x0000002604001981 */ /* 0x000562000c1e1900 */
[----:B0-----:R-:W-:-:S05]  /*12d0*/  @P2 IMAD.WIDE R6, R31, 0x4, R8 ;  /* 0x000000041f062825 */ /* 0x001fca00078e0208 */
[----:B------:R2:W5:Y:S01]  /*12e0*/  @P2 LDG.E R187, desc[UR38][R6.64] ;  /* 0x0000002606bb2981 */ /* 0x000562000c1e1900 */
[----:B------:R-:W-:-:S03]  /*12f0*/  UISETP.NE.U32.AND UP0, UPT, UR4, URZ, UPT ;  /* 0x0000003f0400728c */ /* 0x000fc6000bf05070 */
[----:B------:R-:W-:Y:S01]  /*1300*/  ULDC UR4, c[0x0][0x424] ;  /* 0x0001090000047ab9 */ /* 0x000fe20000000800 */
[----:B------:R-:W-:-:S03]  /*1310*/  UISETP.NE.AND.EX UP0, UPT, UR5, URZ, UPT, UP0 ;  /* 0x0000003f0500728c */ /* 0x000fc6000bf05300 */
[----:B------:R-:W-:Y:S01]  /*1320*/  ULDC UR5, c[0x0][0x2f0] ;  /* 0x0000bc0000057ab9 */ /* 0x000fe20000000800 */
[----:B------:R-:W-:-:S04]  /*1330*/  USEL UR4, UR4, 0x1, UP0 ;  /* 0x0000000104047887 */ /* 0x000fc80008000000 */
[----:B------:R-:W-:-:S03]  /*1340*/  UIMAD UR4, UR4, UR5, URZ ;  /* 0x00000005040472a4 */ /* 0x000fc6000f8e023f */
[----:B------:R-:W-:Y:S02]  /*1350*/  ULDC UR5, c[0x0][0x348] ;  /* 0x0000d20000057ab9 */ /* 0x000fe40000000800 */
[----:B------:R-:W-:Y:S02]  /*1360*/  IMAD.U32 R24, RZ, RZ, UR5 ;  /* 0x00000005ff187e24 */ /* 0x000fe4000f8e00ff */
[----:B------:R-:W-:Y:S01]  /*1370*/  IMAD.U32 R27, RZ, RZ, UR4 ;  /* 0x00000004ff1b7e24 */ /* 0x000fe2000f8e00ff */
[----:B--2---:R-:W-:Y:S06]  /*1380*/  @P2 BRA `(.L_x_1665) ;  /* 0x0000000000242947 */ /* 0x004fec0003800000 */
[----:B------:R-:W-:Y:S02]  /*1390*/  ULDC.64 UR4, c[0x0][0xa00] ;  /* 0x0002800000047ab9 */ /* 0x000fe40000000a00 */
[----:B------:R-:W-:-:S04]  /*13a0*/  ISETP.NE.U32.AND P1, PT, RZ, UR4, PT ;  /* 0x00000004ff007c0c */ /* 0x000fc8000bf25070 */
[----:B------:R-:W-:-:S13]  /*13b0*/  ISETP.NE.AND.EX P1, PT, RZ, UR5, PT, P1 ;  /* 0x00000005ff007c0c */ /* 0x000fda000bf25310 */
[----:B------:R-:W-:Y:S05]  /*13c0*/  @!P1 BRA `(.L_x_1665) ;  /* 0x0000000000149947 */ /* 0x000fea0003800000 */
[----:B------:R-:W0:Y:S02]  /*13d0*/  LDC.64 R4, c[0x0][0xa00] ;  /* 0x00028000ff047b82 */ /* 0x000e240000000a00 */
[----:B0-----:R-:W-:-:S05]  /*13e0*/  IMAD.WIDE R4, R31, 0x4, R4 ;  /* 0x000000041f047825 */ /* 0x001fca00078e0204 */
[----:B-----5:R-:W2:Y:S04]  /*13f0*/  LDG.E R187, desc[UR38][R4.64] ;  /* 0x0000002604bb7981 */ /* 0x020ea8000c1e1900 */
[----:B------:R-:W2:Y:S02]  /*1400*/  LDG.E R6, desc[UR38][R4.64+0x4] ;  /* 0x0000042604067981 */ /* 0x000ea4000c1e1900 */
[----:B--2---:R-:W-:-:S07]  /*1410*/  IMAD.IADD R187, R6, 0x1, -R187 ;  /* 0x0000000106bb7824 */ /* 0x004fce00078e0abb */
.L_x_1665:
[----:B------:R-:W-:Y:S01]  /*1420*/  ULDC.64 UR4, c[0x0][0xa20] ;  /* 0x0002880000047ab9 */ /* 0x000fe20000000a00 */
[----:B------:R-:W-:Y:S01]  /*1430*/  IMAD.MOV.U32 R208, RZ, RZ, R30 ;  /* 0x000000ffffd07224 */ /* 0x000fe200078e001e */
[----:B------:R-:W-:Y:S01]  /*1440*/  ISETP.NE.U32.AND P1, PT, RZ, UR4, PT ;  /* 0x00000004ff007c0c */ /* 0x000fe2000bf25070 */
[----:B------:R-:W-:-:S03]  /*1450*/  IMAD.MOV.U32 R209, RZ, RZ, R31 ;  /* 0x000000ffffd17224 */ /* 0x000fc600078e001f */
[----:B------:R-:W-:-:S13]  /*1460*/  ISETP.NE.AND.EX P1, PT, RZ, UR5, PT, P1 ;  /* 0x00000005ff007c0c */ /* 0x000fda000bf25310 */
[----:B------:R-:W-:Y:S05]  /*1470*/  @!P1 BRA `(.L_x_1666) ;  /* 0x0000000000109947 */ /* 0x000fea0003800000 */
[----:B------:R-:W0:Y:S02]  /*1480*/  LDC.64 R4, c[0x0][0xa20] ;  /* 0x00028800ff047b82 */ /* 0x000e240000000a00 */
[----:B0-----:R-:W-:-:S05]  /*1490*/  IMAD.WIDE R4, R31, 0x4, R4 ;  /* 0x000000041f047825 */ /* 0x001fca00078e0204 */
[----:B------:R0:W5:Y:S01]  /*14a0*/  LDG.E R27, desc[UR38][R4.64] ;  /* 0x00000026041b7981 */ /* 0x000162000c1e1900 */
[----:B------:R-:W-:Y:S05]  /*14b0*/  BRA `(.L_x_1667) ;  /* 0x0000000000107947 */ /* 0x000fea0003800000 */
.L_x_1666:
[----:B------:R-:W-:Y:S05]  /*14c0*/  @!P0 BRA `(.L_x_1667) ;  /* 0x00000000000c8947 */ /* 0x000fea0003800000 */
[----:B------:R-:W2:Y:S04]  /*14d0*/  LDG.E R4, desc[UR38][R10.64] ;  /* 0x000000260a047981 */ /* 0x000ea8000c1e1900 */
[----:B------:R-:W2:Y:S02]  /*14e0*/  LDG.E R27, desc[UR38][R10.64+0x4] ;  /* 0x000004260a1b7981 */ /* 0x000ea4000c1e1900 */
[----:B--2---:R-:W-:-:S07]  /*14f0*/  IMAD.IADD R27, R27, 0x1, -R4 ;  /* 0x000000011b1b7824 */ /* 0x004fce00078e0a04 */
.L_x_1667:
[----:B------:R-:W-:Y:S01]  /*1500*/  ULDC.64 UR4, c[0x0][0xa10] ;  /* 0x0002840000047ab9 */ /* 0x000fe20000000a00 */
[----:B------:R-:W1:Y:S01]  /*1510*/  LDC R9, c[0x0][0x448] ;  /* 0x00011200ff097b82 */ /* 0x000e620000000800 */
[----:B------:R-:W-:-:S04]  /*1520*/  ISETP.NE.U32.AND P0, PT, RZ, UR4, PT ;  /* 0x00000004ff007c0c */ /* 0x000fc8000bf05070 */
[----:B------:R-:W-:Y:S01]  /*1530*/  ISETP.NE.AND.EX P0, PT, RZ, UR5, PT, P0 ;  /* 0x00000005ff007c0c */ /* 0x000fe2000bf05300 */
[----:B------:R-:W-:Y:S02]  /*1540*/  ULDC.64 UR4, c[0x0][0xa30] ;  /* 0x00028c0000047ab9 */ /* 0x000fe40000000a00 */
[----:B------:R-:W-:Y:S01]  /*1550*/  ISETP.NE.U32.AND P1, PT, RZ, UR4, PT ;  /* 0x00000004ff007c0c */ /* 0x000fe2000bf25070 */
[----:B-----5:R-:W-:Y:S01]  /*1560*/  IMAD.MOV.U32 R115, RZ, RZ, R27 ;  /* 0x000000ffff737224 */ /* 0x020fe200078e001b */
[----:B------:R-:W2:Y:S02]  /*1570*/  LDC.64 R12, c[0x0][0x9e0] ;  /* 0x00027800ff0c7b82 */ /* 0x000ea40000000a00 */
[----:B------:R-:W-:-:S06]  /*1580*/  ISETP.NE.AND.EX P1, PT, RZ, UR5, PT, P1 ;  /* 0x00000005ff007c0c */ /* 0x000fcc000bf25310 */
[----:B0-----:R-:W0:Y:S08]  /*1590*/  @P0 LDC.64 R4, c[0x0][0xa10] ;  /* 0x00028400ff040b82 */ /* 0x001e300000000a00 */
[----:B------:R-:W3:Y:S01]  /*15a0*/  @P1 LDC.64 R6, c[0x0][0xa30] ;  /* 0x00028c00ff061b82 */ /* 0x000ee20000000a00 */
[----:B0-----:R-:W-:-:S05]  /*15b0*/  @P0 IMAD.WIDE R4, R31, 0x4, R4 ;  /* 0x000000041f040825 */ /* 0x001fca00078e0204 */
[----:B------:R-:W4:Y:S04]  /*15c0*/  @P0 LDG.E R3, desc[UR38][R4.64] ;  /* 0x0000002604030981 */ /* 0x000f28000c1e1900 */
[----:B------:R0:W4:Y:S01]  /*15d0*/  @P0 LDG.E R8, desc[UR38][R4.64+0x4] ;  /* 0x0000042604080981 */ /* 0x000122000c1e1900 */
[----:B---3--:R-:W-:-:S05]  /*15e0*/  @P1 IMAD.WIDE R6, R31, 0x4, R6 ;  /* 0x000000041f061825 */ /* 0x008fca00078e0206 */
[----:B------:R3:W5:Y:S01]  /*15f0*/  @P1 LDG.E R115, desc[UR38][R6.64] ;  /* 0x0000002606731981 */ /* 0x000762000c1e1900 */
[----:B-1----:R-:W-:Y:S01]  /*1600*/  ISETP.NE.AND P1, PT, R9, 0x1, PT ;  /* 0x000000010900780c */ /* 0x002fe20003f25270 */
[----:B------:R-:W-:Y:S01]  /*1610*/  IMAD.SHL.U32 R193, R29, 0x80, RZ ;  /* 0x000000801dc17824 */ /* 0x000fe200078e00ff */
[----:B--2---:R-:W-:Y:S01]  /*1620*/  ISETP.GE.AND P2, PT, R13, 0x1, PT ;  /* 0x000000010d00780c */ /* 0x004fe20003f46270 */
[----:B------:R-:W-:Y:S02]  /*1630*/  IMAD.IADD R11, R27, 0x1, -R0 ;  /* 0x000000011b0b7824 */ /* 0x000fe400078e0a00 */
[----:B------:R-:W-:-:S04]  /*1640*/  VIADD R0, R193, 0x7f ;  /* 0x0000007fc1007836 */ /* 0x000fc80000000000 */
[----:B0-----:R-:W-:-:S04]  /*1650*/  IMAD.MOV.U32 R4, RZ, RZ, R0 ;  /* 0x000000ffff047224 */ /* 0x001fc800078e0000 */
[----:B------:R-:W0:Y:S08]  /*1660*/  @P1 LDC R9, c[0x0][0x44c] ;  /* 0x00011300ff091b82 */ /* 0x000e300000000800 */
[----:B------:R-:W1:Y:S01]  /*1670*/  @P1 LDC R10, c[0x0][0x450] ;  /* 0x00011400ff0a1b82 */ /* 0x000e620000000800 */
[----:B----4-:R-:W-:Y:S02]  /*1680*/  @P0 IMAD.IADD R24, R8, 0x1, -R3 ;  /* 0x0000000108180824 */ /* 0x010fe400078e0a03 */
[----:B0-----:R-:W-:-:S04]  /*1690*/  @P1 IMAD.HI.U32 R3, R0, R9, RZ ;  /* 0x0000000900031227 */ /* 0x001fc800078e00ff */
[----:B------:R-:W-:Y:S01]  /*16a0*/  IMAD.IADD R188, R11, 0x1, R24 ;  /* 0x000000010bbc7824 */ /* 0x000fe200078e0218 */
[----:B-1----:R-:W-:-:S03]  /*16b0*/  @P1 SHF.R.U32.HI R4, RZ, R10, R3 ;  /* 0x0000000aff041219 */ /* 0x002fc60000011603 */
[C---:B------:R-:W-:Y:S01]  /*16c0*/  VIADD R0, R188.reuse, 0x7f ;  /* 0x0000007fbc007836 */ /* 0x040fe20000000000 */
[----:B------:R-:W-:-:S04]  /*16d0*/  IADD3 R5, R188, 0x1, -R187 ;  /* 0x00000001bc057810 */ /* 0x000fc80007ffe8bb */
[----:B------:R-:W-:Y:S01]  /*16e0*/  SHF.R.S32.HI R3, RZ, 0x1f, R0 ;  /* 0x0000001fff037819 */ /* 0x000fe20000011400 */
[----:B---3--:R-:W-:-:S03]  /*16f0*/  IMAD.IADD R7, R5, 0x1, R4 ;  /* 0x0000000105077824 */ /* 0x008fc600078e0204 */
[----:B------:R-:W-:Y:S01]  /*1700*/  LEA.HI R3, R3, R0, RZ, 0x7 ;  /* 0x0000000003037211 */ /* 0x000fe200078f38ff */
[----:B------:R-:W-:-:S03]  /*1710*/  IMAD.IADD R0, R7, 0x1, R12 ;  /* 0x0000000107007824 */ /* 0x000fc600078e020c */
[----:B------:R-:W-:Y:S01]  /*1720*/  SHF.R.S32.HI R129, RZ, 0x7, R3 ;  /* 0x00000007ff817819 */ /* 0x000fe20000011403 */
[----:B------:R-:W-:Y:S06]  /*1730*/  @!P2 BRA `(.L_x_1668) ;  /* 0x000000000048a947 */ /* 0x000fec0003800000 */
[C---:B------:R-:W-:Y:S01]  /*1740*/  ISETP.GT.AND P0, PT, R7.reuse, RZ, PT ;  /* 0x000000ff0700720c */ /* 0x040fe20003f04270 */
[----:B------:R-:W-:Y:S01]  /*1750*/  BSSY B0, `(.L_x_1669) ;  /* 0x000000e000007945 */ /* 0x000fe20003800000 */
[----:B------:R-:W-:-:S11]  /*1760*/  VIADD R3, R7, 0xffffffff ;  /* 0xffffffff07037836 */ /* 0x000fd60000000000 */
[----:B------:R-:W-:Y:S05]  /*1770*/  @P0 BRA `(.L_x_1670) ;  /* 0x00000000001c0947 */ /* 0x000fea0003800000 */
[----:B------:R-:W-:Y:S01]  /*1780*/  ISETP.NE.AND P0, PT, R13, 0x1, PT ;  /* 0x000000010d00780c */ /* 0x000fe20003f05270 */
[----:B------:R-:W-:-:S12]  /*1790*/  IMAD.MOV R3, RZ, RZ, -R7 ;  /* 0x000000ffff037224 */ /* 0x000fd800078e0a07 */
[----:B------:R-:W0:Y:S02]  /*17a0*/  @P0 LDC.64 R4, c[0x0][0x9e8] ;  /* 0x00027a00ff040b82 */ /* 0x000e240000000a00 */
[----:B0-----:R-:W-:-:S05]  /*17b0*/  @P0 IMAD.HI.U32 R4, R3, R4, RZ ;  /* 0x0000000403040227 */ /* 0x001fca00078e00ff */
[----:B------:R-:W-:-:S04]  /*17c0*/  @P0 SHF.R.U32.HI R3, RZ, R5, R4 ;  /* 0x00000005ff030219 */ /* 0x000fc80000011604 */
[----:B------:R-:W-:Y:S01]  /*17d0*/  LOP3.LUT R3, RZ, R3, RZ, 0x33, !PT ;  /* 0x00000003ff037212 */ /* 0x000fe200078e33ff */
[----:B------:R-:W-:Y:S06]  /*17e0*/  BRA `(.L_x_1671) ;  /* 0x0000000000107947 */ /* 0x000fec0003800000 */
.L_x_1670:
[----:B------:R-:W-:-:S13]  /*17f0*/  ISETP.NE.AND P0, PT, R13, 0x1, PT ;  /* 0x000000010d00780c */ /* 0x000fda0003f05270 */
[----:B------:R-:W0:Y:S02]  /*1800*/  @P0 LDC.64 R4, c[0x0][0x9e8] ;  /* 0x00027a00ff040b82 */ /* 0x000e240000000a00 */
[----:B0-----:R-:W-:-:S05]  /*1810*/  @P0 IMAD.HI.U32 R4, R3, R4, RZ ;  /* 0x0000000403040227 */ /* 0x001fca00078e00ff */
[----:B------:R-:W-:-:S07]  /*1820*/  @P0 SHF.R.U32.HI R3, RZ, R5, R4 ;  /* 0x00000005ff030219 */ /* 0x000fce0000011604 */
.L_x_1671:
[----:B------:R-:W-:Y:S05]  /*1830*/  BSYNC B0 ;  /* 0x0000000000007941 */ /* 0x000fea0003800000 */
.L_x_1669:
[----:B------:R-:W-:-:S05]  /*1840*/  IMAD R3, R3, R13, R13 ;  /* 0x0000000d03037224 */ /* 0x000fca00078e020d */
[----:B------:R-:W-:-:S07]  /*1850*/  VIMNMX R0, R0, R3, PT ;  /* 0x0000000300007248 */ /* 0x000fce0003fe0100 */
.L_x_1668:
[----:B------:R-:W0:Y:S01]  /*1860*/  @P1 LDC R4, c[0x0][0x44c] ;  /* 0x00011300ff041b82 */ /* 0x000e220000000800 */
[----:B------:R-:W-:Y:S01]  /*1870*/  IMAD.IADD R127, R188, 0x1, -R187 ;  /* 0x00000001bc7f7824 */ /* 0x000fe200078e0abb */
[----:B------:R-:W-:-:S06]  /*1880*/  ULDC UR4, c[0x0][0x9dc] ;  /* 0x0002770000047ab9 */ /* 0x000fcc0000000800 */
[----:B------:R-:W1:Y:S01]  /*1890*/  @P1 LDC R6, c[0x0][0x450] ;  /* 0x00011400ff061b82 */ /* 0x000e620000000800 */
[----:B0-----:R-:W-:-:S04]  /*18a0*/  @P1 IMAD.HI.U32 R3, R193, R4, RZ ;  /* 0x00000004c1031227 */ /* 0x001fc800078e00ff */
[----:B------:R-:W-:Y:S01]  /*18b0*/  IMAD.MOV.U32 R4, RZ, RZ, R193 ;  /* 0x000000ffff047224 */ /* 0x000fe200078e00c1 */
[----:B-1----:R-:W-:-:S05]  /*18c0*/  @P1 SHF.R.U32.HI R4, RZ, R6, R3 ;  /* 0x00000006ff041219 */ /* 0x002fca0000011603 */
[----:B------:R-:W-:-:S04]  /*18d0*/  IMAD.IADD R3, R127, 0x1, R4 ;  /* 0x000000017f037824 */ /* 0x000fc800078e0204 */
[----:B------:R-:W-:Y:S01]  /*18e0*/  VIADD R4, R3, -UR4 ;  /* 0x8000000403047c36 */ /* 0x000fe20008000000 */
[----:B------:R-:W-:Y:S06]  /*18f0*/  @!P2 BRA `(.L_x_1672) ;  /* 0x000000000044a947 */ /* 0x000fec0003800000 */
[----:B------:R-:W-:Y:S01]  /*1900*/  ISETP.GT.AND P0, PT, R3, -0x1, PT ;  /* 0xffffffff0300780c */ /* 0x000fe20003f04270 */
[----:B------:R-:W-:-:S12]  /*1910*/  BSSY B0, `(.L_x_1673) ;  /* 0x000000d000007945 */ /* 0x000fd80003800000 */
        /* <DEDUP_REMOVED lines=8> */
.L_x_1674:
[----:B------:R-:W-:-:S13]  /*19a0*/  ISETP.NE.AND P0, PT, R13, 0x1, PT ;  /* 0x000000010d00780c */ /* 0x000fda0003f05270 */
[----:B------:R-:W0:Y:S02]  /*19b0*/  @P0 LDC.64 R6, c[0x0][0x9e8] ;  /* 0x00027a00ff060b82 */ /* 0x000e240000000a00 */
[----:B0-----:R-:W-:-:S05]  /*19c0*/  @P0 IMAD.HI.U32 R6, R3, R6, RZ ;  /* 0x0000000603060227 */ /* 0x001fca00078e00ff */
[----:B------:R-:W-:-:S07]  /*19d0*/  @P0 SHF.R.U32.HI R3, RZ, R7, R6 ;  /* 0x00000007ff030219 */ /* 0x000fce0000011606 */
.L_x_1675:
[----:B------:R-:W-:Y:S05]  /*19e0*/  BSYNC B0 ;  /* 0x0000000000007941 */ /* 0x000fea0003800000 */
.L_x_1673:
[----:B------:R-:W-:-:S05]  /*19f0*/  IMAD R3, R3, R13, RZ ;  /* 0x0000000d03037224 */ /* 0x000fca00078e02ff */
[----:B------:R-:W-:-:S07]  /*1a00*/  VIMNMX R4, R4, R3, !PT ;  /* 0x0000000304047248 */ /* 0x000fce0007fe0100 */
.L_x_1672:
[----:B------:R-:W-:Y:S01]  /*1a10*/  VIADD R0, R0, 0x7f ;  /* 0x0000007f00007836 */ /* 0x000fe20000000000 */
[----:B------:R-:W-:-:S04]  /*1a20*/  SHF.R.S32.HI R5, RZ, 0x1f, R4 ;  /* 0x0000001fff057819 */ /* 0x000fc80000011404 */
[----:B------:R-:W-:Y:S02]  /*1a30*/  SHF.R.S32.HI R3, RZ, 0x1f, R0 ;  /* 0x0000001fff037819 */ /* 0x000fe40000011400 */
[----:B------:R-:W-:Y:S02]  /*1a40*/  LEA.HI R5, R5, R4, RZ, 0x7 ;  /* 0x0000000405057211 */ /* 0x000fe400078f38ff */
[----:B------:R-:W-:Y:S02]  /*1a50*/  LEA.HI R3, R3, R0, RZ, 0x7 ;  /* 0x0000000003037211 */ /* 0x000fe400078f38ff */
[----:B------:R-:W-:Y:S02]  /*1a60*/  SHF.R.S32.HI R5, RZ, 0x7, R5 ;  /* 0x00000007ff057819 */ /* 0x000fe40000011405 */
[----:B------:R-:W-:Y:S02]  /*1a70*/  SHF.R.S32.HI R0, RZ, 0x7, R3 ;  /* 0x00000007ff007819 */ /* 0x000fe40000011403 */
[----:B------:R-:W-:-:S02]  /*1a80*/  VIMNMX R5, RZ, R5, !PT ;  /* 0x00000005ff057248 */ /* 0x000fc40007fe0100 */
[----:B------:R-:W-:-:S03]  /*1a90*/  VIMNMX R0, R129, R0, PT ;  /* 0x0000000081007248 */ /* 0x000fc60003fe0100 */
[--C-:B------:R-:W-:Y:S02]  /*1aa0*/  IMAD R5, R5, 0x80, -R11.reuse ;  /* 0x0000008005057824 */ /* 0x100fe400078e0a0b */
[----:B------:R-:W-:-:S03]  /*1ab0*/  IMAD R3, R0, 0x80, -R11 ;  /* 0x0000008000037824 */ /* 0x000fc600078e0a0b */
[----:B------:R-:W-:Y:S02]  /*1ac0*/  VIMNMX R5, RZ, R5, !PT ;  /* 0x00000005ff057248 */ /* 0x000fe40007fe0100 */
[----:B------:R-:W-:Y:S02]  /*1ad0*/  VIMNMX R0, R3, R24, PT ;  /* 0x0000001803007248 */ /* 0x000fe40003fe0100 */
[----:B------:R-:W-:Y:S02]  /*1ae0*/  SHF.R.U32.HI R25, RZ, 0x7, R5 ;  /* 0x00000007ff197819 */ /* 0x000fe40000011605 */
[----:B------:R-:W-:-:S03]  /*1af0*/  ISETP.GT.AND P0, PT, R0, R5, PT ;  /* 0x000000050000720c */ /* 0x000fc60003f04270 */
[----:B------:R-:W-:-:S10]  /*1b00*/  IMAD.MOV.U32 R26, RZ, RZ, R25 ;  /* 0x000000ffff1a7224 */ /* 0x000fd400078e0019 */
[----:B------:R-:W-:-:S05]  /*1b10*/  @P0 VIADD R0, R0, 0x7f ;  /* 0x0000007f00000836 */ /* 0x000fca0000000000 */
[----:B------:R-:W-:-:S04]  /*1b20*/  @P0 SHF.R.S32.HI R3, RZ, 0x1f, R0 ;  /* 0x0000001fff030819 */ /* 0x000fc80000011400 */
[----:B------:R-:W-:-:S04]  /*1b30*/  @P0 LEA.HI R3, R3, R0, RZ, 0x7 ;  /* 0x0000000003030211 */ /* 0x000fc800078f38ff */
[----:B------:R-:W-:Y:S02]  /*1b40*/  @P0 SHF.R.S32.HI R26, RZ, 0x7, R3 ;  /* 0x00000007ff1a0819 */ /* 0x000fe40000011403 */
[----:B------:R-:W-:Y:S02]  /*1b50*/  PLOP3.LUT P0, PT, PT, PT, PT, 0x80, 0x0 ;  /* 0x000000000000781c */ /* 0x000fe40003f0f070 */
[----:B------:R-:W-:-:S13]  /*1b60*/  ISETP.GT.AND P1, PT, R26, R25, PT ;  /* 0x000000191a00720c */ /* 0x000fda0003f24270 */
[----:B------:R-:W-:Y:S05]  /*1b70*/  @!P1 BRA `(.L_x_1676) ;  /* 0x0000007000689947 */ /* 0x000fea0003800000 */
        /* <DEDUP_REMOVED lines=20> */
.L_x_1678:
[----:B------:R-:W-:Y:S05]  /*1cc0*/  BSYNC B6 ;  /* 0x0000000000067941 */ /* 0x000fea0003800000 */
.L_x_1677:
        /* <DEDUP_REMOVED lines=20> */
.L_x_1680:
[----:B------:R-:W-:Y:S05]  /*1e10*/  BSYNC B6 ;  /* 0x0000000000067941 */ /* 0x000fea0003800000 */
.L_x_1679:
[----:B------:R-:W-:Y:S01]  /*1e20*/  ULDC.64 UR4, c[0x0][0x9f8] ;  /* 0x00027e0000047ab9 */ /* 0x000fe20000000a00 */
[----:B------:R-:W0:Y:S01]  /*1e30*/  S2R R29, SR_TID.X ;  /* 0x00000000001d7919 */ /* 0x000e220000002100 */
[----:B------:R-:W-:Y:S01]  /*1e40*/  ISETP.NE.U32.AND P0, PT, RZ, UR4, PT ;  /* 0x00000004ff007c0c */ /* 0x000fe2000bf05070 */
[----:B------:R-:W1:Y:S01]  /*1e50*/  LDC.64 R98, c[0x0][0x300] ;  /* 0x0000c000ff627b82 */ /* 0x000e620000000a00 */
[----:B------:R-:W-:Y:S01]  /*1e60*/  IMAD.IADD R42, R28, 0x1, R27 ;  /* 0x000000011c2a7824 */ /* 0x000fe200078e021b */
[----:B------:R-:W-:Y:S01]  /*1e70*/  ULDC.64 UR6, c[0x0][0xa08] ;  /* 0x0002820000067ab9 */ /* 0x000fe20000000a00 */
[----:B------:R-:W-:Y:S01]  /*1e80*/  ISETP.NE.AND.EX P0, PT, RZ, UR5, PT, P0 ;  /* 0x00000005ff007c0c */ /* 0x000fe2000bf05300 */
[----:B------:R-:W-:Y:S01]  /*1e90*/  ULDC.64 UR4, c[0x0][0x308] ;  /* 0x0000c20000047ab9 */ /* 0x000fe20000000a00 */
[----:B------:R-:W-:-:S03]  /*1ea0*/  SHF.R.S32.HI R8, RZ, 0x1f, R30 ;  /* 0x0000001fff087819 */ /* 0x000fc6000001141e */
[----:B------:R-:W2:Y:S08]  /*1eb0*/  LDC R113, c[0x0][0x3f4] ;  /* 0x0000fd00ff717b82 */ /* 0x000eb00000000800 */
[----:B------:R-:W3:Y:S08]  /*1ec0*/  @P0 LDC.64 R4, c[0x0][0x9f8] ;  /* 0x00027e00ff040b82 */ /* 0x000ef00000000a00 */
[----:B------:R-:W4:Y:S01]  /*1ed0*/  LDC.64 R12, c[0x0][0x3f8] ;  /* 0x0000fe00ff0c7b82 */ /* 0x000f220000000a00 */
[----:B---3--:R-:W-:-:S05]  /*1ee0*/  @P0 IMAD.WIDE R4, R31, 0x4, R4 ;  /* 0x000000041f040825 */ /* 0x008fca00078e0204 */
[----:B------:R3:W3:Y:S01]  /*1ef0*/  @P0 LDG.E R31, desc[UR38][R4.64] ;  /* 0x00000026041f0981 */ /* 0x0006e2000c1e1900 */
[----:B------:R-:W-:Y:S01]  /*1f00*/  SHF.R.S32.HI R32, RZ, 0x1f, R42 ;  /* 0x0000001fff207819 */ /* 0x000fe2000001142a */
[-C--:B-1----:R-:W-:Y:S01]  /*1f10*/  IMAD.WIDE.U32 R6, R42, R98.reuse, RZ ;  /* 0x000000622a067225 */ /* 0x082fe200078e00ff */
[----:B------:R-:W-:Y:S02]  /*1f20*/  ISETP.NE.U32.AND P0, PT, RZ, UR6, PT ;  /* 0x00000006ff007c0c */ /* 0x000fe4000bf05070 */
[----:B0-----:R-:W-:Y:S01]  /*1f30*/  SHF.R.U32.HI R29, RZ, 0x7, R29 ;  /* 0x00000007ff1d7819 */ /* 0x001fe2000001161d */
[----:B------:R-:W-:Y:S01]  /*1f40*/  IMAD R0, R32, R98, RZ ;  /* 0x0000006220007224 */ /* 0x000fe200078e02ff */
[----:B------:R-:W-:Y:S01]  /*1f50*/  ISETP.NE.AND.EX P0, PT, RZ, UR7, PT, P0 ;  /* 0x00000007ff007c0c */ /* 0x000fe2000bf05300 */
[-C--:B----4-:R-:W-:Y:S01]  /*1f60*/  IMAD.WIDE.U32 R10, R23, R12.reuse, R16 ;  /* 0x0000000c170a7225 */ /* 0x090fe200078e0010 */
[----:B------:R-:W-:Y:S02]  /*1f70*/  ISETP.NE.AND P6, PT, R29, 0x1, PT ;  /* 0x000000011d00780c */ /* 0x000fe40003fc5270 */
[----:B--2---:R-:W-:Y:S01]  /*1f80*/  ISETP.GE.AND P1, PT, R16, R113, PT ;  /* 0x000000711000720c */ /* 0x004fe20003f26270 */
[----:B------:R-:W-:Y:S01]  /*1f90*/  IMAD R3, R42, R99, R0 ;  /* 0x000000632a037224 */ /* 0x000fe200078e0200 */
[----:B-----5:R-:W-:Y:S01]  /*1fa0*/  SHF.R.S32.HI R27, RZ, 0x1f, R115 ;  /* 0x0000001fff1b7819 */ /* 0x020fe20000011473 */
[C---:B------:R-:W-:Y:S01]  /*1fb0*/  IMAD.SHL.U32 R88, R98.reuse, 0x20, RZ ;  /* 0x0000002062587824 */ /* 0x040fe200078e00ff */
[----:B------:R-:W-:Y:S01]  /*1fc0*/  SHF.L.U64.HI R89, R98, 0x5, R99 ;  /* 0x0000000562597819 */ /* 0x000fe20000010263 */
[----:B------:R-:W-:Y:S01]  /*1fd0*/  IMAD.IADD R7, R7, 0x1, R3 ;  /* 0x0000000107077824 */ /* 0x000fe200078e0203 */
[----:B------:R-:W-:Y:S01]  /*1fe0*/  SHF.L.U64.HI R21, R12, 0x5, R13 ;  /* 0x000000050c157819 */ /* 0x000fe2000001020d */
[----:B------:R-:W-:Y:S01]  /*1ff0*/  IMAD R3, R8, UR4, RZ ;  /* 0x0000000408037c24 */ /* 0x000fe2000f8e02ff */
[----:B------:R-:W-:Y:S01]  /*2000*/  SHF.R.S32.HI R118, RZ, 0x1f, R212 ;  /* 0x0000001fff767819 */ /* 0x000fe200000114d4 */
[C---:B---3--:R-:W-:Y:S01]  /*2010*/  IMAD.WIDE.U32 R4, R30.reuse, UR4, R6 ;  /* 0x000000041e047c25 */ /* 0x048fe2000f8e0006 */
[----:B------:R-:W-:Y:S01]  /*2020*/  SHF.R.S32.HI R117, RZ, 0x1f, R211 ;  /* 0x0000001fff757819 */ /* 0x000fe200000114d3 */
[----:B------:R-:W0:Y:S01]  /*2030*/  LDC.64 R6, c[0x0][0x408] ;  /* 0x00010200ff067b82 */ /* 0x000e220000000a00 */
[----:B------:R-:W-:Y:S01]  /*2040*/  SHF.R.S32.HI R116, RZ, 0x1f, R210 ;  /* 0x0000001fff747819 */ /* 0x000fe200000114d2 */
[----:B------:R-:W-:Y:S01]  /*2050*/  IMAD R3, R30, UR5, R3 ;  /* 0x000000051e037c24 */ /* 0x000fe2000f8e0203 */
[----:B------:R-:W-:Y:S01]  /*2060*/  ULDC.64 UR4, c[0x0][0x310] ;  /* 0x0000c40000047ab9 */ /* 0x000fe20000000a00 */
[----:B------:R-:W-:-:S02]  /*2070*/  IMAD R28, R27, R12, RZ ;  /* 0x0000000c1b1c7224 */ /* 0x000fc400078e02ff */
[----:B------:R-:W-:Y:S02]  /*2080*/  IMAD.IADD R5, R5, 0x1, R3 ;  /* 0x0000000105057824 */ /* 0x000fe400078e0203 */
[----:B------:R-:W-:Y:S02]  /*2090*/  IMAD R33, R115, R13, R28 ;  /* 0x0000000d73217224 */ /* 0x000fe400078e021c */
[-C--:B------:R-:W-:Y:S02]  /*20a0*/  IMAD R28, R215, R98.reuse, RZ ;  /* 0x00000062d71c7224 */ /* 0x080fe400078e02ff */
[----:B------:R-:W-:-:S04]  /*20b0*/  IMAD.WIDE.U32 R130, R23, R98, R88 ;  /* 0x0000006217827225 */ /* 0x000fc800078e0058 */
[----:B------:R-:W-:-:S04]  /*20c0*/  IMAD.WIDE.U32 R40, R23, R98, R16 ;  /* 0x0000006217287225 */ /* 0x000fc800078e0010 */
[----:B------:R-:W-:Y:S02]  /*20d0*/  VIADD R126, R29, 0x8 ;  /* 0x000000081d7e7836 */ /* 0x000fe40000000000 */
[----:B------:R-:W-:Y:S02]  /*20e0*/  IMAD.SHL.U32 R128, R98, 0x80, RZ ;  /* 0x0000008062807824 */ /* 0x000fe400078e00ff */
[----:B0-----:R-:W-:-:S04]  /*20f0*/  IMAD R14, R215, R6, RZ ;  /* 0x00000006d70e7224 */ /* 0x001fc800078e02ff */
[----:B------:R-:W-:Y:S01]  /*2100*/  IMAD R85, R23, R7, R14 ;  /* 0x0000000717557224 */ /* 0x000fe200078e020e */
[----:B------:R-:W-:Y:S02]  /*2110*/  SHF.R.S32.HI R0, RZ, 0x1f, R31 ;  /* 0x0000001fff007819 */ /* 0x000fe4000001141f */
[----:B------:R-:W-:Y:S02]  /*2120*/  SEL R31, R31, RZ, !P0 ;  /* 0x000000ff1f1f7207 */ /* 0x000fe40004000000 */
[----:B------:R-:W-:Y:S02]  /*2130*/  SEL R9, R0, RZ, !P0 ;  /* 0x000000ff00097207 */ /* 0x000fe40004000000 */
[----:B------:R-:W-:Y:S01]  /*2140*/  IADD3 R42, P0, R23, R42, RZ ;  /* 0x0000002a172a7210 */ /* 0x000fe20007f1e0ff */
[----:B------:R-:W-:-:S04]  /*2150*/  IMAD.WIDE.U32 R96, R31, UR4, R4 ;  /* 0x000000041f607c25 */ /* 0x000fc8000f8e0004 */
[----:B------:R-:W-:Y:S01]  /*2160*/  IMAD R0, R9, UR4, RZ ;  /* 0x0000000409007c24 */ /* 0x000fe2000f8e02ff */
[C---:B------:R-:W-:Y:S01]  /*2170*/  IADD3 R38, P3, R96.reuse, 0x40, RZ ;  /* 0x0000004060267810 */ /* 0x040fe20007f7e0ff */
[----:B------:R-:W-:Y:S01]  /*2180*/  IMAD.X R43, R215, 0x1, R32, P0 ;  /* 0x00000001d72b7824 */ /* 0x000fe200000e0620 */
[----:B------:R-:W-:Y:S01]  /*2190*/  IADD3 R36, P0, R96, R40, RZ ;  /* 0x0000002860247210 */ /* 0x000fe20007f1e0ff */
[----:B------:R-:W-:Y:S01]  /*21a0*/  IMAD R35, R31, UR5, R0 ;  /* 0x000000051f237c24 */ /* 0x000fe2000f8e0200 */
[----:B------:R-:W-:Y:S05]  /*21b0*/  @!P6 WARPSYNC.ALL ;  /* 0x000000000000e948 */ /* 0x000fea0003800000 */
[----:B------:R-:W-:Y:S01]  /*21c0*/  ULDC.64 UR4, c[0x0][0x330] ;  /* 0x0000cc0000047ab9 */ /* 0x000fe20000000a00 */
[----:B------:R-:W-:-:S02]  /*21d0*/  IMAD.IADD R35, R97, 0x1, R35 ;  /* 0x0000000161237824 */ /* 0x000fc400078e0223 */
[----:B------:R-:W-:Y:S02]  /*21e0*/  IMAD R3, R8, UR4, RZ ;  /* 0x0000000408037c24 */ /* 0x000fe4000f8e02ff */
[----:B------:R-:W-:-:S04]  /*21f0*/  IMAD.WIDE.U32 R4, R30, UR4, R16 ;  /* 0x000000041e047c25 */ /* 0x000fc8000f8e0010 */
[----:B------:R-:W-:Y:S01]  /*2200*/  IMAD R3, R30, UR5, R3 ;  /* 0x000000051e037c24 */ /* 0x000fe2000f8e0203 */
[----:B------:R-:W-:Y:S01]  /*2210*/  ULDC.64 UR4, c[0x0][0x338] ;  /* 0x0000ce0000047ab9 */ /* 0x000fe20000000a00 */
[----:B------:R-:W-:Y:S02]  /*2220*/  IMAD.X R103, RZ, RZ, R35, P3 ;  /* 0x000000ffff677224 */ /* 0x000fe400018e0623 */
[----:B------:R-:W-:Y:S01]  /*2230*/  IMAD.IADD R5, R5, 0x1, R3 ;  /* 0x0000000105057824 */ /* 0x000fe200078e0203 */
[----:B------:R-:W-:Y:S01]  /*2240*/  SEL R3, R113, RZ, P1 ;  /* 0x000000ff71037207 */ /* 0x000fe20000800000 */
[----:B------:R-:W-:Y:S02]  /*2250*/  IMAD R0, R9, UR4, RZ ;  /* 0x0000000409007c24 */ /* 0x000fe4000f8e02ff */
[----:B------:R-:W-:-:S04]  /*2260*/  IMAD.WIDE.U32 R8, R23, R6, R18 ;  /* 0x0000000617087225 */ /* 0x000fc800078e0012 */
[----:B------:R-:W-:Y:S02]  /*2270*/  IMAD.IADD R3, R16, 0x1, R3 ;  /* 0x0000000110037824 */ /* 0x000fe400078e0203 */
[----:B------:R-:W-:Y:S02]  /*2280*/  IMAD R105, R31, UR5, R0 ;  /* 0x000000051f697c24 */ /* 0x000fe4000f8e0200 */
[-C--:B------:R-:W-:Y:S01]  /*2290*/  IMAD R0, R215, R12.reuse, RZ ;  /* 0x0000000cd7007224 */ /* 0x080fe200078e02ff */
[----:B------:R-:W-:Y:S01]  /*22a0*/  SHF.R.S32.HI R20, RZ, 0x1f, R3 ;  /* 0x0000001fff147819 */ /* 0x000fe20000011403 */
[----:B------:R-:W-:Y:S01]  /*22b0*/  IMAD.WIDE.U32 R94, R31, UR4, R4 ;  /* 0x000000041f5e7c25 */ /* 0x000fe2000f8e0004 */
[----:B------:R-:W-:Y:S02]  /*22c0*/  ULDC UR4, c[0x0][0x2f4] ;  /* 0x0000bd0000047ab9 */ /* 0x000fe40000000800 */
[----:B------:R-:W-:Y:S01]  /*22d0*/  LEA.HI R44, R20, R3, RZ, 0x3 ;  /* 0x00000003142c7211 */ /* 0x000fe200078f18ff */
[----:B------:R-:W-:Y:S01]  /*22e0*/  IMAD.WIDE.U32 R4, R23, R12, R18 ;  /* 0x0000000c17047225 */ /* 0x000fe200078e0012 */
[----:B------:R-:W-:-:S02]  /*22f0*/  ISETP.GE.AND P2, PT, R16, UR4, PT ;  /* 0x0000000410007c0c */ /* 0x000fc4000bf46270 */
[----:B------:R-:W-:Y:S01]  /*2300*/  LOP3.LUT R37, R44, 0xfffffff8, RZ, 0xc0, !PT ;  /* 0xfffffff82c257812 */ /* 0x000fe200078ec0ff */
[----:B------:R-:W-:Y:S01]  /*2310*/  IMAD R15, R23, R13, R0 ;  /* 0x0000000d170f7224 */ /* 0x000fe200078e0200 */
[----:B------:R-:W-:Y:S01]  /*2320*/  P2R R0, PR, RZ, 0x2 ;  /* 0x00000002ff007803 */ /* 0x000fe20000000000 */
[----:B------:R-:W-:Y:S01]  /*2330*/  IMAD.MOV.U32 R86, RZ, RZ, R8 ;  /* 0x000000ffff567224 */ /* 0x000fe200078e0008 */
[----:B------:R-:W-:Y:S01]  /*2340*/  LEA.HI R8, R20, R3, RZ, 0x6 ;  /* 0x0000000314087211 */ /* 0x000fe200078f30ff */
[----:B------:R-:W-:Y:S01]  /*2350*/  IMAD.IADD R5, R5, 0x1, R15 ;  /* 0x0000000105057824 */ /* 0x000fe200078e020f */
[----:B------:R-:W-:Y:S01]  /*2360*/  SHF.L.U64.HI R20, R12, 0x6, R13 ;  /* 0x000000060c147819 */ /* 0x000fe2000001020d */
[----:B------:R-:W-:Y:S01]  /*2370*/  IMAD.IADD R11, R15, 0x1, R11 ;  /* 0x000000010f0b7824 */ /* 0x000fe200078e020b */
[----:B------:R-:W-:Y:S01]  /*2380*/  SHF.R.S32.HI R101, RZ, 0x3, R44 ;  /* 0x00000003ff657819 */ /* 0x000fe2000001142c */
[----:B------:R-:W-:Y:S01]  /*2390*/  IMAD.WIDE.U32 R14, R23, R6, R16 ;  /* 0x00000006170e7225 */ /* 0x000fe200078e0010 */
[----:B------:R-:W-:-:S03]  /*23a0*/  SHF.R.S32.HI R102, RZ, 0x1f, R37 ;  /* 0x0000001fff667819 */ /* 0x000fc60000011425 */
[----:B------:R-:W-:Y:S01]  /*23b0*/  IMAD.SHL.U32 R3, R8, 0x80, RZ ;  /* 0x0000008008037824 */ /* 0x000fe200078e00ff */
[----:B------:R-:W-:Y:S01]  /*23c0*/  LOP3.LUT R8, R44, 0x38, RZ, 0xc0, !PT ;  /* 0x000000382c087812 */ /* 0x000fe200078ec0ff */
[----:B------:R-:W-:-:S03]  /*23d0*/  IMAD.WIDE.U32 R92, R115, R12, R4 ;  /* 0x0000000c735c7225 */ /* 0x000fc600078e0004 */
[----:B------:R-:W-:Y:S01]  /*23e0*/  LOP3.LUT R8, R8, 0x1c0, R225, 0xf8, !PT ;  /* 0x000001c008087812 */ /* 0x000fe200078ef8e1 */
[----:B------:R-:W-:Y:S01]  /*23f0*/  IMAD.IADD R87, R9, 0x1, R85 ;  /* 0x0000000109577824 */ /* 0x000fe200078e0255 */
[--C-:B------:R-:W-:Y:S01]  /*2400*/  LOP3.LUT R9, R199, 0x38, R44.reuse, 0xf8, !PT ;  /* 0x00000038c7097812 */ /* 0x100fe200078ef82c */
[----:B------:R-:W-:Y:S01]  /*2410*/  IMAD R4, R27, R6, RZ ;  /* 0x000000061b047224 */ /* 0x000fe200078e02ff */
[----:B------:R-:W-:Y:S01]  /*2420*/  LOP3.LUT R3, R3, 0xffffe000, RZ, 0xc0, !PT ;  /* 0xffffe00003037812 */ /* 0x000fe200078ec0ff */
[----:B------:R-:W-:Y:S01]  /*2430*/  IMAD.IADD R85, R85, 0x1, R15 ;  /* 0x0000000155557824 */ /* 0x000fe200078e020f */
[----:B------:R-:W-:Y:S01]  /*2440*/  LOP3.LUT R15, R197, 0x38, R44, 0xf8, !PT ;  /* 0x00000038c50f7812 */ /* 0x000fe200078ef82c */
[----:B------:R-:W-:Y:S01]  /*2450*/  IMAD.MOV.U32 R84, RZ, RZ, R14 ;  /* 0x000000ffff547224 */ /* 0x000fe200078e000e */
[----:B------:R-:W-:Y:S01]  /*2460*/  LOP3.LUT R14, R198, 0x38, R44, 0xf8, !PT ;  /* 0x00000038c60e7812 */ /* 0x000fe200078ef82c */
[----:B------:R-:W-:Y:S01]  /*2470*/  IMAD R31, R23, R99, R28 ;  /* 0x00000063171f7224 */ /* 0x000fe200078e021c */
[----:B------:R-:W-:Y:S01]  /*2480*/  LOP3.LUT R9, R9, R228, RZ, 0x3c, !PT ;  /* 0x000000e409097212 */ /* 0x000fe200078e3cff */
[----:B------:R-:W-:Y:S01]  /*2490*/  IMAD R45, R115, R7, R4 ;  /* 0x00000007732d7224 */ /* 0x000fe200078e0204 */
[----:B------:R-:W-:Y:S01]  /*24a0*/  IADD3 R4, P1, R88, R130, RZ ;  /* 0x0000008258047210 */ /* 0x000fe20007f3e0ff */
[----:B------:R-:W-:Y:S01]  /*24b0*/  IMAD.IADD R5, R31, 0x1, R131 ;  /* 0x000000011f057824 */ /* 0x000fe200078e0283 */
[----:B------:R-:W-:Y:S01]  /*24c0*/  LOP3.LUT R14, R14, R227, RZ, 0x3c, !PT ;  /* 0x000000e30e0e7212 */ /* 0x000fe200078e3cff */
[----:B------:R-:W-:Y:S01]  /*24d0*/  IMAD.IADD R30, R41, 0x1, R31 ;  /* 0x00000001291e7824 */ /* 0x000fe200078e021f */
[----:B------:R-:W-:Y:S01]  /*24e0*/  LOP3.LUT R15, R15, R226, RZ, 0x3c, !PT ;  /* 0x000000e20f0f7212 */ /* 0x000fe200078e3cff */
[----:B------:R-:W-:Y:S01]  /*24f0*/  IMAD.X R28, R5, 0x1, R89, P1 ;  /* 0x00000001051c7824 */ /* 0x000fe200008e0659 */
[----:B------:R-:W-:Y:S01]  /*2500*/  LOP3.LUT R8, R8, R203, RZ, 0x3c, !PT ;  /* 0x000000cb08087212 */ /* 0x000fe200078e3cff */
[----:B------:R-:W-:Y:S01]  /*2510*/  IMAD.X R39, R30, 0x1, R35, P0 ;  /* 0x000000011e277824 */ /* 0x000fe200000e0623 */
[-C--:B------:R-:W-:Y:S01]  /*2520*/  IADD3 R110, R9, R3.reuse, R202 ;  /* 0x00000003096e7210 */ /* 0x080fe20007ffe0ca */
[----:B------:R-:W-:Y:S01]  /*2530*/  IMAD.WIDE.U32 R90, R115, R12, R10 ;  /* 0x0000000c735a7225 */ /* 0x000fe200078e000a */
[----:B------:R-:W-:-:S02]  /*2540*/  IADD3 R109, R14, R3, R201 ;  /* 0x000000030e6d7210 */ /* 0x000fc40007ffe0c9 */
[-C--:B------:R-:W-:Y:S01]  /*2550*/  IADD3 R108, R15, R3.reuse, R200 ;  /* 0x000000030f6c7210 */ /* 0x080fe20007ffe0c8 */
[CC--:B------:R-:W-:Y:S01]  /*2560*/  IMAD.WIDE.U32 R86, R115.reuse, R6.reuse, R86 ;  /* 0x0000000673567225 */ /* 0x0c0fe200078e0056 */
[----:B------:R-:W-:Y:S02]  /*2570*/  IADD3 R112, R8, R3, R204 ;  /* 0x0000000308707210 */ /* 0x000fe40007ffe0cc */
[C---:B------:R-:W-:Y:S01]  /*2580*/  SHF.L.U64.HI R3, R98.reuse, 0x7, R99 ;  /* 0x0000000762037819 */ /* 0x040fe20000010263 */
[----:B------:R-:W-:Y:S01]  /*2590*/  IMAD.WIDE.U32 R84, R115, R6, R84 ;  /* 0x0000000673547225 */ /* 0x000fe200078e0054 */
[----:B------:R-:W-:Y:S02]  /*25a0*/  SHF.L.U64.HI R27, R98, 0x6, R99 ;  /* 0x00000006621b7819 */ /* 0x000fe40000010263 */
[----:B------:R-:W-:Y:S01]  /*25b0*/  IADD3 R29, P1, R4, R88, RZ ;  /* 0x00000058041d7210 */ /* 0x000fe20007f3e0ff */
[----:B------:R-:W-:Y:S01]  /*25c0*/  IMAD.SHL.U32 R14, R12, 0x20, RZ ;  /* 0x000000200c0e7824 */ /* 0x000fe200078e00ff */
[----:B------:R-:W-:Y:S01]  /*25d0*/  IADD3 R99, P0, R36, 0x40, RZ ;  /* 0x0000004024637810 */ /* 0x000fe20007f1e0ff */
[----:B------:R-:W-:Y:S01]  /*25e0*/  IMAD.SHL.U32 R8, R6, 0x20, RZ ;  /* 0x0000002006087824 */ /* 0x000fe200078e00ff */
[C---:B------:R-:W-:Y:S01]  /*25f0*/  SHF.L.U64.HI R15, R12.reuse, 0x7, R13 ;  /* 0x000000070c0f7819 */ /* 0x040fe2000001020d */
[----:B------:R-:W-:Y:S01]  /*2600*/  IMAD.SHL.U32 R13, R12, 0x40, RZ ;  /* 0x000000400c0d7824 */ /* 0x000fe200078e00ff */
[----:B------:R-:W-:Y:S01]  /*2610*/  SHF.L.U64.HI R11, R6, 0x5, R7 ;  /* 0x00000005060b7819 */ /* 0x000fe20000010207 */
[----:B------:R-:W-:Y:S01]  /*2620*/  IMAD.X R31, R28, 0x1, R89, P1 ;  /* 0x000000011c1f7824 */ /* 0x000fe200008e0659 */
[C---:B------:R-:W-:Y:S01]  /*2630*/  SHF.L.U64.HI R10, R6.reuse, 0x6, R7 ;  /* 0x00000006060a7819 */ /* 0x040fe20000010207 */
[----:B------:R-:W-:Y:S01]  /*2640*/  IMAD.IADD R32, R93, 0x1, R33 ;  /* 0x000000015d207824 */ /* 0x000fe200078e0221 */
[C---:B------:R-:W-:Y:S01]  /*2650*/  SHF.L.U64.HI R9, R6.reuse, 0x7, R7 ;  /* 0x0000000706097819 */ /* 0x040fe20000010207 */
[----:B------:R-:W-:Y:S01]  /*2660*/  IMAD.SHL.U32 R7, R6, 0x40, RZ ;  /* 0x0000004006077824 */ /* 0x000fe200078e00ff */
[----:B------:R-:W-:Y:S01]  /*2670*/  ISETP.GE.AND P1, PT, R190, UR4, PT ;  /* 0x00000004be007c0c */ /* 0x000fe2000bf26270 */
[----:B------:R-:W-:-:S02]  /*2680*/  IMAD.SHL.U32 R12, R12, 0x80, RZ ;  /* 0x000000800c0c7824 */ /* 0x000fc400078e00ff */
[----:B------:R-:W-:Y:S02]  /*2690*/  IMAD.SHL.U32 R6, R6, 0x80, RZ ;  /* 0x0000008006067824 */ /* 0x000fe400078e00ff */
[----:B------:R-:W-:Y:S02]  /*26a0*/  IMAD.SHL.U32 R113, R113, 0x2, RZ ;  /* 0x0000000271717824 */ /* 0x000fe400078e00ff */
[----:B------:R-:W-:Y:S02]  /*26b0*/  IMAD.IADD R33, R33, 0x1, R91 ;  /* 0x0000000121217824 */ /* 0x000fe400078e025b */
[----:B------:R-:W-:Y:S02]  /*26c0*/  IMAD.IADD R34, R87, 0x1, R45 ;  /* 0x0000000157227824 */ /* 0x000fe400078e022d */
[----:B------:R-:W-:Y:S02]  /*26d0*/  IMAD.IADD R100, R45, 0x1, R85 ;  /* 0x000000012d647824 */ /* 0x000fe400078e0255 */
[----:B------:R-:W-:-:S02]  /*26e0*/  IMAD.X R104, RZ, RZ, R39, P0 ;  /* 0x000000ffff687224 */ /* 0x000fc400000e0627 */
[----:B------:R-:W-:Y:S01]  /*26f0*/  IMAD.IADD R105, R95, 0x1, R105 ;  /* 0x000000015f697824 */ /* 0x000fe200078e0269 */
[----:B------:R-:W-:Y:S06]  /*2700*/  @!P6 BAR.SYNC.DEFER_BLOCKING 0x9, 0x100 ;  /* 0x024400000000eb1d */ /* 0x000fec0000010000 */
.L_x_1766:
[----:B0-----:R-:W0:Y:S01]  /*2710*/  LDC R123, c[0x0][0x3f4] ;  /* 0x0000fd00ff7b7b82 */ /* 0x001e220000000800 */
[----:B------:R-:W-:Y:S01]  /*2720*/  VIADD R26, R26, 0xffffffff ;  /* 0xffffffff1a1a7836 */ /* 0x000fe20000000000 */
[----:B------:R-:W-:Y:S05]  /*2730*/  YIELD ;  /* 0x0000000000007946 */ /* 0x000fea0003800000 */
[----:B------:R-:W-:Y:S01]  /*2740*/  IMAD R111, R184, 0x4000, R206 ;  /* 0x00004000b86f7824 */ /* 0x000fe200078e02ce */
[----:B------:R-:W-:Y:S01]  /*2750*/  ISETP.GT.AND P3, PT, R26, R25, PT ;  /* 0x000000191a00720c */ /* 0x000fe20003f64270 */
[----:B------:R-:W-:Y:S02]  /*2760*/  BSSY B0, `(.L_x_1681) ;  /* 0x00005dd000007945 */ /* 0x000fe40003800000 */
[----:B------:R-:W-:Y:S01]  /*2770*/  IMAD R111, R111, 0x2, R2 ;  /* 0x000000026f6f7824 */ /* 0x000fe200078e0202 */
[----:B------:R-:W-:-:S02]  /*2780*/  P2R R107, PR, RZ, 0x8 ;  /* 0x00000008ff6b7803 */ /* 0x000fc40000000000 */
[----:B0-----:R-:W-:-:S13]  /*2790*/  ISETP.GE.AND P0, PT, R123, 0x1, PT ;  /* 0x000000017b00780c */ /* 0x001fda0003f06270 */
[----:B------:R-:W-:Y:S05]  /*27a0*/  @!P0 BRA `(.L_x_1682) ;  /* 0x0000005400e48947 */ /* 0x000fea0003800000 */
[----:B------:R-:W-:Y:S01]  /*27b0*/  ULDC.U8 UR4, c[0x0][0x410] ;  /* 0x0001040000047ab9 */ /* 0x000fe20000000000 */
[----:B------:R-:W-:Y:S01]  /*27c0*/  SHF.R.S32.HI R45, RZ, 0x1f, R26 ;  /* 0x0000001fff2d7819 */ /* 0x000fe2000001141a */
[-C--:B------:R-:W-:Y:S01]  /*27d0*/  IMAD R44, R3, R26.reuse, RZ ;  /* 0x0000001a032c7224 */ /* 0x080fe200078e02ff */
[----:B------:R-:W-:Y:S01]  /*27e0*/  ISETP.NE.AND P0, PT, RZ, UR4, PT ;  /* 0x00000004ff007c0c */ /* 0x000fe2000bf05270 */
[-C--:B------:R-:W-:Y:S02]  /*27f0*/  IMAD R46, R15, R26.reuse, RZ ;  /* 0x0000001a0f2e7224 */ /* 0x080fe400078e02ff */
[----:B------:R-:W-:Y:S02]  /*2800*/  IMAD R48, R9, R26, RZ ;  /* 0x0000001a09307224 */ /* 0x000fe400078e02ff */
[C---:B------:R-:W-:Y:S02]  /*2810*/  IMAD R47, R45.reuse, R128, R44 ;  /* 0x000000802d2f7224 */ /* 0x040fe400078e022c */
[----:B------:R-:W-:-:S02]  /*2820*/  IMAD R119, R45, R12, R46 ;  /* 0x0000000c2d777224 */ /* 0x000fc400078e022e */
[----:B------:R-:W-:Y:S02]  /*2830*/  IMAD R114, R26, -0x80, R24 ;  /* 0xffffff801a727824 */ /* 0x000fe400078e0218 */
[----:B------:R-:W-:Y:S02]  /*2840*/  IMAD R45, R45, R6, R48 ;  /* 0x000000062d2d7224 */ /* 0x000fe400078e0230 */
[----:B------:R-:W-:Y:S01]  /*2850*/  IMAD.WIDE.U32 R120, R128, R26, RZ ;  /* 0x0000001a80787225 */ /* 0x000fe200078e00ff */
[----:B------:R-:W-:-:S03]  /*2860*/  VIMNMX R114, R114, 0x80, PT ;  /* 0x0000008072727848 */ /* 0x000fc60003fe0100 */
        /* <DEDUP_REMOVED lines=34> */
.L_x_1685:
[----:B------:R-:W-:Y:S05]  /*2a90*/  BSYNC B1 ;  /* 0x0000000000017941 */ /* 0x000fea0003800000 */
.L_x_1684:
[----:B------:R-:W-:Y:S01]  /*2aa0*/  ISETP.GE.AND P4, PT, R212, R114, PT ;  /* 0x00000072d400720c */ /* 0x000fe20003f86270 */
[----:B0----5:R-:W-:Y:S01]  /*2ab0*/  IMAD.MOV.U32 R44, RZ, RZ, R72 ;  /* 0x000000ffff2c7224 */ /* 0x021fe200078e0048 */
[----:B------:R-:W-:Y:S01]  /*2ac0*/  BSSY B1, `(.L_x_1686) ;  /* 0x0000028000017945 */ /* 0x000fe20003800000 */
[----:B------:R-:W-:Y:S01]  /*2ad0*/  IMAD.MOV.U32 R45, RZ, RZ, R73 ;  /* 0x000000ffff2d7224 */ /* 0x000fe200078e0049 */
[----:B------:R-:W-:Y:S01]  /*2ae0*/  CS2R R68, SRZ ;  /* 0x0000000000447805 */ /* 0x000fe2000001ff00 */
        /* <DEDUP_REMOVED lines=15> */
[----:B------:R-:W-:Y:S01]  /*2be0*/  PRMT R159, R47, 0x7610, R159 ;  /* 0x000076102f9f7816 */ /* 0x000fe2000000009f */
[----:B------:R-:W-:Y:S06]  /*2bf0*/  @P4 BRA `(.L_x_1687) ;  /* 0x0000000000504947 */ /* 0x000fec0003800000 */
[----:B------:R-:W-:Y:S01]  /*2c00*/  IADD3 R45, P0, P5, R92, R78, R14 ;  /* 0x0000004e5c2d7210 */ /* 0x000fe20007d1e00e */
[----:B------:R-:W-:Y:S01]  /*2c10*/  ULDC.64 UR4, c[0x0][0x3e8] ;  /* 0x0000fa0000047ab9 */ /* 0x000fe20000000a00 */
[----:B------:R-:W-:Y:S02]  /*2c20*/  CS2R R68, SRZ ;  /* 0x0000000000447805 */ /* 0x000fe4000001ff00 */
[----:B------:R-:W-:Y:S02]  /*2c30*/  CS2R R70, SRZ ;  /* 0x0000000000467805 */ /* 0x000fe4000001ff00 */
[----:B------:R-:W-:Y:S02]  /*2c40*/  IADD3.X R46, R32, R119, R21, P0, P5 ;  /* 0x00000077202e7210 */ /* 0x000fe400007ea415 */
        /* <DEDUP_REMOVED lines=15> */
.L_x_1687:
[----:B------:R-:W-:Y:S05]  /*2d40*/  BSYNC B1 ;  /* 0x0000000000017941 */ /* 0x000fea0003800000 */
.L_x_1686:
        /* <DEDUP_REMOVED lines=22> */
[----:B------:R-:W-:-:S02]  /*2eb0*/  CS2R R62, SRZ ;  /* 0x00000000003e7805 */ /* 0x000fc4000001ff00 */
[----:B------:R-:W-:Y:S02]  /*2ec0*/  CS2R R52, SRZ ;  /* 0x0000000000347805 */ /* 0x000fe4000001ff00 */
[----:B------:R-:W-:Y:S02]  /*2ed0*/  CS2R R50, SRZ ;  /* 0x0000000000327805 */ /* 0x000fe4000001ff00 */
[----:B------:R-:W-:Y:S02]  /*2ee0*/  CS2R R54, SRZ ;  /* 0x0000000000367805 */ /* 0x000fe4000001ff00 */
[----:B------:R-:W-:Y:S01]  /*2ef0*/  P2R R147, PR, RZ, 0x1 ;  /* 0x00000001ff937803 */ /* 0x000fe20000000000 */
        /* <DEDUP_REMOVED lines=21> */
.L_x_1689:
[----:B------:R-:W-:Y:S05]  /*3050*/  BSYNC B1 ;  /* 0x0000000000017941 */ /* 0x000fea0003800000 */
.L_x_1688:
[----:B------:R-:W-:Y:S01]  /*3060*/  ISETP.GE.AND P5, PT, R210, R114, PT ;  /* 0x00000072d200720c */ /* 0x000fe20003fa6270 */
[----:B------:R-:W-:-:S12]  /*3070*/  BSSY B1, `(.L_x_1690) ;  /* 0x000001e000017945 */ /* 0x000fd80003800000 */
[----:B------:R-:W-:Y:S05]  /*3080*/  @P5 BRA `(.L_x_1691) ;  /* 0x0000000000705947 */ /* 0x000fea0003800000 */
[----:B0-----:R-:W0:Y:S01]  /*3090*/  LDC.64 R44, c[0x0][0x3f8] ;  /* 0x0000fe00ff2c7b82 */ /* 0x001e220000000a00 */
[----:B------:R-:W-:Y:S01]  /*30a0*/  IMAD.MOV.U32 R79, RZ, RZ, R119 ;  /* 0x000000ffff4f7224 */ /* 0x000fe200078e0077 */
[----:B------:R-:W-:Y:S01]  /*30b0*/  ULDC.64 UR4, c[0x0][0x3e8] ;  /* 0x0000fa0000047ab9 */ /* 0x000fe20000000a00 */
[----:B------:R-:W-:Y:S01]  /*30c0*/  IMAD.MOV.U32 R77, RZ, RZ, R106 ;  /* 0x000000ffff4d7224 */ /* 0x000fe200078e006a */
[----:B------:R-:W-:Y:S02]  /*30d0*/  CS2R R52, SRZ ;  /* 0x0000000000347805 */ /* 0x000fe4000001ff00 */
[----:B------:R-:W-:Y:S01]  /*30e0*/  CS2R R54, SRZ ;  /* 0x0000000000367805 */ /* 0x000fe2000001ff00 */
[----:B0-----:R-:W-:-:S04]  /*30f0*/  IMAD.WIDE.U32 R78, R44, 0x60, R78 ;  /* 0x000000602c4e7825 */ /* 0x001fc800078e004e */
[----:B------:R-:W-:Y:S01]  /*3100*/  IMAD R45, R45, 0x60, RZ ;  /* 0x000000602d2d7824 */ /* 0x000fe200078e02ff */
[----:B------:R-:W-:-:S04]  /*3110*/  IADD3 R46, P0, R92, R78, RZ ;  /* 0x0000004e5c2e7210 */ /* 0x000fc80007f1e0ff */
[----:B------:R-:W-:Y:S02]  /*3120*/  IADD3.X R79, R32, R79, R45, P0, !PT ;  /* 0x0000004f204f7210 */ /* 0x000fe400007fe42d */
[----:B------:R-:W0:Y:S02]  /*3130*/  LDC.64 R44, c[0x0][0x408] ;  /* 0x00010200ff2c7b82 */ /* 0x000e240000000a00 */
[----:B0-----:R-:W-:-:S04]  /*3140*/  IMAD.WIDE.U32 R76, R44, 0x60, R76 ;  /* 0x000000602c4c7825 */ /* 0x001fc800078e004c */
        /* <DEDUP_REMOVED lines=16> */
.L_x_1691:
[----:B------:R-:W-:Y:S05]  /*3250*/  BSYNC B1 ;  /* 0x0000000000017941 */ /* 0x000fea0003800000 */
.L_x_1690:
[----:B01---5:R-:W-:Y:S01]  /*3260*/  IMAD.MOV.U32 R44, RZ, RZ, R56 ;  /* 0x000000ffff2c7224 */ /* 0x023fe200078e0038 */
[----:B------:R-:W-:Y:S01]  /*3270*/  ISETP.NE.AND P0, PT, R191, 0x3, PT ;  /* 0x00000003bf00780c */ /* 0x000fe20003f05270 */
[----:B------:R-:W-:Y:S02]  /*3280*/  IMAD.MOV.U32 R45, RZ, RZ, R57 ;  /* 0x000000ffff2d7224 */ /* 0x000fe400078e0039 */
        /* <DEDUP_REMOVED lines=28> */
[----:B------:R-:W-:Y:S02]  /*3450*/  PRMT R142, R46, 0x7610, R142 ;  /* 0x000076102e8e7816 */ /* 0x000fe4000000008e */
[----:B------:R-:W-:Y:S01]  /*3460*/  PRMT R143, R47, 0x7610, R143 ;  /* 0x000076102f8f7816 */ /* 0x000fe2000000008f */
[----:B------:R-:W-:Y:S06]  /*3470*/  @!P0 BRA `(.L_x_1692) ;  /* 0x0000000000048947 */ /* 0x000fec0003800000 */
[----:B------:R-:W-:Y:S01]  /*3480*/  BPT.TRAP 0x1 ;  /* 0x000000040000795c */ /* 0x000fe20000300000 */
.L_x_1692:
[----:B------:R-:W-:Y:S01]  /*3490*/  IMAD R106, R184, 0x8, R2 ;  /* 0x00000008b86a7824 */ /* 0x000fe200078e0202 */
[----:B------:R-:W-:Y:S01]  /*34a0*/  SHF.L.U32 R119, R192, 0x1f, RZ ;  /* 0x0000001fc0777819 */ /* 0x000fe200000006ff */
[----:B------:R-:W-:Y:S03]  /*34b0*/  BSSY B1, `(.L_x_1693) ;  /* 0x0000003000017945 */ /* 0x000fe60003800000 */
[----:B------:R-:W0:Y:S02]  /*34c0*/  SYNCS.PHASECHK.TRANS64.TRYWAIT P6, [R106+URZ+0x28890], R119 ;  /* 0x028890776a0075a7 */ /* 0x000e2400080c017f */
[----:B0-----:R-:W-:Y:S05]  /*34d0*/  @!P6 BRA `(.L_x_1694) ;  /* 0x00000218004ce947 */ /* 0x001fea0003800000 */
.L_x_2098:
[----:B------:R-:W-:Y:S05]  /*34e0*/  BSYNC B1 ;  /* 0x0000000000017941 */ /* 0x000fea0003800000 */
.L_x_1693:
[----:B------:R-:W-:Y:S04]  /*34f0*/  BSSY B1, `(.L_x_1695) ;  /* 0x0000079000017945 */ /* 0x000fe80003800000 */
[----:B------:R-:W-:Y:S05]  /*3500*/  @P3 BRA `(.L_x_1696) ;  /* 0x0000000400dc3947 */ /* 0x000fea0003800000 */
[----:B------:R-:W-:Y:S01]  /*3510*/  IADD3 R157, P3, R40, R120, RZ ;  /* 0x00000078289d7210 */ /* 0x000fe20007f7e0ff */
[----:B------:R-:W-:Y:S04]  /*3520*/  BSSY B2, `(.L_x_1697) ;  /* 0x000003b000027945 */ /* 0x000fe80003800000 */
[----:B------:R-:W-:Y:S01]  /*3530*/  IMAD.X R158, R122, 0x1, R30, P3 ;  /* 0x000000017a9e7824 */ /* 0x000fe200018e061e */
[----:B------:R-:W-:Y:S07]  /*3540*/  @P2 BRA `(.L_x_1698) ;  /* 0x0000000000e02947 */ /* 0x000fee0003800000 */
[----:B------:R1:W2:Y:S01]  /*3550*/  LDS.128 R44, [R111+0x18400] ;  /* 0x018400006f2c7984 */ /* 0x0002a20000000c00 */
[----:B------:R-:W-:Y:S01]  /*3560*/  IADD3 R77, P3, R157, R96, RZ ;  /* 0x000000609d4d7210 */ /* 0x000fe20007f7e0ff */
[----:B------:R-:W-:Y:S04]  /*3570*/  BSSY B3, `(.L_x_1699) ;  /* 0x0000031000037945 */ /* 0x000fe80003800000 */
[----:B------:R-:W-:Y:S01]  /*3580*/  IMAD.X R160, R158, 0x1, R35, P3 ;  /* 0x000000019ea07824 */ /* 0x000fe200018e0623 */
[----:B------:R-:W-:-:S13]  /*3590*/  ISETP.GE.AND P3, PT, R18, R123, PT ;  /* 0x0000007b1200720c */ /* 0x000fda0003f66270 */
[----:B-1----:R-:W-:Y:S05]  /*35a0*/  @P3 BRA `(.L_x_1700) ;  /* 0x0000000000b43947 */ /* 0x002fea0003800000 */
[----:B------:R-:W-:Y:S01]  /*35b0*/  SHF.R.U64 R165, R80, 0x10, R81 ;  /* 0x0000001050a57819 */ /* 0x000fe20000001251 */
[----:B--2---:R-:W-:Y:S01]  /*35c0*/  IMAD.U32 R80, R46, 0x10000, RZ ;  /* 0x000100002e507824 */ /* 0x004fe200078e00ff */
[--C-:B------:R-:W-:Y:S02]  /*35d0*/  SHF.R.U64 R164, R82, 0x10, R83.reuse ;  /* 0x0000001052a47819 */ /* 0x100fe40000001253 */
[----:B------:R-:W-:Y:S02]  /*35e0*/  SHF.R.U32.HI R76, RZ, 0x10, R83 ;  /* 0x00000010ff4c7819 */ /* 0x000fe40000011653 */
[----:B------:R-:W-:Y:S02]  /*35f0*/  SHF.R.U32.HI R166, RZ, 0x10, R81 ;  /* 0x00000010ffa67819 */ /* 0x000fe40000011651 */
[----:B------:R-:W-:Y:S02]  /*3600*/  PRMT R162, R162, 0x5410, R165 ;  /* 0x00005410a2a27816 */ /* 0x000fe400000000a5 */
[----:B------:R-:W-:-:S02]  /*3610*/  PRMT R161, R161, 0x5410, R164 ;  /* 0x00005410a1a17816 */ /* 0x000fc400000000a4 */
[----:B------:R-:W-:Y:S02]  /*3620*/  PRMT R165, R159, 0x5410, R76 ;  /* 0x000054109fa57816 */ /* 0x000fe4000000004c */
[----:B------:R-:W-:Y:S01]  /*3630*/  LOP3.LUT R81, R46, 0xffff0000, RZ, 0xc0, !PT ;  /* 0xffff00002e517812 */ /* 0x000fe200078ec0ff */
[----:B------:R-:W-:Y:S01]  /*3640*/  IMAD.U32 R46, R47, 0x10000, RZ ;  /* 0x000100002f2e7824 */ /* 0x000fe200078e00ff */
        /* <DEDUP_REMOVED lines=9> */
[-C--:B------:R-:W-:Y:S01]  /*36e0*/  FMUL.FTZ R168, R76, R164.reuse ;  /* 0x000000a44ca87220 */ /* 0x080fe20000410000 */
[C---:B------:R-:W-:Y:S01]  /*36f0*/  IMAD.U32 R45, R44.reuse, 0x10000, RZ ;  /* 0x000100002c2d7824 */ /* 0x040fe200078e00ff */
[----:B------:R-:W-:Y:S01]  /*3700*/  LOP3.LUT R44, R44, 0xffff0000, RZ, 0xc0, !PT ;  /* 0xffff00002c2c7812 */ /* 0x000fe200078ec0ff */
[-C--:B------:R-:W-:Y:S01]  /*3710*/  FMUL.FTZ R167, R76, R83.reuse ;  /* 0x000000534ca77220 */ /* 0x080fe20000410000 */
[----:B------:R-:W-:Y:S01]  /*3720*/  LOP3.LUT R165, R165, 0xffff0000, RZ, 0xc0, !PT ;  /* 0xffff0000a5a57812 */ /* 0x000fe200078ec0ff */
[----:B------:R-:W-:Y:S01]  /*3730*/  IMAD.U32 R162, R162, 0x10000, RZ ;  /* 0x00010000a2a27824 */ /* 0x000fe200078e00ff */
[----:B------:R-:W-:Y:S01]  /*3740*/  LOP3.LUT R163, R163, 0xffff0000, RZ, 0xc0, !PT ;  /* 0xffff0000a3a37812 */ /* 0x000fe200078ec0ff */
[C---:B------:R-:W-:Y:S01]  /*3750*/  FFMA.FTZ R168, R47.reuse, R83, -R168 ;  /* 0x000000532fa87223 */ /* 0x040fe200000108a8 */
[----:B------:R-:W-:Y:S01]  /*3760*/  FFMA.FTZ R167, R47, R164, R167 ;  /* 0x000000a42fa77223 */ /* 0x000fe200000100a7 */
[----:B------:R-:W-:Y:S01]  /*3770*/  FMUL.FTZ R76, R44, R161 ;  /* 0x000000a12c4c7220 */ /* 0x000fe20000410000 */
[C---:B------:R-:W-:Y:S01]  /*3780*/  FMUL.FTZ R169, R81.reuse, R166 ;  /* 0x000000a651a97220 */ /* 0x040fe20000410000 */
[----:B------:R-:W-:Y:S01]  /*3790*/  FMUL.FTZ R47, R82, R165 ;  /* 0x000000a5522f7220 */ /* 0x000fe20000410000 */
[-C--:B------:R-:W-:Y:S01]  /*37a0*/  FMUL.FTZ R44, R44, R162.reuse ;  /* 0x000000a22c2c7220 */ /* 0x080fe20000410000 */
[----:B------:R-:W-:Y:S01]  /*37b0*/  FMUL.FTZ R81, R81, R159 ;  /* 0x0000009f51517220 */ /* 0x000fe20000410000 */
[----:B------:R-:W-:Y:S01]  /*37c0*/  FMUL.FTZ R82, R82, R163 ;  /* 0x000000a352527220 */ /* 0x000fe20000410000 */
[C---:B------:R-:W-:Y:S01]  /*37d0*/  FFMA.FTZ R76, R45.reuse, R162, -R76 ;  /* 0x000000a22d4c7223 */ /* 0x040fe2000001084c */
[C---:B------:R-:W-:Y:S01]  /*37e0*/  FFMA.FTZ R169, R80.reuse, R159, -R169 ;  /* 0x0000009f50a97223 */ /* 0x040fe200000108a9 */
[----:B------:R-:W-:Y:S01]  /*37f0*/  FFMA.FTZ R45, R45, R161, R44 ;  /* 0x000000a12d2d7223 */ /* 0x000fe2000001002c */
[----:B------:R-:W-:Y:S01]  /*3800*/  FFMA.FTZ R80, R80, R166, R81 ;  /* 0x000000a650507223 */ /* 0x000fe20000010051 */
[C---:B------:R-:W-:Y:S01]  /*3810*/  FFMA.FTZ R47, R46.reuse, R163, -R47 ;  /* 0x000000a32e2f7223 */ /* 0x040fe2000001082f */
[----:B------:R-:W-:Y:S01]  /*3820*/  FFMA.FTZ R82, R46, R165, R82 ;  /* 0x000000a52e527223 */ /* 0x000fe20000010052 */
[----:B------:R-:W-:-:S02]  /*3830*/  F2FP.BF16.F32.PACK_AB R167, R167, R168 ;  /* 0x000000a8a7a7723e */ /* 0x000fc400000010ff */
[----:B------:R-:W-:Y:S02]  /*3840*/  F2FP.BF16.F32.PACK_AB R44, R45, R76 ;  /* 0x0000004c2d2c723e */ /* 0x000fe400000010ff */
[----:B------:R-:W-:Y:S01]  /*3850*/  F2FP.BF16.F32.PACK_AB R47, R82, R47 ;  /* 0x0000002f522f723e */ /* 0x000fe200000010ff */
[----:B------:R-:W-:Y:S01]  /*3860*/  IMAD.MOV.U32 R45, RZ, RZ, R167 ;  /* 0x000000ffff2d7224 */ /* 0x000fe200078e00a7 */
[----:B------:R-:W-:-:S07]  /*3870*/  F2FP.BF16.F32.PACK_AB R46, R80, R169 ;  /* 0x000000a9502e723e */ /* 0x000fce00000010ff */
.L_x_1700:
[----:B------:R-:W-:Y:S05]  /*3880*/  BSYNC B3 ;  /* 0x0000000000037941 */ /* 0x000fea0003800000 */
.L_x_1699:
[----:B------:R-:W-:Y:S02]  /*3890*/  ULDC.64 UR4, c[0x0][0x2e8] ;  /* 0x0000ba0000047ab9 */ /* 0x000fe40000000a00 */
[----:B------:R-:W-:-:S04]  /*38a0*/  LEA R76, P3, R77, UR4, 0x1 ;  /* 0x000000044d4c7c11 */ /* 0x000fc8000f8608ff */
[----:B------:R-:W-:-:S05]  /*38b0*/  LEA.HI.X R77, R77, UR5, R160, 0x1, P3 ;  /* 0x000000054d4d7c11 */ /* 0x000fca00098f0ca0 */
[----:B--2---:R1:W-:Y:S04]  /*38c0*/  STG.E.128 desc[UR38][R76.64], R44 ;  /* 0x0000002c4c007986 */ /* 0x0043e8000c101d26 */
.L_x_1698:
[----:B------:R-:W-:Y:S05]  /*38d0*/  BSYNC B2 ;  /* 0x0000000000027941 */ /* 0x000fea0003800000 */
.L_x_1697:
[----:B------:R-:W-:Y:S05]  /*38e0*/  @P1 BRA `(.L_x_1696) ;  /* 0x0000000000e41947 */ /* 0x000fea0003800000 */
[----:B-1----:R1:W2:Y:S01]  /*38f0*/  LDS.128 R44, [R111+0x1c400] ;  /* 0x01c400006f2c7984 */ /* 0x0022a20000000c00 */
[----:B------:R-:W-:Y:S01]  /*3900*/  IADD3 R157, P3, R157, R38, RZ ;  /* 0x000000269d9d7210 */ /* 0x000fe20007f7e0ff */
[----:B------:R-:W-:Y:S04]  /*3910*/  BSSY B2, `(.L_x_1701) ;  /* 0x0000032000027945 */ /* 0x000fe80003800000 */
[----:B------:R-:W-:Y:S01]  /*3920*/  IMAD.X R158, R158, 0x1, R103, P3 ;  /* 0x000000019e9e7824 */ /* 0x000fe200018e0667 */
[----:B------:R-:W-:-:S13]  /*3930*/  ISETP.GE.AND P3, PT, R185, R123, PT ;  /* 0x0000007bb900720c */ /* 0x000fda0003f66270 */
[----:B-1----:R-:W-:Y:S05]  /*3940*/  @P3 BRA `(.L_x_1702) ;  /* 0x0000000000b83947 */ /* 0x002fea0003800000 */
[----:B------:R-:W-:Y:S02]  /*3950*/  SHF.R.U32.HI R77, RZ, 0x10, R75 ;  /* 0x00000010ff4d7819 */ /* 0x000fe4000001164b */
[----:B------:R-:W-:Y:S02]  /*3960*/  SHF.R.U32.HI R76, RZ, 0x10, R73 ;  /* 0x00000010ff4c7819 */ /* 0x000fe40000011649 */
[----:B------:R-:W-:Y:S01]  /*3970*/  SHF.R.U64 R81, R74, 0x10, R75 ;  /* 0x000000104a517819 */ /* 0x000fe2000000124b */
[----:B--2---:R-:W-:Y:S01]  /*3980*/  IMAD.U32 R74, R47, 0x10000, RZ ;  /* 0x000100002f4a7824 */ /* 0x004fe200078e00ff */
[----:B------:R-:W-:Y:S02]  /*3990*/  PRMT R148, R148, 0x5410, R77 ;  /* 0x0000541094947816 */ /* 0x000fe4000000004d */
[----:B------:R-:W-:Y:S02]  /*39a0*/  PRMT R145, R145, 0x5410, R76 ;  /* 0x0000541091917816 */ /* 0x000fe4000000004c */
[----:B------:R-:W-:Y:S01]  /*39b0*/  SHF.R.U64 R83, R72, 0x10, R73 ;  /* 0x0000001048537819 */ /* 0x000fe20000001249 */
[C---:B------:R-:W-:Y:S01]  /*39c0*/  IMAD.U32 R72, R46.reuse, 0x10000, RZ ;  /* 0x000100002e487824 */ /* 0x040fe200078e00ff */
[----:B------:R-:W-:Y:S01]  /*39d0*/  LOP3.LUT R73, R46, 0xffff0000, RZ, 0xc0, !PT ;  /* 0xffff00002e497812 */ /* 0x000fe200078ec0ff */
[----:B------:R-:W-:Y:S01]  /*39e0*/  IMAD.U32 R77, R145, 0x10000, RZ ;  /* 0x00010000914d7824 */ /* 0x000fe200078e00ff */
[----:B------:R-:W-:Y:S01]  /*39f0*/  PRMT R146, R146, 0x5410, R81 ;  /* 0x0000541092927816 */ /* 0x000fe20000000051 */
[----:B------:R-:W-:Y:S01]  /*3a00*/  IMAD.U32 R81, R148, 0x10000, RZ ;  /* 0x0001000094517824 */ /* 0x000fe200078e00ff */
[----:B------:R-:W-:Y:S01]  /*3a10*/  PRMT R144, R144, 0x5410, R83 ;  /* 0x0000541090907816 */ /* 0x000fe20000000053 */
[----:B------:R-:W-:Y:S01]  /*3a20*/  IMAD.U32 R46, R45, 0x10000, RZ ;  /* 0x000100002d2e7824 */ /* 0x000fe200078e00ff */
[----:B------:R-:W-:Y:S01]  /*3a30*/  LOP3.LUT R75, R47, 0xffff0000, RZ, 0xc0, !PT ;  /* 0xffff00002f4b7812 */ /* 0x000fe200078ec0ff */
        /* <DEDUP_REMOVED lines=8> */
[----:B------:R-:W-:Y:S01]  /*3ac0*/  FMUL.FTZ R83, R47, R80 ;  /* 0x000000502f537220 */ /* 0x000fe20000410000 */
[----:B------:R-:W-:Y:S01]  /*3ad0*/  LOP3.LUT R145, R145, 0xffff0000, RZ, 0xc0, !PT ;  /* 0xffff000091917812 */ /* 0x000fe200078ec0ff */
[----:B------:R-:W-:Y:S01]  /*3ae0*/  FFMA.FTZ R72, R72, R81, R73 ;  /* 0x0000005148487223 */ /* 0x000fe20000010049 */
[----:B------:R-:W-:Y:S01]  /*3af0*/  FMUL.FTZ R47, R47, R76 ;  /* 0x0000004c2f2f7220 */ /* 0x000fe20000410000 */
[----:B------:R-:W-:Y:S01]  /*3b00*/  LOP3.LUT R44, R44, 0xffff0000, RZ, 0xc0, !PT ;  /* 0xffff00002c2c7812 */ /* 0x000fe200078ec0ff */
[----:B------:R-:W-:Y:S01]  /*3b10*/  FMUL.FTZ R73, R75, R148 ;  /* 0x000000944b497220 */ /* 0x000fe20000410000 */
[----:B------:R-:W-:-:S02]  /*3b20*/  IMAD.U32 R146, R146, 0x10000, RZ ;  /* 0x0001000092927824 */ /* 0x000fc400078e00ff */
[-C--:B------:R-:W-:Y:S01]  /*3b30*/  FMUL.FTZ R75, R75, R145.reuse ;  /* 0x000000914b4b7220 */ /* 0x080fe20000410000 */
[----:B------:R-:W-:Y:S02]  /*3b40*/  IMAD.U32 R144, R144, 0x10000, RZ ;  /* 0x0001000090907824 */ /* 0x000fe400078e00ff */
[C---:B------:R-:W-:Y:S01]  /*3b50*/  FFMA.FTZ R83, R46.reuse, R76, -R83 ;  /* 0x0000004c2e537223 */ /* 0x040fe20000010853 */
[----:B------:R-:W-:Y:S01]  /*3b60*/  FFMA.FTZ R80, R46, R80, R47 ;  /* 0x000000502e507223 */ /* 0x000fe2000001002f */
[----:B------:R-:W-:Y:S01]  /*3b70*/  FFMA.FTZ R73, R74, R145, -R73 ;  /* 0x000000914a497223 */ /* 0x000fe20000010849 */
[C---:B------:R-:W-:Y:S01]  /*3b80*/  FMUL.FTZ R46, R44.reuse, R146 ;  /* 0x000000922c2e7220 */ /* 0x040fe20000410000 */
[----:B------:R-:W-:Y:S01]  /*3b90*/  FMUL.FTZ R47, R44, R144 ;  /* 0x000000902c2f7220 */ /* 0x000fe20000410000 */
[----:B------:R-:W-:Y:S01]  /*3ba0*/  FFMA.FTZ R74, R74, R148, R75 ;  /* 0x000000944a4a7223 */ /* 0x000fe2000001004b */
[----:B------:R-:W-:Y:S01]  /*3bb0*/  F2FP.BF16.F32.PACK_AB R72, R72, R159 ;  /* 0x0000009f4848723e */ /* 0x000fe200000010ff */
[C---:B------:R-:W-:Y:S01]  /*3bc0*/  FFMA.FTZ R46, R45.reuse, R144, -R46 ;  /* 0x000000902d2e7223 */ /* 0x040fe2000001082e */
[----:B------:R-:W-:Y:S01]  /*3bd0*/  FFMA.FTZ R47, R45, R146, R47 ;  /* 0x000000922d2f7223 */ /* 0x000fe2000001002f */
[----:B------:R-:W-:-:S02]  /*3be0*/  F2FP.BF16.F32.PACK_AB R45, R80, R83 ;  /* 0x00000053502d723e */ /* 0x000fc400000010ff */
[----:B------:R-:W-:Y:S02]  /*3bf0*/  F2FP.BF16.F32.PACK_AB R73, R74, R73 ;  /* 0x000000494a49723e */ /* 0x000fe400000010ff */
[----:B------:R-:W-:Y:S01]  /*3c00*/  F2FP.BF16.F32.PACK_AB R44, R47, R46 ;  /* 0x0000002e2f2c723e */ /* 0x000fe200000010ff */
[----:B------:R-:W-:Y:S02]  /*3c10*/  IMAD.MOV.U32 R46, RZ, RZ, R72 ;  /* 0x000000ffff2e7224 */ /* 0x000fe400078e0048 */
[----:B------:R-:W-:-:S07]  /*3c20*/  IMAD.MOV.U32 R47, RZ, RZ, R73 ;  /* 0x000000ffff2f7224 */ /* 0x000fce00078e0049 */
.L_x_1702:
[----:B------:R-:W-:Y:S05]  /*3c30*/  BSYNC B2 ;  /* 0x0000000000027941 */ /* 0x000fea0003800000 */
.L_x_1701:
[----:B------:R-:W-:Y:S02]  /*3c40*/  ULDC.64 UR4, c[0x0][0x2e8] ;  /* 0x0000ba0000047ab9 */ /* 0x000fe40000000a00 */
[----:B------:R-:W-:-:S04]  /*3c50*/  LEA R72, P3, R157, UR4, 0x1 ;  /* 0x000000049d487c11 */ /* 0x000fc8000f8608ff */
[----:B------:R-:W-:-:S05]  /*3c60*/  LEA.HI.X R73, R157, UR5, R158, 0x1, P3 ;  /* 0x000000059d497c11 */ /* 0x000fca00098f0c9e */
[----:B--2---:R2:W-:Y:S04]  /*3c70*/  STG.E.128 desc[UR38][R72.64], R44 ;  /* 0x0000002c48007986 */ /* 0x0045e8000c101d26 */
.L_x_1696:
[----:B------:R-:W-:Y:S05]  /*3c80*/  BSYNC B1 ;  /* 0x0000000000017941 */ /* 0x000fea0003800000 */
.L_x_1695:
[----:B------:R-:W-:Y:S04]  /*3c90*/  BSSY B1, `(.L_x_1703) ;  /* 0x000007a000017945 */ /* 0x000fe80003800000 */
[----:B------:R-:W-:Y:S05]  /*3ca0*/  @P4 BRA `(.L_x_1704) ;  /* 0x0000000400e04947 */ /* 0x000fea0003800000 */
[----:B--2---:R-:W-:Y:S01]  /*3cb0*/  IADD3 R73, P3, P4, R130, R120, R16 ;  /* 0x0000007882497210 */ /* 0x004fe20007c7e010 */
[----:B------:R-:W-:Y:S03]  /*3cc0*/  BSSY B2, `(.L_x_1705) ;  /* 0x000003c000027945 */ /* 0x000fe60003800000 */
[----:B------:R-:W-:Y:S01]  /*3cd0*/  IADD3.X R72, R5, R122, R17, P3, P4 ;  /* 0x0000007a05487210 */ /* 0x000fe20001fe8411 */
[----:B------:R-:W-:Y:S08]  /*3ce0*/  @P2 BRA `(.L_x_1706) ;  /* 0x0000000000e42947 */ /* 0x000ff00003800000 */
        /* <DEDUP_REMOVED lines=10> */
[----:B------:R-:W-:Y:S01]  /*3d90*/  SHF.R.U64 R81, R68, 0x10, R69 ;  /* 0x0000001044517819 */ /* 0x000fe20000001245 */
[----:B------:R-:W-:Y:S01]  /*3da0*/  IMAD.U32 R68, R46, 0x10000, RZ ;  /* 0x000100002e447824 */ /* 0x000fe200078e00ff */
[----:B------:R-:W-:Y:S02]  /*3db0*/  PRMT R139, R139, 0x5410, R76 ;  /* 0x000054108b8b7816 */ /* 0x000fe4000000004c */
[----:B------:R-:W-:-:S02]  /*3dc0*/  PRMT R137, R137, 0x5410, R80 ;  /* 0x0000541089897816 */ /* 0x000fc40000000050 */
[----:B------:R-:W-:Y:S02]  /*3dd0*/  PRMT R138, R138, 0x5410, R77 ;  /* 0x000054108a8a7816 */ /* 0x000fe4000000004d */
[----:B------:R-:W-:Y:S01]  /*3de0*/  LOP3.LUT R69, R46, 0xffff0000, RZ, 0xc0, !PT ;  /* 0xffff00002e457812 */ /* 0x000fe200078ec0ff */
[----:B------:R-:W-:Y:S01]  /*3df0*/  IMAD.U32 R77, R137, 0x10000, RZ ;  /* 0x00010000894d7824 */ /* 0x000fe200078e00ff */
[----:B------:R-:W-:Y:S01]  /*3e00*/  LOP3.LUT R71, R47, 0xffff0000, RZ, 0xc0, !PT ;  /* 0xffff00002f477812 */ /* 0x000fe200078ec0ff */
[----:B------:R-:W-:Y:S01]  /*3e10*/  IMAD.U32 R46, R45, 0x10000, RZ ;  /* 0x000100002d2e7824 */ /* 0x000fe200078e00ff */
[----:B------:R-:W-:Y:S01]  /*3e20*/  PRMT R136, R136, 0x5410, R81 ;  /* 0x0000541088887816 */ /* 0x000fe20000000051 */
[----:B------:R-:W-:Y:S01]  /*3e30*/  IMAD.U32 R81, R139, 0x10000, RZ ;  /* 0x000100008b517824 */ /* 0x000fe200078e00ff */
[----:B------:R-:W-:Y:S01]  /*3e40*/  LOP3.LUT R47, R45, 0xffff0000, RZ, 0xc0, !PT ;  /* 0xffff00002d2f7812 */ /* 0x000fe200078ec0ff */
[----:B------:R-:W-:Y:S01]  /*3e50*/  IMAD.U32 R45, R44, 0x10000, RZ ;  /* 0x000100002c2d7824 */ /* 0x000fe200078e00ff */
[----:B------:R-:W-:Y:S01]  /*3e60*/  LOP3.LUT R80, R138, 0xffff0000, RZ, 0xc0, !PT ;  /* 0xffff00008a507812 */ /* 0x000fe200078ec0ff */
[C---:B------:R-:W-:Y:S01]  /*3e70*/  FMUL.FTZ R145, R69.reuse, R81 ;  /* 0x0000005145917220 */ /* 0x040fe20000410000 */
[----:B------:R-:W-:Y:S01]  /*3e80*/  LOP3.LUT R76, R136, 0xffff0000, RZ, 0xc0, !PT ;  /* 0xffff0000884c7812 */ /* 0x000fe200078ec0ff */
[-C--:B------:R-:W-:Y:S01]  /*3e90*/  FMUL.FTZ R69, R69, R77.reuse ;  /* 0x0000004d45457220 */ /* 0x080fe20000410000 */
[----:B------:R-:W-:Y:S01]  /*3ea0*/  LOP3.LUT R139, R139, 0xffff0000, RZ, 0xc0, !PT ;  /* 0xffff00008b8b7812 */ /* 0x000fe200078ec0ff */
[----:B------:R-:W-:Y:S01]  /*3eb0*/  FMUL.FTZ R83, R47, R80 ;  /* 0x000000502f537220 */ /* 0x000fe20000410000 */
[----:B------:R-:W-:Y:S01]  /*3ec0*/  LOP3.LUT R137, R137, 0xffff0000, RZ, 0xc0, !PT ;  /* 0xffff000089897812 */ /* 0x000fe200078ec0ff */
[----:B------:R-:W-:Y:S01]  /*3ed0*/  FFMA.FTZ R145, R68, R77, -R145 ;  /* 0x0000004d44917223 */ /* 0x000fe20000010891 */
[-C--:B------:R-:W-:Y:S01]  /*3ee0*/  FMUL.FTZ R47, R47, R76.reuse ;  /* 0x0000004c2f2f7220 */ /* 0x080fe20000410000 */
[----:B------:R-:W-:Y:S01]  /*3ef0*/  LOP3.LUT R44, R44, 0xffff0000, RZ, 0xc0, !PT ;  /* 0xffff00002c2c7812 */ /* 0x000fe200078ec0ff */
[----:B------:R-:W-:Y:S01]  /*3f00*/  FFMA.FTZ R83, R46, R76, -R83 ;  /* 0x0000004c2e537223 */ /* 0x000fe20000010853 */
[----:B------:R-:W-:Y:S01]  /*3f10*/  FFMA.FTZ R68, R68, R81, R69 ;  /* 0x0000005144447223 */ /* 0x000fe20000010045 */
[----:B------:R-:W-:-:S02]  /*3f20*/  IMAD.U32 R138, R138, 0x10000, RZ ;  /* 0x000100008a8a7824 */ /* 0x000fc400078e00ff */
[C---:B------:R-:W-:Y:S01]  /*3f30*/  FMUL.FTZ R69, R71.reuse, R139 ;  /* 0x0000008b47457220 */ /* 0x040fe20000410000 */
[----:B------:R-:W-:Y:S02]  /*3f40*/  IMAD.U32 R136, R136, 0x10000, RZ ;  /* 0x0001000088887824 */ /* 0x000fe400078e00ff */
[-C--:B------:R-:W-:Y:S01]  /*3f50*/  FMUL.FTZ R76, R71, R137.reuse ;  /* 0x00000089474c7220 */ /* 0x080fe20000410000 */
        /* <DEDUP_REMOVED lines=13> */
.L_x_1708:
[----:B------:R-:W-:Y:S05]  /*4030*/  BSYNC B3 ;  /* 0x0000000000037941 */ /* 0x000fea0003800000 */
.L_x_1707:
[----:B------:R-:W-:Y:S02]  /*4040*/  ULDC.64 UR4, c[0x0][0x2e8] ;  /* 0x0000ba0000047ab9 */ /* 0x000fe40000000a00 */
[----:B------:R-:W-:-:S04]  /*4050*/  LEA R68, P3, R74, UR4, 0x1 ;  /* 0x000000044a447c11 */ /* 0x000fc8000f8608ff */
[----:B------:R-:W-:-:S05]  /*4060*/  LEA.HI.X R69, R74, UR5, R75, 0x1, P3 ;  /* 0x000000054a457c11 */ /* 0x000fca00098f0c4b */
[----:B--2---:R2:W-:Y:S04]  /*4070*/  STG.E.128 desc[UR38][R68.64], R44 ;  /* 0x0000002c44007986 */ /* 0x0045e8000c101d26 */
.L_x_1706:
[----:B------:R-:W-:Y:S05]  /*4080*/  BSYNC B2 ;  /* 0x0000000000027941 */ /* 0x000fea0003800000 */
.L_x_1705:
[----:B------:R-:W-:Y:S05]  /*4090*/  @P1 BRA `(.L_x_1704) ;  /* 0x0000000000e41947 */ /* 0x000fea0003800000 */
[----:B-12---:R1:W2:Y:S01]  /*40a0*/  LDS.128 R44, [R111+0x1d400] ;  /* 0x01d400006f2c7984 */ /* 0x0062a20000000c00 */
        /* <DEDUP_REMOVED lines=51> */
.L_x_1710:
[----:B------:R-:W-:Y:S05]  /*43e0*/  BSYNC B2 ;  /* 0x0000000000027941 */ /* 0x000fea0003800000 */
.L_x_1709:
[----:B------:R-:W-:Y:S02]  /*43f0*/  ULDC.64 UR4, c[0x0][0x2e8] ;  /* 0x0000ba0000047ab9 */ /* 0x000fe40000000a00 */
[----:B------:R-:W-:-:S04]  /*4400*/  LEA R64, P3, R74, UR4, 0x1 ;  /* 0x000000044a407c11 */ /* 0x000fc8000f8608ff */
[----:B------:R-:W-:-:S05]  /*4410*/  LEA.HI.X R65, R74, UR5, R77, 0x1, P3 ;  /* 0x000000054a417c11 */ /* 0x000fca00098f0c4d */
[----:B--2---:R3:W-:Y:S04]  /*4420*/  STG.E.128 desc[UR38][R64.64], R44 ;  /* 0x0000002c40007986 */ /* 0x0047e8000c101d26 */
.L_x_1704:
[----:B------:R-:W-:Y:S05]  /*4430*/  BSYNC B1 ;  /* 0x0000000000017941 */ /* 0x000fea0003800000 */
.L_x_1703:
[----:B------:R-:W-:Y:S01]  /*4440*/  ISETP.NE.AND P3, PT, R147, RZ, PT ;  /* 0x000000ff9300720c */ /* 0x000fe20003f65270 */
[----:B------:R-:W-:-:S12]  /*4450*/  BSSY B1, `(.L_x_1711) ;  /* 0x000007a000017945 */ /* 0x000fd80003800000 */
[----:B------:R-:W-:Y:S05]  /*4460*/  @P3 BRA `(.L_x_1712) ;  /* 0x0000000400e03947 */ /* 0x000fea0003800000 */
[----:B------:R-:W-:Y:S01]  /*4470*/  IADD3 R75, P3, P4, R4, R120, R16 ;  /* 0x00000078044b7210 */ /* 0x000fe20007c7e010 */
[----:B------:R-:W-:Y:S03]  /*4480*/  BSSY B2, `(.L_x_1713) ;  /* 0x000003c000027945 */ /* 0x000fe60003800000 */
[----:B------:R-:W-:Y:S01]  /*4490*/  IADD3.X R70, R28, R122, R17, P3, P4 ;  /* 0x0000007a1c467210 */ /* 0x000fe20001fe8411 */
[----:B------:R-:W-:Y:S08]  /*44a0*/  @P2 BRA `(.L_x_1714) ;  /* 0x0000000000e42947 */ /* 0x000ff00003800000 */
[----:B-123--:R1:W2:Y:S01]  /*44b0*/  LDS.128 R44, [R111+0x1a400] ;  /* 0x01a400006f2c7984 */ /* 0x00e2a20000000c00 */
[----:B------:R-:W-:Y:S01]  /*44c0*/  IADD3 R68, P3, R75, R96, RZ ;  /* 0x000000604b447210 */ /* 0x000fe20007f7e0ff */
[----:B------:R-:W-:Y:S04]  /*44d0*/  BSSY B3, `(.L_x_1715) ;  /* 0x0000032000037945 */ /* 0x000fe80003800000 */
[----:B------:R-:W-:Y:S01]  /*44e0*/  IMAD.X R73, R70, 0x1, R35, P3 ;  /* 0x0000000146497824 */ /* 0x000fe200018e0623 */
[----:B------:R-:W-:-:S13]  /*44f0*/  ISETP.GE.AND P3, PT, R18, R123, PT ;  /* 0x0000007b1200720c */ /* 0x000fda0003f66270 */
[----:B-1----:R-:W-:Y:S05]  /*4500*/  @P3 BRA `(.L_x_1716) ;  /* 0x0000000000b83947 */ /* 0x002fea0003800000 */
        /* <DEDUP_REMOVED lines=46> */
.L_x_1716:
[----:B------:R-:W-:Y:S05]  /*47f0*/  BSYNC B3 ;  /* 0x0000000000037941 */ /* 0x000fea0003800000 */
.L_x_1715:
[----:B------:R-:W-:Y:S02]  /*4800*/  ULDC.64 UR4, c[0x0][0x2e8] ;  /* 0x0000ba0000047ab9 */ /* 0x000fe40000000a00 */
[----:B------:R-:W-:-:S04]  /*4810*/  LEA R60, P3, R68, UR4, 0x1 ;  /* 0x00000004443c7c11 */ /* 0x000fc8000f8608ff */
[----:B------:R-:W-:-:S05]  /*4820*/  LEA.HI.X R61, R68, UR5, R73, 0x1, P3 ;  /* 0x00000005443d7c11 */ /* 0x000fca00098f0c49 */
[----:B--2---:R4:W-:Y:S04]  /*4830*/  STG.E.128 desc[UR38][R60.64], R44 ;  /* 0x0000002c3c007986 */ /* 0x0049e8000c101d26 */
.L_x_1714:
[----:B------:R-:W-:Y:S05]  /*4840*/  BSYNC B2 ;  /* 0x0000000000027941 */ /* 0x000fea0003800000 */
.L_x_1713:
[----:B------:R-:W-:Y:S05]  /*4850*/  @P1 BRA `(.L_x_1712) ;  /* 0x0000000000e41947 */ /* 0x000fea0003800000 */
[----:B-1234-:R1:W2:Y:S01]  /*4860*/  LDS.128 R44, [R111+0x1e400] ;  /* 0x01e400006f2c7984 */ /* 0x01e2a20000000c00 */
        /* <DEDUP_REMOVED lines=51> */
.L_x_1718:
[----:B------:R-:W-:Y:S05]  /*4ba0*/  BSYNC B2 ;  /* 0x0000000000027941 */ /* 0x000fea0003800000 */
.L_x_1717:
[----:B------:R-:W-:Y:S02]  /*4bb0*/  ULDC.64 UR4, c[0x0][0x2e8] ;  /* 0x0000ba0000047ab9 */ /* 0x000fe40000000a00 */
[----:B------:R-:W-:-:S04]  /*4bc0*/  LEA R56, P3, R64, UR4, 0x1 ;  /* 0x0000000440387c11 */ /* 0x000fc8000f8608ff */
[----:B------:R-:W-:-:S05]  /*4bd0*/  LEA.HI.X R57, R64, UR5, R69, 0x1, P3 ;  /* 0x0000000540397c11 */ /* 0x000fca00098f0c45 */
[----:B--2---:R1:W-:Y:S04]  /*4be0*/  STG.E.128 desc[UR38][R56.64], R44 ;  /* 0x0000002c38007986 */ /* 0x0043e8000c101d26 */
.L_x_1712:
[----:B------:R-:W-:Y:S05]  /*4bf0*/  BSYNC B1 ;  /* 0x0000000000017941 */ /* 0x000fea0003800000 */
.L_x_1711:
[----:B------:R-:W-:Y:S05]  /*4c00*/  @P5 BRA `(.L_x_1719) ;  /* 0x0000003800485947 */ /* 0x000fea0003800000 */
[----:B------:R-:W-:Y:S01]  /*4c10*/  IADD3 R121, P3, P4, R29, R120, R16 ;  /* 0x000000781d797210 */ /* 0x000fe20007c7e010 */
[----:B------:R-:W-:Y:S03]  /*4c20*/  BSSY B1, `(.L_x_1720) ;  /* 0x000003c000017945 */ /* 0x000fe60003800000 */
[----:B------:R-:W-:Y:S01]  /*4c30*/  IADD3.X R122, R31, R122, R17, P3, P4 ;  /* 0x0000007a1f7a7210 */ /* 0x000fe20001fe8411 */
[----:B------:R-:W-:Y:S08]  /*4c40*/  @P2 BRA `(.L_x_1721) ;  /* 0x0000000000e42947 */ /* 0x000ff00003800000 */
[----:B-1234-:R1:W2:Y:S01]  /*4c50*/  LDS.128 R44, [R111+0x1b400] ;  /* 0x01b400006f2c7984 */ /* 0x01e2a20000000c00 */
[----:B------:R-:W-:Y:S01]  /*4c60*/  ISETP.GE.AND P4, PT, R18, R123, PT ;  /* 0x0000007b1200720c */ /* 0x000fe20003f86270 */
[----:B------:R-:W-:Y:S01]  /*4c70*/  BSSY B2, `(.L_x_1722) ;  /* 0x0000031000027945 */ /* 0x000fe20003800000 */
[----:B------:R-:W-:-:S11]  /*4c80*/  IADD3 R60, P3, R121, R96, RZ ;  /* 0x00000060793c7210 */ /* 0x000fd60007f7e0ff */
        /* <DEDUP_REMOVED lines=47> */
.L_x_1723:
[----:B------:R-:W-:Y:S05]  /*4f80*/  BSYNC B2 ;  /* 0x0000000000027941 */ /* 0x000fea0003800000 */
.L_x_1722:
[----:B------:R-:W-:Y:S01]  /*4f90*/  ULDC.64 UR4, c[0x0][0x2e8] ;  /* 0x0000ba0000047ab9 */ /* 0x000fe20000000a00 */
[----:B------:R-:W-:Y:S01]  /*4fa0*/  IMAD.X R53, R122, 0x1, R35, P3 ;  /* 0x000000017a357824 */ /* 0x000fe200018e0623 */
[----:B------:R-:W-:-:S04]  /*4fb0*/  LEA R52, P3, R60, UR4, 0x1 ;  /* 0x000000043c347c11 */ /* 0x000fc8000f8608ff */
[----:B------:R-:W-:-:S05]  /*4fc0*/  LEA.HI.X R53, R60, UR5, R53, 0x1, P3 ;  /* 0x000000053c357c11 */ /* 0x000fca00098f0c35 */
[----:B--2---:R1:W-:Y:S04]  /*4fd0*/  STG.E.128 desc[UR38][R52.64], R44 ;  /* 0x0000002c34007986 */ /* 0x0043e8000c101d26 */
.L_x_1721:
[----:B------:R-:W-:Y:S05]  /*4fe0*/  BSYNC B1 ;  /* 0x0000000000017941 */ /* 0x000fea0003800000 */
.L_x_1720:
[----:B------:R-:W-:Y:S05]  /*4ff0*/  @P1 BRA `(.L_x_1719) ;  /* 0x00000034004c1947 */ /* 0x000fea0003800000 */
        /* <DEDUP_REMOVED lines=51> */
.L_x_1725:
[----:B------:R-:W-:Y:S05]  /*5330*/  BSYNC B1 ;  /* 0x0000000000017941 */ /* 0x000fea0003800000 */
.L_x_1724:
[----:B------:R-:W-:Y:S01]  /*5340*/  ULDC.64 UR4, c[0x0][0x2e8] ;  /* 0x0000ba0000047ab9 */ /* 0x000fe20000000a00 */
[----:B------:R-:W-:Y:S01]  /*5350*/  IMAD.X R49, R122, 0x1, R103, P3 ;  /* 0x000000017a317824 */ /* 0x000fe200018e0667 */
[----:B------:R-:W-:-:S04]  /*5360*/  LEA R48, P3, R56, UR4, 0x1 ;  /* 0x0000000438307c11 */ /* 0x000fc8000f8608ff */
[----:B------:R-:W-:-:S05]  /*5370*/  LEA.HI.X R49, R56, UR5, R49, 0x1, P3 ;  /* 0x0000000538317c11 */ /* 0x000fca00098f0c31 */
[----:B--2---:R1:W-:Y:S01]  /*5380*/  STG.E.128 desc[UR38][R48.64], R44 ;  /* 0x0000002c30007986 */ /* 0x0043e2000c101d26 */
[----:B------:R-:W-:Y:S05]  /*5390*/  BRA `(.L_x_1719) ;  /* 0x0000003000647947 */ /* 0x000fea0003800000 */
.L_x_1683:
[----:B------:R-:W-:Y:S02]  /*53a0*/  ISETP.GE.AND P3, PT, R212, R114, PT ;  /* 0x00000072d400720c */ /* 0x000fe40003f66270 */
[----:B------:R-:W-:Y:S02]  /*53b0*/  CS2R R50, SRZ ;  /* 0x0000000000327805 */ /* 0x000fe4000001ff00 */
[----:B------:R-:W-:-:S13]  /*53c0*/  ISETP.GE.OR P3, PT, R16, R123, P3 ;  /* 0x0000007b1000720c */ /* 0x000fda0001f66670 */
[----:B------:R-:W-:Y:S01]  /*53d0*/  @!P3 IADD3 R46, P0, P4, R90, R78, R14 ;  /* 0x0000004e5a2eb210 */ /* 0x000fe20007c1e00e */
[----:B------:R-:W0:Y:S03]  /*53e0*/  @!P3 LDC.64 R60, c[0x0][0x3e8] ;  /* 0x0000fa00ff3cbb82 */ /* 0x000e260000000a00 */
[----:B------:R-:W-:Y:S02]  /*53f0*/  @!P3 IADD3.X R47, R33, R119, R21, P0, P4 ;  /* 0x00000077212fb210 */ /* 0x000fe400007e8415 */
[----:B------:R-:W-:-:S03]  /*5400*/  @!P3 IADD3 R44, P0, P4, R84, R76, R8 ;  /* 0x0000004c542cb210 */ /* 0x000fc60007c1e008 */
[----:B------:R-:W1:Y:S01]  /*5410*/  @!P3 LDC.64 R62, c[0x0][0x400] ;  /* 0x00010000ff3ebb82 */ /* 0x000e620000000a00 */
        /* <DEDUP_REMOVED lines=11> */
[----:B------:R-:W4:Y:S01]  /*54d0*/  @!P4 LDC.64 R52, c[0x0][0x3e8] ;  /* 0x0000fa00ff34cb82 */ /* 0x000f220000000a00 */
[----:B------:R-:W-:-:S05]  /*54e0*/  @!P4 IADD3 R48, P5, R90, R78, RZ ;  /* 0x0000004e5a30c210 */ /* 0x000fca0007fbe0ff */
[----:B------:R-:W-:Y:S02]  /*54f0*/  @!P4 IMAD.X R49, R119, 0x1, R33, P5 ;  /* 0x000000017731c824 */ /* 0x000fe400028e0621 */
[----:B------:R-:W0:Y:S01]  /*5500*/  @!P4 LDC.64 R54, c[0x0][0x400] ;  /* 0x00010000ff36cb82 */ /* 0x000e220000000a00 */
[----:B----4-:R-:W-:-:S04]  /*5510*/  @!P4 LEA R52, P5, R48, R52, 0x1 ;  /* 0x000000343034c211 */ /* 0x010fc800078a08ff */
[----:B------:R-:W-:Y:S02]  /*5520*/  @!P4 LEA.HI.X R53, R48, R53, R49, 0x1, P5 ;  /* 0x000000353035c211 */ /* 0x000fe400028f0c31 */
[----:B------:R-:W-:-:S05]  /*5530*/  @!P4 IADD3 R48, P5, R84, R76, RZ ;  /* 0x0000004c5430c210 */ /* 0x000fca0007fbe0ff */
[----:B------:R-:W-:Y:S01]  /*5540*/  @!P4 IMAD.X R49, R106, 0x1, R100, P5 ;  /* 0x000000016a31c824 */ /* 0x000fe200028e0664 */
[----:B0-----:R-:W-:-:S04]  /*5550*/  @!P4 LEA R54, P5, R48, R54, 0x1 ;  /* 0x000000363036c211 */ /* 0x001fc800078a08ff */
[----:B------:R-:W-:Y:S02]  /*5560*/  @!P4 LEA.HI.X R55, R48, R55, R49, 0x1, P5 ;  /* 0x000000373037c211 */ /* 0x000fe400028f0c31 */
[----:B------:R-:W-:Y:S02]  /*5570*/  CS2R R48, SRZ ;  /* 0x0000000000307805 */ /* 0x000fe4000001ff00 */
[----:B------:R-:W-:-:S04]  /*5580*/  @!P3 LEA R60, P5, R46, R60, 0x1 ;  /* 0x0000003c2e3cb211 */ /* 0x000fc800078a08ff */
[----:B------:R-:W-:Y:S02]  /*5590*/  @!P3 LEA.HI.X R61, R46, R61, R47, 0x1, P5 ;  /* 0x0000003d2e3db211 */ /* 0x000fe400028f0c2f */
[----:B------:R-:W-:Y:S02]  /*55a0*/  CS2R R46, SRZ ;  /* 0x00000000002e7805 */ /* 0x000fe4000001ff00 */
[C---:B-1----:R-:W-:Y:S01]  /*55b0*/  @!P3 LEA R62, P5, R44.reuse, R62, 0x1 ;  /* 0x0000003e2c3eb211 */ /* 0x042fe200078a08ff */
[----:B------:R0:W5:Y:S03]  /*55c0*/  @!P4 LDG.E.128 R48, desc[UR38][R54.64] ;  /* 0x000000263630c981 */ /* 0x000166000c1e1d00 */
[----:B------:R-:W-:Y:S02]  /*55d0*/  @!P3 LEA.HI.X R63, R44, R63, R45, 0x1, P5 ;  /* 0x0000003f2c3fb211 */ /* 0x000fe400028f0c2d */
[----:B------:R-:W-:-:S02]  /*55e0*/  CS2R R44, SRZ ;  /* 0x00000000002c7805 */ /* 0x000fc4000001ff00 */
[----:B------:R-:W-:Y:S02]  /*55f0*/  CS2R R58, SRZ ;  /* 0x00000000003a7805 */ /* 0x000fe4000001ff00 */
[----:B------:R-:W-:Y:S02]  /*5600*/  CS2R R56, SRZ ;  /* 0x0000000000387805 */ /* 0x000fe4000001ff00 */
[----:B------:R1:W5:Y:S01]  /*5610*/  @!P4 LDG.E.128 R44, desc[UR38][R52.64] ;  /* 0x00000026342cc981 */ /* 0x000362000c1e1d00 */
[----:B0-----:R-:W-:-:S03]  /*5620*/  CS2R R54, SRZ ;  /* 0x0000000000367805 */ /* 0x001fc6000001ff00 */
[----:B------:R0:W5:Y:S01]  /*5630*/  @!P3 LDG.E.128 R56, desc[UR38][R62.64] ;  /* 0x000000263e38b981 */ /* 0x000162000c1e1d00 */
[----:B-1----:R-:W-:-:S06]  /*5640*/  CS2R R52, SRZ ;  /* 0x0000000000347805 */ /* 0x002fcc000001ff00 */
[----:B------:R1:W5:Y:S01]  /*5650*/  @!P3 LDG.E.128 R52, desc[UR38][R60.64] ;  /* 0x000000263c34b981 */ /* 0x000362000c1e1d00 */
[----:B--2---:R-:W-:-:S04]  /*5660*/  @!P0 LEA R68, P3, R66, R68, 0x1 ;  /* 0x0000004442448211 */ /* 0x004fc800078608ff */
[----:B------:R-:W-:Y:S02]  /*5670*/  @!P0 LEA.HI.X R69, R66, R69, R67, 0x1, P3 ;  /* 0x0000004542458211 */ /* 0x000fe400018f0c43 */
[C---:B---3--:R-:W-:Y:S02]  /*5680*/  @!P0 LEA R70, P3, R64.reuse, R70, 0x1 ;  /* 0x0000004640468211 */ /* 0x048fe400078608ff */
[----:B0-----:R-:W-:Y:S02]  /*5690*/  CS2R R62, SRZ ;  /* 0x00000000003e7805 */ /* 0x001fe4000001ff00 */
[----:B------:R-:W-:Y:S02]  /*56a0*/  CS2R R66, SRZ ;  /* 0x0000000000427805 */ /* 0x000fe4000001ff00 */
[----:B-1----:R-:W-:Y:S02]  /*56b0*/  CS2R R60, SRZ ;  /* 0x00000000003c7805 */ /* 0x002fe4000001ff00 */
[----:B------:R-:W-:-:S02]  /*56c0*/  @!P0 LEA.HI.X R71, R64, R71, R65, 0x1, P3 ;  /* 0x0000004740478211 */ /* 0x000fc400018f0c41 */
[----:B------:R-:W-:Y:S02]  /*56d0*/  CS2R R64, SRZ ;  /* 0x0000000000407805 */ /* 0x000fe4000001ff00 */
[----:B------:R0:W5:Y:S04]  /*56e0*/  @!P0 LDG.E.128 R60, desc[UR38][R68.64] ;  /* 0x00000026443c8981 */ /* 0x000168000c1e1d00 */
[----:B------:R1:W5:Y:S01]  /*56f0*/  @!P0 LDG.E.128 R64, desc[UR38][R70.64] ;  /* 0x0000002646408981 */ /* 0x000362000c1e1d00 */
[----:B------:R-:W-:-:S04]  /*5700*/  ISETP.GE.AND P0, PT, R210, R114, PT ;  /* 0x00000072d200720c */ /* 0x000fc80003f06270 */
[CC--:B------:R-:W-:Y:S01]  /*5710*/  ISETP.GE.OR P0, PT, R16.reuse, R123.reuse, P0 ;  /* 0x0000007b1000720c */ /* 0x0c0fe20000706670 */
[----:B------:R-:W-:Y:S01]  /*5720*/  BSSY B1, `(.L_x_1726) ;  /* 0x000001c000017945 */ /* 0x000fe20003800000 */
[----:B------:R-:W-:Y:S02]  /*5730*/  ISETP.GE.AND P3, PT, R16, R123, PT ;  /* 0x0000007b1000720c */ /* 0x000fe40003f66270 */
[----:B0-----:R-:W-:Y:S02]  /*5740*/  CS2R R68, SRZ ;  /* 0x0000000000447805 */ /* 0x001fe4000001ff00 */
[----:B------:R-:W-:Y:S02]  /*5750*/  CS2R R74, SRZ ;  /* 0x00000000004a7805 */ /* 0x000fe4000001ff00 */
[----:B-1----:R-:W-:Y:S02]  /*5760*/  CS2R R70, SRZ ;  /* 0x0000000000467805 */ /* 0x002fe4000001ff00 */
[----:B------:R-:W-:-:S03]  /*5770*/  CS2R R72, SRZ ;  /* 0x0000000000487805 */ /* 0x000fc6000001ff00 */
[----:B------:R-:W-:Y:S05]  /*5780*/  @P0 BRA `(.L_x_1727) ;  /* 0x0000000000540947 */ /* 0x000fea0003800000 */
[----:B------:R-:W0:Y:S01]  /*5790*/  LDC.64 R68, c[0x0][0x3f8] ;  /* 0x0000fe00ff447b82 */ /* 0x000e220000000a00 */
[----:B------:R-:W-:Y:S01]  /*57a0*/  IMAD.MOV.U32 R72, RZ, RZ, R78 ;  /* 0x000000ffff487224 */ /* 0x000fe200078e004e */
[----:B------:R-:W-:Y:S01]  /*57b0*/  ULDC.64 UR4, c[0x0][0x3e8] ;  /* 0x0000fa0000047ab9 */ /* 0x000fe20000000a00 */
[----:B------:R-:W-:Y:S01]  /*57c0*/  IMAD.MOV.U32 R73, RZ, RZ, R119 ;  /* 0x000000ffff497224 */ /* 0x000fe200078e0077 */
[----:B------:R-:W-:Y:S01]  /*57d0*/  ULDC.64 UR6, c[0x0][0x400] ;  /* 0x0001000000067ab9 */ /* 0x000fe20000000a00 */
[----:B------:R-:W-:-:S03]  /*57e0*/  IMAD.MOV.U32 R77, RZ, RZ, R106 ;  /* 0x000000ffff4d7224 */ /* 0x000fc600078e006a */
        /* <DEDUP_REMOVED lines=15> */
.L_x_1727:
[----:B------:R-:W-:Y:S05]  /*58e0*/  BSYNC B1 ;  /* 0x0000000000017941 */ /* 0x000fea0003800000 */
.L_x_1726:
[----:B-----5:R-:W-:Y:S01]  /*58f0*/  IMAD.MOV.U32 R76, RZ, RZ, R70 ;  /* 0x000000ffff4c7224 */ /* 0x020fe200078e0046 */
        /* <DEDUP_REMOVED lines=66> */
.L_x_1728:
[----:B------:R-:W-:Y:S01]  /*5d20*/  IMAD R106, R184, 0x8, R2 ;  /* 0x00000008b86a7824 */ /* 0x000fe200078e0202 */
[----:B------:R-:W-:Y:S01]  /*5d30*/  SHF.L.U32 R119, R192, 0x1f, RZ ;  /* 0x0000001fc0777819 */ /* 0x000fe200000006ff */
[----:B------:R-:W0:Y:S01]  /*5d40*/  LDC R132, c[0x0][0x2f4] ;  /* 0x0000bd00ff847b82 */ /* 0x000e220000000800 */
[----:B------:R-:W-:Y:S01]  /*5d50*/  IMAD.MOV.U32 R121, RZ, RZ, R122 ;  /* 0x000000ffff797224 */ /* 0x000fe200078e007a */
[----:B------:R-:W-:Y:S01]  /*5d60*/  BSSY B1, `(.L_x_1729) ;  /* 0x0000005000017945 */ /* 0x000fe20003800000 */
[----:B------:R-:W1:Y:S05]  /*5d70*/  SYNCS.PHASECHK.TRANS64.TRYWAIT P4, [R106+URZ+0x28890], R119 ;  /* 0x028890776a0075a7 */ /* 0x000e6a000808017f */
[----:B------:R-:W2:Y:S01]  /*5d80*/  LDC.64 R122, c[0x0][0x300] ;  /* 0x0000c000ff7a7b82 */ /* 0x000ea20000000a00 */
[----:B0-----:R-:W-:Y:S01]  /*5d90*/  IMAD.IADD R134, R132, 0x1, -R113 ;  /* 0x0000000184867824 */ /* 0x001fe200078e0a71 */
[----:B-1----:R-:W-:Y:S06]  /*5da0*/  @!P4 BRA `(.L_x_1730) ;  /* 0x000001f0002cc947 */ /* 0x002fec0003800000 */
.L_x_2099:
[----:B------:R-:W-:Y:S05]  /*5db0*/  BSYNC B1 ;  /* 0x0000000000017941 */ /* 0x000fea0003800000 */
.L_x_1729:
[----:B------:R-:W-:Y:S01]  /*5dc0*/  ISETP.GE.OR P4, PT, R23, R114, P2 ;  /* 0x000000721700720c */ /* 0x000fe20001786670 */
[----:B------:R-:W-:-:S12]  /*5dd0*/  BSSY B1, `(.L_x_1731) ;  /* 0x0000087000017945 */ /* 0x000fd80003800000 */
[----:B------:R-:W-:Y:S05]  /*5de0*/  @P4 BRA `(.L_x_1732) ;  /* 0x0000000800144947 */ /* 0x000fea0003800000 */
[-C--:B--2---:R-:W-:Y:S01]  /*5df0*/  IMAD R76, R215, R122.reuse, RZ ;  /* 0x0000007ad74c7224 */ /* 0x084fe200078e02ff */
[----:B------:R-:W-:Y:S01]  /*5e00*/  ISETP.NE.AND P6, PT, R0, RZ, PT ;  /* 0x000000ff0000720c */ /* 0x000fe20003fc5270 */
[C---:B------:R-:W-:Y:S01]  /*5e10*/  IMAD.WIDE.U32 R124, R23.reuse, R122, R120 ;  /* 0x0000007a177c7225 */ /* 0x040fe200078e0078 */
[----:B------:R-:W-:Y:S03]  /*5e20*/  BSSY B2, `(.L_x_1733) ;  /* 0x0000076000027945 */ /* 0x000fe60003800000 */
[----:B------:R-:W-:Y:S01]  /*5e30*/  IMAD R77, R23, R123, R76 ;  /* 0x0000007b174d7224 */ /* 0x000fe200078e024c */
[----:B------:R-:W-:Y:S02]  /*5e40*/  SEL R76, R113, R134, !P6 ;  /* 0x00000086714c7207 */ /* 0x000fe40007000000 */
[----:B------:R-:W-:Y:S01]  /*5e50*/  IADD3 R150, P4, P5, R96, R124, R37 ;  /* 0x0000007c60967210 */ /* 0x000fe20007d9e025 */
[----:B------:R-:W-:Y:S01]  /*5e60*/  IMAD.IADD R152, R77, 0x1, R125 ;  /* 0x000000014d987824 */ /* 0x000fe200078e027d */
[----:B------:R-:W-:-:S04]  /*5e70*/  SHF.R.S32.HI R77, RZ, 0x1f, R76 ;  /* 0x0000001fff4d7819 */ /* 0x000fc8000001144c */
[----:B------:R-:W-:Y:S02]  /*5e80*/  LEA.HI R76, R77, R76, RZ, 0x4 ;  /* 0x0000004c4d4c7211 */ /* 0x000fe400078f20ff */
[----:B------:R-:W-:Y:S02]  /*5e90*/  IADD3.X R151, R35, R152, R102, P4, P5 ;  /* 0x0000009823977210 */ /* 0x000fe400027ea466 */
[----:B------:R-:W-:-:S04]  /*5ea0*/  LEA.HI.SX32 R76, R76, R101, 0x1c ;  /* 0x000000654c4c7211 */ /* 0x000fc800078fe2ff */
[----:B------:R-:W-:Y:S01]  /*5eb0*/  SHF.R.S32.HI R77, RZ, 0x1f, R76 ;  /* 0x0000001fff4d7819 */ /* 0x000fe2000001144c */
[----:B------:R-:W-:-:S03]  /*5ec0*/  IMAD.SHL.U32 R153, R76, 0x8, RZ ;  /* 0x000000084c997824 */ /* 0x000fc600078e00ff */
[----:B------:R-:W-:Y:S02]  /*5ed0*/  LEA.HI R77, R77, R76, RZ, 0x3 ;  /* 0x0000004c4d4d7211 */ /* 0x000fe400078f18ff */
[----:B------:R-:W-:-:S03]  /*5ee0*/  LOP3.LUT R76, R153, 0x38, RZ, 0xc0, !PT ;  /* 0x00000038994c7812 */ /* 0x000fc600078ec0ff */
[----:B------:R-:W-:Y:S01]  /*5ef0*/  IMAD.SHL.U32 R77, R77, 0x400, RZ ;  /* 0x000004004d4d7824 */ /* 0x000fe200078e00ff */
[----:B------:R-:W-:-:S04]  /*5f00*/  LOP3.LUT R76, R76, 0x1c0, R225, 0xf8, !PT ;  /* 0x000001c04c4c7812 */ /* 0x000fc800078ef8e1 */
[----:B------:R-:W-:Y:S02]  /*5f10*/  LOP3.LUT R77, R77, 0x7fffe000, RZ, 0xc0, !PT ;  /* 0x7fffe0004d4d7812 */ /* 0x000fe400078ec0ff */
[----:B------:R-:W-:-:S04]  /*5f20*/  LOP3.LUT R76, R76, R203, RZ, 0x3c, !PT ;  /* 0x000000cb4c4c7212 */ /* 0x000fc800078e3cff */
[----:B------:R-:W-:Y:S01]  /*5f30*/  IADD3 R79, R76, R77, R204 ;  /* 0x0000004d4c4f7210 */ /* 0x000fe20007ffe0cc */
[----:B------:R-:W-:-:S04]  /*5f40*/  IMAD R77, R184, 0x4000, R112 ;  /* 0x00004000b84d7824 */ /* 0x000fc800078e0270 */
[----:B------:R-:W-:Y:S02]  /*5f50*/  IMAD R79, R184, 0x4000, R79 ;  /* 0x00004000b84f7824 */ /* 0x000fe400078e024f */
[--C-:B------:R-:W-:Y:S02]  /*5f60*/  IMAD R77, R77, 0x2, R2.reuse ;  /* 0x000000024d4d7824 */ /* 0x100fe400078e0202 */
[----:B------:R-:W-:-:S04]  /*5f70*/  IMAD R80, R79, 0x2, R2 ;  /* 0x000000024f507824 */ /* 0x000fc800078e0202 */
[----:B------:R-:W1:Y:S04]  /*5f80*/  LDS.128 R76, [R77+0x18400] ;  /* 0x018400004d4c7984 */ /* 0x000e680000000c00 */
[----:B------:R-:W2:Y:S01]  /*5f90*/  LDS.128 R80, [R80+0x18400] ;  /* 0x0184000050507984 */ /* 0x000ea20000000c00 */
[----:B------:R-:W-:Y:S05]  /*5fa0*/  @P3 BRA `(.L_x_1734) ;  /* 0x0000000400743947 */ /* 0x000fea0003800000 */
[----:B------:R-:W-:Y:S01]  /*5fb0*/  SHF.R.U32.HI R174, RZ, 0x10, R49 ;  /* 0x00000010ffae7819 */ /* 0x000fe20000011631 */
[----:B--2---:R-:W-:Y:S01]  /*5fc0*/  IMAD.U32 R169, R81, 0x10000, RZ ;  /* 0x0001000051a97824 */ /* 0x004fe200078e00ff */
[----:B------:R-:W-:Y:S02]  /*5fd0*/  SHF.R.U32.HI R172, RZ, 0x10, R45 ;  /* 0x00000010ffac7819 */ /* 0x000fe4000001162d */
[----:B------:R-:W-:Y:S02]  /*5fe0*/  PRMT R173, R173, 0x5410, R174 ;  /* 0x00005410adad7816 */ /* 0x000fe400000000ae */
[----:B------:R-:W-:Y:S01]  /*5ff0*/  SHF.R.U64 R163, R48, 0x10, R49 ;  /* 0x0000001030a37819 */ /* 0x000fe20000001231 */
[----:B------:R-:W-:Y:S01]  /*6000*/  IMAD.U32 R49, R82, 0x10000, RZ ;  /* 0x0001000052317824 */ /* 0x000fe200078e00ff */
[----:B------:R-:W-:Y:S01]  /*6010*/  PRMT R172, R137, 0x5432, R172 ;  /* 0x0000543289ac7816 */ /* 0x000fe200000000ac */
[----:B------:R-:W-:Y:S01]  /*6020*/  IMAD.U32 R174, R173, 0x10000, RZ ;  /* 0x00010000adae7824 */ /* 0x000fe200078e00ff */
[----:B------:R-:W-:Y:S01]  /*6030*/  SHF.R.U32.HI R168, RZ, 0x10, R51 ;  /* 0x00000010ffa87819 */ /* 0x000fe20000011633 */
[----:B-1----:R-:W-:Y:S01]  /*6040*/  IMAD.U32 R48, R78, 0x10000, RZ ;  /* 0x000100004e307824 */ /* 0x002fe200078e00ff */
[----:B------:R-:W-:Y:S01]  /*6050*/  PRMT R163, R170, 0x5410, R163 ;  /* 0x00005410aaa37816 */ /* 0x000fe200000000a3 */
[----:B------:R-:W-:Y:S01]  /*6060*/  IMAD.U32 R170, R172, 0x10000, RZ ;  /* 0x00010000acaa7824 */ /* 0x000fe200078e00ff */
[----:B------:R-:W-:Y:S01]  /*6070*/  SHF.R.U32.HI R167, RZ, 0x10, R47 ;  /* 0x00000010ffa77819 */ /* 0x000fe2000001162f */
[----:B------:R-:W-:Y:S01]  /*6080*/  FMUL.FTZ R176, R169, R174 ;  /* 0x000000aea9b07220 */ /* 0x000fe20000410000 */
[----:B------:R-:W-:Y:S01]  /*6090*/  LOP3.LUT R81, R81, 0xffff0000, RZ, 0xc0, !PT ;  /* 0xffff000051517812 */ /* 0x000fe200078ec0ff */
[----:B------:R-:W-:Y:S01]  /*60a0*/  FMUL.FTZ R178, R169, R170 ;  /* 0x000000aaa9b27220 */ /* 0x000fe20000410000 */
[----:B------:R-:W-:-:S02]  /*60b0*/  LOP3.LUT R173, R173, 0xffff0000, RZ, 0xc0, !PT ;  /* 0xffff0000adad7812 */ /* 0x000fc400078ec0ff */
[----:B------:R-:W-:Y:S02]  /*60c0*/  PRMT R165, R165, 0x5410, R168 ;  /* 0x00005410a5a57816 */ /* 0x000fe400000000a8 */
[----:B------:R-:W-:Y:S01]  /*60d0*/  SHF.R.U64 R164, R46, 0x10, R47 ;  /* 0x000000102ea47819 */ /* 0x000fe2000000122f */
[----:B------:R-:W-:Y:S01]  /*60e0*/  FMUL.FTZ R169, R81, R173 ;  /* 0x000000ad51a97220 */ /* 0x000fe20000410000 */
[----:B------:R-:W-:Y:S01]  /*60f0*/  SHF.R.U64 R166, R50, 0x10, R51 ;  /* 0x0000001032a67819 */ /* 0x000fe20000001233 */
[----:B------:R-:W-:Y:S01]  /*6100*/  IMAD.U32 R51, R77, 0x10000, RZ ;  /* 0x000100004d337824 */ /* 0x000fe200078e00ff */
[----:B------:R-:W-:Y:S01]  /*6110*/  LOP3.LUT R168, R172, 0xffff0000, RZ, 0xc0, !PT ;  /* 0xffff0000aca87812 */ /* 0x000fe200078ec0ff */
[----:B------:R-:W-:Y:S01]  /*6120*/  IMAD.U32 R172, R165, 0x10000, RZ ;  /* 0x00010000a5ac7824 */ /* 0x000fe200078e00ff */
[----:B------:R-:W-:Y:S01]  /*6130*/  LOP3.LUT R46, R77, 0xffff0000, RZ, 0xc0, !PT ;  /* 0xffff00004d2e7812 */ /* 0x000fe200078ec0ff */
[----:B------:R-:W-:Y:S01]  /*6140*/  IMAD.U32 R77, R79, 0x10000, RZ ;  /* 0x000100004f4d7824 */ /* 0x000fe200078e00ff */
[----:B------:R-:W-:Y:S01]  /*6150*/  PRMT R167, R171, 0x5410, R167 ;  /* 0x00005410aba77816 */ /* 0x000fe200000000a7 */
[----:B------:R-:W-:Y:S01]  /*6160*/  FMUL.FTZ R81, R81, R168 ;  /* 0x000000a851517220 */ /* 0x000fe20000410000 */
[----:B------:R-:W-:Y:S01]  /*6170*/  LOP3.LUT R47, R79, 0xffff0000, RZ, 0xc0, !PT ;  /* 0xffff00004f2f7812 */ /* 0x000fe200078ec0ff */
[C---:B------:R-:W-:Y:S01]  /*6180*/  IMAD.U32 R79, R83.reuse, 0x10000, RZ ;  /* 0x00010000534f7824 */ /* 0x040fe200078e00ff */
[----:B------:R-:W-:Y:S01]  /*6190*/  LOP3.LUT R50, R83, 0xffff0000, RZ, 0xc0, !PT ;  /* 0xffff000053327812 */ /* 0x000fe200078ec0ff */
[C---:B------:R-:W-:Y:S01]  /*61a0*/  FFMA.FTZ R83, R51.reuse, R170, -R176 ;  /* 0x000000aa33537223 */ /* 0x040fe200000108b0 */
[----:B------:R-:W-:Y:S01]  /*61b0*/  FFMA.FTZ R51, R51, R174, R178 ;  /* 0x000000ae33337223 */ /* 0x000fe200000100b2 */
[----:B------:R-:W-:-:S02]  /*61c0*/  IMAD.U32 R170, R167, 0x10000, RZ ;  /* 0x00010000a7aa7824 */ /* 0x000fc400078e00ff */
[----:B------:R-:W-:Y:S01]  /*61d0*/  FFMA.FTZ R168, R46, R168, -R169 ;  /* 0x000000a82ea87223 */ /* 0x000fe200000108a9 */
[----:B------:R-:W-:Y:S01]  /*61e0*/  SHF.R.U64 R162, R44, 0x10, R45 ;  /* 0x000000102ca27819 */ /* 0x000fe2000000122d */
[----:B------:R-:W-:Y:S01]  /*61f0*/  FMUL.FTZ R174, R79, R172 ;  /* 0x000000ac4fae7220 */ /* 0x000fe20000410000 */
[----:B------:R-:W-:Y:S01]  /*6200*/  LOP3.LUT R169, R165, 0xffff0000, RZ, 0xc0, !PT ;  /* 0xffff0000a5a97812 */ /* 0x000fe200078ec0ff */
[-C--:B------:R-:W-:Y:S01]  /*6210*/  FMUL.FTZ R165, R79, R170.reuse ;  /* 0x000000aa4fa57220 */ /* 0x080fe20000410000 */
[----:B------:R-:W-:Y:S01]  /*6220*/  LOP3.LUT R167, R167, 0xffff0000, RZ, 0xc0, !PT ;  /* 0xffff0000a7a77812 */ /* 0x000fe200078ec0ff */
[C---:B------:R-:W-:Y:S01]  /*6230*/  FFMA.FTZ R79, R77.reuse, R170, -R174 ;  /* 0x000000aa4d4f7223 */ /* 0x040fe200000108ae */
[----:B------:R-:W-:Y:S01]  /*6240*/  PRMT R162, R136, 0x5432, R162 ;  /* 0x0000543288a27816 */ /* 0x000fe200000000a2 */
[----:B------:R-:W-:Y:S01]  /*6250*/  FMUL.FTZ R170, R50, R169 ;  /* 0x000000a932aa7220 */ /* 0x000fe20000410000 */
[----:B------:R-:W-:Y:S01]  /*6260*/  FFMA.FTZ R77, R77, R172, R165 ;  /* 0x000000ac4d4d7223 */ /* 0x000fe200000100a5 */
[----:B------:R-:W-:Y:S01]  /*6270*/  FFMA.FTZ R46, R46, R173, R81 ;  /* 0x000000ad2e2e7223 */ /* 0x000fe20000010051 */
[----:B------:R-:W-:Y:S01]  /*6280*/  FMUL.FTZ R172, R50, R167 ;  /* 0x000000a732ac7220 */ /* 0x000fe20000410000 */
[----:B------:R-:W-:-:S02]  /*6290*/  IMAD.U32 R45, R80, 0x10000, RZ ;  /* 0x00010000502d7824 */ /* 0x000fc400078e00ff */
[----:B------:R-:W-:Y:S01]  /*62a0*/  FFMA.FTZ R50, R47, R167, -R170 ;  /* 0x000000a72f327223 */ /* 0x000fe200000108aa */
[----:B------:R-:W-:Y:S01]  /*62b0*/  IMAD.U32 R81, R162, 0x10000, RZ ;  /* 0x00010000a2517824 */ /* 0x000fe200078e00ff */
[----:B------:R-:W-:Y:S01]  /*62c0*/  LOP3.LUT R80, R80, 0xffff0000, RZ, 0xc0, !PT ;  /* 0xffff000050507812 */ /* 0x000fe200078ec0ff */
[C---:B------:R-:W-:Y:S01]  /*62d0*/  IMAD.U32 R165, R163.reuse, 0x10000, RZ ;  /* 0x00010000a3a57824 */ /* 0x040fe200078e00ff */
[----:B------:R-:W-:Y:S01]  /*62e0*/  LOP3.LUT R167, R163, 0xffff0000, RZ, 0xc0, !PT ;  /* 0xffff0000a3a77812 */ /* 0x000fe200078ec0ff */
[----:B------:R-:W-:Y:S01]  /*62f0*/  IMAD.U32 R44, R76, 0x10000, RZ ;  /* 0x000100004c2c7824 */ /* 0x000fe200078e00ff */
[----:B------:R-:W-:Y:S01]  /*6300*/  LOP3.LUT R163, R162, 0xffff0000, RZ, 0xc0, !PT ;  /* 0xffff0000a2a37812 */ /* 0x000fe200078ec0ff */
[C---:B------:R-:W-:Y:S01]  /*6310*/  FMUL.FTZ R162, R45.reuse, R81 ;  /* 0x000000512da27220 */ /* 0x040fe20000410000 */
[----:B------:R-:W-:Y:S01]  /*6320*/  LOP3.LUT R76, R76, 0xffff0000, RZ, 0xc0, !PT ;  /* 0xffff00004c4c7812 */ /* 0x000fe200078ec0ff */
[----:B------:R-:W-:Y:S01]  /*6330*/  FMUL.FTZ R171, R45, R165 ;  /* 0x000000a52dab7220 */ /* 0x000fe20000410000 */
[----:B------:R-:W-:Y:S01]  /*6340*/  PRMT R164, R135, 0x5432, R164 ;  /* 0x0000543287a47816 */ /* 0x000fe200000000a4 */
[----:B------:R-:W-:Y:S01]  /*6350*/  FMUL.FTZ R45, R80, R167 ;  /* 0x000000a7502d7220 */ /* 0x000fe20000410000 */
[----:B------:R-:W-:Y:S01]  /*6360*/  PRMT R166, R133, 0x5432, R166 ;  /* 0x0000543285a67816 */ /* 0x000fe200000000a6 */
[C---:B------:R-:W-:Y:S01]  /*6370*/  FFMA.FTZ R162, R44.reuse, R165, R162 ;  /* 0x000000a52ca27223 */ /* 0x040fe200000100a2 */
[----:B------:R-:W-:Y:S01]  /*6380*/  FFMA.FTZ R172, R47, R169, R172 ;  /* 0x000000a92fac7223 */ /* 0x000fe200000100ac */
[----:B------:R-:W-:Y:S01]  /*6390*/  FFMA.FTZ R171, R44, R81, -R171 ;  /* 0x000000512cab7223 */ /* 0x000fe200000108ab */
[-C--:B------:R-:W-:Y:S01]  /*63a0*/  FMUL.FTZ R165, R80, R163.reuse ;  /* 0x000000a350a57220 */ /* 0x080fe20000410000 */
[----:B------:R-:W-:Y:S01]  /*63b0*/  LOP3.LUT R82, R82, 0xffff0000, RZ, 0xc0, !PT ;  /* 0xffff000052527812 */ /* 0x000fe200078ec0ff */
[----:B------:R-:W-:Y:S01]  /*63c0*/  FFMA.FTZ R80, R76, R163, -R45 ;  /* 0x000000a34c507223 */ /* 0x000fe2000001082d */
[C---:B------:R-:W-:Y:S01]  /*63d0*/  IMAD.U32 R47, R166.reuse, 0x10000, RZ ;  /* 0x00010000a62f7824 */ /* 0x040fe200078e00ff */
[----:B------:R-:W-:Y:S01]  /*63e0*/  LOP3.LUT R81, R166, 0xffff0000, RZ, 0xc0, !PT ;  /* 0xffff0000a6517812 */ /* 0x000fe200078ec0ff */
[C---:B------:R-:W-:Y:S01]  /*63f0*/  IMAD.U32 R44, R164.reuse, 0x10000, RZ ;  /* 0x00010000a42c7824 */ /* 0x040fe200078e00ff */
[----:B------:R-:W-:Y:S01]  /*6400*/  LOP3.LUT R45, R164, 0xffff0000, RZ, 0xc0, !PT ;  /* 0xffff0000a42d7812 */ /* 0x000fe200078ec0ff */
[----:B------:R-:W-:Y:S01]  /*6410*/  FFMA.FTZ R165, R76, R167, R165 ;  /* 0x000000a74ca57223 */ /* 0x000fe200000100a5 */
[C---:B------:R-:W-:Y:S01]  /*6420*/  FMUL.FTZ R163, R49.reuse, R47 ;  /* 0x0000002f31a37220 */ /* 0x040fe20000410000 */
[-C--:B------:R-:W-:Y:S01]  /*6430*/  FMUL.FTZ R76, R49, R44.reuse ;  /* 0x0000002c314c7220 */ /* 0x080fe20000410000 */
[----:B------:R-:W-:Y:S01]  /*6440*/  LOP3.LUT R78, R78, 0xffff0000, RZ, 0xc0, !PT ;  /* 0xffff00004e4e7812 */ /* 0x000fe200078ec0ff */
[C---:B------:R-:W-:Y:S01]  /*6450*/  FMUL.FTZ R49, R82.reuse, R81 ;  /* 0x0000005152317220 */ /* 0x040fe20000410000 */
[----:B------:R-:W-:Y:S01]  /*6460*/  FMUL.FTZ R82, R82, R45 ;  /* 0x0000002d52527220 */ /* 0x000fe20000410000 */
[C---:B------:R-:W-:Y:S01]  /*6470*/  FFMA.FTZ R76, R48.reuse, R47, R76 ;  /* 0x0000002f304c7223 */ /* 0x040fe2000001004c */
[----:B------:R-:W-:Y:S01]  /*6480*/  FFMA.FTZ R163, R48, R44, -R163 ;  /* 0x0000002c30a37223 */ /* 0x000fe200000108a3 */
        /* <DEDUP_REMOVED lines=12> */
[----:B------:R-:W-:Y:S01]  /*6550*/  IMAD.MOV.U32 R82, RZ, RZ, R45 ;  /* 0x000000ffff527224 */ /* 0x000fe200078e002d */
[----:B------:R-:W-:Y:S01]  /*6560*/  F2FP.BF16.F32.PACK_AB R78, R44, R163 ;  /* 0x000000a32c4e723e */ /* 0x000fe200000010ff */
[----:B------:R-:W-:-:S07]  /*6570*/  IMAD.MOV.U32 R83, RZ, RZ, R172 ;  /* 0x000000ffff537224 */ /* 0x000fce00078e00ac */
.L_x_1734:
[----:B------:R-:W-:Y:S05]  /*6580*/  BSYNC B2 ;  /* 0x0000000000027941 */ /* 0x000fea0003800000 */
.L_x_1733:
[----:B------:R-:W-:Y:S01]  /*6590*/  ISETP.GE.AND P4, PT, R153, R132, PT ;  /* 0x000000849900720c */ /* 0x000fe20003f86270 */
[----:B------:R-:W-:-:S12]  /*65a0*/  ULDC.64 UR4, c[0x0][0x2e8] ;  /* 0x0000ba0000047ab9 */ /* 0x000fd80000000a00 */
[--C-:B------:R-:W-:Y:S02]  /*65b0*/  @!P4 SHF.R.S32.HI R44, RZ, 0x1f, R153.reuse ;  /* 0x0000001fff2cc819 */ /* 0x100fe40000011499 */
[----:B------:R-:W-:-:S04]  /*65c0*/  @!P4 IADD3 R124, P5, P6, R96, R124, R153 ;  /* 0x0000007c607cc210 */ /* 0x000fc80007ebe099 */
[----:B------:R-:W-:Y:S02]  /*65d0*/  @!P4 IADD3.X R47, R35, R152, R44, P5, P6 ;  /* 0x00000098232fc210 */ /* 0x000fe40002fec42c */
[----:B------:R-:W-:-:S04]  /*65e0*/  LEA R44, P5, R150, UR4, 0x1 ;  /* 0x00000004962c7c11 */ /* 0x000fc8000f8a08ff */
[----:B------:R-:W-:Y:S02]  /*65f0*/  LEA.HI.X R45, R150, UR5, R151, 0x1, P5 ;  /* 0x00000005962d7c11 */ /* 0x000fe4000a8f0c97 */
[----:B------:R-:W-:-:S03]  /*6600*/  @!P4 LEA R46, P5, R124, UR4, 0x1 ;  /* 0x000000047c2ecc11 */ /* 0x000fc6000f8a08ff */
[----:B-1----:R1:W-:Y:S01]  /*6610*/  STG.E.128 desc[UR38][R44.64], R76 ;  /* 0x0000004c2c007986 */ /* 0x0023e2000c101d26 */
[----:B------:R-:W-:-:S05]  /*6620*/  @!P4 LEA.HI.X R47, R124, UR5, R47, 0x1, P5 ;  /* 0x000000057c2fcc11 */ /* 0x000fca000a8f0c2f */
[----:B--2---:R1:W-:Y:S04]  /*6630*/  @!P4 STG.E.128 desc[UR38][R46.64], R80 ;  /* 0x000000502e00c986 */ /* 0x0043e8000c101d26 */
.L_x_1732:
[----:B------:R-:W-:Y:S05]  /*6640*/  BSYNC B1 ;  /* 0x0000000000017941 */ /* 0x000fea0003800000 */
.L_x_1731:
[----:B------:R-:W-:Y:S01]  /*6650*/  ISETP.GE.OR P4, PT, R212, R114, P2 ;  /* 0x00000072d400720c */ /* 0x000fe20001786670 */
[----:B------:R-:W-:-:S12]  /*6660*/  BSSY B1, `(.L_x_1735) ;  /* 0x0000082000017945 */ /* 0x000fd80003800000 */
[----:B------:R-:W-:Y:S05]  /*6670*/  @P4 BRA `(.L_x_1736) ;  /* 0x0000000800004947 */ /* 0x000fea0003800000 */
[-C--:B-12---:R-:W-:Y:S01]  /*6680*/  IMAD R44, R118, R122.reuse, RZ ;  /* 0x0000007a762c7224 */ /* 0x086fe200078e02ff */
        /* <DEDUP_REMOVED lines=14> */
[----:B------:R-:W-:-:S03]  /*6770*/  LOP3.LUT R45, R199, 0x38, R81, 0xf8, !PT ;  /* 0x00000038c72d7812 */ /* 0x000fc600078ef851 */
[----:B------:R-:W-:Y:S01]  /*6780*/  IMAD.SHL.U32 R44, R44, 0x400, RZ ;  /* 0x000004002c2c7824 */ /* 0x000fe200078e00ff */
[----:B------:R-:W-:-:S04]  /*6790*/  LOP3.LUT R45, R45, R228, RZ, 0x3c, !PT ;  /* 0x000000e42d2d7212 */ /* 0x000fc800078e3cff */
[----:B------:R-:W-:-:S04]  /*67a0*/  LOP3.LUT R44, R44, 0x7fffe000, RZ, 0xc0, !PT ;  /* 0x7fffe0002c2c7812 */ /* 0x000fc800078ec0ff */
        /* <DEDUP_REMOVED lines=12> */
[----:B------:R-:W-:Y:S02]  /*6870*/  PRMT R154, R154, 0x5410, R151 ;  /* 0x000054109a9a7816 */ /* 0x000fe40000000097 */
[--C-:B------:R-:W-:Y:S02]  /*6880*/  SHF.R.U64 R152, R54, 0x10, R55.reuse ;  /* 0x0000001036987819 */ /* 0x100fe40000001237 */
[----:B------:R-:W-:-:S02]  /*6890*/  SHF.R.U32.HI R153, RZ, 0x10, R55 ;  /* 0x00000010ff997819 */ /* 0x000fc40000011637 */
[--C-:B------:R-:W-:Y:S01]  /*68a0*/  SHF.R.U64 R124, R58, 0x10, R59.reuse ;  /* 0x000000103a7c7819 */ /* 0x100fe2000000123b */
[----:B-1----:R-:W-:Y:S01]  /*68b0*/  IMAD.U32 R58, R45, 0x10000, RZ ;  /* 0x000100002d3a7824 */ /* 0x002fe200078e00ff */
[----:B------:R-:W-:Y:S01]  /*68c0*/  SHF.R.U32.HI R125, RZ, 0x10, R59 ;  /* 0x00000010ff7d7819 */ /* 0x000fe2000001163b */
[C---:B------:R-:W-:Y:S01]  /*68d0*/  IMAD.U32 R59, R49.reuse, 0x10000, RZ ;  /* 0x00010000313b7824 */ /* 0x040fe200078e00ff */
[----:B------:R-:W-:Y:S01]  /*68e0*/  LOP3.LUT R82, R49, 0xffff0000, RZ, 0xc0, !PT ;  /* 0xffff000031527812 */ /* 0x000fe200078ec0ff */
[----:B------:R-:W-:Y:S01]  /*68f0*/  IMAD.U32 R49, R158, 0x10000, RZ ;  /* 0x000100009e317824 */ /* 0x000fe200078e00ff */
[----:B------:R-:W-:Y:S01]  /*6900*/  LOP3.LUT R55, R51, 0xffff0000, RZ, 0xc0, !PT ;  /* 0xffff000033377812 */ /* 0x000fe200078ec0ff */
[----:B------:R-:W-:Y:S01]  /*6910*/  IMAD.U32 R51, R154, 0x10000, RZ ;  /* 0x000100009a337824 */ /* 0x000fe200078e00ff */
[----:B------:R-:W-:Y:S01]  /*6920*/  PRMT R160, R160, 0x5410, R153 ;  /* 0x00005410a0a07816 */ /* 0x000fe20000000099 */
[C---:B------:R-:W-:Y:S01]  /*6930*/  FMUL.FTZ R153, R59.reuse, R49 ;  /* 0x000000313b997220 */ /* 0x040fe20000410000 */
[----:B------:R-:W-:Y:S01]  /*6940*/  PRMT R156, R156, 0x5410, R125 ;  /* 0x000054109c9c7816 */ /* 0x000fe2000000007d */
[-C--:B------:R-:W-:Y:S01]  /*6950*/  FMUL.FTZ R151, R59, R51.reuse ;  /* 0x000000333b977220 */ /* 0x080fe20000410000 */
[----:B------:R-:W-:Y:S01]  /*6960*/  PRMT R157, R157, 0x5410, R124 ;  /* 0x000054109d9d7816 */ /* 0x000fe2000000007c */
[----:B------:R-:W-:Y:S01]  /*6970*/  FFMA.FTZ R51, R58, R51, R153 ;  /* 0x000000333a337223 */ /* 0x000fe20000010099 */
[----:B------:R-:W-:Y:S01]  /*6980*/  LOP3.LUT R125, R154, 0xffff0000, RZ, 0xc0, !PT ;  /* 0xffff00009a7d7812 */ /* 0x000fe200078ec0ff */
[----:B------:R-:W-:Y:S01]  /*6990*/  FFMA.FTZ R49, R58, R49, -R151 ;  /* 0x000000313a317223 */ /* 0x000fe20000010897 */
[----:B------:R-:W-:Y:S01]  /*69a0*/  LOP3.LUT R59, R158, 0xffff0000, RZ, 0xc0, !PT ;  /* 0xffff00009e3b7812 */ /* 0x000fe200078ec0ff */
[----:B------:R-:W-:Y:S01]  /*69b0*/  IMAD.U32 R124, R156, 0x10000, RZ ;  /* 0x000100009c7c7824 */ /* 0x000fe200078e00ff */
[----:B------:R-:W-:Y:S01]  /*69c0*/  SHF.R.U64 R162, R52, 0x10, R53 ;  /* 0x0000001034a27819 */ /* 0x000fe20000001235 */
[----:B------:R-:W-:Y:S01]  /*69d0*/  IMAD.U32 R58, R160, 0x10000, RZ ;  /* 0x00010000a03a7824 */ /* 0x000fe200078e00ff */
[----:B------:R-:W-:Y:S01]  /*69e0*/  SHF.R.U64 R150, R56, 0x10, R57 ;  /* 0x0000001038967819 */ /* 0x000fe20000001239 */
[----:B------:R-:W-:Y:S01]  /*69f0*/  IMAD.U32 R57, R47, 0x10000, RZ ;  /* 0x000100002f397824 */ /* 0x000fe200078e00ff */
[----:B------:R-:W-:Y:S01]  /*6a00*/  PRMT R161, R161, 0x5410, R152 ;  /* 0x00005410a1a17816 */ /* 0x000fe20000000098 */
[----:B------:R-:W-:Y:S01]  /*6a10*/  FMUL.FTZ R152, R83, R124 ;  /* 0x0000007c53987220 */ /* 0x000fe20000410000 */
[----:B------:R-:W-:Y:S01]  /*6a20*/  LOP3.LUT R56, R45, 0xffff0000, RZ, 0xc0, !PT ;  /* 0xffff00002d387812 */ /* 0x000fe200078ec0ff */
[C---:B------:R-:W-:Y:S01]  /*6a30*/  FMUL.FTZ R151, R82.reuse, R125 ;  /* 0x0000007d52977220 */ /* 0x040fe20000410000 */
[----:B------:R-:W-:Y:S01]  /*6a40*/  PRMT R159, R159, 0x5410, R162 ;  /* 0x000054109f9f7816 */ /* 0x000fe200000000a2 */
[-C--:B------:R-:W-:Y:S01]  /*6a50*/  FMUL.FTZ R153, R82, R59.reuse ;  /* 0x0000003b52997220 */ /* 0x080fe20000410000 */
[----:B------:R-:W-:Y:S01]  /*6a60*/  PRMT R155, R155, 0x5410, R150 ;  /* 0x000054109b9b7816 */ /* 0x000fe20000000096 */
[-C--:B------:R-:W-:Y:S01]  /*6a70*/  FMUL.FTZ R83, R83, R58.reuse ;  /* 0x0000003a53537220 */ /* 0x080fe20000410000 */
[----:B------:R-:W-:Y:S01]  /*6a80*/  LOP3.LUT R156, R156, 0xffff0000, RZ, 0xc0, !PT ;  /* 0xffff00009c9c7812 */ /* 0x000fe200078ec0ff */
[----:B------:R-:W-:Y:S01]  /*6a90*/  FFMA.FTZ R82, R56, R59, -R151 ;  /* 0x0000003b38527223 */ /* 0x000fe20000010897 */
[----:B------:R-:W-:Y:S01]  /*6aa0*/  LOP3.LUT R160, R160, 0xffff0000, RZ, 0xc0, !PT ;  /* 0xffff0000a0a07812 */ /* 0x000fe200078ec0ff */
[----:B------:R-:W-:Y:S01]  /*6ab0*/  FFMA.FTZ R150, R56, R125, R153 ;  /* 0x0000007d38967223 */ /* 0x000fe20000010099 */
[C---:B------:R-:W-:Y:S01]  /*6ac0*/  FFMA.FTZ R152, R57.reuse, R58, -R152 ;  /* 0x0000003a39987223 */ /* 0x040fe20000010898 */
[----:B------:R-:W-:Y:S01]  /*6ad0*/  FFMA.FTZ R83, R57, R124, R83 ;  /* 0x0000007c39537223 */ /* 0x000fe20000010053 */
[----:B------:R-:W-:-:S02]  /*6ae0*/  IMAD.U32 R53, R48, 0x10000, RZ ;  /* 0x0001000030357824 */ /* 0x000fc400078e00ff */
[----:B------:R-:W-:Y:S01]  /*6af0*/  FMUL.FTZ R59, R55, R156 ;  /* 0x0000009c373b7220 */ /* 0x000fe20000410000 */
[----:B------:R-:W-:Y:S02]  /*6b00*/  IMAD.U32 R56, R159, 0x10000, RZ ;  /* 0x000100009f387824 */ /* 0x000fe400078e00ff */
[----:B------:R-:W-:Y:S01]  /*6b10*/  FMUL.FTZ R125, R55, R160 ;  /* 0x000000a0377d7220 */ /* 0x000fe20000410000 */
[C---:B------:R-:W-:Y:S01]  /*6b20*/  IMAD.U32 R57, R155.reuse, 0x10000, RZ ;  /* 0x000100009b397824 */ /* 0x040fe200078e00ff */
[----:B------:R-:W-:Y:S01]  /*6b30*/  LOP3.LUT R48, R48, 0xffff0000, RZ, 0xc0, !PT ;  /* 0xffff000030307812 */ /* 0x000fe200078ec0ff */
[----:B------:R-:W-:Y:S01]  /*6b40*/  IMAD.U32 R52, R44, 0x10000, RZ ;  /* 0x000100002c347824 */ /* 0x000fe200078e00ff */
[----:B------:R-:W-:Y:S01]  /*6b50*/  LOP3.LUT R155, R155, 0xffff0000, RZ, 0xc0, !PT ;  /* 0xffff00009b9b7812 */ /* 0x000fe200078ec0ff */
[-C--:B------:R-:W-:Y:S01]  /*6b60*/  FMUL.FTZ R55, R53, R57.reuse ;  /* 0x0000003935377220 */ /* 0x080fe20000410000 */
[----:B------:R-:W-:Y:S01]  /*6b70*/  LOP3.LUT R159, R159, 0xffff0000, RZ, 0xc0, !PT ;  /* 0xffff00009f9f7812 */ /* 0x000fe200078ec0ff */
[-C--:B------:R-:W-:Y:S01]  /*6b80*/  FMUL.FTZ R58, R53, R56.reuse ;  /* 0x00000038353a7220 */ /* 0x080fe20000410000 */
[----:B------:R-:W-:Y:S01]  /*6b90*/  LOP3.LUT R54, R47, 0xffff0000, RZ, 0xc0, !PT ;  /* 0xffff00002f367812 */ /* 0x000fe200078ec0ff */
[----:B------:R-:W-:Y:S01]  /*6ba0*/  IMAD.U32 R45, R46, 0x10000, RZ ;  /* 0x000100002e2d7824 */ /* 0x000fe200078e00ff */
        /* <DEDUP_REMOVED lines=9> */
[----:B------:R-:W-:Y:S01]  /*6c40*/  IMAD.U32 R48, R161, 0x10000, RZ ;  /* 0x00010000a1307824 */ /* 0x000fe200078e00ff */
[----:B------:R-:W-:Y:S01]  /*6c50*/  LOP3.LUT R157, R157, 0xffff0000, RZ, 0xc0, !PT ;  /* 0xffff00009d9d7812 */ /* 0x000fe200078ec0ff */
[C---:B------:R-:W-:Y:S01]  /*6c60*/  FFMA.FTZ R59, R54.reuse, R160, -R59 ;  /* 0x000000a0363b7223 */ /* 0x040fe2000001083b */
[----:B------:R-:W-:Y:S01]  /*6c70*/  LOP3.LUT R161, R161, 0xffff0000, RZ, 0xc0, !PT ;  /* 0xffff0000a1a17812 */ /* 0x000fe200078ec0ff */
[----:B------:R-:W-:Y:S01]  /*6c80*/  FFMA.FTZ R156, R54, R156, R125 ;  /* 0x0000009c369c7223 */ /* 0x000fe2000001007d */
        /* <DEDUP_REMOVED lines=15> */
[----:B------:R-:W-:Y:S02]  /*6d80*/  F2FP.BF16.F32.PACK_AB R47, R59, R152 ;  /* 0x000000983b2f723e */ /* 0x000fe400000010ff */
[----:B------:R-:W-:Y:S02]  /*6d90*/  F2FP.BF16.F32.PACK_AB R51, R156, R83 ;  /* 0x000000539c33723e */ /* 0x000fe400000010ff */
[----:B------:R-:W-:-:S02]  /*6da0*/  F2FP.BF16.F32.PACK_AB R48, R57, R58 ;  /* 0x0000003a3930723e */ /* 0x000fc400000010ff */
[----:B------:R-:W-:-:S07]  /*6db0*/  F2FP.BF16.F32.PACK_AB R50, R50, R53 ;  /* 0x000000353232723e */ /* 0x000fce00000010ff */
.L_x_1738:
[----:B------:R-:W-:Y:S05]  /*6dc0*/  BSYNC B2 ;  /* 0x0000000000027941 */ /* 0x000fea0003800000 */
.L_x_1737:
        /* <DEDUP_REMOVED lines=11> */
.L_x_1736:
[----:B------:R-:W-:Y:S05]  /*6e80*/  BSYNC B1 ;  /* 0x0000000000017941 */ /* 0x000fea0003800000 */
.L_x_1735:
[----:B------:R-:W-:Y:S01]  /*6e90*/  ISETP.GE.OR P4, PT, R211, R114, P2 ;  /* 0x00000072d300720c */ /* 0x000fe20001786670 */
[----:B------:R-:W-:-:S12]  /*6ea0*/  BSSY B1, `(.L_x_1739) ;  /* 0x0000083000017945 */ /* 0x000fd80003800000 */
[----:B------:R-:W-:Y:S05]  /*6eb0*/  @P4 BRA `(.L_x_1740) ;  /* 0x0000000800044947 */ /* 0x000fea0003800000 */
[-C--:B-123--:R-:W-:Y:S01]  /*6ec0*/  IMAD R44, R117, R122.reuse, RZ ;  /* 0x0000007a752c7224 */ /* 0x08efe200078e02ff */
        /* <DEDUP_REMOVED lines=27> */
[----:B-1----:R-:W-:Y:S01]  /*7080*/  IMAD.U32 R59, R45, 0x10000, RZ ;  /* 0x000100002d3b7824 */ /* 0x002fe200078e00ff */
[----:B------:R-:W-:Y:S01]  /*7090*/  SHF.R.U32.HI R76, RZ, 0x10, R65 ;  /* 0x00000010ff4c7819 */ /* 0x000fe20000011641 */
[----:B------:R-:W-:Y:S01]  /*70a0*/  IMAD.U32 R58, R44, 0x10000, RZ ;  /* 0x000100002c3a7824 */ /* 0x000fe200078e00ff */
[----:B------:R-:W-:Y:S02]  /*70b0*/  PRMT R145, R145, 0x5410, R82 ;  /* 0x0000541091917816 */ /* 0x000fe40000000052 */
[----:B------:R-:W-:Y:S02]  /*70c0*/  PRMT R149, R149, 0x5410, R76 ;  /* 0x0000541095957816 */ /* 0x000fe4000000004c */
[--C-:B------:R-:W-:Y:S02]  /*70d0*/  SHF.R.U64 R81, R62, 0x10, R63.reuse ;  /* 0x000000103e517819 */ /* 0x100fe4000000123f */
[----:B------:R-:W-:Y:S01]  /*70e0*/  SHF.R.U32.HI R78, RZ, 0x10, R63 ;  /* 0x00000010ff4e7819 */ /* 0x000fe2000001163f */
[----:B--2---:R-:W-:Y:S01]  /*70f0*/  IMAD.U32 R63, R49, 0x10000, RZ ;  /* 0x00010000313f7824 */ /* 0x004fe200078e00ff */
[--C-:B------:R-:W-:Y:S01]  /*7100*/  SHF.R.U64 R77, R66, 0x10, R67.reuse ;  /* 0x00000010424d7819 */ /* 0x100fe20000001243 */
[----:B------:R-:W-:Y:S01]  /*7110*/  IMAD.U32 R76, R149, 0x10000, RZ ;  /* 0x00010000954c7824 */ /* 0x000fe200078e00ff */
[----:B------:R-:W-:Y:S01]  /*7120*/  SHF.R.U32.HI R80, RZ, 0x10, R67 ;  /* 0x00000010ff507819 */ /* 0x000fe20000011643 */
[----:B------:R-:W-:Y:S01]  /*7130*/  IMAD.U32 R66, R145, 0x10000, RZ ;  /* 0x0001000091427824 */ /* 0x000fe200078e00ff */
[----:B------:R-:W-:Y:S01]  /*7140*/  PRMT R143, R143, 0x5410, R78 ;  /* 0x000054108f8f7816 */ /* 0x000fe2000000004e */
[----:B------:R-:W-:Y:S01]  /*7150*/  FMUL.FTZ R78, R63, R76 ;  /* 0x0000004c3f4e7220 */ /* 0x000fe20000410000 */
[----:B------:R-:W-:Y:S01]  /*7160*/  PRMT R147, R147, 0x5410, R80 ;  /* 0x0000541093937816 */ /* 0x000fe20000000050 */
[-C--:B------:R-:W-:Y:S01]  /*7170*/  FMUL.FTZ R80, R63, R66.reuse ;  /* 0x000000423f507220 */ /* 0x080fe20000410000 */
[----:B------:R-:W-:Y:S01]  /*7180*/  SHF.R.U64 R79, R64, 0x10, R65 ;  /* 0x00000010404f7819 */ /* 0x000fe20000001241 */
[----:B------:R-:W-:Y:S01]  /*7190*/  FFMA.FTZ R78, R59, R66, -R78 ;  /* 0x000000423b4e7223 */ /* 0x000fe2000001084e */
[----:B------:R-:W-:Y:S01]  /*71a0*/  LOP3.LUT R64, R49, 0xffff0000, RZ, 0xc0, !PT ;  /* 0xffff000031407812 */ /* 0x000fe200078ec0ff */
[----:B------:R-:W-:Y:S01]  /*71b0*/  FFMA.FTZ R80, R59, R76, R80 ;  /* 0x0000004c3b507223 */ /* 0x000fe20000010050 */
[----:B------:R-:W-:Y:S01]  /*71c0*/  LOP3.LUT R149, R149, 0xffff0000, RZ, 0xc0, !PT ;  /* 0xffff000095957812 */ /* 0x000fe200078ec0ff */
[----:B------:R-:W-:Y:S01]  /*71d0*/  IMAD.U32 R65, R51, 0x10000, RZ ;  /* 0x0001000033417824 */ /* 0x000fe200078e00ff */
[----:B------:R-:W-:Y:S01]  /*71e0*/  LOP3.LUT R145, R145, 0xffff0000, RZ, 0xc0, !PT ;  /* 0xffff000091917812 */ /* 0x000fe200078ec0ff */
[----:B------:R-:W-:Y:S01]  /*71f0*/  IMAD.U32 R59, R143, 0x10000, RZ ;  /* 0x000100008f3b7824 */ /* 0x000fe200078e00ff */
[----:B------:R-:W-:Y:S01]  /*7200*/  SHF.R.U64 R83, R60, 0x10, R61 ;  /* 0x000000103c537819 */ /* 0x000fe2000000123d */
[----:B------:R-:W-:Y:S01]  /*7210*/  IMAD.U32 R63, R147, 0x10000, RZ ;  /* 0x00010000933f7824 */ /* 0x000fe200078e00ff */
[----:B------:R-:W-:Y:S01]  /*7220*/  LOP3.LUT R60, R45, 0xffff0000, RZ, 0xc0, !PT ;  /* 0xffff00002d3c7812 */ /* 0x000fe200078ec0ff */
[----:B------:R-:W-:Y:S01]  /*7230*/  IMAD.U32 R61, R48, 0x10000, RZ ;  /* 0x00010000303d7824 */ /* 0x000fe200078e00ff */
[----:B------:R-:W-:Y:S01]  /*7240*/  PRMT R146, R146, 0x5410, R77 ;  /* 0x0000541092927816 */ /* 0x000fe2000000004d */
[----:B------:R-:W-:Y:S01]  /*7250*/  FMUL.FTZ R67, R64, R149 ;  /* 0x0000009540437220 */ /* 0x000fe20000410000 */
[----:B------:R-:W-:Y:S01]  /*7260*/  LOP3.LUT R62, R48, 0xffff0000, RZ, 0xc0, !PT ;  /* 0xffff0000303e7812 */ /* 0x000fe200078ec0ff */
[----:B------:R-:W-:Y:S01]  /*7270*/  FMUL.FTZ R77, R64, R145 ;  /* 0x00000091404d7220 */ /* 0x000fe20000410000 */
[----:B------:R-:W-:Y:S01]  /*7280*/  IMAD.U32 R48, R47, 0x10000, RZ ;  /* 0x000100002f307824 */ /* 0x000fe200078e00ff */
[----:B------:R-:W-:Y:S01]  /*7290*/  LOP3.LUT R51, R51, 0xffff0000, RZ, 0xc0, !PT ;  /* 0xffff000033337812 */ /* 0x000fe200078ec0ff */
[C---:B------:R-:W-:Y:S01]  /*72a0*/  FMUL.FTZ R66, R65.reuse, R59 ;  /* 0x0000003b41427220 */ /* 0x040fe20000410000 */
[----:B------:R-:W-:Y:S01]  /*72b0*/  PRMT R148, R148, 0x5410, R79 ;  /* 0x0000541094947816 */ /* 0x000fe2000000004f */
[----:B------:R-:W-:Y:S01]  /*72c0*/  FMUL.FTZ R79, R65, R63 ;  /* 0x0000003f414f7220 */ /* 0x000fe20000410000 */
[----:B------:R-:W-:Y:S01]  /*72d0*/  LOP3.LUT R64, R147, 0xffff0000, RZ, 0xc0, !PT ;  /* 0xffff000093407812 */ /* 0x000fe200078ec0ff */
[----:B------:R-:W-:Y:S01]  /*72e0*/  FFMA.FTZ R67, R60, R145, -R67 ;  /* 0x000000913c437223 */ /* 0x000fe20000010843 */
[----:B------:R-:W-:Y:S01]  /*72f0*/  PRMT R144, R144, 0x5410, R83 ;  /* 0x0000541090907816 */ /* 0x000fe20000000053 */
[----:B------:R-:W-:Y:S01]  /*7300*/  FFMA.FTZ R77, R60, R149, R77 ;  /* 0x000000953c4d7223 */ /* 0x000fe2000001004d */
[----:B------:R-:W-:Y:S01]  /*7310*/  LOP3.LUT R49, R47, 0xffff0000, RZ, 0xc0, !PT ;  /* 0xffff00002f317812 */ /* 0x000fe200078ec0ff */
[C---:B------:R-:W-:Y:S01]  /*7320*/  FFMA.FTZ R65, R48.reuse, R63, R66 ;  /* 0x0000003f30417223 */ /* 0x040fe20000010042 */
[----:B------:R-:W-:Y:S01]  /*7330*/  LOP3.LUT R60, R143, 0xffff0000, RZ, 0xc0, !PT ;  /* 0xffff00008f3c7812 */ /* 0x000fe200078ec0ff */
[----:B------:R-:W-:Y:S01]  /*7340*/  FFMA.FTZ R79, R48, R59, -R79 ;  /* 0x0000003b304f7223 */ /* 0x000fe2000001084f */
[----:B------:R-:W-:Y:S01]  /*7350*/  FMUL.FTZ R66, R51, R64 ;  /* 0x0000004033427220 */ /* 0x000fe20000410000 */
[----:B------:R-:W-:Y:S01]  /*7360*/  IMAD.U32 R48, R144, 0x10000, RZ ;  /* 0x0001000090307824 */ /* 0x000fe200078e00ff */
[----:B------:R-:W-:Y:S01]  /*7370*/  PRMT R142, R142, 0x5410, R81 ;  /* 0x000054108e8e7816 */ /* 0x000fe20000000051 */
[----:B------:R-:W-:-:S02]  /*7380*/  IMAD.U32 R59, R148, 0x10000, RZ ;  /* 0x00010000943b7824 */ /* 0x000fc400078e00ff */
[-C--:B------:R-:W-:Y:S01]  /*7390*/  FMUL.FTZ R82, R51, R60.reuse ;  /* 0x0000003c33527220 */ /* 0x080fe20000410000 */
[----:B------:R-:W-:Y:S01]  /*73a0*/  FFMA.FTZ R76, R49, R60, -R66 ;  /* 0x0000003c314c7223 */ /* 0x000fe20000010842 */
[CC--:B------:R-:W-:Y:S01]  /*73b0*/  FMUL.FTZ R66, R61.reuse, R48.reuse ;  /* 0x000000303d427220 */ /* 0x0c0fe20000410000 */
[-C--:B------:R-:W-:Y:S01]  /*73c0*/  FMUL.FTZ R51, R61, R59.reuse ;  /* 0x0000003b3d337220 */ /* 0x080fe20000410000 */
[----:B------:R-:W-:Y:S01]  /*73d0*/  LOP3.LUT R148, R148, 0xffff0000, RZ, 0xc0, !PT ;  /* 0xffff000094947812 */ /* 0x000fe200078ec0ff */
[----:B------:R-:W-:Y:S02]  /*73e0*/  IMAD.U32 R47, R50, 0x10000, RZ ;  /* 0x00010000322f7824 */ /* 0x000fe400078e00ff */
[C---:B------:R-:W-:Y:S01]  /*73f0*/  FFMA.FTZ R66, R58.reuse, R59, R66 ;  /* 0x0000003b3a427223 */ /* 0x040fe20000010042 */
[----:B------:R-:W-:Y:S01]  /*7400*/  FFMA.FTZ R60, R58, R48, -R51 ;  /* 0x000000303a3c7223 */ /* 0x000fe20000010833 */
[----:B------:R-:W-:Y:S01]  /*7410*/  LOP3.LUT R45, R44, 0xffff0000, RZ, 0xc0, !PT ;  /* 0xffff00002c2d7812 */ /* 0x000fe200078ec0ff */
[----:B------:R-:W-:Y:S01]  /*7420*/  FFMA.FTZ R82, R49, R64, R82 ;  /* 0x0000004031527223 */ /* 0x000fe20000010052 */
[----:B------:R-:W-:Y:S01]  /*7430*/  LOP3.LUT R50, R50, 0xffff0000, RZ, 0xc0, !PT ;  /* 0xffff000032327812 */ /* 0x000fe200078ec0ff */
[----:B------:R-:W-:Y:S01]  /*7440*/  IMAD.U32 R51, R146, 0x10000, RZ ;  /* 0x0001000092337824 */ /* 0x000fe200078e00ff */
[----:B------:R-:W-:Y:S01]  /*7450*/  LOP3.LUT R144, R144, 0xffff0000, RZ, 0xc0, !PT ;  /* 0xffff000090907812 */ /* 0x000fe200078ec0ff */
[----:B------:R-:W-:Y:S01]  /*7460*/  IMAD.U32 R48, R142, 0x10000, RZ ;  /* 0x000100008e307824 */ /* 0x000fe200078e00ff */
[----:B------:R-:W-:Y:S01]  /*7470*/  LOP3.LUT R59, R146, 0xffff0000, RZ, 0xc0, !PT ;  /* 0xffff0000923b7812 */ /* 0x000fe200078ec0ff */
[----:B------:R-:W-:Y:S01]  /*7480*/  FMUL.FTZ R64, R62, R148 ;  /* 0x000000943e407220 */ /* 0x000fe20000410000 */
[----:B------:R-:W-:Y:S01]  /*7490*/  LOP3.LUT R49, R142, 0xffff0000, RZ, 0xc0, !PT ;  /* 0xffff00008e317812 */ /* 0x000fe200078ec0ff */
[C---:B------:R-:W-:Y:S01]  /*74a0*/  IMAD.U32 R44, R46.reuse, 0x10000, RZ ;  /* 0x000100002e2c7824 */ /* 0x040fe200078e00ff */
[----:B------:R-:W-:Y:S01]  /*74b0*/  LOP3.LUT R46, R46, 0xffff0000, RZ, 0xc0, !PT ;  /* 0xffff00002e2e7812 */ /* 0x000fe200078ec0ff */
[C---:B------:R-:W-:Y:S01]  /*74c0*/  FMUL.FTZ R63, R47.reuse, R51 ;  /* 0x000000332f3f7220 */ /* 0x040fe20000410000 */
[----:B------:R-:W-:Y:S01]  /*74d0*/  FMUL.FTZ R58, R47, R48 ;  /* 0x000000302f3a7220 */ /* 0x000fe20000410000 */
[-C--:B------:R-:W-:Y:S01]  /*74e0*/  FMUL.FTZ R62, R62, R144.reuse ;  /* 0x000000903e3e7220 */ /* 0x080fe20000410000 */
[C---:B------:R-:W-:Y:S01]  /*74f0*/  FFMA.FTZ R61, R45.reuse, R144, -R64 ;  /* 0x000000902d3d7223 */ /* 0x040fe20000010840 */
[C---:B------:R-:W-:Y:S01]  /*7500*/  FMUL.FTZ R47, R50.reuse, R59 ;  /* 0x0000003b322f7220 */ /* 0x040fe20000410000 */
[----:B------:R-:W-:Y:S01]  /*7510*/  FMUL.FTZ R50, R50, R49 ;  /* 0x0000003132327220 */ /* 0x000fe20000410000 */
        /* <DEDUP_REMOVED lines=15> */
.L_x_1742:
[----:B------:R-:W-:Y:S05]  /*7610*/  BSYNC B2 ;  /* 0x0000000000027941 */ /* 0x000fea0003800000 */
.L_x_1741:
        /* <DEDUP_REMOVED lines=11> */
.L_x_1740:
[----:B------:R-:W-:Y:S05]  /*76d0*/  BSYNC B1 ;  /* 0x0000000000017941 */ /* 0x000fea0003800000 */
.L_x_1739:
[----:B------:R-:W-:Y:S01]  /*76e0*/  ISETP.GE.OR P4, PT, R210, R114, P2 ;  /* 0x00000072d200720c */ /* 0x000fe20001786670 */
[-C--:B-1234-:R-:W-:Y:S02]  /*76f0*/  IMAD R44, R116, R122.reuse, RZ ;  /* 0x0000007a742c7224 */ /* 0x09efe400078e02ff */
[----:B------:R-:W-:-:S04]  /*7700*/  IMAD.WIDE.U32 R120, R210, R122, R120 ;  /* 0x0000007ad2787225 */ /* 0x000fc800078e0078 */
[----:B------:R-:W-:-:S06]  /*7710*/  IMAD R123, R210, R123, R44 ;  /* 0x0000007bd27b7224 */ /* 0x000fcc00078e022c */
[----:B------:R-:W-:Y:S05]  /*7720*/  @P4 BRA `(.L_x_1719) ;  /* 0x0000000c00804947 */ /* 0x000fea0003800000 */
[----:B------:R-:W1:Y:S01]  /*7730*/  LDC.64 R52, c[0x0][0x2e8] ;  /* 0x0000ba00ff347b82 */ /* 0x000e620000000a00 */
[----:B------:R-:W-:Y:S01]  /*7740*/  IMAD.IADD R56, R121, 0x1, R123 ;  /* 0x0000000179387824 */ /* 0x000fe200078e027b */
[----:B------:R-:W-:Y:S01]  /*7750*/  IADD3 R44, P4, P5, R96, R120, R37 ;  /* 0x00000078602c7210 */ /* 0x000fe20007d9e025 */
[----:B------:R-:W-:Y:S01]  /*7760*/  BSSY B1, `(.L_x_1743) ;  /* 0x0000073000017945 */ /* 0x000fe20003800000 */
[----:B------:R-:W-:Y:S02]  /*7770*/  ISETP.NE.AND P6, PT, R0, RZ, PT ;  /* 0x000000ff0000720c */ /* 0x000fe40003fc5270 */
[----:B------:R-:W-:Y:S02]  /*7780*/  IADD3.X R45, R35, R56, R102, P4, P5 ;  /* 0x00000038232d7210 */ /* 0x000fe400027ea466 */
[----:B------:R-:W-:Y:S02]  /*7790*/  SEL R134, R113, R134, !P6 ;  /* 0x0000008671867207 */ /* 0x000fe40007000000 */
[----:B-1----:R-:W-:-:S04]  /*77a0*/  LEA R54, P4, R44, R52, 0x1 ;  /* 0x000000342c367211 */ /* 0x002fc800078808ff */
[----:B------:R-:W-:Y:S02]  /*77b0*/  LEA.HI.X R55, R44, R53, R45, 0x1, P4 ;  /* 0x000000352c377211 */ /* 0x000fe400020f0c2d */
[----:B------:R-:W-:-:S04]  /*77c0*/  SHF.R.S32.HI R45, RZ, 0x1f, R134 ;  /* 0x0000001fff2d7819 */ /* 0x000fc80000011486 */
[----:B------:R-:W-:-:S04]  /*77d0*/  LEA.HI R134, R45, R134, RZ, 0x4 ;  /* 0x000000862d867211 */ /* 0x000fc800078f20ff */
        /* <DEDUP_REMOVED lines=16> */
[----:B------:R-:W-:Y:S01]  /*78e0*/  SHF.R.U64 R67, R72, 0x10, R73 ;  /* 0x0000001048437819 */ /* 0x000fe20000001249 */
[----:B--2---:R-:W-:Y:S01]  /*78f0*/  IMAD.U32 R62, R49, 0x10000, RZ ;  /* 0x00010000313e7824 */ /* 0x004fe200078e00ff */
[----:B------:R-:W-:Y:S01]  /*7900*/  SHF.R.U64 R77, R68, 0x10, R69 ;  /* 0x00000010444d7819 */ /* 0x000fe20000001245 */
[----:B-1----:R-:W-:Y:S01]  /*7910*/  IMAD.U32 R58, R45, 0x10000, RZ ;  /* 0x000100002d3a7824 */ /* 0x002fe200078e00ff */
[----:B------:R-:W-:Y:S01]  /*7920*/  SHF.R.U32.HI R72, RZ, 0x10, R73 ;  /* 0x00000010ff487819 */ /* 0x000fe20000011649 */
[----:B------:R-:W-:Y:S01]  /*7930*/  IMAD.U32 R64, R51, 0x10000, RZ ;  /* 0x0001000033407824 */ /* 0x000fe200078e00ff */
[----:B------:R-:W-:Y:S01]  /*7940*/  SHF.R.U32.HI R68, RZ, 0x10, R69 ;  /* 0x00000010ff447819 */ /* 0x000fe20000011645 */
[----:B------:R-:W-:Y:S01]  /*7950*/  IMAD.U32 R60, R48, 0x10000, RZ ;  /* 0x00010000303c7824 */ /* 0x000fe200078e00ff */
[----:B------:R-:W-:Y:S02]  /*7960*/  PRMT R141, R141, 0x5410, R72 ;  /* 0x000054108d8d7816 */ /* 0x000fe40000000048 */
[----:B------:R-:W-:-:S02]  /*7970*/  PRMT R137, R137, 0x5410, R68 ;  /* 0x0000541089897816 */ /* 0x000fc40000000044 */
[--C-:B------:R-:W-:Y:S01]  /*7980*/  SHF.R.U64 R66, R70, 0x10, R71.reuse ;  /* 0x0000001046427819 */ /* 0x100fe20000001247 */
[----:B------:R-:W-:Y:S01]  /*7990*/  IMAD.U32 R69, R141, 0x10000, RZ ;  /* 0x000100008d457824 */ /* 0x000fe200078e00ff */
[----:B------:R-:W-:Y:S02]  /*79a0*/  SHF.R.U32.HI R70, RZ, 0x10, R71 ;  /* 0x00000010ff467819 */ /* 0x000fe40000011647 */
[--C-:B------:R-:W-:Y:S02]  /*79b0*/  SHF.R.U64 R71, R74, 0x10, R75.reuse ;  /* 0x000000104a477819 */ /* 0x100fe4000000124b */
[----:B------:R-:W-:Y:S02]  /*79c0*/  SHF.R.U32.HI R74, RZ, 0x10, R75 ;  /* 0x00000010ff4a7819 */ /* 0x000fe4000001164b */
[----:B------:R-:W-:Y:S01]  /*79d0*/  PRMT R140, R140, 0x5410, R67 ;  /* 0x000054108c8c7816 */ /* 0x000fe20000000043 */
[----:B------:R-:W-:Y:S01]  /*79e0*/  IMAD.U32 R67, R137, 0x10000, RZ ;  /* 0x0001000089437824 */ /* 0x000fe200078e00ff */
[----:B------:R-:W-:-:S02]  /*79f0*/  PRMT R133, R133, 0x5410, R66 ;  /* 0x0000541085857816 */ /* 0x000fc40000000042 */
[----:B------:R-:W-:Y:S01]  /*7a00*/  LOP3.LUT R63, R49, 0xffff0000, RZ, 0xc0, !PT ;  /* 0xffff0000313f7812 */ /* 0x000fe200078ec0ff */
[----:B------:R-:W-:Y:S01]  /*7a10*/  FMUL.FTZ R73, R62, R67 ;  /* 0x000000433e497220 */ /* 0x000fe20000410000 */
[----:B------:R-:W-:Y:S02]  /*7a20*/  LOP3.LUT R66, R141, 0xffff0000, RZ, 0xc0, !PT ;  /* 0xffff00008d427812 */ /* 0x000fe400078ec0ff */
[----:B------:R-:W-:Y:S01]  /*7a30*/  PRMT R138, R138, 0x5410, R71 ;  /* 0x000054108a8a7816 */ /* 0x000fe20000000047 */
[-C--:B------:R-:W-:Y:S01]  /*7a40*/  FMUL.FTZ R71, R62, R69.reuse ;  /* 0x000000453e477220 */ /* 0x080fe20000410000 */
[----:B------:R-:W-:Y:S01]  /*7a50*/  PRMT R139, R139, 0x5410, R74 ;  /* 0x000054108b8b7816 */ /* 0x000fe2000000004a */
[C---:B------:R-:W-:Y:S01]  /*7a60*/  FFMA.FTZ R73, R58.reuse, R69, R73 ;  /* 0x000000453a497223 */ /* 0x040fe20000010049 */
[----:B------:R-:W-:Y:S01]  /*7a70*/  PRMT R135, R135, 0x5410, R70 ;  /* 0x0000541087877816 */ /* 0x000fe20000000046 */
[----:B------:R-:W-:Y:S01]  /*7a80*/  FMUL.FTZ R70, R63, R66 ;  /* 0x000000423f467220 */ /* 0x000fe20000410000 */
[----:B------:R-:W-:Y:S01]  /*7a90*/  LOP3.LUT R59, R45, 0xffff0000, RZ, 0xc0, !PT ;  /* 0xffff00002d3b7812 */ /* 0x000fe200078ec0ff */
[----:B------:R-:W-:Y:S01]  /*7aa0*/  FFMA.FTZ R68, R58, R67, -R71 ;  /* 0x000000433a447223 */ /* 0x000fe20000010847 */
[----:B------:R-:W-:Y:S01]  /*7ab0*/  LOP3.LUT R62, R137, 0xffff0000, RZ, 0xc0, !PT ;  /* 0xffff0000893e7812 */ /* 0x000fe200078ec0ff */
[----:B------:R-:W-:Y:S01]  /*7ac0*/  IMAD.U32 R71, R139, 0x10000, RZ ;  /* 0x000100008b477824 */ /* 0x000fe200078e00ff */
[----:B------:R-:W-:Y:S01]  /*7ad0*/  LOP3.LUT R65, R51, 0xffff0000, RZ, 0xc0, !PT ;  /* 0xffff000033417812 */ /* 0x000fe200078ec0ff */
[----:B------:R-:W-:Y:S01]  /*7ae0*/  IMAD.U32 R67, R135, 0x10000, RZ ;  /* 0x0001000087437824 */ /* 0x000fe200078e00ff */
[----:B------:R-:W-:Y:S01]  /*7af0*/  LOP3.LUT R61, R48, 0xffff0000, RZ, 0xc0, !PT ;  /* 0xffff0000303d7812 */ /* 0x000fe200078ec0ff */
[-C--:B------:R-:W-:Y:S01]  /*7b00*/  FMUL.FTZ R58, R63, R62.reuse ;  /* 0x0000003e3f3a7220 */ /* 0x080fe20000410000 */
[----:B------:R-:W-:Y:S01]  /*7b10*/  FFMA.FTZ R69, R59, R62, -R70 ;  /* 0x0000003e3b457223 */ /* 0x000fe20000010846 */
[----:B------:R-:W-:Y:S01]  /*7b20*/  LOP3.LUT R62, R139, 0xffff0000, RZ, 0xc0, !PT ;  /* 0xffff00008b3e7812 */ /* 0x000fe200078ec0ff */
[----:B------:R-:W-:Y:S01]  /*7b30*/  FMUL.FTZ R63, R64, R71 ;  /* 0x00000047403f7220 */ /* 0x000fe20000410000 */
[----:B------:R-:W-:Y:S01]  /*7b40*/  IMAD.U32 R48, R47, 0x10000, RZ ;  /* 0x000100002f307824 */ /* 0x000fe200078e00ff */
[----:B------:R-:W-:Y:S01]  /*7b50*/  PRMT R136, R136, 0x5410, R77 ;  /* 0x0000541088887816 */ /* 0x000fe2000000004d */
[-C--:B------:R-:W-:Y:S01]  /*7b60*/  FMUL.FTZ R64, R64, R67.reuse ;  /* 0x0000004340407220 */ /* 0x080fe20000410000 */
[----:B------:R-:W-:Y:S01]  /*7b70*/  FFMA.FTZ R66, R59, R66, R58 ;  /* 0x000000423b427223 */ /* 0x000fe2000001003a */
[----:B------:R-:W-:Y:S01]  /*7b80*/  LOP3.LUT R49, R47, 0xffff0000, RZ, 0xc0, !PT ;  /* 0xffff00002f317812 */ /* 0x000fe200078ec0ff */
[----:B------:R-:W-:Y:S01]  /*7b90*/  FMUL.FTZ R70, R65, R62 ;  /* 0x0000003e41467220 */ /* 0x000fe20000410000 */
[----:B------:R-:W-:Y:S01]  /*7ba0*/  LOP3.LUT R58, R135, 0xffff0000, RZ, 0xc0, !PT ;  /* 0xffff0000873a7812 */ /* 0x000fe200078ec0ff */
[C---:B------:R-:W-:Y:S01]  /*7bb0*/  FFMA.FTZ R67, R48.reuse, R67, -R63 ;  /* 0x0000004330437223 */ /* 0x040fe2000001083f */
[----:B------:R-:W-:Y:S01]  /*7bc0*/  FFMA.FTZ R64, R48, R71, R64 ;  /* 0x0000004730407223 */ /* 0x000fe20000010040 */
[C---:B------:R-:W-:Y:S01]  /*7bd0*/  IMAD.U32 R59, R140.reuse, 0x10000, RZ ;  /* 0x000100008c3b7824 */ /* 0x040fe200078e00ff */
[----:B------:R-:W-:Y:S01]  /*7be0*/  LOP3.LUT R140, R140, 0xffff0000, RZ, 0xc0, !PT ;  /* 0xffff00008c8c7812 */ /* 0x000fe200078ec0ff */
[----:B------:R-:W-:-:S02]  /*7bf0*/  IMAD.U32 R48, R136, 0x10000, RZ ;  /* 0x0001000088307824 */ /* 0x000fc400078e00ff */
[-C--:B------:R-:W-:Y:S01]  /*7c00*/  FMUL.FTZ R72, R65, R58.reuse ;  /* 0x0000003a41487220 */ /* 0x080fe20000410000 */
[C---:B------:R-:W-:Y:S01]  /*7c10*/  FFMA.FTZ R70, R49.reuse, R58, -R70 ;  /* 0x0000003a31467223 */ /* 0x040fe20000010846 */
[-C--:B------:R-:W-:Y:S01]  /*7c20*/  FMUL.FTZ R58, R60, R59.reuse ;  /* 0x0000003b3c3a7220 */ /* 0x080fe20000410000 */
[----:B------:R-:W-:Y:S01]  /*7c30*/  IMAD.U32 R45, R44, 0x10000, RZ ;  /* 0x000100002c2d7824 */ /* 0x000fe200078e00ff */
[----:B------:R-:W-:Y:S01]  /*7c40*/  LOP3.LUT R136, R136, 0xffff0000, RZ, 0xc0, !PT ;  /* 0xffff000088887812 */ /* 0x000fe200078ec0ff */
[----:B------:R-:W-:Y:S01]  /*7c50*/  FMUL.FTZ R60, R60, R48 ;  /* 0x000000303c3c7220 */ /* 0x000fe20000410000 */
[----:B------:R-:W-:Y:S01]  /*7c60*/  FFMA.FTZ R65, R49, R62, R72 ;  /* 0x0000003e31417223 */ /* 0x000fe20000010048 */
[----:B------:R-:W-:Y:S01]  /*7c70*/  LOP3.LUT R44, R44, 0xffff0000, RZ, 0xc0, !PT ;  /* 0xffff00002c2c7812 */ /* 0x000fe200078ec0ff */
[C---:B------:R-:W-:Y:S02]  /*7c80*/  IMAD.U32 R51, R50.reuse, 0x10000, RZ ;  /* 0x0001000032337824 */ /* 0x040fe400078e00ff */
[----:B------:R-:W-:Y:S01]  /*7c90*/  FMUL.FTZ R63, R61, R140 ;  /* 0x0000008c3d3f7220 */ /* 0x000fe20000410000 */
[C---:B------:R-:W-:Y:S01]  /*7ca0*/  FFMA.FTZ R49, R45.reuse, R48, -R58 ;  /* 0x000000302d317223 */ /* 0x040fe2000001083a */
[----:B------:R-:W-:Y:S01]  /*7cb0*/  FFMA.FTZ R60, R45, R59, R60 ;  /* 0x0000003b2d3c7223 */ /* 0x000fe2000001003c */
[----:B------:R-:W-:Y:S01]  /*7cc0*/  LOP3.LUT R50, R50, 0xffff0000, RZ, 0xc0, !PT ;  /* 0xffff000032327812 */ /* 0x000fe200078ec0ff */
[----:B------:R-:W-:Y:S01]  /*7cd0*/  FMUL.FTZ R61, R61, R136 ;  /* 0x000000883d3d7220 */ /* 0x000fe20000410000 */
[C---:B------:R-:W-:Y:S01]  /*7ce0*/  IMAD.U32 R48, R133.reuse, 0x10000, RZ ;  /* 0x0001000085307824 */ /* 0x040fe200078e00ff */
[C---:B------:R-:W-:Y:S01]  /*7cf0*/  LOP3.LUT R45, R138.reuse, 0xffff0000, RZ, 0xc0, !PT ;  /* 0xffff00008a2d7812 */ /* 0x040fe200078ec0ff */
[----:B------:R-:W-:Y:S01]  /*7d00*/  IMAD.U32 R58, R138, 0x10000, RZ ;  /* 0x000100008a3a7824 */ /* 0x000fe200078e00ff */
[----:B------:R-:W-:Y:S01]  /*7d10*/  LOP3.LUT R133, R133, 0xffff0000, RZ, 0xc0, !PT ;  /* 0xffff000085857812 */ /* 0x000fe200078ec0ff */
[----:B------:R-:W-:-:S02]  /*7d20*/  IMAD.U32 R47, R46, 0x10000, RZ ;  /* 0x000100002e2f7824 */ /* 0x000fc400078e00ff */
[C---:B------:R-:W-:Y:S01]  /*7d30*/  FFMA.FTZ R136, R44.reuse, R136, -R63 ;  /* 0x000000882c887223 */ /* 0x040fe2000001083f */
[----:B------:R-:W-:Y:S01]  /*7d40*/  FFMA.FTZ R61, R44, R140, R61 ;  /* 0x0000008c2c3d7223 */ /* 0x000fe2000001003d */
[----:B------:R-:W-:Y:S01]  /*7d50*/  LOP3.LUT R46, R46, 0xffff0000, RZ, 0xc0, !PT ;  /* 0xffff00002e2e7812 */ /* 0x000fe200078ec0ff */
[C---:B------:R-:W-:Y:S01]  /*7d60*/  FMUL.FTZ R44, R51.reuse, R58 ;  /* 0x0000003a332c7220 */ /* 0x040fe20000410000 */
        /* <DEDUP_REMOVED lines=16> */
[----:B------:R-:W-:-:S02]  /*7e70*/  F2FP.BF16.F32.PACK_AB R47, R70, R67 ;  /* 0x00000043462f723e */ /* 0x000fc400000010ff */
[----:B------:R-:W-:-:S07]  /*7e80*/  F2FP.BF16.F32.PACK_AB R48, R61, R60 ;  /* 0x0000003c3d30723e */ /* 0x000fce00000010ff */
.L_x_1744:
[----:B------:R-:W-:Y:S05]  /*7e90*/  BSYNC B1 ;  /* 0x0000000000017941 */ /* 0x000fea0003800000 */
.L_x_1743:
[----:B-1----:R1:W-:Y:S01]  /*7ea0*/  STG.E.128 desc[UR38][R54.64], R44 ;  /* 0x0000002c36007986 */ /* 0x0023e2000c101d26 */
[----:B------:R-:W-:-:S13]  /*7eb0*/  ISETP.GE.AND P3, PT, R57, R132, PT ;  /* 0x000000843900720c */ /* 0x000fda0003f66270 */
[----:B------:R-:W-:Y:S05]  /*7ec0*/  @P3 BRA `(.L_x_1719) ;  /* 0x0000000400983947 */ /* 0x000fea0003800000 */
[--C-:B-1----:R-:W-:Y:S02]  /*7ed0*/  SHF.R.S32.HI R44, RZ, 0x1f, R57.reuse ;  /* 0x0000001fff2c7819 */ /* 0x102fe40000011439 */
[----:B------:R-:W-:-:S04]  /*7ee0*/  IADD3 R57, P3, P4, R96, R120, R57 ;  /* 0x0000007860397210 */ /* 0x000fc80007c7e039 */
[----:B------:R-:W-:Y:S02]  /*7ef0*/  IADD3.X R56, R35, R56, R44, P3, P4 ;  /* 0x0000003823387210 */ /* 0x000fe40001fe842c */
[----:B------:R-:W-:-:S04]  /*7f00*/  LEA R52, P3, R57, R52, 0x1 ;  /* 0x0000003439347211 */ /* 0x000fc800078608ff */
[----:B------:R-:W-:-:S05]  /*7f10*/  LEA.HI.X R53, R57, R53, R56, 0x1, P3 ;  /* 0x0000003539357211 */ /* 0x000fca00018f0c38 */
[----:B--2---:R1:W-:Y:S01]  /*7f20*/  STG.E.128 desc[UR38][R52.64], R48 ;  /* 0x0000003034007986 */ /* 0x0043e2000c101d26 */
[----:B------:R-:W-:Y:S05]  /*7f30*/  BRA `(.L_x_1719) ;  /* 0x00000004007c7947 */ /* 0x000fea0003800000 */
.L_x_1682:
[----:B------:R-:W-:-:S13]  /*7f40*/  ISETP.NE.AND P0, PT, R191, 0x3, PT ;  /* 0x00000003bf00780c */ /* 0x000fda0003f05270 */
[----:B------:R-:W-:Y:S05]  /*7f50*/  @!P0 BRA `(.L_x_1745) ;  /* 0x0000000000048947 */ /* 0x000fea0003800000 */
[----:B------:R-:W-:Y:S01]  /*7f60*/  BPT.TRAP 0x1 ;  /* 0x000000040000795c */ /* 0x000fe20000300000 */
.L_x_1745:
[----:B------:R-:W-:Y:S01]  /*7f70*/  IMAD R106, R184, 0x8, R2 ;  /* 0x00000008b86a7824 */ /* 0x000fe200078e0202 */
[----:B------:R-:W-:Y:S01]  /*7f80*/  SHF.L.U32 R119, R192, 0x1f, RZ ;  /* 0x0000001fc0777819 */ /* 0x000fe200000006ff */
[----:B------:R-:W-:Y:S01]  /*7f90*/  IMAD R114, R26, -0x80, R24 ;  /* 0xffffff801a727824 */ /* 0x000fe200078e0218 */
[----:B------:R-:W-:Y:S01]  /*7fa0*/  BSSY B1, `(.L_x_1746) ;  /* 0x0000006000017945 */ /* 0x000fe20003800000 */
[----:B------:R-:W-:Y:S01]  /*7fb0*/  SHF.R.S32.HI R45, RZ, 0x1f, R26 ;  /* 0x0000001fff2d7819 */ /* 0x000fe2000001141a */
[----:B------:R-:W0:Y:S01]  /*7fc0*/  SYNCS.PHASECHK.TRANS64.TRYWAIT P3, [R106+URZ+0x28890], R119 ;  /* 0x028890776a0075a7 */ /* 0x000e22000806017f */
[----:B------:R-:W-:Y:S01]  /*7fd0*/  IMAD R44, R3, R26, RZ ;  /* 0x0000001a032c7224 */ /* 0x000fe200078e02ff */
[----:B------:R-:W-:Y:S01]  /*7fe0*/  VIMNMX R114, R114, 0x80, PT ;  /* 0x0000008072727848 */ /* 0x000fe20003fe0100 */
[----:B0-----:R-:W-:Y:S06]  /*7ff0*/  @!P3 BRA `(.L_x_1747) ;  /* 0x000001cc00acb947 */ /* 0x001fec0003800000 */
.L_x_2100:
[----:B------:R-:W-:Y:S05]  /*8000*/  BSYNC B1 ;  /* 0x0000000000017941 */ /* 0x000fea0003800000 */
.L_x_1746:
[----:B------:R-:W-:Y:S01]  /*8010*/  ISETP.GE.AND P3, PT, R23, R114, PT ;  /* 0x000000721700720c */ /* 0x000fe20003f66270 */
[----:B------:R-:W-:Y:S01]  /*8020*/  IMAD R45, R45, R128, R44 ;  /* 0x000000802d2d7224 */ /* 0x000fe200078e022c */
[----:B------:R-:W-:Y:S01]  /*8030*/  BSSY B1, `(.L_x_1748) ;  /* 0x0000012000017945 */ /* 0x000fe20003800000 */
[----:B------:R-:W-:-:S04]  /*8040*/  IMAD.WIDE.U32 R52, R128, R26, RZ ;  /* 0x0000001a80347225 */ /* 0x000fc800078e00ff */
[----:B------:R-:W-:-:S06]  /*8050*/  IMAD.IADD R61, R45, 0x1, R53 ;  /* 0x000000012d3d7824 */ /* 0x000fcc00078e0235 */
[----:B------:R-:W-:Y:S05]  /*8060*/  @P3 BRA `(.L_x_1749) ;  /* 0x0000000000383947 */ /* 0x000fea0003800000 */
[----:B------:R-:W1:Y:S01]  /*8070*/  @!P2 LDC.64 R54, c[0x0][0x2e8] ;  /* 0x0000ba00ff36ab82 */ /* 0x000e620000000a00 */
[----:B------:R-:W2:Y:S01]  /*8080*/  @!P2 LDS.128 R44, [R111+0x18400] ;  /* 0x018400006f2ca984 */ /* 0x000ea20000000c00 */
[----:B------:R-:W-:-:S03]  /*8090*/  @!P2 IADD3 R58, P3, R36, R52, RZ ;  /* 0x00000034243aa210 */ /* 0x000fc60007f7e0ff */
[----:B------:R-:W3:Y:S02]  /*80a0*/  @!P1 LDS.128 R48, [R111+0x1c400] ;  /* 0x01c400006f309984 */ /* 0x000ee40000000c00 */
[----:B------:R-:W-:Y:S01]  /*80b0*/  @!P2 IMAD.X R59, R61, 0x1, R39, P3 ;  /* 0x000000013d3ba824 */ /* 0x000fe200018e0627 */
[----:B------:R-:W4:Y:S01]  /*80c0*/  @!P1 LDC.64 R56, c[0x0][0x2e8] ;  /* 0x0000ba00ff389b82 */ /* 0x000f220000000a00 */
[----:B-1----:R-:W-:-:S04]  /*80d0*/  @!P2 LEA R54, P3, R58, R54, 0x1 ;  /* 0x000000363a36a211 */ /* 0x002fc800078608ff */
[----:B------:R-:W-:Y:S02]  /*80e0*/  @!P2 LEA.HI.X R55, R58, R55, R59, 0x1, P3 ;  /* 0x000000373a37a211 */ /* 0x000fe400018f0c3b */
[----:B------:R-:W-:-:S05]  /*80f0*/  @!P1 IADD3 R58, P3, R99, R52, RZ ;  /* 0x00000034633a9210 */ /* 0x000fca0007f7e0ff */
[----:B------:R-:W-:Y:S01]  /*8100*/  @!P1 IMAD.X R59, R61, 0x1, R104, P3 ;  /* 0x000000013d3b9824 */ /* 0x000fe200018e0668 */
[----:B----4-:R-:W-:-:S04]  /*8110*/  @!P1 LEA R56, P3, R58, R56, 0x1 ;  /* 0x000000383a389211 */ /* 0x010fc800078608ff */
[----:B------:R-:W-:Y:S01]  /*8120*/  @!P1 LEA.HI.X R57, R58, R57, R59, 0x1, P3 ;  /* 0x000000393a399211 */ /* 0x000fe200018f0c3b */
[----:B--2---:R1:W-:Y:S04]  /*8130*/  @!P2 STG.E.128 desc[UR38][R54.64], R44 ;  /* 0x0000002c3600a986 */ /* 0x0043e8000c101d26 */
[----:B---3--:R1:W-:Y:S04]  /*8140*/  @!P1 STG.E.128 desc[UR38][R56.64], R48 ;  /* 0x0000003038009986 */ /* 0x0083e8000c101d26 */
.L_x_1749:
[----:B------:R-:W-:Y:S05]  /*8150*/  BSYNC B1 ;  /* 0x0000000000017941 */ /* 0x000fea0003800000 */
.L_x_1748:
[----:B------:R-:W-:Y:S01]  /*8160*/  ISETP.GE.AND P3, PT, R212, R114, PT ;  /* 0x00000072d400720c */ /* 0x000fe20003f66270 */
[----:B------:R-:W-:-:S12]  /*8170*/  BSSY B1, `(.L_x_1750) ;  /* 0x0000012000017945 */ /* 0x000fd80003800000 */
[----:B------:R-:W-:Y:S05]  /*8180*/  @P3 BRA `(.L_x_1751) ;  /* 0x0000000000403947 */ /* 0x000fea0003800000 */
[----:B-1----:R-:W1:Y:S01]  /*8190*/  @!P2 LDC.64 R54, c[0x0][0x2e8] ;  /* 0x0000ba00ff36ab82 */ /* 0x002e620000000a00 */
[----:B------:R-:W2:Y:S01]  /*81a0*/  @!P2 LDS.128 R44, [R111+0x19400] ;  /* 0x019400006f2ca984 */ /* 0x000ea20000000c00 */
[----:B------:R-:W-:-:S03]  /*81b0*/  IADD3 R60, P3, R88, R52, RZ ;  /* 0x00000034583c7210 */ /* 0x000fc60007f7e0ff */
[----:B------:R-:W3:Y:S02]  /*81c0*/  @!P1 LDS.128 R48, [R111+0x1d400] ;  /* 0x01d400006f309984 */ /* 0x000ee40000000c00 */
[----:B------:R-:W-:Y:S01]  /*81d0*/  IMAD.X R62, R61, 0x1, R89, P3 ;  /* 0x000000013d3e7824 */ /* 0x000fe200018e0659 */
[----:B------:R-:W4:Y:S01]  /*81e0*/  @!P1 LDC.64 R56, c[0x0][0x2e8] ;  /* 0x0000ba00ff389b82 */ /* 0x000f220000000a00 */
[----:B------:R-:W-:-:S05]  /*81f0*/  @!P2 IADD3 R58, P3, R60, R36, RZ ;  /* 0x000000243c3aa210 */ /* 0x000fca0007f7e0ff */
[----:B------:R-:W-:Y:S01]  /*8200*/  @!P2 IMAD.X R59, R62, 0x1, R39, P3 ;  /* 0x000000013e3ba824 */ /* 0x000fe200018e0627 */
        /* <DEDUP_REMOVED lines=8> */
.L_x_1751:
[----:B------:R-:W-:Y:S05]  /*8290*/  BSYNC B1 ;  /* 0x0000000000017941 */ /* 0x000fea0003800000 */
.L_x_1750:
[----:B------:R-:W-:Y:S01]  /*82a0*/  ISETP.GE.AND P3, PT, R211, R114, PT ;  /* 0x00000072d300720c */ /* 0x000fe20003f66270 */
[----:B------:R-:W-:-:S12]  /*82b0*/  BSSY B1, `(.L_x_1752) ;  /* 0x0000012000017945 */ /* 0x000fd80003800000 */
[----:B------:R-:W-:Y:S05]  /*82c0*/  @P3 BRA `(.L_x_1753) ;  /* 0x0000000000403947 */ /* 0x000fea0003800000 */
[----:B-12---:R-:W1:Y:S01]  /*82d0*/  @!P2 LDC.64 R54, c[0x0][0x2e8] ;  /* 0x0000ba00ff36ab82 */ /* 0x006e620000000a00 */
[----:B------:R-:W2:Y:S01]  /*82e0*/  @!P2 LDS.128 R44, [R111+0x1a400] ;  /* 0x01a400006f2ca984 */ /* 0x000ea20000000c00 */
[----:B------:R-:W-:-:S03]  /*82f0*/  LEA R60, P3, R98, R52, 0x6 ;  /* 0x00000034623c7211 */ /* 0x000fc600078630ff */
        /* <DEDUP_REMOVED lines=13> */
.L_x_1753:
[----:B------:R-:W-:Y:S05]  /*83d0*/  BSYNC B1 ;  /* 0x0000000000017941 */ /* 0x000fea0003800000 */
.L_x_1752:
[----:B------:R-:W-:-:S13]  /*83e0*/  ISETP.GE.AND P3, PT, R210, R114, PT ;  /* 0x00000072d200720c */ /* 0x000fda0003f66270 */
[----:B------:R-:W-:Y:S05]  /*83f0*/  @P3 BRA `(.L_x_1719) ;  /* 0x00000000004c3947 */ /* 0x000fea0003800000 */
[----:B------:R-:W3:Y:S01]  /*8400*/  LDC.64 R58, c[0x0][0x300] ;  /* 0x0000c000ff3a7b82 */ /* 0x000ee20000000a00 */
[----:B-12-4-:R-:W1:Y:S01]  /*8410*/  @!P2 LDS.128 R44, [R111+0x1b400] ;  /* 0x01b400006f2ca984 */ /* 0x016e620000000c00 */
[----:B------:R-:W-:-:S03]  /*8420*/  IMAD.MOV.U32 R53, RZ, RZ, R61 ;  /* 0x000000ffff357224 */ /* 0x000fc600078e003d */
[----:B------:R-:W2:Y:S03]  /*8430*/  @!P1 LDS.128 R48, [R111+0x1f400] ;  /* 0x01f400006f309984 */ /* 0x000ea60000000c00 */
[----:B------:R-:W4:Y:S08]  /*8440*/  @!P2 LDC.64 R54, c[0x0][0x2e8] ;  /* 0x0000ba00ff36ab82 */ /* 0x000f300000000a00 */
[----:B------:R-:W5:Y:S01]  /*8450*/  @!P1 LDC.64 R56, c[0x0][0x2e8] ;  /* 0x0000ba00ff389b82 */ /* 0x000f620000000a00 */
[----:B---3--:R-:W-:-:S04]  /*8460*/  IMAD.WIDE.U32 R52, R58, 0x60, R52 ;  /* 0x000000603a347825 */ /* 0x008fc800078e0034 */
[----:B------:R-:W-:-:S04]  /*8470*/  IMAD R59, R59, 0x60, RZ ;  /* 0x000000603b3b7824 */ /* 0x000fc800078e02ff */
[----:B------:R-:W-:Y:S01]  /*8480*/  IMAD.IADD R59, R53, 0x1, R59 ;  /* 0x00000001353b7824 */ /* 0x000fe200078e023b */
[----:B------:R-:W-:-:S05]  /*8490*/  @!P2 IADD3 R53, P3, R36, R52, RZ ;  /* 0x000000342435a210 */ /* 0x000fca0007f7e0ff */
[----:B------:R-:W-:Y:S01]  /*84a0*/  @!P2 IMAD.X R58, R59, 0x1, R39, P3 ;  /* 0x000000013b3aa824 */ /* 0x000fe200018e0627 */
[----:B----4-:R-:W-:-:S04]  /*84b0*/  @!P2 LEA R54, P3, R53, R54, 0x1 ;  /* 0x000000363536a211 */ /* 0x010fc800078608ff */
[----:B------:R-:W-:Y:S02]  /*84c0*/  @!P2 LEA.HI.X R55, R53, R55, R58, 0x1, P3 ;  /* 0x000000373537a211 */ /* 0x000fe400018f0c3a */
[----:B------:R-:W-:-:S03]  /*84d0*/  @!P1 IADD3 R52, P3, R99, R52, RZ ;  /* 0x0000003463349210 */ /* 0x000fc60007f7e0ff */
[----:B-1----:R1:W-:Y:S02]  /*84e0*/  @!P2 STG.E.128 desc[UR38][R54.64], R44 ;  /* 0x0000002c3600a986 */ /* 0x0023e4000c101d26 */
[----:B------:R-:W-:Y:S01]  /*84f0*/  @!P1 IMAD.X R53, R59, 0x1, R104, P3 ;  /* 0x000000013b359824 */ /* 0x000fe200018e0668 */
[----:B-----5:R-:W-:-:S04]  /*8500*/  @!P1 LEA R56, P3, R52, R56, 0x1 ;  /* 0x0000003834389211 */ /* 0x020fc800078608ff */
[----:B------:R-:W-:-:S05]  /*8510*/  @!P1 LEA.HI.X R57, R52, R57, R53, 0x1, P3 ;  /* 0x0000003934399211 */ /* 0x000fca00018f0c35 */
[----:B--2---:R1:W-:Y:S04]  /*8520*/  @!P1 STG.E.128 desc[UR38][R56.64], R48 ;  /* 0x0000003038009986 */ /* 0x0043e8000c101d26 */
.L_x_1719:
[----:B------:R-:W-:Y:S05]  /*8530*/  BSYNC B0 ;  /* 0x0000000000007941 */ /* 0x000fea0003800000 */
.L_x_1681:
[----:B-1234-:R-:W1:Y:S01]  /*8540*/  S2R R44, SR_TID.X ;  /* 0x00000000002c7919 */ /* 0x01ee620000002100 */
        /* <DEDUP_REMOVED lines=8> */
[----:B-1----:R-:W-:Y:S01]  /*85d0*/  LOP3.LUT R44, R44, 0x7f, RZ, 0xc0, !PT ;  /* 0x0000007f2c2c7812 */ /* 0x002fe200078ec0ff */
[----:B--2---:R1:W-:Y:S03]  /*85e0*/  BAR.SYNC.DEFER_BLOCKING R126, 0x80 ;  /* 0x0002007e0000751d */ /* 0x0043e60000010000 */
[----:B------:R-:W-:-:S13]  /*85f0*/  ISETP.NE.AND P3, PT, R44, RZ, PT ;  /* 0x000000ff2c00720c */ /* 0x000fda0003f65270 */
[----:B------:R-:W-:-:S05]  /*8600*/  @!P3 VIADD R44, R106, 0x288a0 ;  /* 0x000288a06a2cb836 */ /* 0x000fca0000000000 */
[----:B------:R-:W-:-:S04]  /*8610*/  @!P3 PRMT R44, RZ, 0x654, R44 ;  /* 0x00000654ff2cb816 */ /* 0x000fc8000000002c */
[----:B------:R1:W-:Y:S01]  /*8620*/  @!P3 SYNCS.ARRIVE.TRANS64.RED.A1T0 RZ, [R44+URZ], RZ ;  /* 0x000000ff2cffb9a7 */ /* 0x0003e2000810043f */
[----:B------:R-:W-:Y:S05]  /*8630*/  @!P0 BRA `(.L_x_1755) ;  /* 0x0000000000048947 */ /* 0x000fea0003800000 */
[----:B------:R-:W-:Y:S01]  /*8640*/  BPT.TRAP 0x1 ;  /* 0x000000040000795c */ /* 0x000fe20000300000 */
.L_x_1755:
[----:B------:R-:W-:Y:S05]  /*8650*/  BSYNC B0 ;  /* 0x0000000000007941 */ /* 0x000fea0003800000 */
.L_x_1754:
[----:B------:R-:W2:Y:S01]  /*8660*/  SYNCS.PHASECHK.TRANS64.TRYWAIT P0, [R106+URZ+0x288b0], R119 ;  /* 0x0288b0776a0075a7 */ /* 0x000ea2000800017f */
[----:B------:R-:W-:Y:S01]  /*8670*/  ULDC UR36, c[0x0][0x2f4] ;  /* 0x0000bd0000247ab9 */ /* 0x000fe20000000800 */
[----:B------:R-:W-:Y:S01]  /*8680*/  ULDC.64 UR40, c[0x0][0x328] ;  /* 0x0000ca0000287ab9 */ /* 0x000fe20000000a00 */
[----:B------:R-:W-:Y:S01]  /*8690*/  ULDC.64 UR42, c[0x0][0x318] ;  /* 0x0000c600002a7ab9 */ /* 0x000fe20000000a00 */
[----:B------:R-:W-:Y:S04]  /*86a0*/  BSSY B0, `(.L_x_1756) ;  /* 0x0000002000007945 */ /* 0x000fe80003800000 */
[----:B--2---:R-:W-:Y:S05]  /*86b0*/  @!P0 BRA `(.L_x_1757) ;  /* 0x000001c800108947 */ /* 0x004fea0003800000 */
.L_x_2101:
[----:B------:R-:W-:Y:S05]  /*86c0*/  BSYNC B0 ;  /* 0x0000000000007941 */ /* 0x000fea0003800000 */
.L_x_1756:
[----:B------:R-:W-:Y:S01]  /*86d0*/  ISETP.GE.AND P0, PT, R23, R114, PT ;  /* 0x000000721700720c */ /* 0x000fe20003f06270 */
[----:B------:R-:W-:Y:S01]  /*86e0*/  BSSY B0, `(.L_x_1758) ;  /* 0x0000011000007945 */ /* 0x000fe20003800000 */
[----:B------:R-:W-:-:S11]  /*86f0*/  IMAD.WIDE R48, R26, 0x80, R42 ;  /* 0x000000801a307825 */ /* 0x000fd600078e022a */
[----:B------:R-:W-:Y:S05]  /*8700*/  @P0 BRA `(.L_x_1759) ;  /* 0x0000000000380947 */ /* 0x000fea0003800000 */
[----:B------:R-:W-:Y:S02]  /*8710*/  IMAD R47, R49, UR40, RZ ;  /* 0x00000028312f7c24 */ /* 0x000fe4000f8e02ff */
[----:B-1----:R-:W-:Y:S02]  /*8720*/  IMAD.MOV.U32 R44, RZ, RZ, R94 ;  /* 0x000000ffff2c7224 */ /* 0x002fe400078e005e */
[----:B------:R-:W-:Y:S02]  /*8730*/  IMAD.MOV.U32 R45, RZ, RZ, R105 ;  /* 0x000000ffff2d7224 */ /* 0x000fe400078e0069 */
[C---:B------:R-:W-:Y:S02]  /*8740*/  IMAD R47, R48.reuse, UR41, R47 ;  /* 0x00000029302f7c24 */ /* 0x040fe4000f8e022f */
[----:B------:R-:W-:-:S04]  /*8750*/  IMAD.WIDE.U32 R44, R48, UR40, R44 ;  /* 0x00000028302c7c25 */ /* 0x000fc8000f8e002c */
[----:B------:R-:W-:Y:S01]  /*8760*/  IMAD.IADD R45, R45, 0x1, R47 ;  /* 0x000000012d2d7824 */ /* 0x000fe200078e022f */
[----:B------:R-:W-:-:S04]  /*8770*/  LEA R50, P0, R44, UR42, 0x1 ;  /* 0x0000002a2c327c11 */ /* 0x000fc8000f8008ff */
[----:B------:R-:W-:Y:S02]  /*8780*/  LEA.HI.X R51, R44, UR43, R45, 0x1, P0 ;  /* 0x0000002b2c337c11 */ /* 0x000fe400080f0c2d */
[----:B------:R-:W-:-:S13]  /*8790*/  ISETP.GE.AND P0, PT, R16, UR36, PT ;  /* 0x0000002410007c0c */ /* 0x000fda000bf06270 */
[----:B------:R-:W1:Y:S04]  /*87a0*/  @!P0 LDS.128 R44, [R111+0x400] ;  /* 0x000400006f2c8984 */ /* 0x000e680000000c00 */
[----:B-1----:R-:W-:Y:S01]  /*87b0*/  @!P0 STG.E.128 desc[UR38][R50.64], R44 ;  /* 0x0000002c32008986 */ /* 0x002fe2000c101d26 */
[----:B------:R-:W-:-:S13]  /*87c0*/  ISETP.GE.AND P0, PT, R190, UR36, PT ;  /* 0x00000024be007c0c */ /* 0x000fda000bf06270 */
[----:B------:R-:W1:Y:S04]  /*87d0*/  @!P0 LDS.128 R44, [R111+0x4400] ;  /* 0x004400006f2c8984 */ /* 0x000e680000000c00 */
[----:B-1----:R3:W-:Y:S02]  /*87e0*/  @!P0 STG.E.128 desc[UR38][R50.64+0x80], R44 ;  /* 0x0000802c32008986 */ /* 0x0027e4000c101d26 */
.L_x_1759:
[----:B------:R-:W-:Y:S05]  /*87f0*/  BSYNC B0 ;  /* 0x0000000000007941 */ /* 0x000fea0003800000 */
.L_x_1758:
[----:B------:R-:W-:Y:S01]  /*8800*/  ISETP.GE.AND P0, PT, R212, R114, PT ;  /* 0x00000072d400720c */ /* 0x000fe20003f06270 */
[----:B------:R-:W-:-:S12]  /*8810*/  BSSY B0, `(.L_x_1760) ;  /* 0x0000012000007945 */ /* 0x000fd80003800000 */
[----:B------:R-:W-:Y:S05]  /*8820*/  @P0 BRA `(.L_x_1761) ;  /* 0x0000000000400947 */ /* 0x000fea0003800000 */
[----:B---3--:R-:W-:Y:S01]  /*8830*/  IADD3 R47, P0, R48, 0x20, RZ ;  /* 0x00000020302f7810 */ /* 0x008fe20007f1e0ff */
[----:B------:R-:W-:-:S04]  /*8840*/  IMAD.MOV.U32 R45, RZ, RZ, R105 ;  /* 0x000000ffff2d7224 */ /* 0x000fc800078e0069 */
[----:B-1----:R-:W-:-:S04]  /*8850*/  IMAD.X R44, RZ, RZ, R49, P0 ;  /* 0x000000ffff2c7224 */ /* 0x002fc800000e0631 */
[----:B------:R-:W-:Y:S02]  /*8860*/  IMAD R46, R44, UR40, RZ ;  /* 0x000000282c2e7c24 */ /* 0x000fe4000f8e02ff */
[----:B------:R-:W-:-:S04]  /*8870*/  IMAD.MOV.U32 R44, RZ, RZ, R94 ;  /* 0x000000ffff2c7224 */ /* 0x000fc800078e005e */
[----:B------:R-:W-:-:S04]  /*8880*/  IMAD.WIDE.U32 R44, R47, UR40, R44 ;  /* 0x000000282f2c7c25 */ /* 0x000fc8000f8e002c */
[----:B------:R-:W-:Y:S01]  /*8890*/  IMAD R47, R47, UR41, R46 ;  /* 0x000000292f2f7c24 */ /* 0x000fe2000f8e022e */
[----:B------:R-:W-:-:S03]  /*88a0*/  LEA R50, P0, R44, UR42, 0x1 ;  /* 0x0000002a2c327c11 */ /* 0x000fc6000f8008ff */
[----:B------:R-:W-:-:S05]  /*88b0*/  IMAD.IADD R45, R45, 0x1, R47 ;  /* 0x000000012d2d7824 */ /* 0x000fca00078e022f */
[----:B------:R-:W-:Y:S02]  /*88c0*/  LEA.HI.X R51, R44, UR43, R45, 0x1, P0 ;  /* 0x0000002b2c337c11 */ /* 0x000fe400080f0c2d */
[----:B------:R-:W-:-:S13]  /*88d0*/  ISETP.GE.AND P0, PT, R16, UR36, PT ;  /* 0x0000002410007c0c */ /* 0x000fda000bf06270 */
[----:B------:R-:W1:Y:S04]  /*88e0*/  @!P0 LDS.128 R44, [R111+0x1400] ;  /* 0x001400006f2c8984 */ /* 0x000e680000000c00 */
[----:B-1----:R-:W-:Y:S01]  /*88f0*/  @!P0 STG.E.128 desc[UR38][R50.64], R44 ;  /* 0x0000002c32008986 */ /* 0x002fe2000c101d26 */
[----:B------:R-:W-:-:S13]  /*8900*/  ISETP.GE.AND P0, PT, R190, UR36, PT ;  /* 0x00000024be007c0c */ /* 0x000fda000bf06270 */
[----:B------:R-:W1:Y:S04]  /*8910*/  @!P0 LDS.128 R44, [R111+0x5400] ;  /* 0x005400006f2c8984 */ /* 0x000e680000000c00 */
[----:B-1----:R4:W-:Y:S02]  /*8920*/  @!P0 STG.E.128 desc[UR38][R50.64+0x80], R44 ;  /* 0x0000802c32008986 */ /* 0x0029e4000c101d26 */
.L_x_1761:
[----:B------:R-:W-:Y:S05]  /*8930*/  BSYNC B0 ;  /* 0x0000000000007941 */ /* 0x000fea0003800000 */
.L_x_1760:
[----:B------:R-:W-:Y:S01]  /*8940*/  ISETP.GE.AND P0, PT, R211, R114, PT ;  /* 0x00000072d300720c */ /* 0x000fe20003f06270 */
[----:B------:R-:W-:-:S12]  /*8950*/  BSSY B0, `(.L_x_1762) ;  /* 0x0000012000007945 */ /* 0x000fd80003800000 */
[----:B------:R-:W-:Y:S05]  /*8960*/  @P0 BRA `(.L_x_1763) ;  /* 0x0000000000400947 */ /* 0x000fea0003800000 */
[----:B---34-:R-:W-:Y:S01]  /*8970*/  IADD3 R47, P0, R48, 0x40, RZ ;  /* 0x00000040302f7810 */ /* 0x018fe20007f1e0ff */
        /* <DEDUP_REMOVED lines=15> */
.L_x_1763:
[----:B------:R-:W-:Y:S05]  /*8a70*/  BSYNC B0 ;  /* 0x0000000000007941 */ /* 0x000fea0003800000 */
.L_x_1762:
[----:B------:R-:W-:Y:S01]  /*8a80*/  ISETP.GE.AND P0, PT, R210, R114, PT ;  /* 0x00000072d200720c */ /* 0x000fe20003f06270 */
[----:B------:R-:W-:-:S12]  /*8a90*/  BSSY B0, `(.L_x_1764) ;  /* 0x0000012000007945 */ /* 0x000fd80003800000 */
[----:B------:R-:W-:Y:S05]  /*8aa0*/  @P0 BRA `(.L_x_1765) ;  /* 0x0000000000400947 */ /* 0x000fea0003800000 */
[----:B-1-34-:R-:W-:Y:S01]  /*8ab0*/  IADD3 R47, P0, R48, 0x60, RZ ;  /* 0x00000060302f7810 */ /* 0x01afe20007f1e0ff */
[----:B------:R-:W-:Y:S02]  /*8ac0*/  IMAD.MOV.U32 R44, RZ, RZ, R94 ;  /* 0x000000ffff2c7224 */ /* 0x000fe400078e005e */
        /* <DEDUP_REMOVED lines=14> */
.L_x_1765:
[----:B------:R-:W-:Y:S05]  /*8bb0*/  BSYNC B0 ;  /* 0x0000000000007941 */ /* 0x000fea0003800000 */
.L_x_1764:
[----:B------:R-:W-:Y:S01]  /*8bc0*/  @!PT LDS RZ, [RZ] ;  /* 0x00000000fffff984 */ /* 0x000fe20000000800 */
[----:B------:R-:W-:Y:S01]  /*8bd0*/  @!PT LDS RZ, [RZ] ;  /* 0x00000000fffff984 */ /* 0x000fe20000000800 */
[----:B------:R-:W-:Y:S01]  /*8be0*/  @!PT LDS RZ, [RZ] ;  /* 0x00000000fffff984 */ /* 0x000fe20000000800 */
[----:B------:R-:W-:Y:S01]  /*8bf0*/  @!PT LDS RZ, [RZ] ;  /* 0x00000000fffff984 */ /* 0x000fe20000000800 */
[----:B------:R5:W-:Y:S06]  /*8c00*/  MEMBAR.ALL.CTA ;  /* 0x0000000000007992 */ /* 0x000bec0000008000 */
[----:B-----5:R-:W5:Y:S02]  /*8c10*/  FENCE.VIEW.ASYNC.S ;  /* 0x00000000000073c6 */ /* 0x020f640000000000 */
[----:B-----5:R1:W-:Y:S01]  /*8c20*/  BAR.SYNC.DEFER_BLOCKING R126, 0x80 ;  /* 0x0002007e0000751d */ /* 0x0203e20000010000 */
[----:B------:R-:W-:Y:S01]  /*8c30*/  ISETP.NE.AND P4, PT, R107, RZ, PT ;  /* 0x000000ff6b00720c */ /* 0x000fe20003f85270 */
[----:B------:R-:W-:-:S02]  /*8c40*/  VIADD R184, R184, 0x1 ;  /* 0x00000001b8b87836 */ /* 0x000fc40000000000 */
[----:B0-2---:R-:W-:-:S03]  /*8c50*/  @!P3 VIADD R106, R106, 0x288c0 ;  /* 0x000288c06a6ab836 */ /* 0x005fc60000000000 */
[C---:B------:R-:W-:Y:S02]  /*8c60*/  ISETP.NE.AND P0, PT, R184.reuse, 0x2, PT ;  /* 0x00000002b800780c */ /* 0x040fe40003f05270 */
[----:B------:R-:W-:Y:S02]  /*8c70*/  @!P3 PRMT R106, RZ, 0x654, R106 ;  /* 0x00000654ff6ab816 */ /* 0x000fe4000000006a */
[----:B-1-34-:R-:W-:Y:S02]  /*8c80*/  SEL R45, RZ, 0x1, P0 ;  /* 0x00000001ff2d7807 */ /* 0x01afe40000000000 */
[----:B------:R-:W-:Y:S02]  /*8c90*/  SEL R184, R184, RZ, P0 ;  /* 0x000000ffb8b87207 */ /* 0x000fe40000000000 */
[----:B------:R-:W-:Y:S01]  /*8ca0*/  LOP3.LUT R192, R192, R45, RZ, 0x3c, !PT ;  /* 0x0000002dc0c07212 */ /* 0x000fe200078e3cff */
[----:B------:R0:W-:Y:S01]  /*8cb0*/  @!P3 SYNCS.ARRIVE.TRANS64.RED.A1T0 RZ, [R106+URZ], RZ ;  /* 0x000000ff6affb9a7 */ /* 0x0001e2000810043f */
[----:B------:R-:W-:Y:S05]  /*8cc0*/  @P4 BRA `(.L_x_1766) ;  /* 0xffffff9800904947 */ /* 0x000fea000383ffff */
[----:B------:R-:W1:Y:S01]  /*8cd0*/  S2R R44, SR_TID.X ;  /* 0x00000000002c7919 */ /* 0x000e620000002100 */
[----:B------:R-:W-:Y:S02]  /*8ce0*/  PLOP3.LUT P0, PT, PT, PT, PT, 0x8, 0x0 ;  /* 0x000000000000781c */ /* 0x000fe40003f0e170 */
[----:B-1----:R-:W-:-:S04]  /*8cf0*/  SHF.R.U32.HI R44, RZ, 0x7, R44 ;  /* 0x00000007ff2c7819 */ /* 0x002fc8000001162c */
[----:B------:R-:W-:-:S13]  /*8d00*/  ISETP.NE.AND P4, PT, R44, 0x1, PT ;  /* 0x000000012c00780c */ /* 0x000fda0003f85270 */
[----:B------:R-:W-:Y:S06]  /*8d10*/  @!P4 BAR.ARV 0x9, 0x100 ;  /* 0x024400000000cb1d */ /* 0x000fec0000002000 */
.L_x_1676:
[----:B------:R-:W1:Y:S01]  /*8d20*/  LDC R0, c[0x0][0x448] ;  /* 0x00011200ff007b82 */ /* 0x000e620000000800 */
[----:B------:R-:W-:-:S07]  /*8d30*/  IADD3 R5, R188, 0x1, -R187 ;  /* 0x00000001bc057810 */ /* 0x000fce0007ffe8bb */
[----:B------:R-:W2:Y:S01]  /*8d40*/  LDC.64 R6, c[0x0][0x9e0] ;  /* 0x00027800ff067b82 */ /* 0x000ea20000000a00 */
[----:B-1----:R-:W-:Y:S01]  /*8d50*/  ISETP.NE.AND P1, PT, R0, 0x1, PT ;  /* 0x000000010000780c */ /* 0x002fe20003f25270 */
[----:B------:R-:W-:Y:S01]  /*8d60*/  VIADD R0, R193, 0x7f ;  /* 0x0000007fc1007836 */ /* 0x000fe20000000000 */
[----:B--2---:R-:W-:-:S11]  /*8d70*/  ISETP.GE.AND P2, PT, R7, 0x1, PT ;  /* 0x000000010700780c */ /* 0x004fd60003f46270 */
[----:B------:R-:W1:Y:S08]  /*8d80*/  @P1 LDC R3, c[0x0][0x44c] ;  /* 0x00011300ff031b82 */ /* 0x000e700000000800 */
[----:B------:R-:W2:Y:S01]  /*8d90*/  @P1 LDC R4, c[0x0][0x450] ;  /* 0x00011400ff041b82 */ /* 0x000ea20000000800 */
[----:B-1----:R-:W-:-:S05]  /*8da0*/  @P1 IMAD.HI.U32 R3, R0, R3, RZ ;  /* 0x0000000300031227 */ /* 0x002fca00078e00ff */
[----:B--2---:R-:W-:-:S05]  /*8db0*/  @P1 SHF.R.U32.HI R0, RZ, R4, R3 ;  /* 0x00000004ff001219 */ /* 0x004fca0000011603 */
[----:B------:R-:W-:Y:S01]  /*8dc0*/  IMAD.IADD R5, R5, 0x1, R0 ;  /* 0x0000000105057824 */ /* 0x000fe200078e0200 */
[----:B------:R-:W-:Y:S06]  /*8dd0*/  @P0 BRA `(.L_x_1767) ;  /* 0x00000000000c0947 */ /* 0x000fec0003800000 */
[----:B------:R-:W1:Y:S01]  /*8de0*/  FENCE.VIEW.ASYNC.G ;  /* 0x00000000000073c6 */ /* 0x000e620000000100 */
[----:B------:R-:W-:Y:S05]  /*8df0*/  WARPSYNC.ALL ;  /* 0x0000000000007948 */ /* 0x000fea0003800000 */
[----:B-1----:R-:W-:Y:S06]  /*8e00*/  BAR.ARV 0xc, 0x180 ;  /* 0x0306000000007b1d */ /* 0x002fec0000002000 */
.L_x_1767:
[----:B------:R-:W-:Y:S01]  /*8e10*/  IMAD.IADD R0, R5, 0x1, R6 ;  /* 0x0000000105007824 */ /* 0x000fe200078e0206 */
[----:B------:R-:W-:Y:S06]  /*8e20*/  @!P2 BRA `(.L_x_1768) ;  /* 0x000000000048a947 */ /* 0x000fec0003800000 */
[C---:B------:R-:W-:Y:S01]  /*8e30*/  ISETP.GT.AND P0, PT, R5.reuse, RZ, PT ;  /* 0x000000ff0500720c */ /* 0x040fe20003f04270 */
[----:B------:R-:W-:Y:S01]  /*8e40*/  BSSY B0, `(.L_x_1769) ;  /* 0x000000e000007945 */ /* 0x000fe20003800000 */
[----:B------:R-:W-:-:S11]  /*8e50*/  VIADD R3, R5, 0xffffffff ;  /* 0xffffffff05037836 */ /* 0x000fd60000000000 */
[----:B------:R-:W-:Y:S05]  /*8e60*/  @P0 BRA `(.L_x_1770) ;  /* 0x00000000001c0947 */ /* 0x000fea0003800000 */
[----:B------:R-:W-:Y:S01]  /*8e70*/  ISETP.NE.AND P0, PT, R7, 0x1, PT ;  /* 0x000000010700780c */ /* 0x000fe20003f05270 */
[----:B------:R-:W-:-:S12]  /*8e80*/  IMAD.MOV R3, RZ, RZ, -R5 ;  /* 0x000000ffff037224 */ /* 0x000fd800078e0a05 */
[----:B------:R-:W1:Y:S02]  /*8e90*/  @P0 LDC.64 R8, c[0x0][0x9e8] ;  /* 0x00027a00ff080b82 */ /* 0x000e640000000a00 */
[----:B-1----:R-:W-:-:S05]  /*8ea0*/  @P0 IMAD.HI.U32 R4, R3, R8, RZ ;  /* 0x0000000803040227 */ /* 0x002fca00078e00ff */
[----:B------:R-:W-:-:S04]  /*8eb0*/  @P0 SHF.R.U32.HI R3, RZ, R9, R4 ;  /* 0x00000009ff030219 */ /* 0x000fc80000011604 */
[----:B------:R-:W-:Y:S01]  /*8ec0*/  LOP3.LUT R3, RZ, R3, RZ, 0x33, !PT ;  /* 0x00000003ff037212 */ /* 0x000fe200078e33ff */
[----:B------:R-:W-:Y:S06]  /*8ed0*/  BRA `(.L_x_1771) ;  /* 0x0000000000107947 */ /* 0x000fec0003800000 */
.L_x_1770:
[----:B------:R-:W-:-:S13]  /*8ee0*/  ISETP.NE.AND P0, PT, R7, 0x1, PT ;  /* 0x000000010700780c */ /* 0x000fda0003f05270 */
[----:B------:R-:W1:Y:S02]  /*8ef0*/  @P0 LDC.64 R4, c[0x0][0x9e8] ;  /* 0x00027a00ff040b82 */ /* 0x000e640000000a00 */
[----:B-1----:R-:W-:-:S05]  /*8f00*/  @P0 IMAD.HI.U32 R4, R3, R4, RZ ;  /* 0x0000000403040227 */ /* 0x002fca00078e00ff */
[----:B------:R-:W-:-:S07]  /*8f10*/  @P0 SHF.R.U32.HI R3, RZ, R5, R4 ;  /* 0x00000005ff030219 */ /* 0x000fce0000011604 */
.L_x_1771:
[----:B------:R-:W-:Y:S05]  /*8f20*/  BSYNC B0 ;  /* 0x0000000000007941 */ /* 0x000fea0003800000 */
.L_x_1769:
[----:B------:R-:W-:-:S05]  /*8f30*/  IMAD R3, R3, R7, R7 ;  /* 0x0000000703037224 */ /* 0x000fca00078e0207 */
[----:B------:R-:W-:-:S07]  /*8f40*/  VIMNMX R0, R0, R3, PT ;  /* 0x0000000300007248 */ /* 0x000fce0003fe0100 */
.L_x_1768:
[----:B------:R-:W1:Y:S01]  /*8f50*/  @P1 LDC R4, c[0x0][0x44c] ;  /* 0x00011300ff041b82 */ /* 0x000e620000000800 */
[----:B------:R-:W-:Y:S01]  /*8f60*/  VIADD R0, R0, 0x7f ;  /* 0x0000007f00007836 */ /* 0x000fe20000000000 */
[----:B------:R-:W-:-:S04]  /*8f70*/  ULDC UR4, c[0x0][0x9dc] ;  /* 0x0002770000047ab9 */ /* 0x000fc80000000800 */
[----:B------:R-:W-:Y:S02]  /*8f80*/  SHF.R.S32.HI R3, RZ, 0x1f, R0 ;  /* 0x0000001fff037819 */ /* 0x000fe40000011400 */
[----:B------:R-:W2:Y:S02]  /*8f90*/  @P1 LDC R6, c[0x0][0x450] ;  /* 0x00011400ff061b82 */ /* 0x000ea40000000800 */
[----:B------:R-:W-:-:S04]  /*8fa0*/  LEA.HI R3, R3, R0, RZ, 0x7 ;  /* 0x0000000003037211 */ /* 0x000fc800078f38ff */
[----:B------:R-:W-:-:S04]  /*8fb0*/  SHF.R.S32.HI R0, RZ, 0x7, R3 ;  /* 0x00000007ff007819 */ /* 0x000fc80000011403 */
[----:B------:R-:W-:Y:S01]  /*8fc0*/  VIMNMX R129, R129, R0, PT ;  /* 0x0000000081817248 */ /* 0x000fe20003fe0100 */
[----:B-1----:R-:W-:-:S04]  /*8fd0*/  @P1 IMAD.HI.U32 R5, R193, R4, RZ ;  /* 0x00000004c1051227 */ /* 0x002fc800078e00ff */
[----:B------:R-:W-:Y:S01]  /*8fe0*/  IMAD.MOV.U32 R4, RZ, RZ, R193 ;  /* 0x000000ffff047224 */ /* 0x000fe200078e00c1 */
[----:B--2---:R-:W-:-:S05]  /*8ff0*/  @P1 SHF.R.U32.HI R4, RZ, R6, R5 ;  /* 0x00000006ff041219 */ /* 0x004fca0000011605 */
        /* <DEDUP_REMOVED lines=8> */
[----:B------:R-:W1:Y:S02]  /*9080*/  @P0 LDC.64 R4, c[0x0][0x9e8] ;  /* 0x00027a00ff040b82 */ /* 0x000e640000000a00 */
[----:B-1----:R-:W-:-:S05]  /*9090*/  @P0 IMAD.HI.U32 R4, R3, R4, RZ ;  /* 0x0000000403040227 */ /* 0x002fca00078e00ff */
[----:B------:R-:W-:-:S04]  /*90a0*/  @P0 SHF.R.U32.HI R3, RZ, R5, R4 ;  /* 0x00000005ff030219 */ /* 0x000fc80000011604 */
[----:B------:R-:W-:Y:S01]  /*90b0*/  LOP3.LUT R3, RZ, R3, RZ, 0x33, !PT ;  /* 0x00000003ff037212 */ /* 0x000fe200078e33ff */
[----:B------:R-:W-:Y:S06]  /*90c0*/  BRA `(.L_x_1775) ;  /* 0x0000000000107947 */ /* 0x000fec0003800000 */
.L_x_1774:
[----:B------:R-:W-:-:S13]  /*90d0*/  ISETP.NE.AND P0, PT, R7, 0x1, PT ;  /* 0x000000010700780c */ /* 0x000fda0003f05270 */
[----:B------:R-:W1:Y:S02]  /*90e0*/  @P0 LDC.64 R4, c[0x0][0x9e8] ;  /* 0x00027a00ff040b82 */ /* 0x000e640000000a00 */
[----:B-1----:R-:W-:-:S05]  /*90f0*/  @P0 IMAD.HI.U32 R4, R3, R4, RZ ;  /* 0x0000000403040227 */ /* 0x002fca00078e00ff */
[----:B------:R-:W-:-:S07]  /*9100*/  @P0 SHF.R.U32.HI R3, RZ, R5, R4 ;  /* 0x00000005ff030219 */ /* 0x000fce0000011604 */
.L_x_1775:
[----:B------:R-:W-:Y:S05]  /*9110*/  BSYNC B0 ;  /* 0x0000000000007941 */ /* 0x000fea0003800000 */
.L_x_1773:
[----:B------:R-:W-:-:S05]  /*9120*/  IMAD R3, R3, R7, RZ ;  /* 0x0000000703037224 */ /* 0x000fca00078e02ff */
[----:B------:R-:W-:-:S07]  /*9130*/  VIMNMX R0, R0, R3, !PT ;  /* 0x0000000300007248 */ /* 0x000fce0007fe0100 */
.L_x_1772:
[----:B------:R-:W-:Y:S01]  /*9140*/  SHF.R.S32.HI R5, RZ, 0x1f, R0 ;  /* 0x0000001fff057819 */ /* 0x000fe20000011400 */
[----:B------:R-:W-:Y:S01]  /*9150*/  IMAD.MOV.U32 R3, RZ, RZ, RZ ;  /* 0x000000ffff037224 */ /* 0x000fe200078e00ff */
[----:B------:R-:W-:Y:S02]  /*9160*/  PLOP3.LUT P0, PT, PT, PT, PT, 0x80, 0x0 ;  /* 0x000000000000781c */ /* 0x000fe40003f0f070 */
[----:B------:R-:W-:Y:S02]  /*9170*/  CS2R R20, SRZ ;  /* 0x0000000000147805 */ /* 0x000fe4000001ff00 */
[----:B------:R-:W-:Y:S02]  /*9180*/  LEA.HI R5, R5, R0, RZ, 0x7 ;  /* 0x0000000005057211 */ /* 0x000fe400078f38ff */
[----:B------:R-:W-:Y:S02]  /*9190*/  CS2R R150, SRZ ;  /* 0x0000000000967805 */ /* 0x000fe4000001ff00 */
[----:B------:R-:W-:-:S02]  /*91a0*/  CS2R R148, SRZ ;  /* 0x0000000000947805 */ /* 0x000fc4000001ff00 */
[----:B------:R-:W-:Y:S02]  /*91b0*/  CS2R R146, SRZ ;  /* 0x0000000000927805 */ /* 0x000fe4000001ff00 */
[----:B------:R-:W-:Y:S02]  /*91c0*/  SHF.R.S32.HI R5, RZ, 0x7, R5 ;  /* 0x00000007ff057819 */ /* 0x000fe40000011405 */
[----:B------:R-:W-:Y:S02]  /*91d0*/  CS2R R144, SRZ ;  /* 0x0000000000907805 */ /* 0x000fe4000001ff00 */
[----:B------:R-:W-:Y:S01]  /*91e0*/  CS2R R38, SRZ ;  /* 0x0000000000267805 */ /* 0x000fe2000001ff00 */
[----:B------:R-:W-:Y:S01]  /*91f0*/  IMAD.MOV.U32 R142, RZ, RZ, RZ ;  /* 0x000000ffff8e7224 */ /* 0x000fe200078e00ff */
[----:B------:R-:W-:Y:S01]  /*9200*/  VIMNMX R196, RZ, R5, !PT ;  /* 0x00000005ffc47248 */ /* 0x000fe20007fe0100 */
[----:B------:R-:W-:Y:S01]  /*9210*/  IMAD.MOV.U32 R141, RZ, RZ, RZ ;  /* 0x000000ffff8d7224 */ /* 0x000fe200078e00ff */
[----:B------:R-:W-:Y:S01]  /*9220*/  CS2R R36, SRZ ;  /* 0x0000000000247805 */ /* 0x000fe2000001ff00 */
[----:B------:R-:W-:Y:S01]  /*9230*/  IMAD.MOV.U32 R138, RZ, RZ, RZ ;  /* 0x000000ffff8a7224 */ /* 0x000fe200078e00ff */
[----:B------:R-:W-:Y:S01]  /*9240*/  ISETP.GT.AND P1, PT, R129, R196, PT ;  /* 0x000000c48100720c */ /* 0x000fe20003f24270 */
[----:B------:R-:W-:Y:S01]  /*9250*/  IMAD.MOV.U32 R137, RZ, RZ, RZ ;  /* 0x000000ffff897224 */ /* 0x000fe200078e00ff */
[----:B------:R-:W-:Y:S01]  /*9260*/  CS2R R34, SRZ ;  /* 0x0000000000227805 */ /* 0x000fe2000001ff00 */
        /* <DEDUP_REMOVED lines=9> */
[----:B------:R-:W-:-:S02]  /*9300*/  CS2R R118, SRZ ;  /* 0x0000000000767805 */ /* 0x000fc4000001ff00 */
[----:B------:R-:W-:Y:S02]  /*9310*/  CS2R R116, SRZ ;  /* 0x0000000000747805 */ /* 0x000fe4000001ff00 */
[----:B------:R-:W-:Y:S02]  /*9320*/  CS2R R42, SRZ ;  /* 0x00000000002a7805 */ /* 0x000fe4000001ff00 */
[----:B------:R-:W-:Y:S02]  /*9330*/  CS2R R112, SRZ ;  /* 0x0000000000707805 */ /* 0x000fe4000001ff00 */
[----:B------:R-:W-:Y:S02]  /*9340*/  CS2R R110, SRZ ;  /* 0x00000000006e7805 */ /* 0x000fe4000001ff00 */
[----:B------:R-:W-:Y:S02]  /*9350*/  CS2R R108, SRZ ;  /* 0x00000000006c7805 */ /* 0x000fe4000001ff00 */
[----:B0-----:R-:W-:-:S02]  /*9360*/  CS2R R106, SRZ ;  /* 0x00000000006a7805 */ /* 0x001fc4000001ff00 */
[----:B------:R-:W-:Y:S02]  /*9370*/  CS2R R104, SRZ ;  /* 0x0000000000687805 */ /* 0x000fe4000001ff00 */
[----:B------:R-:W-:Y:S02]  /*9380*/  CS2R R102, SRZ ;  /* 0x0000000000667805 */ /* 0x000fe4000001ff00 */
[----:B------:R-:W-:Y:S02]  /*9390*/  CS2R R100, SRZ ;  /* 0x0000000000647805 */ /* 0x000fe4000001ff00 */
[----:B------:R-:W-:Y:S02]  /*93a0*/  CS2R R98, SRZ ;  /* 0x0000000000627805 */ /* 0x000fe4000001ff00 */
[----:B------:R-:W-:Y:S02]  /*93b0*/  CS2R R96, SRZ ;  /* 0x0000000000607805 */ /* 0x000fe4000001ff00 */
[----:B------:R-:W-:Y:S01]  /*93c0*/  CS2R R6, SRZ ;  /* 0x0000000000067805 */ /* 0x000fe2000001ff00 */
[----:B------:R-:W-:Y:S01]  /*93d0*/  IMAD.MOV.U32 R94, RZ, RZ, RZ ;  /* 0x000000ffff5e7224 */ /* 0x000fe200078e00ff */
[----:B------:R-:W-:Y:S01]  /*93e0*/  CS2R R90, SRZ ;  /* 0x00000000005a7805 */ /* 0x000fe2000001ff00 */
[----:B------:R-:W-:Y:S01]  /*93f0*/  IMAD.MOV.U32 R93, RZ, RZ, RZ ;  /* 0x000000ffff5d7224 */ /* 0x000fe200078e00ff */
[----:B------:R-:W-:Y:S01]  /*9400*/  CS2R R88, SRZ ;  /* 0x0000000000587805 */ /* 0x000fe2000001ff00 */
[----:B------:R-:W-:Y:S06]  /*9410*/  @!P1 BRA `(.L_x_1776) ;  /* 0x0000011c00889947 */ /* 0x000fec0003800000 */
[----:B------:R-:W-:-:S03]  /*9420*/  UMOV UR4, 0xffffffff ;  /* 0xffffffff00047882 */ /* 0x000fc60000000000 */
[----:B------:R-:W-:Y:S05]  /*9430*/  BRA.DIV UR4, `(.L_x_1777) ;  /* 0x000001ba04c47947 */ /* 0x000fea000b800000 */
[----:B------:R0:W1:Y:S02]  /*9440*/  SHFL.IDX PT, R194, R222, RZ, 0x1f ;  /* 0x00001fffdec27589 */ /* 0x00006400000e0000 */
.L_x_2104:
[----:B-1----:R-:W-:Y:S02]  /*9450*/  LEA.HI R0, R194, R194, RZ, 0x1 ;  /* 0x000000c2c2007211 */ /* 0x002fe400078f08ff */
[----:B------:R-:W-:Y:S02]  /*9460*/  LOP3.LUT P0, RZ, R217, 0x3ff, RZ, 0xc0, !PT ;  /* 0x000003ffd9ff7812 */ /* 0x000fe4000780c0ff */
[----:B------:R-:W-:Y:S02]  /*9470*/  LOP3.LUT R3, R0, 0x1e, RZ, 0xc0, !PT ;  /* 0x0000001e00037812 */ /* 0x000fe400078ec0ff */
[----:B------:R-:W-:-:S03]  /*9480*/  P2R R24, PR, RZ, 0x1 ;  /* 0x00000001ff187803 */ /* 0x000fc60000000000 */
        /* <DEDUP_REMOVED lines=9> */
[----:B------:R1:W2:Y:S01]  /*9520*/  LDC.64 R14, c[0x4][R0] ;  /* 0x01000000000e7b82 */ /* 0x0002a20000000a00 */
        /* <DEDUP_REMOVED lines=8> */
[----:B-1----:R-:W-:-:S07]  /*95b0*/  IMAD.MOV.U32 R13, RZ, RZ, RZ ;  /* 0x000000ffff0d7224 */ /* 0x002fce00078e00ff */
[----:B------:R-:W-:-:S07]  /*95c0*/  LEPC R20, `(.L_x_1778) ;  /* 0x000000001014794e */ /* 0x000fce0000000000 */
[----:B0-2--5:R-:W-:Y:S05]  /*95d0*/  CALL.ABS.NOINC R14 ;  /* 0x000000000e007343 */ /* 0x025fea0003c00000 */
.L_x_1778:
[----:B------:R-:W-:Y:S02]  /*95e0*/  ULDC UR4, c[0x0][0x3f4] ;  /* 0x0000fd0000047ab9 */ /* 0x000fe40000000800 */
[----:B------:R-:W-:-:S13]  /*95f0*/  ISETP.LT.AND P0, PT, RZ, UR4, PT ;  /* 0x00000004ff007c0c */ /* 0x000fda000bf01270 */
[----:B------:R-:W-:Y:S05]  /*9600*/  @P0 BRA `(.L_x_1779) ;  /* 0x00000000003c0947 */ /* 0x000fea0003800000 */
[----:B------:R-:W-:-:S04]  /*9610*/  LEA.HI R0, R213, R213, RZ, 0x1 ;  /* 0x000000d5d5007211 */ /* 0x000fc800078f08ff */
        /* <DEDUP_REMOVED lines=8> */
.L_x_1782:
[----:B--2---:R2:W3:Y:S02]  /*96a0*/  SYNCS.PHASECHK.TRANS64.TRYWAIT P0, [R2+URZ+0x28800], R3 ;  /* 0x02880003020075a7 */ /* 0x0044e4000800017f */
[----:B---3--:R-:W-:Y:S05]  /*96b0*/  @!P0 NANOSLEEP.SYNCS 0x989680 ;  /* 0x009896800000895d */ /* 0x008fea0003900000 */
[----:B------:R-:W3:Y:S02]  /*96c0*/  @!P0 SYNCS.PHASECHK.TRANS64 P0, [R2+URZ+0x28800], R3 ;  /* 0x02880003020085a7 */ /* 0x000ee4000800007f */
[----:B---3--:R-:W-:Y:S05]  /*96d0*/  @!P0 BRA `(.L_x_1782) ;  /* 0xfffffffc00f08947 */ /* 0x008fea000383ffff */
.L_x_1781:
[----:B------:R-:W-:Y:S05]  /*96e0*/  BSYNC B0 ;  /* 0x0000000000007941 */ /* 0x000fea0003800000 */
.L_x_1780:
[----:B------:R-:W-:Y:S05]  /*96f0*/  BRA `(.L_x_1783) ;  /* 0x0000005000e87947 */ /* 0x000fea0003800000 */
.L_x_1779:
[----:B------:R-:W-:Y:S01]  /*9700*/  ISETP.NE.AND P0, PT, R24, RZ, PT ;  /* 0x000000ff1800720c */ /* 0x000fe20003f05270 */
[----:B------:R-:W-:Y:S01]  /*9710*/  ULDC.64 UR4, c[0x0][0x3f8] ;  /* 0x0000fe0000047ab9 */ /* 0x000fe20000000a00 */
[----:B-----5:R-:W-:Y:S01]  /*9720*/  SHF.R.S32.HI R0, RZ, 0x1f, R115 ;  /* 0x0000001fff007819 */ /* 0x020fe20000011473 */
[----:B------:R-:W-:Y:S01]  /*9730*/  ULDC.64 UR6, c[0x0][0x408] ;  /* 0x0001020000067ab9 */ /* 0x000fe20000000a00 */
[----:B------:R-:W-:-:S04]  /*9740*/  IMAD.WIDE.U32 R24, R115, UR4, RZ ;  /* 0x0000000473187c25 */ /* 0x000fc8000f8e00ff */
[C---:B------:R-:W-:Y:S02]  /*9750*/  IMAD R4, R0.reuse, UR4, RZ ;  /* 0x0000000400047c24 */ /* 0x040fe4000f8e02ff */
[----:B------:R-:W-:Y:S02]  /*9760*/  IMAD R0, R0, UR6, RZ ;  /* 0x0000000600007c24 */ /* 0x000fe4000f8e02ff */
[C---:B------:R-:W-:Y:S02]  /*9770*/  IMAD R29, R115.reuse, UR5, R4 ;  /* 0x00000005731d7c24 */ /* 0x040fe4000f8e0204 */
[C---:B------:R-:W-:Y:S02]  /*9780*/  IMAD R31, R115.reuse, UR7, R0 ;  /* 0x00000007731f7c24 */ /* 0x040fe4000f8e0200 */
[----:B------:R-:W-:-:S04]  /*9790*/  IMAD.WIDE.U32 R26, R115, UR6, RZ ;  /* 0x00000006731a7c25 */ /* 0x000fc8000f8e00ff */
[----:B------:R-:W-:Y:S02]  /*97a0*/  IMAD.IADD R29, R29, 0x1, R25 ;  /* 0x000000011d1d7824 */ /* 0x000fe400078e0219 */
[----:B------:R-:W-:Y:S01]  /*97b0*/  IMAD.IADD R31, R31, 0x1, R27 ;  /* 0x000000011f1f7824 */ /* 0x000fe200078e021b */
        /* <DEDUP_REMOVED lines=16> */
[----:B0-2---:R-:W-:Y:S05]  /*98c0*/  CALL.ABS.NOINC R14 ;  /* 0x000000000e007343 */ /* 0x005fea0003c00000 */
.L_x_1784:
[----:B------:R-:W-:Y:S01]  /*98d0*/  ULDC.U8 UR4, c[0x0][0x410] ;  /* 0x0001040000047ab9 */ /* 0x000fe20000000000 */
[----:B------:R-:W-:Y:S01]  /*98e0*/  IMAD.IADD R57, R23, 0x1, R193 ;  /* 0x0000000117397824 */ /* 0x000fe200078e02c1 */
[----:B------:R-:W-:Y:S01]  /*98f0*/  ISETP.NE.AND P0, PT, RZ, UR4, PT ;  /* 0x00000004ff007c0c */ /* 0x000fe2000bf05270 */
[----:B------:R-:W-:Y:S02]  /*9900*/  BSSY B0, `(.L_x_1785) ;  /* 0x0000511000007945 */ /* 0x000fe40003800000 */
[----:B------:R-:W-:-:S10]  /*9910*/  IMAD R3, R207, 0x20, R57 ;  /* 0x00000020cf037824 */ /* 0x000fd400078e0239 */
[----:B------:R-:W-:Y:S05]  /*9920*/  @!P0 BRA `(.L_x_1786) ;  /* 0x0000002800588947 */ /* 0x000fea0003800000 */
[----:B------:R-:W1:Y:S01]  /*9930*/  LDC R74, c[0x0][0x448] ;  /* 0x00011200ff4a7b82 */ /* 0x000e620000000800 */
[----:B------:R-:W-:Y:S01]  /*9940*/  ULDC.64 UR4, c[0x0][0x3f8] ;  /* 0x0000fe0000047ab9 */ /* 0x000fe20000000a00 */
[----:B------:R-:W-:Y:S01]  /*9950*/  ULDC.64 UR6, c[0x0][0x408] ;  /* 0x0001020000067ab9 */ /* 0x000fe20000000a00 */
[----:B------:R-:W-:Y:S02]  /*9960*/  IMAD.MOV.U32 R6, RZ, RZ, R24 ;  /* 0x000000ffff067224 */ /* 0x000fe400078e0018 */
[----:B------:R-:W-:Y:S02]  /*9970*/  IMAD.MOV.U32 R7, RZ, RZ, R29 ;  /* 0x000000ffff077224 */ /* 0x000fe400078e001d */
[----:B------:R-:W-:Y:S02]  /*9980*/  IMAD.MOV.U32 R8, RZ, RZ, R26 ;  /* 0x000000ffff087224 */ /* 0x000fe400078e001a */
[----:B------:R-:W-:Y:S01]  /*9990*/  IMAD.MOV.U32 R9, RZ, RZ, R31 ;  /* 0x000000ffff097224 */ /* 0x000fe200078e001f */
[----:B-1----:R-:W-:-:S13]  /*99a0*/  ISETP.NE.AND P0, PT, R74, 0x1, PT ;  /* 0x000000014a00780c */ /* 0x002fda0003f05270 */
[----:B------:R-:W1:Y:S08]  /*99b0*/  @P0 LDC R0, c[0x0][0x44c] ;  /* 0x00011300ff000b82 */ /* 0x000e700000000800 */
[----:B------:R-:W2:Y:S01]  /*99c0*/  @P0 LDC R5, c[0x0][0x450] ;  /* 0x00011400ff050b82 */ /* 0x000ea20000000800 */
[----:B-1----:R-:W-:-:S05]  /*99d0*/  @P0 IMAD.HI.U32 R0, R3, R0, RZ ;  /* 0x0000000003000227 */ /* 0x002fca00078e00ff */
[----:B--2---:R-:W-:-:S04]  /*99e0*/  @P0 SHF.R.U32.HI R3, RZ, R5, R0 ;  /* 0x00000005ff030219 */ /* 0x004fc80000011600 */
[----:B------:R-:W-:Y:S01]  /*99f0*/  SHF.R.S32.HI R0, RZ, 0x1f, R3 ;  /* 0x0000001fff007819 */ /* 0x000fe20000011403 */
[----:B------:R-:W-:-:S04]  /*9a00*/  IMAD.WIDE.U32 R6, R3, UR4, R6 ;  /* 0x0000000403067c25 */ /* 0x000fc8000f8e0006 */
[C---:B------:R-:W-:Y:S02]  /*9a10*/  IMAD R4, R0.reuse, UR4, RZ ;  /* 0x0000000400047c24 */ /* 0x040fe4000f8e02ff */
[----:B------:R-:W-:Y:S02]  /*9a20*/  IMAD R0, R0, UR6, RZ ;  /* 0x0000000600007c24 */ /* 0x000fe4000f8e02ff */
[C---:B------:R-:W-:Y:S01]  /*9a30*/  IMAD R11, R3.reuse, UR5, R4 ;  /* 0x00000005030b7c24 */ /* 0x040fe2000f8e0204 */
[----:B------:R-:W-:Y:S01]  /*9a40*/  ULDC.64 UR4, c[0x0][0x3e8] ;  /* 0x0000fa0000047ab9 */ /* 0x000fe20000000a00 */
[C---:B------:R-:W-:Y:S01]  /*9a50*/  IMAD.WIDE.U32 R8, R3.reuse, UR6, R8 ;  /* 0x0000000603087c25 */ /* 0x040fe2000f8e0008 */
[----:B------:R-:W-:Y:S01]  /*9a60*/  LEA R5, P0, R6, UR4, 0x1 ;  /* 0x0000000406057c11 */ /* 0x000fe2000f8008ff */
[----:B------:R-:W-:Y:S02]  /*9a70*/  UMOV UR4, 0xffffffff ;  /* 0xffffffff00047882 */ /* 0x000fe40000000000 */
[----:B------:R-:W-:Y:S01]  /*9a80*/  IMAD R3, R3, UR7, R0 ;  /* 0x0000000703037c24 */ /* 0x000fe2000f8e0200 */
[----:B------:R-:W-:Y:S01]  /*9a90*/  ULDC.64 UR6, c[0x0][0x400] ;  /* 0x0001000000067ab9 */ /* 0x000fe20000000a00 */
[----:B------:R-:W-:Y:S01]  /*9aa0*/  IMAD.IADD R11, R7, 0x1, R11 ;  /* 0x00000001070b7824 */ /* 0x000fe200078e020b */
[----:B------:R-:W-:Y:S01]  /*9ab0*/  LEA R7, P1, R8, UR6, 0x1 ;  /* 0x0000000608077c11 */ /* 0x000fe2000f8208ff */
[----:B------:R-:W-:-:S03]  /*9ac0*/  IMAD.IADD R3, R9, 0x1, R3 ;  /* 0x0000000109037824 */ /* 0x000fc600078e0203 */
[----:B------:R-:W-:Y:S02]  /*9ad0*/  LEA.HI.X R6, R6, UR5, R11, 0x1, P0 ;  /* 0x0000000506067c11 */ /* 0x000fe400080f0c0b */
[----:B------:R-:W-:Y:S01]  /*9ae0*/  LEA.HI.X R8, R8, UR7, R3, 0x1, P1 ;  /* 0x0000000708087c11 */ /* 0x000fe200088f0c03 */
[----:B------:R-:W-:Y:S06]  /*9af0*/  BRA.DIV UR4, `(.L_x_1787) ;  /* 0x000001b604407947 */ /* 0x000fec000b800000 */
[----:B------:R1:W2:Y:S04]  /*9b00*/  SHFL.IDX PT, R0, R6, RZ, 0x181f ;  /* 0x00181fff06007589 */ /* 0x0002a800000e0000 */
[----:B------:R1:W3:Y:S04]  /*9b10*/  SHFL.IDX PT, R3, R5, RZ, 0x181f ;  /* 0x00181fff05037589 */ /* 0x0002e800000e0000 */
[----:B------:R1:W4:Y:S04]  /*9b20*/  SHFL.IDX PT, R4, R8, RZ, 0x181f ;  /* 0x00181fff08047589 */ /* 0x00032800000e0000 */
[----:B------:R1:W0:Y:S02]  /*9b30*/  SHFL.IDX PT, R14, R7, RZ, 0x181f ;  /* 0x00181fff070e7589 */ /* 0x00022400000e0000 */
.L_x_2110:
[----:B------:R-:W-:Y:S01]  /*9b40*/  IMAD R74, R187, R74, RZ ;  /* 0x0000004abb4a7224 */ /* 0x000fe200078e02ff */
[----:B------:R-:W-:Y:S01]  /*9b50*/  BSSY B1, `(.L_x_1788) ;  /* 0x000001e000017945 */ /* 0x000fe20003800000 */
[----:B------:R-:W-:Y:S02]  /*9b60*/  CS2R R48, SRZ ;  /* 0x0000000000307805 */ /* 0x000fe4000001ff00 */
[----:B------:R-:W-:Y:S02]  /*9b70*/  CS2R R44, SRZ ;  /* 0x00000000002c7805 */ /* 0x000fe4000001ff00 */
[----:B------:R-:W-:Y:S02]  /*9b80*/  CS2R R46, SRZ ;  /* 0x00000000002e7805 */ /* 0x000fe4000001ff00 */
[----:B------:R-:W-:Y:S02]  /*9b90*/  ISETP.GE.AND P0, PT, R57, R74, PT ;  /* 0x0000004a3900720c */ /* 0x000fe40003f06270 */
[----:B------:R-:W-:-:S11]  /*9ba0*/  CS2R R40, SRZ ;  /* 0x0000000000287805 */ /* 0x000fd6000001ff00 */
[----:B------:R-:W-:Y:S05]  /*9bb0*/  @P0 BRA `(.L_x_1789) ;  /* 0x00000000005c0947 */ /* 0x000fea0003800000 */
[----:B------:R-:W-:Y:S01]  /*9bc0*/  ULDC UR4, c[0x0][0x3f4] ;  /* 0x0000fd0000047ab9 */ /* 0x000fe20000000800 */
[----:B------:R-:W-:Y:S02]  /*9bd0*/  CS2R R40, SRZ ;  /* 0x0000000000287805 */ /* 0x000fe4000001ff00 */
[----:B------:R-:W-:Y:S02]  /*9be0*/  ISETP.GE.AND P4, PT, R18, UR4, PT ;  /* 0x0000000412007c0c */ /* 0x000fe4000bf86270 */
[----:B------:R-:W-:Y:S02]  /*9bf0*/  CS2R R44, SRZ ;  /* 0x00000000002c7805 */ /* 0x000fe4000001ff00 */
[----:B------:R-:W-:-:S09]  /*9c00*/  ISETP.GE.AND P5, PT, R185, UR4, PT ;  /* 0x00000004b9007c0c */ /* 0x000fd2000bfa6270 */
[C---:B------:R-:W-:Y:S01]  /*9c10*/  @!P4 IMAD.SHL.U32 R12, R18.reuse, 0x2, RZ ;  /* 0x00000002120cc824 */ /* 0x040fe200078e00ff */
[----:B------:R-:W-:-:S03]  /*9c20*/  @!P4 SHF.L.U64.HI R13, R18, 0x1, R19 ;  /* 0x00000001120dc819 */ /* 0x000fc60000010213 */
[C---:B------:R-:W-:Y:S01]  /*9c30*/  @!P5 IMAD.SHL.U32 R15, R185.reuse, 0x2, RZ ;  /* 0x00000002b90fd824 */ /* 0x040fe200078e00ff */
[----:B------:R-:W-:Y:S02]  /*9c40*/  @!P5 SHF.L.U64.HI R9, R185, 0x1, R216 ;  /* 0x00000001b909d819 */ /* 0x000fe400000102d8 */
[CC--:B---3--:R-:W-:Y:S02]  /*9c50*/  @!P4 IADD3 R10, P0, R3.reuse, R12.reuse, RZ ;  /* 0x0000000c030ac210 */ /* 0x0c8fe40007f1e0ff */
[----:B0-----:R-:W-:Y:S02]  /*9c60*/  @!P4 IADD3 R12, P1, R14, R12, RZ ;  /* 0x0000000c0e0cc210 */ /* 0x001fe40007f3e0ff */
[-C--:B------:R-:W-:Y:S01]  /*9c70*/  @!P5 IADD3 R20, P2, R3, R15.reuse, RZ ;  /* 0x0000000f0314d210 */ /* 0x080fe20007f5e0ff */
[----:B--2---:R-:W-:Y:S01]  /*9c80*/  @!P4 IMAD.X R11, R0, 0x1, R13, P0 ;  /* 0x00000001000bc824 */ /* 0x004fe200000e060d */
[----:B------:R-:W-:Y:S02]  /*9c90*/  @!P5 IADD3 R14, P3, R14, R15, RZ ;  /* 0x0000000f0e0ed210 */ /* 0x000fe40007f7e0ff */
[----:B------:R-:W-:-:S02]  /*9ca0*/  CS2R R46, SRZ ;  /* 0x00000000002e7805 */ /* 0x000fc4000001ff00 */
[----:B------:R-:W-:Y:S01]  /*9cb0*/  CS2R R48, SRZ ;  /* 0x0000000000307805 */ /* 0x000fe2000001ff00 */
[----:B------:R-:W-:Y:S02]  /*9cc0*/  @!P5 IMAD.X R21, R0, 0x1, R9, P2 ;  /* 0x000000010015d824 */ /* 0x000fe400010e0609 */
[C---:B----4-:R-:W-:Y:S02]  /*9cd0*/  @!P4 IMAD.X R13, R4.reuse, 0x1, R13, P1 ;  /* 0x00000001040dc824 */ /* 0x050fe400008e060d */
[----:B------:R-:W-:Y:S01]  /*9ce0*/  @!P5 IMAD.X R15, R4, 0x1, R9, P3 ;  /* 0x00000001040fd824 */ /* 0x000fe200018e0609 */
[----:B------:R0:W5:Y:S04]  /*9cf0*/  @!P5 LD.E.64 R40, desc[UR38][R20.64] ;  /* 0x000000261428d980 */ /* 0x000168000c101b00 */
[----:B------:R0:W5:Y:S04]  /*9d00*/  @!P5 LD.E.64 R44, desc[UR38][R14.64] ;  /* 0x000000260e2cd980 */ /* 0x000168000c101b00 */
[----:B------:R0:W5:Y:S04]  /*9d10*/  @!P4 LD.E.64 R46, desc[UR38][R10.64] ;  /* 0x000000260a2ec980 */ /* 0x000168000c101b00 */
[----:B------:R0:W5:Y:S02]  /*9d20*/  @!P4 LD.E.64 R48, desc[UR38][R12.64] ;  /* 0x000000260c30c980 */ /* 0x000164000c101b00 */
.L_x_1789:
[----:B------:R-:W-:Y:S05]  /*9d30*/  BSYNC B1 ;  /* 0x0000000000017941 */ /* 0x000fea0003800000 */
.L_x_1788:
[----:B--2--5:R-:W-:Y:S01]  /*9d40*/  IMAD.MOV.U32 R0, RZ, RZ, R48 ;  /* 0x000000ffff007224 */ /* 0x024fe200078e0030 */
[----:B------:R-:W-:Y:S01]  /*9d50*/  UMOV UR4, 0xffffffff ;  /* 0xffffffff00047882 */ /* 0x000fe20000000000 */
[----:B---3--:R-:W-:Y:S01]  /*9d60*/  IMAD.MOV.U32 R3, RZ, RZ, R49 ;  /* 0x000000ffff037224 */ /* 0x008fe200078e0031 */
[----:B------:R-:W-:Y:S01]  /*9d70*/  CS2R R38, SRZ ;  /* 0x0000000000267805 */ /* 0x000fe2000001ff00 */
[----:B----4-:R-:W-:Y:S01]  /*9d80*/  IMAD.MOV.U32 R4, RZ, RZ, R44 ;  /* 0x000000ffff047224 */ /* 0x010fe200078e002c */
        /* <DEDUP_REMOVED lines=13> */
[----:B------:R-:W-:Y:S06]  /*9e60*/  BRA.DIV UR4, `(.L_x_1790) ;  /* 0x000001b204d47947 */ /* 0x000fec000b800000 */
[----:B------:R2:W3:Y:S04]  /*9e70*/  SHFL.IDX PT, R0, R6, 0x1, 0x181f ;  /* 0x00381f0006007f89 */ /* 0x0004e800000e0000 */
[----:B------:R2:W4:Y:S04]  /*9e80*/  SHFL.IDX PT, R3, R5, 0x1, 0x181f ;  /* 0x00381f0005037f89 */ /* 0x00052800000e0000 */
[----:B------:R2:W1:Y:S04]  /*9e90*/  SHFL.IDX PT, R4, R8, 0x1, 0x181f ;  /* 0x00381f0008047f89 */ /* 0x00046800000e0000 */
[----:B0-----:R2:W0:Y:S02]  /*9ea0*/  SHFL.IDX PT, R14, R7, 0x1, 0x181f ;  /* 0x00381f00070e7f89 */ /* 0x00142400000e0000 */
.L_x_2116:
[----:B------:R-:W-:Y:S01]  /*9eb0*/  VIADD R9, R57, 0x20 ;  /* 0x0000002039097836 */ /* 0x000fe20000000000 */
[----:B------:R-:W-:Y:S01]  /*9ec0*/  BSSY B1, `(.L_x_1791) ;  /* 0x000001d000017945 */ /* 0x000fe20003800000 */
[----:B------:R-:W-:Y:S02]  /*9ed0*/  CS2R R34, SRZ ;  /* 0x0000000000227805 */ /* 0x000fe4000001ff00 */
[----:B------:R-:W-:Y:S02]  /*9ee0*/  CS2R R36, SRZ ;  /* 0x0000000000247805 */ /* 0x000fe4000001ff00 */
[----:B------:R-:W-:Y:S02]  /*9ef0*/  CS2R R32, SRZ ;  /* 0x0000000000207805 */ /* 0x000fe4000001ff00 */
[----:B------:R-:W-:-:S13]  /*9f00*/  ISETP.GE.AND P0, PT, R9, R74, PT ;  /* 0x0000004a0900720c */ /* 0x000fda0003f06270 */
        /* <DEDUP_REMOVED lines=10> */
[CC--:B----4-:R-:W-:Y:S02]  /*9fb0*/  @!P4 IADD3 R10, P0, R3.reuse, R12.reuse, RZ ;  /* 0x0000000c030ac210 */ /* 0x0d0fe40007f1e0ff */
[-C--:B------:R-:W-:Y:S02]  /*9fc0*/  @!P5 IADD3 R20, P2, R3, R11.reuse, RZ ;  /* 0x0000000b0314d210 */ /* 0x080fe40007f5e0ff */
[C---:B0-----:R-:W-:Y:S02]  /*9fd0*/  @!P4 IADD3 R12, P1, R14.reuse, R12, RZ ;  /* 0x0000000c0e0cc210 */ /* 0x041fe40007f3e0ff */
[----:B------:R-:W-:Y:S01]  /*9fe0*/  @!P5 IADD3 R14, P3, R14, R11, RZ ;  /* 0x0000000b0e0ed210 */ /* 0x000fe20007f7e0ff */
[----:B---3--:R-:W-:Y:S01]  /*9ff0*/  @!P5 IMAD.X R21, R0, 0x1, R15, P2 ;  /* 0x000000010015d824 */ /* 0x008fe200010e060f */
[----:B------:R-:W-:-:S02]  /*a000*/  CS2R R36, SRZ ;  /* 0x0000000000247805 */ /* 0x000fc4000001ff00 */
[----:B------:R-:W-:Y:S01]  /*a010*/  CS2R R38, SRZ ;  /* 0x0000000000267805 */ /* 0x000fe2000001ff00 */
[--C-:B------:R-:W-:Y:S02]  /*a020*/  @!P4 IMAD.X R11, R0, 0x1, R9.reuse, P0 ;  /* 0x00000001000bc824 */ /* 0x100fe400000e0609 */
[C---:B-1----:R-:W-:Y:S01]  /*a030*/  @!P4 IMAD.X R13, R4.reuse, 0x1, R9, P1 ;  /* 0x00000001040dc824 */ /* 0x042fe200008e0609 */
[----:B------:R0:W5:Y:S01]  /*a040*/  @!P5 LD.E.64 R32, desc[UR38][R20.64] ;  /* 0x000000261420d980 */ /* 0x000162000c101b00 */
[----:B------:R-:W-:-:S03]  /*a050*/  @!P5 IMAD.X R15, R4, 0x1, R15, P3 ;  /* 0x00000001040fd824 */ /* 0x000fc600018e060f */
[----:B------:R0:W5:Y:S04]  /*a060*/  @!P4 LD.E.64 R36, desc[UR38][R10.64] ;  /* 0x000000260a24c980 */ /* 0x000168000c101b00 */
[----:B------:R0:W5:Y:S04]  /*a070*/  @!P5 LD.E.64 R34, desc[UR38][R14.64] ;  /* 0x000000260e22d980 */ /* 0x000168000c101b00 */
[----:B------:R0:W5:Y:S02]  /*a080*/  @!P4 LD.E.64 R38, desc[UR38][R12.64] ;  /* 0x000000260c26c980 */ /* 0x000164000c101b00 */
.L_x_1792:
[----:B------:R-:W-:Y:S05]  /*a090*/  BSYNC B1 ;  /* 0x0000000000017941 */ /* 0x000fea0003800000 */
.L_x_1791:
[----:B---3-5:R-:W-:Y:S01]  /*a0a0*/  IMAD.MOV.U32 R0, RZ, RZ, R38 ;  /* 0x000000ffff007224 */ /* 0x028fe200078e0026 */
[----:B------:R-:W-:Y:S01]  /*a0b0*/  UMOV UR4, 0xffffffff ;  /* 0xffffffff00047882 */ /* 0x000fe20000000000 */
[----:B----4-:R-:W-:Y:S02]  /*a0c0*/  IMAD.MOV.U32 R3, RZ, RZ, R39 ;  /* 0x000000ffff037224 */ /* 0x010fe400078e0027 */
[----:B-1----:R-:W-:Y:S01]  /*a0d0*/  IMAD.MOV.U32 R4, RZ, RZ, R34 ;  /* 0x000000ffff047224 */ /* 0x002fe200078e0022 */
        /* <DEDUP_REMOVED lines=18> */
.L_x_2122:
[----:B------:R-:W-:Y:S01]  /*a200*/  VIADD R9, R57, 0x40 ;  /* 0x0000004039097836 */ /* 0x000fe20000000000 */
        /* <DEDUP_REMOVED lines=30> */
.L_x_1795:
[----:B------:R-:W-:Y:S05]  /*a3f0*/  BSYNC B1 ;  /* 0x0000000000017941 */ /* 0x000fea0003800000 */
.L_x_1794:
[----:B---3-5:R-:W-:Y:S01]  /*a400*/  IMAD.MOV.U32 R0, RZ, RZ, R30 ;  /* 0x000000ffff007224 */ /* 0x028fe200078e001e */
[----:B------:R-:W-:Y:S01]  /*a410*/  UMOV UR4, 0xffffffff ;  /* 0xffffffff00047882 */ /* 0x000fe20000000000 */
[----:B----4-:R-:W-:Y:S01]  /*a420*/  IMAD.MOV.U32 R3, RZ, RZ, R31 ;  /* 0x000000ffff037224 */ /* 0x010fe200078e001f */
[----:B0-----:R-:W-:Y:S01]  /*a430*/  CS2R R26, SRZ ;  /* 0x00000000001a7805 */ /* 0x001fe2000001ff00 */
        /* <DEDUP_REMOVED lines=15> */
[----:B------:R0:W1:Y:S04]  /*a530*/  SHFL.IDX PT, R0, R6, 0x3, 0x181f ;  /* 0x00781f0006007f89 */ /* 0x00006800000e0000 */
[----:B------:R0:W3:Y:S04]  /*a540*/  SHFL.IDX PT, R3, R5, 0x3, 0x181f ;  /* 0x00781f0005037f89 */ /* 0x0000e800000e0000 */
[----:B------:R0:W4:Y:S04]  /*a550*/  SHFL.IDX PT, R4, R8, 0x3, 0x181f ;  /* 0x00781f0008047f89 */ /* 0x00012800000e0000 */
[----:B------:R0:W0:Y:S02]  /*a560*/  SHFL.IDX PT, R14, R7, 0x3, 0x181f ;  /* 0x00781f00070e7f89 */ /* 0x00002400000e0000 */
.L_x_2128:
[----:B------:R-:W-:Y:S01]  /*a570*/  VIADD R57, R57, 0x60 ;  /* 0x0000006039397836 */ /* 0x000fe20000000000 */
[----:B0-2---:R-:W-:Y:S01]  /*a580*/  LEA.HI R5, R213, R213, RZ, 0x1 ;  /* 0x000000d5d5057211 */ /* 0x005fe200078f08ff */
[----:B------:R-:W-:Y:S01]  /*a590*/  BSSY B1, `(.L_x_1797) ;  /* 0x0000020000017945 */ /* 0x000fe20003800000 */
[----:B------:R-:W-:Y:S02]  /*a5a0*/  CS2R R10, SRZ ;  /* 0x00000000000a7805 */ /* 0x000fe4000001ff00 */
[----:B------:R-:W-:Y:S02]  /*a5b0*/  CS2R R12, SRZ ;  /* 0x00000000000c7805 */ /* 0x000fe4000001ff00 */
[----:B------:R-:W-:Y:S02]  /*a5c0*/  ISETP.GE.AND P0, PT, R57, R74, PT ;  /* 0x0000004a3900720c */ /* 0x000fe40003f06270 */
[----:B------:R-:W-:Y:S02]  /*a5d0*/  CS2R R8, SRZ ;  /* 0x0000000000087805 */ /* 0x000fe4000001ff00 */
[----:B------:R-:W-:-:S05]  /*a5e0*/  LOP3.LUT R6, R5, 0xfffffffe, RZ, 0xc0, !PT ;  /* 0xfffffffe05067812 */ /* 0x000fca00078ec0ff */
[----:B------:R-:W-:-:S05]  /*a5f0*/  IMAD.IADD R5, R213, 0x1, -R6 ;  /* 0x00000001d5057824 */ /* 0x000fca00078e0a06 */
[----:B------:R-:W-:Y:S01]  /*a600*/  SHF.L.U32 R5, R5, 0x1f, RZ ;  /* 0x0000001f05057819 */ /* 0x000fe200000006ff */
[----:B------:R-:W-:Y:S06]  /*a610*/  @P0 BRA `(.L_x_1798) ;  /* 0x00000000005c0947 */ /* 0x000fec0003800000 */
[----:B------:R-:W-:Y:S01]  /*a620*/  ULDC UR4, c[0x0][0x3f4] ;  /* 0x0000fd0000047ab9 */ /* 0x000fe20000000800 */
[----:B------:R-:W-:Y:S02]  /*a630*/  CS2R R8, SRZ ;  /* 0x0000000000087805 */ /* 0x000fe4000001ff00 */
[----:B------:R-:W-:Y:S02]  /*a640*/  ISETP.GE.AND P4, PT, R18, UR4, PT ;  /* 0x0000000412007c0c */ /* 0x000fe4000bf86270 */
[----:B------:R-:W-:-:S11]  /*a650*/  ISETP.GE.AND P5, PT, R185, UR4, PT ;  /* 0x00000004b9007c0c */ /* 0x000fd6000bfa6270 */
[C---:B------:R-:W-:Y:S01]  /*a660*/  @!P4 IMAD.SHL.U32 R62, R18.reuse, 0x2, RZ ;  /* 0x00000002123ec824 */ /* 0x040fe200078e00ff */
[----:B------:R-:W-:Y:S01]  /*a670*/  @!P4 SHF.L.U64.HI R11, R18, 0x1, R19 ;  /* 0x00000001120bc819 */ /* 0x000fe20000010213 */
[C---:B------:R-:W-:Y:S01]  /*a680*/  @!P5 IMAD.SHL.U32 R15, R185.reuse, 0x2, RZ ;  /* 0x00000002b90fd824 */ /* 0x040fe200078e00ff */
[----:B------:R-:W-:Y:S02]  /*a690*/  @!P5 SHF.L.U64.HI R13, R185, 0x1, R216 ;  /* 0x00000001b90dd819 */ /* 0x000fe400000102d8 */
[CC--:B---3--:R-:W-:Y:S02]  /*a6a0*/  @!P4 IADD3 R6, P0, R3.reuse, R62.reuse, RZ ;  /* 0x0000003e0306c210 */ /* 0x0c8fe40007f1e0ff */
[----:B------:R-:W-:Y:S02]  /*a6b0*/  @!P4 IADD3 R62, P1, R14, R62, RZ ;  /* 0x0000003e0e3ec210 */ /* 0x000fe40007f3e0ff */
[-C--:B------:R-:W-:Y:S01]  /*a6c0*/  @!P5 IADD3 R64, P2, R3, R15.reuse, RZ ;  /* 0x0000000f0340d210 */ /* 0x080fe20007f5e0ff */
[--C-:B-1----:R-:W-:Y:S01]  /*a6d0*/  @!P4 IMAD.X R7, R0, 0x1, R11.reuse, P0 ;  /* 0x000000010007c824 */ /* 0x102fe200000e060b */
[----:B------:R-:W-:Y:S01]  /*a6e0*/  @!P5 IADD3 R14, P3, R14, R15, RZ ;  /* 0x0000000f0e0ed210 */ /* 0x000fe20007f7e0ff */
[----:B----4-:R-:W-:Y:S01]  /*a6f0*/  @!P4 IMAD.X R63, R4, 0x1, R11, P1 ;  /* 0x00000001043fc824 */ /* 0x010fe200008e060b */
[----:B------:R-:W-:Y:S01]  /*a700*/  CS2R R10, SRZ ;  /* 0x00000000000a7805 */ /* 0x000fe2000001ff00 */
[--C-:B------:R-:W-:Y:S01]  /*a710*/  @!P5 IMAD.X R65, R0, 0x1, R13.reuse, P2 ;  /* 0x000000010041d824 */ /* 0x100fe200010e060d */
[----:B------:R-:W-:Y:S01]  /*a720*/  CS2R R26, SRZ ;  /* 0x00000000001a7805 */ /* 0x000fe2000001ff00 */
[----:B------:R-:W-:Y:S01]  /*a730*/  @!P5 IMAD.X R15, R4, 0x1, R13, P3 ;  /* 0x00000001040fd824 */ /* 0x000fe200018e060d */
[----:B------:R-:W-:-:S02]  /*a740*/  CS2R R12, SRZ ;  /* 0x00000000000c7805 */ /* 0x000fc4000001ff00 */
[----:B------:R0:W5:Y:S04]  /*a750*/  @!P5 LD.E.64 R8, desc[UR38][R64.64] ;  /* 0x000000264008d980 */ /* 0x000168000c101b00 */
[----:B------:R0:W5:Y:S04]  /*a760*/  @!P5 LD.E.64 R10, desc[UR38][R14.64] ;  /* 0x000000260e0ad980 */ /* 0x000168000c101b00 */
[----:B------:R0:W5:Y:S04]  /*a770*/  @!P4 LD.E.64 R12, desc[UR38][R6.64] ;  /* 0x00000026060cc980 */ /* 0x000168000c101b00 */
[----:B------:R0:W5:Y:S02]  /*a780*/  @!P4 LD.E.64 R26, desc[UR38][R62.64] ;  /* 0x000000263e1ac980 */ /* 0x000164000c101b00 */
.L_x_1798:
[----:B------:R-:W-:Y:S05]  /*a790*/  BSYNC B1 ;  /* 0x0000000000017941 */ /* 0x000fea0003800000 */
.L_x_1797:
[----:B------:R-:W2:Y:S01]  /*a7a0*/  SYNCS.PHASECHK.TRANS64.TRYWAIT P0, [R2+URZ+0x28800], R5 ;  /* 0x02880005020075a7 */ /* 0x000ea2000800017f */
[----:B----45:R-:W-:Y:S01]  /*a7b0*/  IMAD.MOV.U32 R4, RZ, RZ, R27 ;  /* 0x000000ffff047224 */ /* 0x030fe200078e001b */
[----:B-1----:R-:W-:Y:S01]  /*a7c0*/  VIADDMNMX R0, R74, -R193, 0x80, PT ;  /* 0x000000804a007446 */ /* 0x002fe200038009c1 */
[----:B---3--:R-:W-:Y:S01]  /*a7d0*/  IMAD.MOV.U32 R3, RZ, RZ, R26 ;  /* 0x000000ffff037224 */ /* 0x008fe200078e001a */
[----:B------:R-:W-:Y:S01]  /*a7e0*/  BSSY B1, `(.L_x_1799) ;  /* 0x000000e000017945 */ /* 0x000fe20003800000 */
[----:B0-----:R-:W-:Y:S01]  /*a7f0*/  IMAD.MOV.U32 R6, RZ, RZ, R12 ;  /* 0x000000ffff067224 */ /* 0x001fe200078e000c */
        /* <DEDUP_REMOVED lines=8> */
[----:B------:R-:W-:Y:S01]  /*a880*/  ISETP.GE.AND P1, PT, R23, R0, PT ;  /* 0x000000001700720c */ /* 0x000fe20003f26270 */
[----:B------:R-:W-:Y:S01]  /*a890*/  IMAD.MOV.U32 R6, RZ, RZ, R9 ;  /* 0x000000ffff067224 */ /* 0x000fe200078e0009 */
[----:B------:R-:W-:Y:S01]  /*a8a0*/  PRMT R65, R7, 0x7610, R65 ;  /* 0x0000761007417816 */ /* 0x000fe20000000041 */
[----:B--2---:R-:W-:Y:S10]  /*a8b0*/  @!P0 BRA `(.L_x_1800) ;  /* 0x000001ac00908947 */ /* 0x004ff40003800000 */
.L_x_2129:
[----:B------:R-:W-:Y:S05]  /*a8c0*/  BSYNC B1 ;  /* 0x0000000000017941 */ /* 0x000fea0003800000 */
.L_x_1799:
[----:B------:R-:W-:Y:S01]  /*a8d0*/  BSSY B1, `(.L_x_1801) ;  /* 0x0000067000017945 */ /* 0x000fe20003800000 */
[----:B------:R-:W-:Y:S02]  /*a8e0*/  PRMT R15, R4, 0x7610, R15 ;  /* 0x00007610040f7816 */ /* 0x000fe4000000000f */
[----:B------:R-:W-:Y:S01]  /*a8f0*/  PRMT R57, R6, 0x7610, R57 ;  /* 0x0000761006397816 */ /* 0x000fe20000000039 */
[----:B------:R-:W-:Y:S06]  /*a900*/  @P1 BRA `(.L_x_1802) ;  /* 0x00000004008c1947 */ /* 0x000fec0003800000 */
[----:B------:R-:W1:Y:S01]  /*a910*/  LDC R4, c[0x0][0x3f4] ;  /* 0x0000fd00ff047b82 */ /* 0x000e620000000800 */
[----:B------:R-:W-:Y:S01]  /*a920*/  BSSY B2, `(.L_x_1803) ;  /* 0x0000032000027945 */ /* 0x000fe20003800000 */
[-C--:B-1----:R-:W-:Y:S02]  /*a930*/  ISETP.GE.AND P0, PT, R18, R4.reuse, PT ;  /* 0x000000041200720c */ /* 0x082fe40003f06270 */
[----:B------:R-:W-:-:S11]  /*a940*/  ISETP.GE.AND P1, PT, R185, R4, PT ;  /* 0x00000004b900720c */ /* 0x000fd60003f26270 */
[----:B------:R-:W-:Y:S05]  /*a950*/  @P0 BRA `(.L_x_1804) ;  /* 0x0000000000b80947 */ /* 0x000fea0003800000 */
[----:B0-----:R-:W0:Y:S01]  /*a960*/  LDS.128 R4, [R205] ;  /* 0x00000000cd047984 */ /* 0x001e220000000c00 */
[----:B------:R-:W-:Y:S02]  /*a970*/  SHF.R.U32.HI R78, RZ, 0x10, R49 ;  /* 0x00000010ff4e7819 */ /* 0x000fe40000011631 */
[----:B------:R-:W-:Y:S02]  /*a980*/  SHF.R.U32.HI R75, RZ, 0x10, R47 ;  /* 0x00000010ff4b7819 */ /* 0x000fe4000001162f */
[----:B------:R-:W-:Y:S02]  /*a990*/  PRMT R78, R43, 0x5432, R78 ;  /* 0x000054322b4e7816 */ /* 0x000fe4000000004e */
[----:B------:R-:W-:Y:S02]  /*a9a0*/  SHF.R.U64 R77, R48, 0x10, R49 ;  /* 0x00000010304d7819 */ /* 0x000fe40000001231 */
[----:B------:R-:W-:Y:S01]  /*a9b0*/  PRMT R75, R79, 0x5410, R75 ;  /* 0x000054104f4b7816 */ /* 0x000fe2000000004b */
[----:B------:R-:W-:Y:S01]  /*a9c0*/  IMAD.U32 R79, R78, 0x10000, RZ ;  /* 0x000100004e4f7824 */ /* 0x000fe200078e00ff */
[----:B------:R-:W-:-:S02]  /*a9d0*/  SHF.R.U64 R74, R46, 0x10, R47 ;  /* 0x000000102e4a7819 */ /* 0x000fc4000000122f */
[----:B------:R-:W-:Y:S01]  /*a9e0*/  PRMT R77, R76, 0x5410, R77 ;  /* 0x000054104c4d7816 */ /* 0x000fe2000000004d */
[C---:B------:R-:W-:Y:S01]  /*a9f0*/  IMAD.U32 R76, R75.reuse, 0x10000, RZ ;  /* 0x000100004b4c7824 */ /* 0x040fe200078e00ff */
[----:B------:R-:W-:Y:S02]  /*aa00*/  LOP3.LUT R78, R78, 0xffff0000, RZ, 0xc0, !PT ;  /* 0xffff00004e4e7812 */ /* 0x000fe400078ec0ff */
[----:B------:R-:W-:Y:S02]  /*aa10*/  LOP3.LUT R75, R75, 0xffff0000, RZ, 0xc0, !PT ;  /* 0xffff00004b4b7812 */ /* 0x000fe400078ec0ff */
[----:B------:R-:W-:Y:S02]  /*aa20*/  PRMT R74, R50, 0x5432, R74 ;  /* 0x00005432324a7816 */ /* 0x000fe4000000004a */
[C---:B0-----:R-:W-:Y:S01]  /*aa30*/  LOP3.LUT R47, R6.reuse, 0xffff0000, RZ, 0xc0, !PT ;  /* 0xffff0000062f7812 */ /* 0x041fe200078ec0ff */
[----:B------:R-:W-:Y:S01]  /*aa40*/  IMAD.U32 R46, R6, 0x10000, RZ ;  /* 0x00010000062e7824 */ /* 0x000fe200078e00ff */
[C---:B------:R-:W-:Y:S01]  /*aa50*/  LOP3.LUT R49, R7.reuse, 0xffff0000, RZ, 0xc0, !PT ;  /* 0xffff000007317812 */ /* 0x040fe200078ec0ff */
[----:B------:R-:W-:-:S02]  /*aa60*/  IMAD.U32 R48, R7, 0x10000, RZ ;  /* 0x0001000007307824 */ /* 0x000fc400078e00ff */
[CC--:B------:R-:W-:Y:S01]  /*aa70*/  FMUL.FTZ R81, R47.reuse, R79.reuse ;  /* 0x0000004f2f517220 */ /* 0x0c0fe20000410000 */
[----:B------:R-:W-:Y:S01]  /*aa80*/  FMUL.FTZ R80, R47, R76 ;  /* 0x0000004c2f507220 */ /* 0x000fe20000410000 */
[----:B------:R-:W-:Y:S01]  /*aa90*/  FMUL.FTZ R47, R49, R78 ;  /* 0x0000004e312f7220 */ /* 0x000fe20000410000 */
[----:B------:R-:W-:Y:S02]  /*aaa0*/  IMAD.U32 R6, R4, 0x10000, RZ ;  /* 0x0001000004067824 */ /* 0x000fe400078e00ff */
[C---:B------:R-:W-:Y:S01]  /*aab0*/  FFMA.FTZ R81, R46.reuse, R76, -R81 ;  /* 0x0000004c2e517223 */ /* 0x040fe20000010851 */
[----:B------:R-:W-:Y:S01]  /*aac0*/  FFMA.FTZ R80, R46, R79, R80 ;  /* 0x0000004f2e507223 */ /* 0x000fe20000010050 */
[-C--:B------:R-:W-:Y:S01]  /*aad0*/  FFMA.FTZ R79, R48, R75.reuse, -R47 ;  /* 0x0000004b304f7223 */ /* 0x080fe2000001082f */
[C---:B------:R-:W-:Y:S01]  /*aae0*/  IMAD.U32 R7, R5.reuse, 0x10000, RZ ;  /* 0x0001000005077824 */ /* 0x040fe200078e00ff */
[----:B------:R-:W-:Y:S01]  /*aaf0*/  LOP3.LUT R4, R4, 0xffff0000, RZ, 0xc0, !PT ;  /* 0xffff000004047812 */ /* 0x000fe200078ec0ff */
[C---:B------:R-:W-:Y:S01]  /*ab00*/  IMAD.U32 R47, R74.reuse, 0x10000, RZ ;  /* 0x000100004a2f7824 */ /* 0x040fe200078e00ff */
[----:B------:R-:W-:Y:S01]  /*ab10*/  LOP3.LUT R5, R5, 0xffff0000, RZ, 0xc0, !PT ;  /* 0xffff000005057812 */ /* 0x000fe200078ec0ff */
[----:B------:R-:W-:Y:S01]  /*ab20*/  FMUL.FTZ R83, R49, R75 ;  /* 0x0000004b31537220 */ /* 0x000fe20000410000 */
[C---:B------:R-:W-:Y:S01]  /*ab30*/  LOP3.LUT R46, R77.reuse, 0xffff0000, RZ, 0xc0, !PT ;  /* 0xffff00004d2e7812 */ /* 0x040fe200078ec0ff */
[----:B------:R-:W-:Y:S01]  /*ab40*/  IMAD.U32 R49, R77, 0x10000, RZ ;  /* 0x000100004d317824 */ /* 0x000fe200078e00ff */
[----:B------:R-:W-:Y:S01]  /*ab50*/  LOP3.LUT R74, R74, 0xffff0000, RZ, 0xc0, !PT ;  /* 0xffff00004a4a7812 */ /* 0x000fe200078ec0ff */
[----:B------:R-:W-:Y:S01]  /*ab60*/  FFMA.FTZ R78, R48, R78, R83 ;  /* 0x0000004e304e7223 */ /* 0x000fe20000010053 */
[C---:B------:R-:W-:Y:S01]  /*ab70*/  FMUL.FTZ R48, R4.reuse, R47 ;  /* 0x0000002f04307220 */ /* 0x040fe20000410000 */
[-C--:B------:R-:W-:Y:S01]  /*ab80*/  FMUL.FTZ R75, R4, R49.reuse ;  /* 0x00000031044b7220 */ /* 0x080fe20000410000 */
[C---:B------:R-:W-:Y:S01]  /*ab90*/  FMUL.FTZ R76, R5.reuse, R46 ;  /* 0x0000002e054c7220 */ /* 0x040fe20000410000 */
[-C--:B------:R-:W-:Y:S01]  /*aba0*/  FMUL.FTZ R77, R5, R74.reuse ;  /* 0x0000004a054d7220 */ /* 0x080fe20000410000 */
[C---:B------:R-:W-:Y:S01]  /*abb0*/  FFMA.FTZ R49, R6.reuse, R49, R48 ;  /* 0x0000003106317223 */ /* 0x040fe20000010030 */
[----:B------:R-:W-:Y:S01]  /*abc0*/  FFMA.FTZ R4, R6, R47, -R75 ;  /* 0x0000002f06047223 */ /* 0x000fe2000001084b */
[C---:B------:R-:W-:Y:S01]  /*abd0*/  FFMA.FTZ R5, R7.reuse, R74, -R76 ;  /* 0x0000004a07057223 */ /* 0x040fe2000001084c */
[----:B------:R-:W-:Y:S01]  /*abe0*/  FFMA.FTZ R46, R7, R46, R77 ;  /* 0x0000002e072e7223 */ /* 0x000fe2000001004d */
[----:B------:R-:W-:-:S02]  /*abf0*/  F2FP.BF16.F32.PACK_AB R6, R80, R81 ;  /* 0x000000515006723e */ /* 0x000fc400000010ff */
[----:B------:R-:W-:Y:S02]  /*ac00*/  F2FP.BF16.F32.PACK_AB R7, R78, R79 ;  /* 0x0000004f4e07723e */ /* 0x000fe400000010ff */
[----:B------:R-:W-:Y:S02]  /*ac10*/  F2FP.BF16.F32.PACK_AB R4, R49, R4 ;  /* 0x000000043104723e */ /* 0x000fe400000010ff */
[----:B------:R-:W-:-:S05]  /*ac20*/  F2FP.BF16.F32.PACK_AB R5, R46, R5 ;  /* 0x000000052e05723e */ /* 0x000fca00000010ff */
[----:B------:R1:W-:Y:S02]  /*ac30*/  STS.128 [R205], R4 ;  /* 0x00000004cd007388 */ /* 0x0003e40000000c00 */
.L_x_1804:
[----:B------:R-:W-:Y:S05]  /*ac40*/  BSYNC B2 ;  /* 0x0000000000027941 */ /* 0x000fea0003800000 */
.L_x_1803:
[----:B------:R-:W-:Y:S05]  /*ac50*/  @P1 BRA `(.L_x_1802) ;  /* 0x0000000000b81947 */ /* 0x000fea0003800000 */
[----:B01----:R-:W0:Y:S01]  /*ac60*/  LDS.128 R4, [R205+0x4000] ;  /* 0x00400000cd047984 */ /* 0x003e220000000c00 */
[--C-:B------:R-:W-:Y:S02]  /*ac70*/  SHF.R.U64 R47, R40, 0x10, R41.reuse ;  /* 0x00000010282f7819 */ /* 0x100fe40000001229 */
[----:B------:R-:W-:Y:S02]  /*ac80*/  SHF.R.U32.HI R40, RZ, 0x10, R41 ;  /* 0x00000010ff287819 */ /* 0x000fe40000011629 */
[--C-:B------:R-:W-:Y:S02]  /*ac90*/  SHF.R.U64 R41, R44, 0x10, R45.reuse ;  /* 0x000000102c297819 */ /* 0x100fe4000000122d */
[----:B------:R-:W-:Y:S02]  /*aca0*/  SHF.R.U32.HI R44, RZ, 0x10, R45 ;  /* 0x00000010ff2c7819 */ /* 0x000fe4000001162d */
[----:B------:R-:W-:Y:S02]  /*acb0*/  PRMT R73, R73, 0x5410, R40 ;  /* 0x0000541049497816 */ /* 0x000fe40000000028 */
[----:B------:R-:W-:-:S02]  /*acc0*/  PRMT R71, R71, 0x5410, R44 ;  /* 0x0000541047477816 */ /* 0x000fc4000000002c */
[----:B------:R-:W-:Y:S01]  /*acd0*/  PRMT R70, R70, 0x5410, R41 ;  /* 0x0000541046467816 */ /* 0x000fe20000000029 */
[----:B------:R-:W-:Y:S01]  /*ace0*/  IMAD.U32 R46, R73, 0x10000, RZ ;  /* 0x00010000492e7824 */ /* 0x000fe200078e00ff */
[----:B------:R-:W-:Y:S01]  /*acf0*/  PRMT R72, R72, 0x5410, R47 ;  /* 0x0000541048487816 */ /* 0x000fe2000000002f */
[C---:B------:R-:W-:Y:S01]  /*ad00*/  IMAD.U32 R47, R71.reuse, 0x10000, RZ ;  /* 0x00010000472f7824 */ /* 0x040fe200078e00ff */
[----:B------:R-:W-:Y:S02]  /*ad10*/  LOP3.LUT R71, R71, 0xffff0000, RZ, 0xc0, !PT ;  /* 0xffff000047477812 */ /* 0x000fe400078ec0ff */
[----:B------:R-:W-:Y:S02]  /*ad20*/  LOP3.LUT R73, R73, 0xffff0000, RZ, 0xc0, !PT ;  /* 0xffff000049497812 */ /* 0x000fe400078ec0ff */
[C---:B0-----:R-:W-:Y:S01]  /*ad30*/  LOP3.LUT R41, R6.reuse, 0xffff0000, RZ, 0xc0, !PT ;  /* 0xffff000006297812 */ /* 0x041fe200078ec0ff */
[----:B------:R-:W-:Y:S01]  /*ad40*/  IMAD.U32 R40, R6, 0x10000, RZ ;  /* 0x0001000006287824 */ /* 0x000fe200078e00ff */
[C---:B------:R-:W-:Y:S01]  /*ad50*/  LOP3.LUT R45, R7.reuse, 0xffff0000, RZ, 0xc0, !PT ;  /* 0xffff0000072d7812 */ /* 0x040fe200078ec0ff */
[----:B------:R-:W-:-:S02]  /*ad60*/  IMAD.U32 R44, R7, 0x10000, RZ ;  /* 0x00010000072c7824 */ /* 0x000fc400078e00ff */
[CC--:B------:R-:W-:Y:S01]  /*ad70*/  FMUL.FTZ R48, R41.reuse, R46.reuse ;  /* 0x0000002e29307220 */ /* 0x0c0fe20000410000 */
[----:B------:R-:W-:Y:S01]  /*ad80*/  FMUL.FTZ R49, R41, R47 ;  /* 0x0000002f29317220 */ /* 0x000fe20000410000 */
[C---:B------:R-:W-:Y:S01]  /*ad90*/  FMUL.FTZ R41, R45.reuse, R71 ;  /* 0x000000472d297220 */ /* 0x040fe20000410000 */
[----:B------:R-:W-:Y:S02]  /*ada0*/  IMAD.U32 R6, R4, 0x10000, RZ ;  /* 0x0001000004067824 */ /* 0x000fe400078e00ff */
[----:B------:R-:W-:Y:S01]  /*adb0*/  FFMA.FTZ R75, R40, R47, R48 ;  /* 0x0000002f284b7223 */ /* 0x000fe20000010030 */
[-C--:B------:R-:W-:Y:S01]  /*adc0*/  FMUL.FTZ R47, R45, R73.reuse ;  /* 0x000000492d2f7220 */ /* 0x080fe20000410000 */
[----:B------:R-:W-:Y:S01]  /*add0*/  FFMA.FTZ R73, R44, R73, -R41 ;  /* 0x000000492c497223 */ /* 0x000fe20000010829 */
[C---:B------:R-:W-:Y:S01]  /*ade0*/  IMAD.U32 R7, R5.reuse, 0x10000, RZ ;  /* 0x0001000005077824 */ /* 0x040fe200078e00ff */
[----:B------:R-:W-:Y:S01]  /*adf0*/  LOP3.LUT R4, R4, 0xffff0000, RZ, 0xc0, !PT ;  /* 0xffff000004047812 */ /* 0x000fe200078ec0ff */
[----:B------:R-:W-:Y:S01]  /*ae00*/  IMAD.U32 R45, R70, 0x10000, RZ ;  /* 0x00010000462d7824 */ /* 0x000fe200078e00ff */
[----:B------:R-:W-:Y:S01]  /*ae10*/  LOP3.LUT R5, R5, 0xffff0000, RZ, 0xc0, !PT ;  /* 0xffff000005057812 */ /* 0x000fe200078ec0ff */
[----:B------:R-:W-:Y:S01]  /*ae20*/  IMAD.U32 R41, R72, 0x10000, RZ ;  /* 0x0001000048297824 */ /* 0x000fe200078e00ff */
[----:B------:R-:W-:Y:S01]  /*ae30*/  LOP3.LUT R70, R70, 0xffff0000, RZ, 0xc0, !PT ;  /* 0xffff000046467812 */ /* 0x000fe200078ec0ff */
[----:B------:R-:W-:Y:S01]  /*ae40*/  FFMA.FTZ R46, R40, R46, -R49 ;  /* 0x0000002e282e7223 */ /* 0x000fe20000010831 */
[----:B------:R-:W-:Y:S01]  /*ae50*/  LOP3.LUT R72, R72, 0xffff0000, RZ, 0xc0, !PT ;  /* 0xffff000048487812 */ /* 0x000fe200078ec0ff */
        /* <DEDUP_REMOVED lines=14> */
.L_x_1802:
[----:B------:R-:W-:Y:S05]  /*af40*/  BSYNC B1 ;  /* 0x0000000000017941 */ /* 0x000fea0003800000 */
.L_x_1801:
[----:B------:R-:W-:Y:S01]  /*af50*/  ISETP.GE.AND P0, PT, R212, R0, PT ;  /* 0x00000000d400720c */ /* 0x000fe20003f06270 */
[----:B------:R-:W-:-:S12]  /*af60*/  BSSY B1, `(.L_x_1805) ;  /* 0x0000065000017945 */ /* 0x000fd80003800000 */
[----:B------:R-:W-:Y:S05]  /*af70*/  @P0 BRA `(.L_x_1806) ;  /* 0x00000004008c0947 */ /* 0x000fea0003800000 */
[----:B-12---:R-:W1:Y:S01]  /*af80*/  LDC R4, c[0x0][0x3f4] ;  /* 0x0000fd00ff047b82 */ /* 0x006e620000000800 */
[----:B------:R-:W-:Y:S01]  /*af90*/  BSSY B2, `(.L_x_1807) ;  /* 0x0000032000027945 */ /* 0x000fe20003800000 */
[-C--:B-1----:R-:W-:Y:S02]  /*afa0*/  ISETP.GE.AND P0, PT, R18, R4.reuse, PT ;  /* 0x000000041200720c */ /* 0x082fe40003f06270 */
[----:B------:R-:W-:-:S11]  /*afb0*/  ISETP.GE.AND P1, PT, R185, R4, PT ;  /* 0x00000004b900720c */ /* 0x000fd60003f26270 */
[----:B------:R-:W-:Y:S05]  /*afc0*/  @P0 BRA `(.L_x_1808) ;  /* 0x0000000000b80947 */ /* 0x000fea0003800000 */
[----:B0-----:R-:W0:Y:S01]  /*afd0*/  LDS.128 R4, [R205+0x1000] ;  /* 0x00100000cd047984 */ /* 0x001e220000000c00 */
[----:B------:R-:W-:Y:S02]  /*afe0*/  SHF.R.U64 R40, R36, 0x10, R37 ;  /* 0x0000001024287819 */ /* 0x000fe40000001225 */
[----:B------:R-:W-:Y:S02]  /*aff0*/  SHF.R.U64 R36, R38, 0x10, R39 ;  /* 0x0000001026247819 */ /* 0x000fe40000001227 */
[----:B------:R-:W-:Y:S02]  /*b000*/  SHF.R.U32.HI R37, RZ, 0x10, R37 ;  /* 0x00000010ff257819 */ /* 0x000fe40000011625 */
        /* <DEDUP_REMOVED lines=13> */
[C---:B------:R-:W-:Y:S01]  /*b0e0*/  FMUL.FTZ R44, R37.reuse, R40 ;  /* 0x00000028252c7220 */ /* 0x040fe20000410000 */
[-C--:B------:R-:W-:Y:S01]  /*b0f0*/  FMUL.FTZ R45, R37, R41.reuse ;  /* 0x00000029252d7220 */ /* 0x080fe20000410000 */
[----:B------:R-:W-:Y:S01]  /*b100*/  FMUL.FTZ R37, R39, R66 ;  /* 0x0000004227257220 */ /* 0x000fe20000410000 */
[----:B------:R-:W-:Y:S02]  /*b110*/  IMAD.U32 R6, R4, 0x10000, RZ ;  /* 0x0001000004067824 */ /* 0x000fe400078e00ff */
[C---:B------:R-:W-:Y:S01]  /*b120*/  FFMA.FTZ R47, R36.reuse, R41, R44 ;  /* 0x00000029242f7223 */ /* 0x040fe2000001002c */
[----:B------:R-:W-:Y:S02]  /*b130*/  IMAD.U32 R7, R5, 0x10000, RZ ;  /* 0x0001000005077824 */ /* 0x000fe400078e00ff */
[----:B------:R-:W-:Y:S01]  /*b140*/  FFMA.FTZ R46, R36, R40, -R45 ;  /* 0x00000028242e7223 */ /* 0x000fe2000001082d */
[-C--:B------:R-:W-:Y:S01]  /*b150*/  FMUL.FTZ R41, R39, R68.reuse ;  /* 0x0000004427297220 */ /* 0x080fe20000410000 */
[----:B------:R-:W-:Y:S01]  /*b160*/  LOP3.LUT R4, R4, 0xffff0000, RZ, 0xc0, !PT ;  /* 0xffff000004047812 */ /* 0x000fe200078ec0ff */
[C---:B------:R-:W-:Y:S01]  /*b170*/  FFMA.FTZ R68, R38.reuse, R68, -R37 ;  /* 0x0000004426447223 */ /* 0x040fe20000010825 */
[----:B------:R-:W-:Y:S01]  /*b180*/  LOP3.LUT R5, R5, 0xffff0000, RZ, 0xc0, !PT ;  /* 0xffff000005057812 */ /* 0x000fe200078ec0ff */
[C---:B------:R-:W-:Y:S01]  /*b190*/  IMAD.U32 R39, R67.reuse, 0x10000, RZ ;  /* 0x0001000043277824 */ /* 0x040fe200078e00ff */
[----:B------:R-:W-:Y:S01]  /*b1a0*/  LOP3.LUT R40, R67, 0xffff0000, RZ, 0xc0, !PT ;  /* 0xffff000043287812 */ /* 0x000fe200078ec0ff */
[C---:B------:R-:W-:Y:S01]  /*b1b0*/  IMAD.U32 R37, R69.reuse, 0x10000, RZ ;  /* 0x0001000045257824 */ /* 0x040fe200078e00ff */
        /* <DEDUP_REMOVED lines=15> */
.L_x_1808:
[----:B------:R-:W-:Y:S05]  /*b2b0*/  BSYNC B2 ;  /* 0x0000000000027941 */ /* 0x000fea0003800000 */
.L_x_1807:
[----:B------:R-:W-:Y:S05]  /*b2c0*/  @P1 BRA `(.L_x_1806) ;  /* 0x0000000000b81947 */ /* 0x000fea0003800000 */
[----:B01----:R-:W0:Y:S01]  /*b2d0*/  LDS.128 R4, [R205+0x5000] ;  /* 0x00500000cd047984 */ /* 0x003e220000000c00 */
        /* <DEDUP_REMOVED lines=45> */
.L_x_1806:
[----:B------:R-:W-:Y:S05]  /*b5b0*/  BSYNC B1 ;  /* 0x0000000000017941 */ /* 0x000fea0003800000 */
.L_x_1805:
[----:B------:R-:W-:Y:S01]  /*b5c0*/  ISETP.GE.AND P0, PT, R211, R0, PT ;  /* 0x00000000d300720c */ /* 0x000fe20003f06270 */
[----:B------:R-:W-:-:S12]  /*b5d0*/  BSSY B1, `(.L_x_1809) ;  /* 0x0000065000017945 */ /* 0x000fd80003800000 */
[----:B------:R-:W-:Y:S05]  /*b5e0*/  @P0 BRA `(.L_x_1810) ;  /* 0x00000004008c0947 */ /* 0x000fea0003800000 */
[----:B-123--:R-:W1:Y:S01]  /*b5f0*/  LDC R4, c[0x0][0x3f4] ;  /* 0x0000fd00ff047b82 */ /* 0x00ee620000000800 */
[----:B------:R-:W-:Y:S01]  /*b600*/  BSSY B2, `(.L_x_1811) ;  /* 0x0000032000027945 */ /* 0x000fe20003800000 */
[-C--:B-1----:R-:W-:Y:S02]  /*b610*/  ISETP.GE.AND P0, PT, R18, R4.reuse, PT ;  /* 0x000000041200720c */ /* 0x082fe40003f06270 */
[----:B------:R-:W-:-:S11]  /*b620*/  ISETP.GE.AND P1, PT, R185, R4, PT ;  /* 0x00000004b900720c */ /* 0x000fd60003f26270 */
[----:B------:R-:W-:Y:S05]  /*b630*/  @P0 BRA `(.L_x_1812) ;  /* 0x0000000000b80947 */ /* 0x000fea0003800000 */
[----:B0-----:R-:W0:Y:S01]  /*b640*/  LDS.128 R4, [R205+0x2000] ;  /* 0x00200000cd047984 */ /* 0x001e220000000c00 */
        /* <DEDUP_REMOVED lines=45> */
.L_x_1812:
[----:B------:R-:W-:Y:S05]  /*b920*/  BSYNC B2 ;  /* 0x0000000000027941 */ /* 0x000fea0003800000 */
.L_x_1811:
        /* <DEDUP_REMOVED lines=9> */
[C---:B------:R-:W-:Y:S01]  /*b9c0*/  IMAD.U32 R28, R52.reuse, 0x10000, RZ ;  /* 0x00010000341c7824 */ /* 0x040fe200078e00ff */
[----:B------:R-:W-:Y:S01]  /*b9d0*/  LOP3.LUT R52, R52, 0xffff0000, RZ, 0xc0, !PT ;  /* 0xffff000034347812 */ /* 0x000fe200078ec0ff */
[C---:B------:R-:W-:Y:S01]  /*b9e0*/  IMAD.U32 R29, R50.reuse, 0x10000, RZ ;  /* 0x00010000321d7824 */ /* 0x040fe200078e00ff */
[----:B------:R-:W-:Y:S02]  /*b9f0*/  LOP3.LUT R50, R50, 0xffff0000, RZ, 0xc0, !PT ;  /* 0xffff000032327812 */ /* 0x000fe400078ec0ff */
[----:B------:R-:W-:Y:S02]  /*ba00*/  PRMT R51, R51, 0x5410, R24 ;  /* 0x0000541033337816 */ /* 0x000fe40000000018 */
        /* <DEDUP_REMOVED lines=33> */
.L_x_1810:
[----:B------:R-:W-:Y:S05]  /*bc20*/  BSYNC B1 ;  /* 0x0000000000017941 */ /* 0x000fea0003800000 */
.L_x_1809:
[----:B------:R-:W-:-:S13]  /*bc30*/  ISETP.GE.AND P0, PT, R210, R0, PT ;  /* 0x00000000d200720c */ /* 0x000fda0003f06270 */
[----:B------:R-:W-:Y:S05]  /*bc40*/  @P0 BRA `(.L_x_1813) ;  /* 0x0000002c00700947 */ /* 0x000fea0003800000 */
[----:B------:R-:W5:Y:S01]  /*bc50*/  LDC R0, c[0x0][0x3f4] ;  /* 0x0000fd00ff007b82 */ /* 0x000f620000000800 */
[----:B------:R-:W-:Y:S01]  /*bc60*/  BSSY B1, `(.L_x_1814) ;  /* 0x0000032000017945 */ /* 0x000fe20003800000 */
[-C--:B-----5:R-:W-:Y:S02]  /*bc70*/  ISETP.GE.AND P0, PT, R18, R0.reuse, PT ;  /* 0x000000001200720c */ /* 0x0a0fe40003f06270 */
[----:B------:R-:W-:-:S11]  /*bc80*/  ISETP.GE.AND P1, PT, R185, R0, PT ;  /* 0x00000000b900720c */ /* 0x000fd60003f26270 */
[----:B------:R-:W-:Y:S05]  /*bc90*/  @P0 BRA `(.L_x_1815) ;  /* 0x0000000000b80947 */ /* 0x000fea0003800000 */
[----:B01234-:R-:W0:Y:S01]  /*bca0*/  LDS.128 R4, [R205+0x3000] ;  /* 0x00300000cd047984 */ /* 0x01fe220000000c00 */
[--C-:B------:R-:W-:Y:S02]  /*bcb0*/  SHF.R.U64 R21, R12, 0x10, R13.reuse ;  /* 0x000000100c157819 */ /* 0x100fe4000000120d */
[----:B------:R-:W-:Y:S02]  /*bcc0*/  SHF.R.U32.HI R12, RZ, 0x10, R13 ;  /* 0x00000010ff0c7819 */ /* 0x000fe4000001160d */
[--C-:B------:R-:W-:Y:S02]  /*bcd0*/  SHF.R.U64 R13, R26, 0x10, R27.reuse ;  /* 0x000000101a0d7819 */ /* 0x100fe4000000121b */
[----:B------:R-:W-:Y:S02]  /*bce0*/  SHF.R.U32.HI R26, RZ, 0x10, R27 ;  /* 0x00000010ff1a7819 */ /* 0x000fe4000001161b */
[----:B------:R-:W-:Y:S02]  /*bcf0*/  PRMT R65, R65, 0x5410, R12 ;  /* 0x0000541041417816 */ /* 0x000fe4000000000c */
[----:B------:R-:W-:-:S02]  /*bd00*/  PRMT R63, R63, 0x5410, R26 ;  /* 0x000054103f3f7816 */ /* 0x000fc4000000001a */
[----:B------:R-:W-:Y:S02]  /*bd10*/  PRMT R62, R62, 0x5410, R13 ;  /* 0x000054103e3e7816 */ /* 0x000fe4000000000d */
[----:B------:R-:W-:Y:S01]  /*bd20*/  PRMT R64, R64, 0x5410, R21 ;  /* 0x0000541040407816 */ /* 0x000fe20000000015 */
[C---:B------:R-:W-:Y:S01]  /*bd30*/  IMAD.U32 R24, R63.reuse, 0x10000, RZ ;  /* 0x000100003f187824 */ /* 0x040fe200078e00ff */
[----:B------:R-:W-:Y:S01]  /*bd40*/  LOP3.LUT R63, R63, 0xffff0000, RZ, 0xc0, !PT ;  /* 0xffff00003f3f7812 */ /* 0x000fe200078ec0ff */
[C---:B------:R-:W-:Y:S01]  /*bd50*/  IMAD.U32 R21, R65.reuse, 0x10000, RZ ;  /* 0x0001000041157824 */ /* 0x040fe200078e00ff */
[----:B------:R-:W-:Y:S02]  /*bd60*/  LOP3.LUT R65, R65, 0xffff0000, RZ, 0xc0, !PT ;  /* 0xffff000041417812 */ /* 0x000fe400078ec0ff */
[C---:B0-----:R-:W-:Y:S01]  /*bd70*/  LOP3.LUT R13, R6.reuse, 0xffff0000, RZ, 0xc0, !PT ;  /* 0xffff0000060d7812 */ /* 0x041fe200078ec0ff */
[C---:B------:R-:W-:Y:S01]  /*bd80*/  IMAD.U32 R20, R7.reuse, 0x10000, RZ ;  /* 0x0001000007147824 */ /* 0x040fe200078e00ff */
[----:B------:R-:W-:Y:S01]  /*bd90*/  LOP3.LUT R7, R7, 0xffff0000, RZ, 0xc0, !PT ;  /* 0xffff000007077812 */ /* 0x000fe200078ec0ff */
[----:B------:R-:W-:-:S02]  /*bda0*/  IMAD.U32 R12, R6, 0x10000, RZ ;  /* 0x00010000060c7824 */ /* 0x000fc400078e00ff */
[CC--:B------:R-:W-:Y:S01]  /*bdb0*/  FMUL.FTZ R25, R13.reuse, R24.reuse ;  /* 0x000000180d197220 */ /* 0x0c0fe20000410000 */
[----:B------:R-:W-:Y:S01]  /*bdc0*/  FMUL.FTZ R13, R13, R21 ;  /* 0x000000150d0d7220 */ /* 0x000fe20000410000 */
[C---:B------:R-:W-:Y:S01]  /*bdd0*/  FMUL.FTZ R27, R7.reuse, R63 ;  /* 0x0000003f071b7220 */ /* 0x040fe20000410000 */
[----:B------:R-:W-:Y:S02]  /*bde0*/  IMAD.U32 R0, R4, 0x10000, RZ ;  /* 0x0001000004007824 */ /* 0x000fe400078e00ff */
[C---:B------:R-:W-:Y:S01]  /*bdf0*/  FFMA.FTZ R26, R12.reuse, R21, -R25 ;  /* 0x000000150c1a7223 */ /* 0x040fe20000010819 */
[----:B------:R-:W-:Y:S01]  /*be00*/  FFMA.FTZ R29, R12, R24, R13 ;  /* 0x000000180c1d7223 */ /* 0x000fe2000001000d */
[-C--:B------:R-:W-:Y:S01]  /*be10*/  FMUL.FTZ R21, R7, R65.reuse ;  /* 0x0000004107157220 */ /* 0x080fe20000410000 */
        /* <DEDUP_REMOVED lines=22> */
.L_x_1815:
[----:B------:R-:W-:Y:S05]  /*bf80*/  BSYNC B1 ;  /* 0x0000000000017941 */ /* 0x000fea0003800000 */
.L_x_1814:
[----:B------:R-:W-:Y:S05]  /*bf90*/  @P1 BRA `(.L_x_1813) ;  /* 0x00000028009c1947 */ /* 0x000fea0003800000 */
[----:B01234-:R-:W0:Y:S01]  /*bfa0*/  LDS.128 R4, [R205+0x7000] ;  /* 0x00700000cd047984 */ /* 0x01fe220000000c00 */
        /* <DEDUP_REMOVED lines=11> */
[----:B------:R-:W-:Y:S01]  /*c060*/  PRMT R15, R15, 0x5410, R0 ;  /* 0x000054100f0f7816 */ /* 0x000fe20000000000 */
        /* <DEDUP_REMOVED lines=11> */
[----:B------:R-:W-:Y:S01]  /*c120*/  FFMA.FTZ R20, R8, R13, R6 ;  /* 0x0000000d08147223 */ /* 0x000fe20000010006 */
[-C--:B------:R-:W-:Y:S01]  /*c130*/  FMUL.FTZ R8, R7, R10.reuse ;  /* 0x0000000a07087220 */ /* 0x080fe20000410000 */
[C---:B------:R-:W-:Y:S01]  /*c140*/  IMAD.U32 R7, R12.reuse, 0x10000, RZ ;  /* 0x000100000c077824 */ /* 0x040fe200078e00ff */
[----:B------:R-:W-:Y:S01]  /*c150*/  LOP3.LUT R5, R5, 0xffff0000, RZ, 0xc0, !PT ;  /* 0xffff000005057812 */ /* 0x000fe200078ec0ff */
[----:B------:R-:W-:Y:S01]  /*c160*/  IMAD.U32 R6, R15, 0x10000, RZ ;  /* 0x000100000f067824 */ /* 0x000fe200078e00ff */
[----:B------:R-:W-:Y:S01]  /*c170*/  LOP3.LUT R12, R12, 0xffff0000, RZ, 0xc0, !PT ;  /* 0xffff00000c0c7812 */ /* 0x000fe200078ec0ff */
[----:B------:R-:W-:Y:S01]  /*c180*/  FFMA.FTZ R24, R9, R10, -R24 ;  /* 0x0000000a09187223 */ /* 0x000fe20000010818 */
[----:B------:R-:W-:Y:S01]  /*c190*/  LOP3.LUT R15, R15, 0xffff0000, RZ, 0xc0, !PT ;  /* 0xffff00000f0f7812 */ /* 0x000fe200078ec0ff */
[----:B------:R-:W-:Y:S01]  /*c1a0*/  FFMA.FTZ R11, R9, R14, R8 ;  /* 0x0000000e090b7223 */ /* 0x000fe20000010008 */
[C---:B------:R-:W-:Y:S01]  /*c1b0*/  FMUL.FTZ R9, R3.reuse, R7 ;  /* 0x0000000703097220 */ /* 0x040fe20000410000 */
        /* <DEDUP_REMOVED lines=11> */
[----:B------:R0:W-:Y:S01]  /*c270*/  STS.128 [R205+0x7000], R4 ;  /* 0x00700004cd007388 */ /* 0x0001e20000000c00 */
[----:B------:R-:W-:Y:S05]  /*c280*/  BRA `(.L_x_1813) ;  /* 0x0000002400e07947 */ /* 0x000fea0003800000 */
.L_x_1786:
[----:B------:R-:W1:Y:S01]  /*c290*/  LDC R0, c[0x0][0x448] ;  /* 0x00011200ff007b82 */ /* 0x000e620000000800 */
[----:B------:R-:W-:Y:S01]  /*c2a0*/  ULDC.64 UR4, c[0x0][0x3f8] ;  /* 0x0000fe0000047ab9 */ /* 0x000fe20000000a00 */
[----:B------:R-:W-:Y:S01]  /*c2b0*/  ULDC.64 UR6, c[0x0][0x408] ;  /* 0x0001020000067ab9 */ /* 0x000fe20000000a00 */
        /* <DEDUP_REMOVED lines=24> */
[----:B------:R-:W1:Y:S01]  /*c440*/  LDC R56, c[0x0][0x3f4] ;  /* 0x0000fd00ff387b82 */ /* 0x000e620000000800 */
[----:B------:R-:W2:Y:S01]  /*c450*/  SHFL.IDX PT, R4, R32, RZ, 0x181f ;  /* 0x00181fff20047589 */ /* 0x000ea200000e0000 */
[----:B------:R-:W-:-:S03]  /*c460*/  IMAD R0, R187, R0, RZ ;  /* 0x00000000bb007224 */ /* 0x000fc600078e02ff */
[----:B------:R-:W3:Y:S04]  /*c470*/  SHFL.IDX PT, R3, R35, RZ, 0x181f ;  /* 0x00181fff23037589 */ /* 0x000ee800000e0000 */
[----:B------:R-:W4:Y:S04]  /*c480*/  SHFL.IDX PT, R14, R34, RZ, 0x181f ;  /* 0x00181fff220e7589 */ /* 0x000f2800000e0000 */
[----:B------:R-:W5:Y:S01]  /*c490*/  SHFL.IDX PT, R5, R33, RZ, 0x181f ;  /* 0x00181fff21057589 */ /* 0x000f6200000e0000 */
[----:B-1----:R-:W-:-:S04]  /*c4a0*/  ISETP.GE.AND P0, PT, R16, R56, PT ;  /* 0x000000381000720c */ /* 0x002fc80003f06270 */
[----:B------:R-:W-:-:S13]  /*c4b0*/  ISETP.GE.OR P1, PT, R57, R0, P0 ;  /* 0x000000003900720c */ /* 0x000fda0000726670 */
[C---:B------:R-:W-:Y:S01]  /*c4c0*/  @!P1 IMAD.SHL.U32 R7, R16.reuse, 0x2, RZ ;  /* 0x0000000210079824 */ /* 0x040fe200078e00ff */
[----:B------:R-:W-:-:S04]  /*c4d0*/  @!P1 SHF.L.U64.HI R6, R16, 0x1, R17 ;  /* 0x0000000110069819 */ /* 0x000fc80000010211 */
[----:B--2---:R-:W-:-:S05]  /*c4e0*/  @!P1 IADD3 R4, P2, R4, R7, RZ ;  /* 0x0000000704049210 */ /* 0x004fca0007f5e0ff */
[----:B---3--:R-:W-:Y:S02]  /*c4f0*/  @!P1 IMAD.X R3, R3, 0x1, R6, P2 ;  /* 0x0000000103039824 */ /* 0x008fe400010e0606 */
[----:B------:R-:W-:Y:S02]  /*c500*/  @!P1 IMAD.MOV.U32 R24, RZ, RZ, R4 ;  /* 0x000000ffff189224 */ /* 0x000fe400078e0004 */
[----:B------:R-:W-:-:S06]  /*c510*/  @!P1 IMAD.MOV.U32 R25, RZ, RZ, R3 ;  /* 0x000000ffff199224 */ /* 0x000fcc00078e0003 */
[----:B------:R-:W2:Y:S01]  /*c520*/  @!P1 LD.E.128 R24, desc[UR38][R24.64] ;  /* 0x0000002618189980 */ /* 0x000ea2000c101d00 */
[----:B----4-:R-:W-:-:S05]  /*c530*/  @!P1 IADD3 R14, P2, R14, R7, RZ ;  /* 0x000000070e0e9210 */ /* 0x010fca0007f5e0ff */
[----:B-----5:R-:W-:Y:S02]  /*c540*/  @!P1 IMAD.X R5, R5, 0x1, R6, P2 ;  /* 0x0000000105059824 */ /* 0x020fe400010e0606 */
[----:B------:R-:W-:-:S06]  /*c550*/  @!P1 IMAD.MOV.U32 R4, RZ, RZ, R14 ;  /* 0x000000ffff049224 */ /* 0x000fcc00078e000e */
[----:B------:R-:W3:Y:S01]  /*c560*/  @!P1 LD.E.128 R4, desc[UR38][R4.64] ;  /* 0x0000002604049980 */ /* 0x000ee2000c101d00 */
[----:B------:R-:W-:Y:S02]  /*c570*/  CS2R R48, SRZ ;  /* 0x0000000000307805 */ /* 0x000fe4000001ff00 */
[----:B------:R-:W-:Y:S02]  /*c580*/  CS2R R50, SRZ ;  /* 0x0000000000327805 */ /* 0x000fe4000001ff00 */
[----:B------:R-:W-:Y:S01]  /*c590*/  CS2R R20, SRZ ;  /* 0x0000000000147805 */ /* 0x000fe2000001ff00 */
[----:B------:R1:W4:Y:S01]  /*c5a0*/  SHFL.IDX PT, R9, R33, 0x1, 0x181f ;  /* 0x00381f0021097f89 */ /* 0x00032200000e0000 */
[----:B------:R-:W-:-:S03]  /*c5b0*/  CS2R R36, SRZ ;  /* 0x0000000000247805 */ /* 0x000fc6000001ff00 */
[----:B------:R1:W0:Y:S01]  /*c5c0*/  SHFL.IDX PT, R14, R34, 0x1, 0x181f ;  /* 0x00381f00220e7f89 */ /* 0x00022200000e0000 */
[----:B--2---:R-:W-:Y:S02]  /*c5d0*/  @!P1 IMAD.MOV.U32 R48, RZ, RZ, R24 ;  /* 0x000000ffff309224 */ /* 0x004fe400078e0018 */
[----:B------:R-:W-:Y:S01]  /*c5e0*/  @!P1 IMAD.MOV.U32 R49, RZ, RZ, R25 ;  /* 0x000000ffff319224 */ /* 0x000fe200078e0019 */
[----:B------:R-:W-:Y:S01]  /*c5f0*/  CS2R R24, SRZ ;  /* 0x0000000000187805 */ /* 0x000fe2000001ff00 */
[----:B------:R-:W-:Y:S02]  /*c600*/  IMAD.MOV.U32 R3, RZ, RZ, R48 ;  /* 0x000000ffff037224 */ /* 0x000fe400078e0030 */
[----:B------:R-:W-:Y:S02]  /*c610*/  IMAD.MOV.U32 R8, RZ, RZ, R49 ;  /* 0x000000ffff087224 */ /* 0x000fe400078e0031 */
[----:B------:R-:W-:Y:S01]  /*c620*/  @!P1 IMAD.MOV.U32 R50, RZ, RZ, R26 ;  /* 0x000000ffff329224 */ /* 0x000fe200078e001a */
[----:B------:R-:W-:Y:S01]  /*c630*/  PRMT R46, R46, 0x5410, R3 ;  /* 0x000054102e2e7816 */ /* 0x000fe20000000003 */
[----:B------:R-:W-:Y:S01]  /*c640*/  @!P1 IMAD.MOV.U32 R51, RZ, RZ, R27 ;  /* 0x000000ffff339224 */ /* 0x000fe200078e001b */
[----:B------:R-:W-:Y:S01]  /*c650*/  PRMT R83, R8, 0x7610, R83 ;  /* 0x0000761008537816 */ /* 0x000fe20000000053 */
[----:B------:R1:W2:Y:S01]  /*c660*/  SHFL.IDX PT, R3, R35, 0x1, 0x181f ;  /* 0x00381f0023037f89 */ /* 0x0002a200000e0000 */
[----:B------:R-:W-:-:S02]  /*c670*/  IMAD.MOV.U32 R10, RZ, RZ, R50 ;  /* 0x000000ffff0a7224 */ /* 0x000fc400078e0032 */
[----:B------:R-:W-:Y:S01]  /*c680*/  IMAD.MOV.U32 R11, RZ, RZ, R51 ;  /* 0x000000ffff0b7224 */ /* 0x000fe200078e0033 */
[----:B------:R1:W0:Y:S01]  /*c690*/  SHFL.IDX PT, R8, R32, 0x1, 0x181f ;  /* 0x00381f0020087f89 */ /* 0x00022200000e0000 */
[----:B---3--:R-:W-:Y:S01]  /*c6a0*/  @!P1 IMAD.MOV.U32 R20, RZ, RZ, R4 ;  /* 0x000000ffff149224 */ /* 0x008fe200078e0004 */
[----:B------:R-:W-:Y:S01]  /*c6b0*/  PRMT R43, R10, 0x7610, R43 ;  /* 0x000076100a2b7816 */ /* 0x000fe2000000002b */
[----:B------:R-:W-:Y:S01]  /*c6c0*/  @!P1 IMAD.MOV.U32 R21, RZ, RZ, R5 ;  /* 0x000000ffff159224 */ /* 0x000fe200078e0005 */
[----:B------:R-:W-:Y:S01]  /*c6d0*/  PRMT R44, R11, 0x7610, R44 ;  /* 0x000076100b2c7816 */ /* 0x000fe2000000002c */
[----:B------:R-:W-:Y:S02]  /*c6e0*/  @!P1 IMAD.MOV.U32 R36, RZ, RZ, R6 ;  /* 0x000000ffff249224 */ /* 0x000fe400078e0006 */
[----:B------:R-:W-:Y:S02]  /*c6f0*/  @!P1 IMAD.MOV.U32 R37, RZ, RZ, R7 ;  /* 0x000000ffff259224 */ /* 0x000fe400078e0007 */
[----:B------:R-:W-:-:S02]  /*c700*/  IMAD.MOV.U32 R4, RZ, RZ, R20 ;  /* 0x000000ffff047224 */ /* 0x000fc400078e0014 */
[----:B------:R-:W-:Y:S02]  /*c710*/  IMAD.MOV.U32 R5, RZ, RZ, R21 ;  /* 0x000000ffff057224 */ /* 0x000fe400078e0015 */
[----:B------:R-:W-:Y:S01]  /*c720*/  IMAD.MOV.U32 R6, RZ, RZ, R36 ;  /* 0x000000ffff067224 */ /* 0x000fe200078e0024 */
[----:B------:R-:W-:Y:S01]  /*c730*/  PRMT R43, R43, 0x5410, R4 ;  /* 0x000054102b2b7816 */ /* 0x000fe20000000004 */
[----:B------:R-:W-:Y:S01]  /*c740*/  IMAD.MOV.U32 R7, RZ, RZ, R37 ;  /* 0x000000ffff077224 */ /* 0x000fe200078e0025 */
[----:B------:R-:W-:Y:S02]  /*c750*/  PRMT R44, R44, 0x5410, R5 ;  /* 0x000054102c2c7816 */ /* 0x000fe40000000005 */
[----:B------:R-:W-:Y:S02]  /*c760*/  PRMT R45, R45, 0x5410, R6 ;  /* 0x000054102d2d7816 */ /* 0x000fe40000000006 */
[----:B-12-4-:R-:W-:-:S07]  /*c770*/  PRMT R81, R7, 0x7610, R81 ;  /* 0x0000761007517816 */ /* 0x016fce0000000051 */
.L_x_2139:
[----:B------:R-:W-:Y:S01]  /*c780*/  VIADD R5, R57, 0x20 ;  /* 0x0000002039057836 */ /* 0x000fe20000000000 */
[----:B------:R-:W-:Y:S01]  /*c790*/  BSSY B1, `(.L_x_1817) ;  /* 0x0000012000017945 */ /* 0x000fe20003800000 */
[----:B------:R-:W-:Y:S02]  /*c7a0*/  CS2R R26, SRZ ;  /* 0x00000000001a7805 */ /* 0x000fe4000001ff00 */
[----:B------:R-:W-:Y:S02]  /*c7b0*/  CS2R R6, SRZ ;  /* 0x0000000000067805 */ /* 0x000fe4000001ff00 */
[----:B------:R-:W-:Y:S02]  /*c7c0*/  ISETP.GE.AND P1, PT, R5, R0, PT ;  /* 0x000000000500720c */ /* 0x000fe40003f26270 */
[----:B------:R-:W-:-:S11]  /*c7d0*/  CS2R R4, SRZ ;  /* 0x0000000000047805 */ /* 0x000fd6000001ff00 */
[----:B------:R-:W-:Y:S05]  /*c7e0*/  @P1 BRA `(.L_x_1818) ;  /* 0x0000000000301947 */ /* 0x000fea0003800000 */
[----:B------:R-:W-:Y:S02]  /*c7f0*/  CS2R R26, SRZ ;  /* 0x00000000001a7805 */ /* 0x000fe4000001ff00 */
[----:B------:R-:W-:Y:S02]  /*c800*/  CS2R R4, SRZ ;  /* 0x0000000000047805 */ /* 0x000fe4000001ff00 */
[----:B------:R-:W-:Y:S01]  /*c810*/  CS2R R6, SRZ ;  /* 0x0000000000067805 */ /* 0x000fe2000001ff00 */
[----:B------:R-:W-:Y:S06]  /*c820*/  @P0 BRA `(.L_x_1818) ;  /* 0x0000000000200947 */ /* 0x000fec0003800000 */
[C---:B------:R-:W-:Y:S01]  /*c830*/  IMAD.SHL.U32 R15, R16.reuse, 0x2, RZ ;  /* 0x00000002100f7824 */ /* 0x040fe200078e00ff */
[----:B------:R-:W-:-:S04]  /*c840*/  SHF.L.U64.HI R6, R16, 0x1, R17 ;  /* 0x0000000110067819 */ /* 0x000fc80000010211 */
[-C--:B0-----:R-:W-:Y:S02]  /*c850*/  IADD3 R4, P1, R8, R15.reuse, RZ ;  /* 0x0000000f08047210 */ /* 0x081fe40007f3e0ff */
[----:B------:R-:W-:-:S03]  /*c860*/  IADD3 R14, P2, R14, R15, RZ ;  /* 0x0000000f0e0e7210 */ /* 0x000fc60007f5e0ff */
[--C-:B------:R-:W-:Y:S02]  /*c870*/  IMAD.X R5, R3, 0x1, R6.reuse, P1 ;  /* 0x0000000103057824 */ /* 0x100fe400008e0606 */
[----:B------:R-:W-:-:S04]  /*c880*/  IMAD.X R15, R9, 0x1, R6, P2 ;  /* 0x00000001090f7824 */ /* 0x000fc800010e0606 */
[----:B------:R-:W5:Y:S04]  /*c890*/  LD.E.128 R4, desc[UR38][R4.64] ;  /* 0x0000002604047980 */ /* 0x000f68000c101d00 */
[----:B------:R1:W5:Y:S02]  /*c8a0*/  LD.E.128 R24, desc[UR38][R14.64] ;  /* 0x000000260e187980 */ /* 0x000364000c101d00 */
.L_x_1818:
[----:B------:R-:W-:Y:S05]  /*c8b0*/  BSYNC B1 ;  /* 0x0000000000017941 */ /* 0x000fea0003800000 */
.L_x_1817:
[----:B-----5:R-:W-:Y:S01]  /*c8c0*/  IMAD.MOV.U32 R3, RZ, RZ, R24 ;  /* 0x000000ffff037224 */ /* 0x020fe200078e0018 */
[----:B------:R-:W-:Y:S01]  /*c8d0*/  UMOV UR4, 0xffffffff ;  /* 0xffffffff00047882 */ /* 0x000fe20000000000 */
[----:B0-----:R-:W-:Y:S02]  /*c8e0*/  IMAD.MOV.U32 R8, RZ, RZ, R25 ;  /* 0x000000ffff087224 */ /* 0x001fe400078e0019 */
        /* <DEDUP_REMOVED lines=15> */
[----:B------:R-:W0:Y:S01]  /*c9e0*/  SHFL.IDX PT, R8, R32, 0x2, 0x181f ;  /* 0x00581f0020087f89 */ /* 0x000e2200000e0000 */
[----:B------:R-:W-:-:S03]  /*c9f0*/  VIADD R9, R57, 0x40 ;  /* 0x0000004039097836 */ /* 0x000fc60000000000 */
[----:B------:R-:W2:Y:S02]  /*ca00*/  SHFL.IDX PT, R3, R35, 0x2, 0x181f ;  /* 0x00581f0023037f89 */ /* 0x000ea400000e0000 */
[----:B------:R-:W-:Y:S02]  /*ca10*/  ISETP.GE.OR P1, PT, R9, R0, P0 ;  /* 0x000000000900720c */ /* 0x000fe40000726670 */
[----:B-1----:R-:W1:Y:S04]  /*ca20*/  SHFL.IDX PT, R14, R34, 0x2, 0x181f ;  /* 0x00581f00220e7f89 */ /* 0x002e6800000e0000 */
[----:B------:R-:W3:Y:S07]  /*ca30*/  SHFL.IDX PT, R28, R33, 0x2, 0x181f ;  /* 0x00581f00211c7f89 */ /* 0x000eee00000e0000 */
[C---:B------:R-:W-:Y:S01]  /*ca40*/  @!P1 IMAD.SHL.U32 R31, R16.reuse, 0x2, RZ ;  /* 0x00000002101f9824 */ /* 0x040fe200078e00ff */
[----:B------:R-:W-:-:S04]  /*ca50*/  @!P1 SHF.L.U64.HI R29, R16, 0x1, R17 ;  /* 0x00000001101d9819 */ /* 0x000fc80000010211 */
[----:B0-----:R-:W-:-:S05]  /*ca60*/  @!P1 IADD3 R8, P2, R8, R31, RZ ;  /* 0x0000001f08089210 */ /* 0x001fca0007f5e0ff */
[----:B--2---:R-:W-:-:S06]  /*ca70*/  @!P1 IMAD.X R9, R3, 0x1, R29, P2 ;  /* 0x0000000103099824 */ /* 0x004fcc00010e061d */
[----:B------:R-:W2:Y:S01]  /*ca80*/  @!P1 LD.E.128 R8, desc[UR38][R8.64] ;  /* 0x0000002608089980 */ /* 0x000ea2000c101d00 */
[----:B-1----:R-:W-:-:S05]  /*ca90*/  @!P1 IADD3 R14, P2, R14, R31, RZ ;  /* 0x0000001f0e0e9210 */ /* 0x002fca0007f5e0ff */
[----:B---3--:R-:W-:-:S04]  /*caa0*/  @!P1 IMAD.X R3, R28, 0x1, R29, P2 ;  /* 0x000000011c039824 */ /* 0x008fc800010e061d */
[----:B------:R-:W-:-:S05]  /*cab0*/  @!P1 IMAD.MOV.U32 R15, RZ, RZ, R3 ;  /* 0x000000ffff0f9224 */ /* 0x000fca00078e0003 */
[----:B------:R-:W3:Y:S01]  /*cac0*/  @!P1 LD.E.128 R28, desc[UR38][R14.64] ;  /* 0x000000260e1c9980 */ /* 0x000ee2000c101d00 */
[----:B------:R-:W-:Y:S02]  /*cad0*/  CS2R R52, SRZ ;  /* 0x0000000000347805 */ /* 0x000fe4000001ff00 */
[----:B------:R-:W-:Y:S02]  /*cae0*/  CS2R R54, SRZ ;  /* 0x0000000000367805 */ /* 0x000fe4000001ff00 */
[----:B------:R-:W-:Y:S01]  /*caf0*/  CS2R R38, SRZ ;  /* 0x0000000000267805 */ /* 0x000fe2000001ff00 */
[----:B------:R-:W0:Y:S01]  /*cb00*/  SHFL.IDX PT, R32, R32, 0x3, 0x181f ;  /* 0x00781f0020207f89 */ /* 0x000e2200000e0000 */
[----:B------:R-:W-:-:S03]  /*cb10*/  CS2R R40, SRZ ;  /* 0x0000000000287805 */ /* 0x000fc6000001ff00 */
[----:B------:R-:W1:Y:S04]  /*cb20*/  SHFL.IDX PT, R34, R34, 0x3, 0x181f ;  /* 0x00781f0022227f89 */ /* 0x000e6800000e0000 */
[----:B------:R-:W4:Y:S01]  /*cb30*/  SHFL.IDX PT, R33, R33, 0x3, 0x181f ;  /* 0x00781f0021217f89 */ /* 0x000f2200000e0000 */
[----:B--2---:R-:W-:Y:S02]  /*cb40*/  @!P1 IMAD.MOV.U32 R52, RZ, RZ, R8 ;  /* 0x000000ffff349224 */ /* 0x004fe400078e0008 */
[----:B------:R-:W-:Y:S02]  /*cb50*/  @!P1 IMAD.MOV.U32 R54, RZ, RZ, R10 ;  /* 0x000000ffff369224 */ /* 0x000fe400078e000a */
[----:B------:R-:W-:Y:S02]  /*cb60*/  IMAD.MOV.U32 R3, RZ, RZ, R52 ;  /* 0x000000ffff037224 */ /* 0x000fe400078e0034 */
[----:B------:R-:W-:-:S02]  /*cb70*/  @!P1 IMAD.MOV.U32 R55, RZ, RZ, R11 ;  /* 0x000000ffff379224 */ /* 0x000fc400078e000b */
[----:B------:R-:W-:Y:S01]  /*cb80*/  @!P1 IMAD.MOV.U32 R53, RZ, RZ, R9 ;  /* 0x000000ffff359224 */ /* 0x000fe200078e0009 */
[----:B------:R-:W-:Y:S01]  /*cb90*/  PRMT R65, R3, 0x7610, R65 ;  /* 0x0000761003417816 */ /* 0x000fe20000000041 */
[----:B------:R-:W-:Y:S01]  /*cba0*/  IMAD.MOV.U32 R8, RZ, RZ, R54 ;  /* 0x000000ffff087224 */ /* 0x000fe200078e0036 */
[----:B------:R2:W0:Y:S01]  /*cbb0*/  SHFL.IDX PT, R3, R35, 0x3, 0x181f ;  /* 0x00781f0023037f89 */ /* 0x00042200000e0000 */
[----:B------:R-:W-:Y:S02]  /*cbc0*/  IMAD.MOV.U32 R9, RZ, RZ, R55 ;  /* 0x000000ffff097224 */ /* 0x000fe400078e0037 */
[----:B------:R-:W-:Y:S01]  /*cbd0*/  IMAD.MOV.U32 R12, RZ, RZ, R53 ;  /* 0x000000ffff0c7224 */ /* 0x000fe200078e0035 */
[----:B------:R-:W-:Y:S01]  /*cbe0*/  PRMT R45, R8, 0x7610, R45 ;  /* 0x00007610082d7816 */ /* 0x000fe2000000002d */
[----:B---3--:R-:W-:Y:S01]  /*cbf0*/  @!P1 IMAD.MOV.U32 R38, RZ, RZ, R28 ;  /* 0x000000ffff269224 */ /* 0x008fe200078e001c */
[----:B------:R-:W-:Y:S01]  /*cc00*/  PRMT R46, R9, 0x7610, R46 ;  /* 0x00007610092e7816 */ /* 0x000fe2000000002e */
[----:B------:R-:W-:Y:S01]  /*cc10*/  @!P1 IMAD.MOV.U32 R39, RZ, RZ, R29 ;  /* 0x000000ffff279224 */ /* 0x000fe200078e001d */
[----:B------:R-:W-:Y:S01]  /*cc20*/  PRMT R66, R12, 0x7610, R66 ;  /* 0x000076100c427816 */ /* 0x000fe20000000042 */
[----:B------:R-:W-:-:S02]  /*cc30*/  @!P1 IMAD.MOV.U32 R40, RZ, RZ, R30 ;  /* 0x000000ffff289224 */ /* 0x000fc400078e001e */
[----:B------:R-:W-:Y:S02]  /*cc40*/  @!P1 IMAD.MOV.U32 R41, RZ, RZ, R31 ;  /* 0x000000ffff299224 */ /* 0x000fe400078e001f */
[----:B------:R-:W-:Y:S02]  /*cc50*/  IMAD.MOV.U32 R8, RZ, RZ, R38 ;  /* 0x000000ffff087224 */ /* 0x000fe400078e0026 */
[----:B------:R-:W-:Y:S02]  /*cc60*/  IMAD.MOV.U32 R9, RZ, RZ, R39 ;  /* 0x000000ffff097224 */ /* 0x000fe400078e0027 */
[----:B------:R-:W-:Y:S01]  /*cc70*/  IMAD.MOV.U32 R10, RZ, RZ, R40 ;  /* 0x000000ffff0a7224 */ /* 0x000fe200078e0028 */
[----:B------:R-:W-:Y:S01]  /*cc80*/  PRMT R72, R8, 0x7610, R72 ;  /* 0x0000761008487816 */ /* 0x000fe20000000048 */
[----:B------:R-:W-:Y:S01]  /*cc90*/  IMAD.MOV.U32 R11, RZ, RZ, R41 ;  /* 0x000000ffff0b7224 */ /* 0x000fe200078e0029 */
[----:B------:R-:W-:Y:S02]  /*cca0*/  PRMT R73, R9, 0x7610, R73 ;  /* 0x0000761009497816 */ /* 0x000fe40000000049 */
[----:B------:R-:W-:-:S02]  /*ccb0*/  CS2R R8, SRZ ;  /* 0x0000000000087805 */ /* 0x000fc4000001ff00 */
[----:B------:R-:W-:Y:S02]  /*ccc0*/  PRMT R74, R10, 0x7610, R74 ;  /* 0x000076100a4a7816 */ /* 0x000fe4000000004a */
[----:B012-4-:R-:W-:-:S07]  /*ccd0*/  PRMT R75, R11, 0x7610, R75 ;  /* 0x000076100b4b7816 */ /* 0x017fce000000004b */
.L_x_2149:
[----:B------:R-:W-:Y:S01]  /*cce0*/  VIADD R57, R57, 0x60 ;  /* 0x0000006039397836 */ /* 0x000fe20000000000 */
[----:B------:R-:W-:Y:S01]  /*ccf0*/  LEA.HI R10, R213, R213, RZ, 0x1 ;  /* 0x000000d5d50a7211 */ /* 0x000fe200078f08ff */
[----:B------:R-:W-:Y:S01]  /*cd00*/  BSSY B1, `(.L_x_1820) ;  /* 0x0000015000017945 */ /* 0x000fe20003800000 */
[----:B------:R-:W-:Y:S02]  /*cd10*/  CS2R R12, SRZ ;  /* 0x00000000000c7805 */ /* 0x000fe4000001ff00 */
[----:B------:R-:W-:Y:S02]  /*cd20*/  CS2R R14, SRZ ;  /* 0x00000000000e7805 */ /* 0x000fe4000001ff00 */
[----:B------:R-:W-:Y:S02]  /*cd30*/  ISETP.GE.AND P1, PT, R57, R0, PT ;  /* 0x000000003900720c */ /* 0x000fe40003f26270 */
[----:B------:R-:W-:-:S05]  /*cd40*/  LOP3.LUT R10, R10, 0xfffffffe, RZ, 0xc0, !PT ;  /* 0xfffffffe0a0a7812 */ /* 0x000fca00078ec0ff */
[----:B------:R-:W-:Y:S01]  /*cd50*/  IMAD.IADD R29, R213, 0x1, -R10 ;  /* 0x00000001d51d7824 */ /* 0x000fe200078e0a0a */
[----:B------:R-:W-:-:S04]  /*cd60*/  CS2R R10, SRZ ;  /* 0x00000000000a7805 */ /* 0x000fc8000001ff00 */
[----:B------:R-:W-:Y:S01]  /*cd70*/  SHF.L.U32 R29, R29, 0x1f, RZ ;  /* 0x0000001f1d1d7819 */ /* 0x000fe200000006ff */
[----:B------:R-:W-:Y:S06]  /*cd80*/  @P1 BRA `(.L_x_1821) ;  /* 0x0000000000301947 */ /* 0x000fec0003800000 */
[----:B------:R-:W-:Y:S02]  /*cd90*/  CS2R R10, SRZ ;  /* 0x00000000000a7805 */ /* 0x000fe4000001ff00 */
[----:B------:R-:W-:Y:S02]  /*cda0*/  CS2R R12, SRZ ;  /* 0x00000000000c7805 */ /* 0x000fe4000001ff00 */
[----:B------:R-:W-:Y:S01]  /*cdb0*/  CS2R R14, SRZ ;  /* 0x00000000000e7805 */ /* 0x000fe2000001ff00 */
[----:B------:R-:W-:Y:S06]  /*cdc0*/  @P0 BRA `(.L_x_1821) ;  /* 0x0000000000200947 */ /* 0x000fec0003800000 */
[C---:B------:R-:W-:Y:S01]  /*cdd0*/  IMAD.SHL.U32 R9, R16.reuse, 0x2, RZ ;  /* 0x0000000210097824 */ /* 0x040fe200078e00ff */
[----:B------:R-:W-:-:S04]  /*cde0*/  SHF.L.U64.HI R10, R16, 0x1, R17 ;  /* 0x00000001100a7819 */ /* 0x000fc80000010211 */
[-C--:B------:R-:W-:Y:S02]  /*cdf0*/  IADD3 R12, P1, R32, R9.reuse, RZ ;  /* 0x00000009200c7210 */ /* 0x080fe40007f3e0ff */
[----:B------:R-:W-:-:S03]  /*ce00*/  IADD3 R8, P2, R34, R9, RZ ;  /* 0x0000000922087210 */ /* 0x000fc60007f5e0ff */
[--C-:B------:R-:W-:Y:S02]  /*ce10*/  IMAD.X R13, R3, 0x1, R10.reuse, P1 ;  /* 0x00000001030d7824 */ /* 0x100fe400008e060a */
[----:B------:R-:W-:-:S04]  /*ce20*/  IMAD.X R9, R33, 0x1, R10, P2 ;  /* 0x0000000121097824 */ /* 0x000fc800010e060a */
[----:B------:R-:W5:Y:S04]  /*ce30*/  LD.E.128 R12, desc[UR38][R12.64] ;  /* 0x000000260c0c7980 */ /* 0x000f68000c101d00 */
[----:B------:R-:W5:Y:S02]  /*ce40*/  LD.E.128 R8, desc[UR38][R8.64] ;  /* 0x0000002608087980 */ /* 0x000f64000c101d00 */
.L_x_1821:
[----:B------:R-:W-:Y:S05]  /*ce50*/  BSYNC B1 ;  /* 0x0000000000017941 */ /* 0x000fea0003800000 */
.L_x_1820:
[----:B------:R-:W0:Y:S01]  /*ce60*/  SYNCS.PHASECHK.TRANS64.TRYWAIT P4, [R2+URZ+0x28800], R29 ;  /* 0x0288001d020075a7 */ /* 0x000e22000808017f */
[----:B------:R-:W-:Y:S01]  /*ce70*/  VIADDMNMX R0, R0, -R193, 0x80, PT ;  /* 0x0000008000007446 */ /* 0x000fe200038009c1 */
[----:B-----5:R-:W-:Y:S01]  /*ce80*/  IMAD.MOV.U32 R3, RZ, RZ, R8 ;  /* 0x000000ffff037224 */ /* 0x020fe200078e0008 */
[----:B------:R-:W-:Y:S01]  /*ce90*/  BSSY B1, `(.L_x_1822) ;  /* 0x0000013000017945 */ /* 0x000fe20003800000 */
[----:B------:R-:W-:Y:S01]  /*cea0*/  IMAD.MOV.U32 R28, RZ, RZ, R9 ;  /* 0x000000ffff1c7224 */ /* 0x000fe200078e0009 */
[-C--:B------:R-:W-:Y:S01]  /*ceb0*/  ISETP.GE.OR P3, PT, R23, R0.reuse, P0 ;  /* 0x000000001700720c */ /* 0x080fe20000766670 */
[----:B------:R-:W-:Y:S01]  /*cec0*/  IMAD.MOV.U32 R30, RZ, RZ, R13 ;  /* 0x000000ffff1e7224 */ /* 0x000fe200078e000d */
[-C--:B------:R-:W-:Y:S02]  /*ced0*/  ISETP.GE.OR P2, PT, R212, R0.reuse, P0 ;  /* 0x00000000d400720c */ /* 0x080fe40000746670 */
[-C--:B------:R-:W-:Y:S02]  /*cee0*/  ISETP.GE.OR P1, PT, R211, R0.reuse, P0 ;  /* 0x00000000d300720c */ /* 0x080fe40000726670 */
[----:B------:R-:W-:Y:S01]  /*cef0*/  ISETP.GE.OR P0, PT, R210, R0, P0 ;  /* 0x00000000d200720c */ /* 0x000fe20000706670 */
        /* <DEDUP_REMOVED lines=11> */
[----:B0-----:R-:W-:Y:S06]  /*cfb0*/  @!P4 BRA `(.L_x_1823) ;  /* 0x0000019000c0c947 */ /* 0x001fec0003800000 */
.L_x_2150:
[----:B------:R-:W-:Y:S05]  /*cfc0*/  BSYNC B1 ;  /* 0x0000000000017941 */ /* 0x000fea0003800000 */
.L_x_1822:
[----:B------:R-:W-:Y:S04]  /*cfd0*/  BSSY B1, `(.L_x_1824) ;  /* 0x0000069000017945 */ /* 0x000fe80003800000 */
[----:B------:R-:W-:Y:S05]  /*cfe0*/  @P3 BRA `(.L_x_1825) ;  /* 0x00000004009c3947 */ /* 0x000fea0003800000 */
[----:B------:R-:W-:Y:S02]  /*cff0*/  LEA.HI R28, R56, R207, RZ, 0x1d ;  /* 0x000000cf381c7211 */ /* 0x000fe400078fe8ff */
[----:B------:R-:W-:Y:S02]  /*d000*/  SHF.R.U64 R48, R48, 0x10, R49 ;  /* 0x0000001030307819 */ /* 0x000fe40000001231 */
[----:B------:R-:W-:Y:S01]  /*d010*/  SHF.R.S32.HI R31, RZ, 0x1f, R28 ;  /* 0x0000001fff1f7819 */ /* 0x000fe2000001141c */
[----:B0-----:R-:W-:Y:S01]  /*d020*/  IMAD.SHL.U32 R29, R28, 0x8, RZ ;  /* 0x000000081c1d7824 */ /* 0x001fe200078e00ff */
[----:B------:R-:W-:Y:S02]  /*d030*/  SHF.R.U64 R80, R20, 0x10, R21 ;  /* 0x0000001014507819 */ /* 0x000fe40000001215 */
[----:B------:R-:W-:Y:S02]  /*d040*/  LEA.HI R31, R31, R28, RZ, 0x3 ;  /* 0x0000001c1f1f7211 */ /* 0x000fe400078f18ff */
[----:B------:R-:W-:-:S02]  /*d050*/  LOP3.LUT R30, R29, 0x38, RZ, 0xc0, !PT ;  /* 0x000000381d1e7812 */ /* 0x000fc400078ec0ff */
[----:B------:R-:W-:Y:S01]  /*d060*/  SHF.R.U64 R78, R50, 0x10, R51 ;  /* 0x00000010324e7819 */ /* 0x000fe20000001233 */
[----:B------:R-:W-:Y:S01]  /*d070*/  IMAD.SHL.U32 R31, R31, 0x400, RZ ;  /* 0x000004001f1f7824 */ /* 0x000fe200078e00ff */
[----:B------:R-:W-:Y:S02]  /*d080*/  LOP3.LUT R30, R30, 0x1c0, R225, 0xf8, !PT ;  /* 0x000001c01e1e7812 */ /* 0x000fe400078ef8e1 */
[----:B------:R-:W-:Y:S02]  /*d090*/  SHF.R.U32.HI R85, RZ, 0x10, R37 ;  /* 0x00000010ff557819 */ /* 0x000fe40000011625 */
[----:B------:R-:W-:Y:S02]  /*d0a0*/  LOP3.LUT R30, R30, R203, RZ, 0x3c, !PT ;  /* 0x000000cb1e1e7212 */ /* 0x000fe400078e3cff */
[----:B------:R-:W-:Y:S02]  /*d0b0*/  LOP3.LUT R31, R31, 0x7fffe000, RZ, 0xc0, !PT ;  /* 0x7fffe0001f1f7812 */ /* 0x000fe400078ec0ff */
[----:B------:R-:W-:-:S02]  /*d0c0*/  PRMT R50, R46, 0x5432, R48 ;  /* 0x000054322e327816 */ /* 0x000fc40000000030 */
[----:B------:R-:W-:Y:S02]  /*d0d0*/  IADD3 R33, R30, R31, R204 ;  /* 0x0000001f1e217210 */ /* 0x000fe40007ffe0cc */
[----:B------:R-:W0:Y:S01]  /*d0e0*/  LDS.128 R28, [R205] ;  /* 0x00000000cd1c7984 */ /* 0x000e220000000c00 */
[----:B------:R-:W-:Y:S02]  /*d0f0*/  PRMT R80, R43, 0x5432, R80 ;  /* 0x000054322b507816 */ /* 0x000fe40000000050 */
[----:B------:R-:W-:Y:S01]  /*d100*/  IMAD R76, R33, 0x2, R2 ;  /* 0x00000002214c7824 */ /* 0x000fe200078e0202 */
[----:B------:R-:W-:Y:S02]  /*d110*/  SHF.R.U32.HI R77, RZ, 0x10, R49 ;  /* 0x00000010ff4d7819 */ /* 0x000fe40000011631 */
[----:B------:R-:W-:Y:S02]  /*d120*/  SHF.R.U32.HI R82, RZ, 0x10, R21 ;  /* 0x00000010ff527819 */ /* 0x000fe40000011615 */
[----:B------:R-:W1:Y:S01]  /*d130*/  LDS.128 R32, [R76+0x10400] ;  /* 0x010400004c207984 */ /* 0x000e620000000c00 */
[----:B------:R-:W-:Y:S01]  /*d140*/  SHF.R.U32.HI R79, RZ, 0x10, R51 ;  /* 0x00000010ff4f7819 */ /* 0x000fe20000011633 */
[----:B------:R-:W-:Y:S01]  /*d150*/  IMAD.U32 R51, R50, 0x10000, RZ ;  /* 0x0001000032337824 */ /* 0x000fe200078e00ff */
[----:B------:R-:W-:-:S02]  /*d160*/  PRMT R78, R43, 0x5410, R78 ;  /* 0x000054102b4e7816 */ /* 0x000fc4000000004e */
[----:B------:R-:W-:Y:S01]  /*d170*/  PRMT R85, R81, 0x5410, R85 ;  /* 0x0000541051557816 */ /* 0x000fe20000000055 */
[----:B------:R-:W-:Y:S01]  /*d180*/  IMAD.U32 R81, R80, 0x10000, RZ ;  /* 0x0001000050517824 */ /* 0x000fe200078e00ff */
[----:B------:R-:W-:Y:S02]  /*d190*/  PRMT R77, R83, 0x5410, R77 ;  /* 0x00005410534d7816 */ /* 0x000fe4000000004d */
[C---:B------:R-:W-:Y:S01]  /*d1a0*/  PRMT R82, R44.reuse, 0x5432, R82 ;  /* 0x000054322c527816 */ /* 0x040fe20000000052 */
[----:B------:R-:W-:Y:S01]  /*d1b0*/  IMAD.U32 R86, R85, 0x10000, RZ ;  /* 0x0001000055567824 */ /* 0x000fe200078e00ff */
[----:B------:R-:W-:Y:S02]  /*d1c0*/  PRMT R79, R44, 0x5410, R79 ;  /* 0x000054102c4f7816 */ /* 0x000fe4000000004f */
[----:B------:R-:W-:Y:S01]  /*d1d0*/  SHF.R.U64 R84, R36, 0x10, R37 ;  /* 0x0000001024547819 */ /* 0x000fe20000001225 */
[----:B------:R-:W-:Y:S01]  /*d1e0*/  IMAD.U32 R83, R82, 0x10000, RZ ;  /* 0x0001000052537824 */ /* 0x000fe200078e00ff */
[----:B------:R-:W-:-:S02]  /*d1f0*/  LOP3.LUT R80, R80, 0xffff0000, RZ, 0xc0, !PT ;  /* 0xffff000050507812 */ /* 0x000fc400078ec0ff */
[----:B------:R-:W-:Y:S02]  /*d200*/  LOP3.LUT R50, R50, 0xffff0000, RZ, 0xc0, !PT ;  /* 0xffff000032327812 */ /* 0x000fe400078ec0ff */
[----:B------:R-:W-:Y:S02]  /*d210*/  PRMT R84, R45, 0x5432, R84 ;  /* 0x000054322d547816 */ /* 0x000fe40000000054 */
[----:B------:R-:W-:Y:S01]  /*d220*/  LOP3.LUT R82, R82, 0xffff0000, RZ, 0xc0, !PT ;  /* 0xffff000052527812 */ /* 0x000fe200078ec0ff */
        /* <DEDUP_REMOVED lines=14> */
[C---:B------:R-:W-:Y:S01]  /*d310*/  IMAD.U32 R43, R77.reuse, 0x10000, RZ ;  /* 0x000100004d2b7824 */ /* 0x040fe200078e00ff */
[----:B------:R-:W-:Y:S01]  /*d320*/  LOP3.LUT R77, R77, 0xffff0000, RZ, 0xc0, !PT ;  /* 0xffff00004d4d7812 */ /* 0x000fe200078ec0ff */
[----:B------:R-:W-:-:S02]  /*d330*/  IMAD.U32 R49, R35, 0x10000, RZ ;  /* 0x0001000023317824 */ /* 0x000fc400078e00ff */
[C---:B------:R-:W-:Y:S01]  /*d340*/  FFMA.FTZ R87, R20.reuse, R51, -R87 ;  /* 0x0000003314577223 */ /* 0x040fe20000010857 */
[----:B------:R-:W-:Y:S01]  /*d350*/  FFMA.FTZ R89, R20, R81, R89 ;  /* 0x0000005114597223 */ /* 0x000fe20000010059 */
[C---:B------:R-:W-:Y:S01]  /*d360*/  FMUL.FTZ R51, R44.reuse, R83 ;  /* 0x000000532c337220 */ /* 0x040fe20000410000 */
[----:B------:R-:W-:Y:S02]  /*d370*/  IMAD.U32 R20, R79, 0x10000, RZ ;  /* 0x000100004f147824 */ /* 0x000fe400078e00ff */
[-C--:B------:R-:W-:Y:S01]  /*d380*/  FMUL.FTZ R81, R44, R43.reuse ;  /* 0x0000002b2c517220 */ /* 0x080fe20000410000 */
[C---:B------:R-:W-:Y:S01]  /*d390*/  FMUL.FTZ R44, R49.reuse, R86 ;  /* 0x00000056312c7220 */ /* 0x040fe20000410000 */
[C---:B------:R-:W-:Y:S01]  /*d3a0*/  FFMA.FTZ R51, R36.reuse, R43, -R51 ;  /* 0x0000002b24337223 */ /* 0x040fe20000010833 */
[-C--:B------:R-:W-:Y:S01]  /*d3b0*/  FMUL.FTZ R49, R49, R20.reuse ;  /* 0x0000001431317220 */ /* 0x080fe20000410000 */
[----:B------:R-:W-:Y:S01]  /*d3c0*/  FFMA.FTZ R81, R36, R83, R81 ;  /* 0x0000005324517223 */ /* 0x000fe20000010051 */
[----:B------:R-:W-:Y:S01]  /*d3d0*/  FFMA.FTZ R43, R37, R20, -R44 ;  /* 0x00000014252b7223 */ /* 0x000fe2000001082c */
[C---:B------:R-:W-:Y:S01]  /*d3e0*/  FMUL.FTZ R20, R32.reuse, R80 ;  /* 0x0000005020147220 */ /* 0x040fe20000410000 */
[----:B------:R-:W-:Y:S01]  /*d3f0*/  FMUL.FTZ R36, R32, R50 ;  /* 0x0000003220247220 */ /* 0x000fe20000410000 */
[----:B------:R-:W-:-:S02]  /*d400*/  IMAD.U32 R48, R34, 0x10000, RZ ;  /* 0x0001000022307824 */ /* 0x000fc400078e00ff */
[----:B------:R-:W-:Y:S01]  /*d410*/  FFMA.FTZ R49, R37, R86, R49 ;  /* 0x0000005625317223 */ /* 0x000fe20000010031 */
[----:B------:R-:W-:Y:S02]  /*d420*/  IMAD.U32 R32, R84, 0x10000, RZ ;  /* 0x0001000054207824 */ /* 0x000fe400078e00ff */
[----:B------:R-:W-:Y:S01]  /*d430*/  FMUL.FTZ R37, R33, R82 ;  /* 0x0000005221257220 */ /* 0x000fe20000410000 */
[----:B------:R-:W-:Y:S01]  /*d440*/  FFMA.FTZ R50, R21, R50, -R20 ;  /* 0x0000003215327223 */ /* 0x000fe20000010814 */
[-C--:B------:R-:W-:Y:S01]  /*d450*/  FMUL.FTZ R33, R33, R77.reuse ;  /* 0x0000004d21217220 */ /* 0x080fe20000410000 */
[----:B------:R-:W-:Y:S02]  /*d460*/  IMAD.U32 R20, R78, 0x10000, RZ ;  /* 0x000100004e147824 */ /* 0x000fe400078e00ff */
[----:B------:R-:W-:Y:S01]  /*d470*/  FFMA.FTZ R36, R21, R80, R36 ;  /* 0x0000005015247223 */ /* 0x000fe20000010024 */
[----:B------:R-:W-:Y:S01]  /*d480*/  FMUL.FTZ R80, R48, R32 ;  /* 0x0000002030507220 */ /* 0x000fe20000410000 */
[----:B------:R-:W-:Y:S01]  /*d490*/  FFMA.FTZ R82, R28, R82, R33 ;  /* 0x000000521c527223 */ /* 0x000fe20000010021 */
[----:B------:R-:W-:Y:S01]  /*d4a0*/  LOP3.LUT R34, R34, 0xffff0000, RZ, 0xc0, !PT ;  /* 0xffff000022227812 */ /* 0x000fe200078ec0ff */
[----:B------:R-:W-:Y:S01]  /*d4b0*/  FFMA.FTZ R44, R28, R77, -R37 ;  /* 0x0000004d1c2c7223 */ /* 0x000fe20000010825 */
[-C--:B------:R-:W-:Y:S01]  /*d4c0*/  FMUL.FTZ R48, R48, R20.reuse ;  /* 0x0000001430307220 */ /* 0x080fe20000410000 */
[----:B------:R-:W-:Y:S01]  /*d4d0*/  LOP3.LUT R33, R84, 0xffff0000, RZ, 0xc0, !PT ;  /* 0xffff000054217812 */ /* 0x000fe200078ec0ff */
[----:B------:R-:W-:Y:S01]  /*d4e0*/  FFMA.FTZ R80, R29, R20, -R80 ;  /* 0x000000141d507223 */ /* 0x000fe20000010850 */
[----:B------:R-:W-:Y:S01]  /*d4f0*/  LOP3.LUT R35, R35, 0xffff0000, RZ, 0xc0, !PT ;  /* 0xffff000023237812 */ /* 0x000fe200078ec0ff */
[----:B------:R-:W-:Y:S01]  /*d500*/  FFMA.FTZ R48, R29, R32, R48 ;  /* 0x000000201d307223 */ /* 0x000fe20000010030 */
[----:B------:R-:W-:Y:S01]  /*d510*/  LOP3.LUT R21, R78, 0xffff0000, RZ, 0xc0, !PT ;  /* 0xffff00004e157812 */ /* 0x000fe200078ec0ff */
[----:B------:R-:W-:Y:S01]  /*d520*/  FMUL.FTZ R29, R34, R33 ;  /* 0x00000021221d7220 */ /* 0x000fe20000410000 */
[----:B------:R-:W-:-:S02]  /*d530*/  LOP3.LUT R28, R85, 0xffff0000, RZ, 0xc0, !PT ;  /* 0xffff0000551c7812 */ /* 0x000fc400078ec0ff */
[----:B------:R-:W-:Y:S01]  /*d540*/  LOP3.LUT R20, R79, 0xffff0000, RZ, 0xc0, !PT ;  /* 0xffff00004f147812 */ /* 0x000fe200078ec0ff */
[-C--:B------:R-:W-:Y:S01]  /*d550*/  FMUL.FTZ R34, R34, R21.reuse ;  /* 0x0000001522227220 */ /* 0x080fe20000410000 */
[----:B------:R-:W-:Y:S01]  /*d560*/  FFMA.FTZ R21, R30, R21, -R29 ;  /* 0x000000151e157223 */ /* 0x000fe2000001081d */
[C---:B------:R-:W-:Y:S01]  /*d570*/  FMUL.FTZ R32, R35.reuse, R28 ;  /* 0x0000001c23207220 */ /* 0x040fe20000410000 */
[----:B------:R-:W-:Y:S01]  /*d580*/  F2FP.BF16.F32.PACK_AB R29, R44, R51 ;  /* 0x000000332c1d723e */ /* 0x000fe200000010ff */
[-C--:B------:R-:W-:Y:S01]  /*d590*/  FMUL.FTZ R37, R35, R20.reuse ;  /* 0x0000001423257220 */ /* 0x080fe20000410000 */
[----:B------:R-:W-:Y:S01]  /*d5a0*/  FFMA.FTZ R35, R30, R33, R34 ;  /* 0x000000211e237223 */ /* 0x000fe20000010022 */
[----:B------:R-:W-:Y:S01]  /*d5b0*/  FFMA.FTZ R20, R31, R20, -R32 ;  /* 0x000000141f147223 */ /* 0x000fe20000010820 */
        /* <DEDUP_REMOVED lines=8> */
[----:B------:R-:W-:-:S05]  /*d640*/  F2FP.BF16.F32.PACK_AB R35, R78, R49 ;  /* 0x000000314e23723e */ /* 0x000fca00000010ff */
[----:B------:R1:W-:Y:S02]  /*d650*/  STS.128 [R76+0x10400], R32 ;  /* 0x010400204c007388 */ /* 0x0003e40000000c00 */
.L_x_1825:
[----:B------:R-:W-:Y:S05]  /*d660*/  BSYNC B1 ;  /* 0x0000000000017941 */ /* 0x000fea0003800000 */
.L_x_1824:
[----:B------:R-:W-:Y:S04]  /*d670*/  BSSY B1, `(.L_x_1826) ;  /* 0x0000068000017945 */ /* 0x000fe80003800000 */
[----:B------:R-:W-:Y:S05]  /*d680*/  @P2 BRA `(.L_x_1827) ;  /* 0x0000000400982947 */ /* 0x000fea0003800000 */
[----:B------:R-:W-:Y:S02]  /*d690*/  LEA.HI R20, R56, R207, RZ, 0x1d ;  /* 0x000000cf38147211 */ /* 0x000fe400078fe8ff */
[--C-:B------:R-:W-:Y:S02]  /*d6a0*/  SHF.R.U64 R36, R4, 0x10, R5.reuse ;  /* 0x0000001004247819 */ /* 0x100fe40000001205 */
[----:B------:R-:W-:Y:S01]  /*d6b0*/  SHF.R.S32.HI R21, RZ, 0x1f, R20 ;  /* 0x0000001fff157819 */ /* 0x000fe20000011414 */
[----:B-1----:R-:W-:Y:S01]  /*d6c0*/  IMAD.SHL.U32 R28, R20, 0x8, RZ ;  /* 0x00000008141c7824 */ /* 0x002fe200078e00ff */
[----:B------:R-:W-:Y:S02]  /*d6d0*/  SHF.R.U32.HI R5, RZ, 0x10, R5 ;  /* 0x00000010ff057819 */ /* 0x000fe40000011605 */
[----:B------:R-:W-:Y:S02]  /*d6e0*/  LEA.HI R20, R21, R20, RZ, 0x3 ;  /* 0x0000001415147211 */ /* 0x000fe400078f18ff */
[----:B------:R-:W-:-:S02]  /*d6f0*/  LOP3.LUT R21, R199, 0x38, R28, 0xf8, !PT ;  /* 0x00000038c7157812 */ /* 0x000fc400078ef81c */
[----:B0-----:R-:W0:Y:S01]  /*d700*/  LDS.128 R28, [R221] ;  /* 0x00000000dd1c7984 */ /* 0x001e220000000c00 */
[----:B------:R-:W-:Y:S01]  /*d710*/  IMAD.SHL.U32 R20, R20, 0x400, RZ ;  /* 0x0000040014147824 */ /* 0x000fe200078e00ff */
[----:B------:R-:W-:Y:S02]  /*d720*/  LOP3.LUT R21, R21, R228, RZ, 0x3c, !PT ;  /* 0x000000e415157212 */ /* 0x000fe400078e3cff */
[--C-:B------:R-:W-:Y:S02]  /*d730*/  SHF.R.U64 R4, R26, 0x10, R27.reuse ;  /* 0x000000101a047819 */ /* 0x100fe4000000121b */
[----:B------:R-:W-:Y:S02]  /*d740*/  LOP3.LUT R20, R20, 0x7fffe000, RZ, 0xc0, !PT ;  /* 0x7fffe00014147812 */ /* 0x000fe400078ec0ff */
[----:B------:R-:W-:Y:S02]  /*d750*/  SHF.R.U32.HI R27, RZ, 0x10, R27 ;  /* 0x00000010ff1b7819 */ /* 0x000fe4000001161b */
[----:B------:R-:W-:-:S02]  /*d760*/  IADD3 R21, R21, R20, R202 ;  /* 0x0000001415157210 */ /* 0x000fc40007ffe0ca */
[----:B------:R-:W-:Y:S02]  /*d770*/  SHF.R.U64 R20, R6, 0x10, R7 ;  /* 0x0000001006147819 */ /* 0x000fe40000001207 */
[----:B------:R-:W-:Y:S01]  /*d780*/  SHF.R.U64 R6, R24, 0x10, R25 ;  /* 0x0000001018067819 */ /* 0x000fe20000001219 */
[----:B------:R-:W-:Y:S01]  /*d790*/  IMAD R21, R21, 0x2, R2 ;  /* 0x0000000215157824 */ /* 0x000fe200078e0202 */
[----:B------:R-:W-:Y:S02]  /*d7a0*/  SHF.R.U32.HI R7, RZ, 0x10, R7 ;  /* 0x00000010ff077819 */ /* 0x000fe40000011607 */
[----:B------:R-:W-:Y:S02]  /*d7b0*/  SHF.R.U32.HI R25, RZ, 0x10, R25 ;  /* 0x00000010ff197819 */ /* 0x000fe40000011619 */
[----:B------:R-:W1:Y:S01]  /*d7c0*/  LDS.128 R32, [R21+0x10400] ;  /* 0x0104000015207984 */ /* 0x000e620000000c00 */
[----:B------:R-:W-:Y:S02]  /*d7d0*/  PRMT R47, R47, 0x5410, R6 ;  /* 0x000054102f2f7816 */ /* 0x000fe40000000006 */
[----:B------:R-:W-:-:S02]  /*d7e0*/  PRMT R61, R61, 0x5410, R36 ;  /* 0x000054103d3d7816 */ /* 0x000fc40000000024 */
[----:B------:R-:W-:Y:S01]  /*d7f0*/  PRMT R62, R62, 0x5410, R5 ;  /* 0x000054103e3e7816 */ /* 0x000fe20000000005 */
[----:B------:R-:W-:Y:S01]  /*d800*/  IMAD.U32 R37, R47, 0x10000, RZ ;  /* 0x000100002f257824 */ /* 0x000fe200078e00ff */
[----:B------:R-:W-:Y:S01]  /*d810*/  PRMT R63, R63, 0x5410, R20 ;  /* 0x000054103f3f7816 */ /* 0x000fe20000000014 */
[----:B------:R-:W-:Y:S01]  /*d820*/  IMAD.U32 R36, R61, 0x10000, RZ ;  /* 0x000100003d247824 */ /* 0x000fe200078e00ff */
[----:B------:R-:W-:Y:S02]  /*d830*/  PRMT R64, R64, 0x5410, R7 ;  /* 0x0000541040407816 */ /* 0x000fe40000000007 */
[----:B------:R-:W-:Y:S02]  /*d840*/  PRMT R58, R58, 0x5410, R25 ;  /* 0x000054103a3a7816 */ /* 0x000fe40000000019 */
[----:B------:R-:W-:Y:S02]  /*d850*/  PRMT R59, R59, 0x5410, R4 ;  /* 0x000054103b3b7816 */ /* 0x000fe40000000004 */
[----:B------:R-:W-:-:S02]  /*d860*/  PRMT R60, R60, 0x5410, R27 ;  /* 0x000054103c3c7816 */ /* 0x000fc4000000001b */
        /* <DEDUP_REMOVED lines=21> */
[----:B------:R-:W-:Y:S02]  /*d9c0*/  IMAD.U32 R25, R62, 0x10000, RZ ;  /* 0x000100003e197824 */ /* 0x000fe400078e00ff */
[----:B------:R-:W-:Y:S01]  /*d9d0*/  FFMA.FTZ R43, R4, R36, -R43 ;  /* 0x00000024042b7223 */ /* 0x000fe2000001082b */
[C---:B------:R-:W-:Y:S01]  /*d9e0*/  FMUL.FTZ R51, R27.reuse, R35 ;  /* 0x000000231b337220 */ /* 0x040fe20000410000 */
[----:B------:R-:W-:Y:S02]  /*d9f0*/  IMAD.U32 R36, R60, 0x10000, RZ ;  /* 0x000100003c247824 */ /* 0x000fe400078e00ff */
[----:B------:R-:W-:Y:S01]  /*da00*/  FFMA.FTZ R49, R4, R37, R49 ;  /* 0x0000002504317223 */ /* 0x000fe20000010031 */
[-C--:B------:R-:W-:Y:S01]  /*da10*/  FMUL.FTZ R27, R27, R25.reuse ;  /* 0x000000191b1b7220 */ /* 0x080fe20000410000 */
[----:B------:R-:W-:Y:S01]  /*da20*/  FFMA.FTZ R51, R6, R25, -R51 ;  /* 0x0000001906337223 */ /* 0x000fe20000010833 */
[----:B------:R-:W-:-:S02]  /*da30*/  IMAD.U32 R4, R64, 0x10000, RZ ;  /* 0x0001000040047824 */ /* 0x000fc400078e00ff */
[C---:B------:R-:W-:Y:S01]  /*da40*/  FMUL.FTZ R25, R33.reuse, R36 ;  /* 0x0000002421197220 */ /* 0x040fe20000410000 */
[----:B------:R-:W-:Y:S01]  /*da50*/  FFMA.FTZ R35, R6, R35, R27 ;  /* 0x0000002306237223 */ /* 0x000fe2000001001b */
[----:B------:R-:W-:Y:S01]  /*da60*/  LOP3.LUT R27, R58, 0xffff0000, RZ, 0xc0, !PT ;  /* 0xffff00003a1b7812 */ /* 0x000fe200078ec0ff */
[-C--:B------:R-:W-:Y:S01]  /*da70*/  FMUL.FTZ R33, R33, R4.reuse ;  /* 0x0000000421217220 */ /* 0x080fe20000410000 */
[----:B------:R-:W-:Y:S01]  /*da80*/  FFMA.FTZ R37, R24, R4, -R25 ;  /* 0x0000000418257223 */ /* 0x000fe20000010819 */
[----:B------:R-:W-:Y:S01]  /*da90*/  LOP3.LUT R25, R62, 0xffff0000, RZ, 0xc0, !PT ;  /* 0xffff00003e197812 */ /* 0x000fe200078ec0ff */
[----:B------:R-:W-:Y:S01]  /*daa0*/  FMUL.FTZ R4, R26, R47 ;  /* 0x0000002f1a047220 */ /* 0x000fe20000410000 */
[----:B------:R-:W-:Y:S01]  /*dab0*/  FFMA.FTZ R48, R24, R36, R33 ;  /* 0x0000002418307223 */ /* 0x000fe20000010021 */
[C---:B------:R-:W-:Y:S01]  /*dac0*/  FMUL.FTZ R33, R32.reuse, R27 ;  /* 0x0000001b20217220 */ /* 0x040fe20000410000 */
[----:B------:R-:W-:Y:S02]  /*dad0*/  IMAD.U32 R6, R59, 0x10000, RZ ;  /* 0x000100003b067824 */ /* 0x000fe400078e00ff */
[----:B------:R-:W-:Y:S01]  /*dae0*/  FFMA.FTZ R24, R5, R61, -R4 ;  /* 0x0000003d05187223 */ /* 0x000fe20000010804 */
[----:B------:R-:W-:Y:S01]  /*daf0*/  FMUL.FTZ R36, R32, R25 ;  /* 0x0000001920247220 */ /* 0x000fe20000410000 */
[----:B------:R-:W-:-:S02]  /*db00*/  IMAD.U32 R4, R63, 0x10000, RZ ;  /* 0x000100003f047824 */ /* 0x000fc400078e00ff */
[----:B------:R-:W-:Y:S01]  /*db10*/  FMUL.FTZ R26, R26, R61 ;  /* 0x0000003d1a1a7220 */ /* 0x000fe20000410000 */
[C---:B------:R-:W-:Y:S01]  /*db20*/  FFMA.FTZ R32, R28.reuse, R25, -R33 ;  /* 0x000000191c207223 */ /* 0x040fe20000010821 */
[----:B------:R-:W-:Y:S01]  /*db30*/  FFMA.FTZ R36, R28, R27, R36 ;  /* 0x0000001b1c247223 */ /* 0x000fe20000010024 */
[C---:B------:R-:W-:Y:S01]  /*db40*/  FMUL.FTZ R44, R29.reuse, R6 ;  /* 0x000000061d2c7220 */ /* 0x040fe20000410000 */
[-C--:B------:R-:W-:Y:S01]  /*db50*/  FMUL.FTZ R28, R29, R4.reuse ;  /* 0x000000041d1c7220 */ /* 0x080fe20000410000 */
[----:B------:R-:W-:Y:S01]  /*db60*/  LOP3.LUT R59, R59, 0xffff0000, RZ, 0xc0, !PT ;  /* 0xffff00003b3b7812 */ /* 0x000fe200078ec0ff */
[----:B------:R-:W-:Y:S01]  /*db70*/  FFMA.FTZ R26, R5, R47, R26 ;  /* 0x0000002f051a7223 */ /* 0x000fe2000001001a */
[----:B------:R-:W-:Y:S01]  /*db80*/  LOP3.LUT R63, R63, 0xffff0000, RZ, 0xc0, !PT ;  /* 0xffff00003f3f7812 */ /* 0x000fe200078ec0ff */
[C---:B------:R-:W-:Y:S01]  /*db90*/  FFMA.FTZ R44, R7.reuse, R4, -R44 ;  /* 0x00000004072c7223 */ /* 0x040fe2000001082c */
[----:B------:R-:W-:Y:S01]  /*dba0*/  LOP3.LUT R25, R60, 0xffff0000, RZ, 0xc0, !PT ;  /* 0xffff00003c197812 */ /* 0x000fe200078ec0ff */
[----:B------:R-:W-:Y:S01]  /*dbb0*/  FFMA.FTZ R28, R7, R6, R28 ;  /* 0x00000006071c7223 */ /* 0x000fe2000001001c */
[----:B------:R-:W-:Y:S01]  /*dbc0*/  LOP3.LUT R5, R64, 0xffff0000, RZ, 0xc0, !PT ;  /* 0xffff000040057812 */ /* 0x000fe200078ec0ff */
[C---:B------:R-:W-:Y:S01]  /*dbd0*/  FMUL.FTZ R7, R31.reuse, R59 ;  /* 0x0000003b1f077220 */ /* 0x040fe20000410000 */
[----:B------:R-:W-:Y:S01]  /*dbe0*/  FMUL.FTZ R4, R31, R63 ;  /* 0x0000003f1f047220 */ /* 0x000fe20000410000 */
[----:B------:R-:W-:-:S02]  /*dbf0*/  FMUL.FTZ R27, R34, R25 ;  /* 0x00000019221b7220 */ /* 0x000fc40000410000 */
[----:B------:R-:W-:Y:S01]  /*dc00*/  FMUL.FTZ R34, R34, R5 ;  /* 0x0000000522227220 */ /* 0x000fe20000410000 */
[C---:B------:R-:W-:Y:S01]  /*dc10*/  FFMA.FTZ R7, R20.reuse, R63, -R7 ;  /* 0x0000003f14077223 */ /* 0x040fe20000010807 */
[----:B------:R-:W-:Y:S01]  /*dc20*/  FFMA.FTZ R59, R20, R59, R4 ;  /* 0x0000003b143b7223 */ /* 0x000fe20000010004 */
[C---:B------:R-:W-:Y:S01]  /*dc30*/  FFMA.FTZ R20, R30.reuse, R5, -R27 ;  /* 0x000000051e147223 */ /* 0x040fe2000001081b */
[----:B------:R-:W-:Y:S01]  /*dc40*/  FFMA.FTZ R27, R30, R25, R34 ;  /* 0x000000191e1b7223 */ /* 0x000fe20000010022 */
[----:B------:R-:W-:Y:S02]  /*dc50*/  F2FP.BF16.F32.PACK_AB R4, R24, R43 ;  /* 0x0000002b1804723e */ /* 0x000fe400000010ff */
[----:B------:R-:W-:Y:S02]  /*dc60*/  F2FP.BF16.F32.PACK_AB R6, R7, R44 ;  /* 0x0000002c0706723e */ /* 0x000fe400000010ff */
[----:B------:R-:W-:Y:S02]  /*dc70*/  F2FP.BF16.F32.PACK_AB R24, R26, R49 ;  /* 0x000000311a18723e */ /* 0x000fe400000010ff */
[----:B------:R-:W-:-:S02]  /*dc80*/  F2FP.BF16.F32.PACK_AB R5, R32, R51 ;  /* 0x000000332005723e */ /* 0x000fc400000010ff */
[----:B------:R-:W-:Y:S02]  /*dc90*/  F2FP.BF16.F32.PACK_AB R7, R20, R37 ;  /* 0x000000251407723e */ /* 0x000fe400000010ff */
[----:B------:R-:W-:Y:S02]  /*dca0*/  F2FP.BF16.F32.PACK_AB R25, R36, R35 ;  /* 0x000000232419723e */ /* 0x000fe400000010ff */
[----:B------:R-:W-:Y:S01]  /*dcb0*/  F2FP.BF16.F32.PACK_AB R26, R59, R28 ;  /* 0x0000001c3b1a723e */ /* 0x000fe200000010ff */
[----:B------:R2:W-:Y:S01]  /*dcc0*/  STS.128 [R221], R4 ;  /* 0x00000004dd007388 */ /* 0x0005e20000000c00 */
[----:B------:R-:W-:-:S05]  /*dcd0*/  F2FP.BF16.F32.PACK_AB R27, R27, R48 ;  /* 0x000000301b1b723e */ /* 0x000fca00000010ff */
[----:B------:R2:W-:Y:S02]  /*dce0*/  STS.128 [R21+0x10400], R24 ;  /* 0x0104001815007388 */ /* 0x0005e40000000c00 */
.L_x_1827:
[----:B------:R-:W-:Y:S05]  /*dcf0*/  BSYNC B1 ;  /* 0x0000000000017941 */ /* 0x000fea0003800000 */
.L_x_1826:
[----:B------:R-:W-:Y:S04]  /*dd00*/  BSSY B1, `(.L_x_1828) ;  /* 0x0000068000017945 */ /* 0x000fe80003800000 */
[----:B------:R-:W-:Y:S05]  /*dd10*/  @P1 BRA `(.L_x_1829) ;  /* 0x0000000400981947 */ /* 0x000fea0003800000 */
[----:B--2---:R-:W-:Y:S02]  /*dd20*/  LEA.HI R4, R56, R207, RZ, 0x1d ;  /* 0x000000cf38047211 */ /* 0x004fe400078fe8ff */
[----:B-1----:R-:W-:Y:S02]  /*dd30*/  SHF.R.U64 R31, R38, 0x10, R39 ;  /* 0x00000010261f7819 */ /* 0x002fe40000001227 */
[----:B------:R-:W-:Y:S01]  /*dd40*/  SHF.R.S32.HI R7, RZ, 0x1f, R4 ;  /* 0x0000001fff077819 */ /* 0x000fe20000011404 */
[----:B------:R-:W-:Y:S01]  /*dd50*/  IMAD.SHL.U32 R5, R4, 0x8, RZ ;  /* 0x0000000804057824 */ /* 0x000fe200078e00ff */
[----:B------:R-:W-:Y:S02]  /*dd60*/  SHF.R.U64 R28, R52, 0x10, R53 ;  /* 0x00000010341c7819 */ /* 0x000fe40000001235 */
[----:B------:R-:W-:Y:S02]  /*dd70*/  LEA.HI R7, R7, R4, RZ, 0x3 ;  /* 0x0000000407077211 */ /* 0x000fe400078f18ff */
[----:B------:R-:W-:-:S02]  /*dd80*/  LOP3.LUT R4, R198, 0x38, R5, 0xf8, !PT ;  /* 0x00000038c6047812 */ /* 0x000fc400078ef805 */
[----:B------:R-:W-:Y:S01]  /*dd90*/  SHF.R.U32.HI R38, RZ, 0x10, R39 ;  /* 0x00000010ff267819 */ /* 0x000fe20000011627 */
[----:B------:R-:W-:Y:S01]  /*dda0*/  IMAD.SHL.U32 R7, R7, 0x400, RZ ;  /* 0x0000040007077824 */ /* 0x000fe200078e00ff */
[----:B------:R-:W-:Y:S02]  /*ddb0*/  LOP3.LUT R4, R4, R227, RZ, 0x3c, !PT ;  /* 0x000000e304047212 */ /* 0x000fe400078e3cff */
[----:B------:R-:W-:Y:S02]  /*ddc0*/  PRMT R72, R72, 0x5410, R31 ;  /* 0x0000541048487816 */ /* 0x000fe4000000001f */
[----:B------:R-:W-:Y:S02]  /*ddd0*/  LOP3.LUT R7, R7, 0x7fffe000, RZ, 0xc0, !PT ;  /* 0x7fffe00007077812 */ /* 0x000fe400078ec0ff */
[----:B------:R-:W-:Y:S01]  /*dde0*/  PRMT R65, R65, 0x5410, R28 ;  /* 0x0000541041417816 */ /* 0x000fe2000000001c */
[----:B------:R-:W-:Y:S01]  /*ddf0*/  IMAD.U32 R36, R72, 0x10000, RZ ;  /* 0x0001000048247824 */ /* 0x000fe200078e00ff */
[----:B------:R-:W-:-:S02]  /*de00*/  IADD3 R21, R4, R7, R201 ;  /* 0x0000000704157210 */ /* 0x000fc40007ffe0c9 */
[----:B------:R-:W1:Y:S01]  /*de10*/  LDS.128 R4, [R220] ;  /* 0x00000000dc047984 */ /* 0x000e620000000c00 */
[----:B------:R-:W-:Y:S01]  /*de20*/  SHF.R.U32.HI R53, RZ, 0x10, R53 ;  /* 0x00000010ff357819 */ /* 0x000fe20000011635 */
[----:B------:R-:W-:Y:S01]  /*de30*/  IMAD.U32 R35, R65, 0x10000, RZ ;  /* 0x0001000041237824 */ /* 0x000fe200078e00ff */
[----:B------:R-:W-:Y:S01]  /*de40*/  SHF.R.U64 R20, R54, 0x10, R55 ;  /* 0x0000001036147819 */ /* 0x000fe20000001237 */
[----:B------:R-:W-:Y:S01]  /*de50*/  IMAD R21, R21, 0x2, R2 ;  /* 0x0000000215157824 */ /* 0x000fe200078e0202 */
[--C-:B0-----:R-:W-:Y:S02]  /*de60*/  SHF.R.U64 R29, R40, 0x10, R41.reuse ;  /* 0x00000010281d7819 */ /* 0x101fe40000001229 */
[----:B------:R-:W-:Y:S02]  /*de70*/  PRMT R73, R73, 0x5410, R38 ;  /* 0x0000541049497816 */ /* 0x000fe40000000026 */
[----:B------:R-:W0:Y:S01]  /*de80*/  LDS.128 R24, [R21+0x10400] ;  /* 0x0104000015187984 */ /* 0x000e220000000c00 */
[----:B------:R-:W-:-:S02]  /*de90*/  SHF.R.U32.HI R40, RZ, 0x10, R41 ;  /* 0x00000010ff287819 */ /* 0x000fc40000011629 */
[----:B------:R-:W-:Y:S01]  /*dea0*/  PRMT R66, R66, 0x5410, R53 ;  /* 0x0000541042427816 */ /* 0x000fe20000000035 */
[----:B------:R-:W-:Y:S01]  /*deb0*/  IMAD.U32 R37, R73, 0x10000, RZ ;  /* 0x0001000049257824 */ /* 0x000fe200078e00ff */
[----:B------:R-:W-:Y:S02]  /*dec0*/  PRMT R45, R45, 0x5410, R20 ;  /* 0x000054102d2d7816 */ /* 0x000fe40000000014 */
[----:B------:R-:W-:Y:S02]  /*ded0*/  SHF.R.U32.HI R55, RZ, 0x10, R55 ;  /* 0x00000010ff377819 */ /* 0x000fe40000011637 */
[----:B------:R-:W-:Y:S02]  /*dee0*/  PRMT R75, R75, 0x5410, R40 ;  /* 0x000054104b4b7816 */ /* 0x000fe40000000028 */
[----:B------:R-:W-:Y:S02]  /*def0*/  PRMT R46, R46, 0x5410, R55 ;  /* 0x000054102e2e7816 */ /* 0x000fe40000000037 */
[----:B------:R-:W-:-:S02]  /*df00*/  LOP3.LUT R65, R65, 0xffff0000, RZ, 0xc0, !PT ;  /* 0xffff000041417812 */ /* 0x000fc400078ec0ff */
[----:B------:R-:W-:Y:S01]  /*df10*/  PRMT R74, R74, 0x5410, R29 ;  /* 0x000054104a4a7816 */ /* 0x000fe2000000001d */
        /* <DEDUP_REMOVED lines=12> */
[C---:B------:R-:W-:Y:S01]  /*dfe0*/  FMUL.FTZ R39, R31.reuse, R36 ;  /* 0x000000241f277220 */ /* 0x040fe20000410000 */
[----:B------:R-:W-:Y:S01]  /*dff0*/  FMUL.FTZ R41, R31, R35 ;  /* 0x000000231f297220 */ /* 0x000fe20000410000 */
[----:B------:R-:W-:-:S02]  /*e000*/  IMAD.U32 R31, R66, 0x10000, RZ ;  /* 0x00010000421f7824 */ /* 0x000fc400078e00ff */
[----:B------:R-:W-:Y:S01]  /*e010*/  FMUL.FTZ R43, R32, R37 ;  /* 0x00000025202b7220 */ /* 0x000fe20000410000 */
[----:B------:R-:W-:Y:S01]  /*e020*/  FFMA.FTZ R38, R20, R35, -R39 ;  /* 0x0000002314267223 */ /* 0x000fe20000010827 */
[----:B------:R-:W-:Y:S02]  /*e030*/  IMAD.U32 R34, R27, 0x10000, RZ ;  /* 0x000100001b227824 */ /* 0x000fe400078e00ff */
[-C--:B------:R-:W-:Y:S01]  /*e040*/  FMUL.FTZ R47, R32, R31.reuse ;  /* 0x0000001f202f7220 */ /* 0x080fe20000410000 */
[----:B------:R-:W-:Y:S02]  /*e050*/  IMAD.U32 R39, R75, 0x10000, RZ ;  /* 0x000100004b277824 */ /* 0x000fe400078e00ff */
[----:B------:R-:W-:Y:S01]  /*e060*/  FFMA.FTZ R43, R28, R31, -R43 ;  /* 0x0000001f1c2b7223 */ /* 0x000fe2000001082b */
[----:B------:R-:W-:Y:S01]  /*e070*/  IMAD.U32 R35, R46, 0x10000, RZ ;  /* 0x000100002e237824 */ /* 0x000fe200078e00ff */
[----:B------:R-:W-:Y:S01]  /*e080*/  LOP3.LUT R31, R72, 0xffff0000, RZ, 0xc0, !PT ;  /* 0xffff0000481f7812 */ /* 0x000fe200078ec0ff */
[----:B------:R-:W-:Y:S01]  /*e090*/  FMUL.FTZ R49, R34, R39 ;  /* 0x0000002722317220 */ /* 0x000fe20000410000 */
[----:B------:R-:W-:Y:S01]  /*e0a0*/  FFMA.FTZ R47, R28, R37, R47 ;  /* 0x000000251c2f7223 */ /* 0x000fe2000001002f */
[----:B------:R-:W-:Y:S01]  /*e0b0*/  LOP3.LUT R28, R73, 0xffff0000, RZ, 0xc0, !PT ;  /* 0xffff0000491c7812 */ /* 0x000fe200078ec0ff */
[-C--:B------:R-:W-:Y:S01]  /*e0c0*/  FMUL.FTZ R34, R34, R35.reuse ;  /* 0x0000002322227220 */ /* 0x080fe20000410000 */
[----:B------:R-:W-:Y:S01]  /*e0d0*/  FFMA.FTZ R49, R30, R35, -R49 ;  /* 0x000000231e317223 */ /* 0x000fe20000010831 */
[----:B------:R-:W-:Y:S01]  /*e0e0*/  LOP3.LUT R66, R66, 0xffff0000, RZ, 0xc0, !PT ;  /* 0xffff000042427812 */ /* 0x000fe200078ec0ff */
[C---:B------:R-:W-:Y:S01]  /*e0f0*/  FMUL.FTZ R35, R24.reuse, R31 ;  /* 0x0000001f18237220 */ /* 0x040fe20000410000 */
[----:B------:R-:W-:Y:S01]  /*e100*/  FMUL.FTZ R37, R24, R65 ;  /* 0x0000004118257220 */ /* 0x000fe20000410000 */
[----:B------:R-:W-:-:S02]  /*e110*/  IMAD.U32 R33, R26, 0x10000, RZ ;  /* 0x000100001a217824 */ /* 0x000fc400078e00ff */
[----:B------:R-:W-:Y:S01]  /*e120*/  FFMA.FTZ R41, R20, R36, R41 ;  /* 0x0000002414297223 */ /* 0x000fe20000010029 */
[----:B------:R-:W-:Y:S02]  /*e130*/  IMAD.U32 R24, R74, 0x10000, RZ ;  /* 0x000100004a187824 */ /* 0x000fe400078e00ff */
[----:B------:R-:W-:Y:S01]  /*e140*/  FFMA.FTZ R39, R30, R39, R34 ;  /* 0x000000271e277223 */ /* 0x000fe20000010022 */
[----:B------:R-:W-:Y:S01]  /*e150*/  FMUL.FTZ R32, R25, R28 ;  /* 0x0000001c19207220 */ /* 0x000fe20000410000 */
[C---:B------:R-:W-:Y:S01]  /*e160*/  FFMA.FTZ R35, R4.reuse, R65, -R35 ;  /* 0x0000004104237223 */ /* 0x040fe20000010823 */
[----:B------:R-:W-:Y:S02]  /*e170*/  IMAD.U32 R20, R45, 0x10000, RZ ;  /* 0x000100002d147824 */ /* 0x000fe400078e00ff */
[----:B------:R-:W-:Y:S01]  /*e180*/  FMUL.FTZ R25, R25, R66 ;  /* 0x0000004219197220 */ /* 0x000fe20000410000 */
[----:B------:R-:W-:Y:S01]  /*e190*/  FFMA.FTZ R30, R4, R31, R37 ;  /* 0x0000001f041e7223 */ /* 0x000fe20000010025 */
[----:B------:R-:W-:Y:S01]  /*e1a0*/  FMUL.FTZ R4, R33, R24 ;  /* 0x0000001821047220 */ /* 0x000fe20000410000 */
[C---:B------:R-:W-:Y:S01]  /*e1b0*/  FFMA.FTZ R32, R5.reuse, R66, -R32 ;  /* 0x0000004205207223 */ /* 0x040fe20000010820 */
[----:B------:R-:W-:Y:S01]  /*e1c0*/  FFMA.FTZ R28, R5, R28, R25 ;  /* 0x0000001c051c7223 */ /* 0x000fe20000010019 */
[-C--:B------:R-:W-:Y:S01]  /*e1d0*/  FMUL.FTZ R34, R33, R20.reuse ;  /* 0x0000001421227220 */ /* 0x080fe20000410000 */
[----:B------:R-:W-:Y:S01]  /*e1e0*/  LOP3.LUT R26, R26, 0xffff0000, RZ, 0xc0, !PT ;  /* 0xffff00001a1a7812 */ /* 0x000fe200078ec0ff */
[C---:B------:R-:W-:Y:S01]  /*e1f0*/  FFMA.FTZ R20, R29.reuse, R20, -R4 ;  /* 0x000000141d147223 */ /* 0x040fe20000010804 */
[----:B------:R-:W-:Y:S01]  /*e200*/  LOP3.LUT R5, R74, 0xffff0000, RZ, 0xc0, !PT ;  /* 0xffff00004a057812 */ /* 0x000fe200078ec0ff */
[----:B------:R-:W-:Y:S01]  /*e210*/  FFMA.FTZ R34, R29, R24, R34 ;  /* 0x000000181d227223 */ /* 0x000fe20000010022 */
[----:B------:R-:W-:-:S02]  /*e220*/  LOP3.LUT R27, R27, 0xffff0000, RZ, 0xc0, !PT ;  /* 0xffff00001b1b7812 */ /* 0x000fc400078ec0ff */
[----:B------:R-:W-:Y:S01]  /*e230*/  LOP3.LUT R45, R45, 0xffff0000, RZ, 0xc0, !PT ;  /* 0xffff00002d2d7812 */ /* 0x000fe200078ec0ff */
[----:B------:R-:W-:Y:S01]  /*e240*/  FMUL.FTZ R25, R26, R5 ;  /* 0x000000051a197220 */ /* 0x000fe20000410000 */
[----:B------:R-:W-:Y:S02]  /*e250*/  LOP3.LUT R4, R75, 0xffff0000, RZ, 0xc0, !PT ;  /* 0xffff00004b047812 */ /* 0x000fe400078ec0ff */
[----:B------:R-:W-:Y:S01]  /*e260*/  LOP3.LUT R46, R46, 0xffff0000, RZ, 0xc0, !PT ;  /* 0xffff00002e2e7812 */ /* 0x000fe200078ec0ff */
[-C--:B------:R-:W-:Y:S01]  /*e270*/  FMUL.FTZ R26, R26, R45.reuse ;  /* 0x0000002d1a1a7220 */ /* 0x080fe20000410000 */
[----:B------:R-:W-:Y:S01]  /*e280*/  FFMA.FTZ R45, R6, R45, -R25 ;  /* 0x0000002d062d7223 */ /* 0x000fe20000010819 */
[C---:B------:R-:W-:Y:S01]  /*e290*/  FMUL.FTZ R24, R27.reuse, R4 ;  /* 0x000000041b187220 */ /* 0x040fe20000410000 */
[----:B------:R-:W-:Y:S01]  /*e2a0*/  F2FP.BF16.F32.PACK_AB R25, R28, R47 ;  /* 0x0000002f1c19723e */ /* 0x000fe200000010ff */
[-C--:B------:R-:W-:Y:S01]  /*e2b0*/  FMUL.FTZ R29, R27, R46.reuse ;  /* 0x0000002e1b1d7220 */ /* 0x080fe20000410000 */
[----:B------:R-:W-:Y:S01]  /*e2c0*/  FFMA.FTZ R27, R6, R5, R26 ;  /* 0x00000005061b7223 */ /* 0x000fe2000001001a */
[C---:B------:R-:W-:Y:S01]  /*e2d0*/  FFMA.FTZ R46, R7.reuse, R46, -R24 ;  /* 0x0000002e072e7223 */ /* 0x040fe20000010818 */
[----:B------:R-:W-:Y:S01]  /*e2e0*/  F2FP.BF16.F32.PACK_AB R5, R32, R43 ;  /* 0x0000002b2005723e */ /* 0x000fe200000010ff */
[----:B------:R-:W-:Y:S01]  /*e2f0*/  FFMA.FTZ R36, R7, R4, R29 ;  /* 0x0000000407247223 */ /* 0x000fe2000001001d */
[----:B------:R-:W-:-:S02]  /*e300*/  F2FP.BF16.F32.PACK_AB R4, R35, R38 ;  /* 0x000000262304723e */ /* 0x000fc400000010ff */
[----:B------:R-:W-:Y:S02]  /*e310*/  F2FP.BF16.F32.PACK_AB R6, R45, R20 ;  /* 0x000000142d06723e */ /* 0x000fe400000010ff */
[----:B------:R-:W-:Y:S02]  /*e320*/  F2FP.BF16.F32.PACK_AB R26, R27, R34 ;  /* 0x000000221b1a723e */ /* 0x000fe400000010ff */
[----:B------:R-:W-:Y:S02]  /*e330*/  F2FP.BF16.F32.PACK_AB R7, R46, R49 ;  /* 0x000000312e07723e */ /* 0x000fe400000010ff */
[----:B------:R-:W-:Y:S02]  /*e340*/  F2FP.BF16.F32.PACK_AB R24, R30, R41 ;  /* 0x000000291e18723e */ /* 0x000fe400000010ff */
[----:B------:R-:W-:Y:S01]  /*e350*/  F2FP.BF16.F32.PACK_AB R27, R36, R39 ;  /* 0x00000027241b723e */ /* 0x000fe200000010ff */
[----:B------:R3:W-:Y:S04]  /*e360*/  STS.128 [R220], R4 ;  /* 0x00000004dc007388 */ /* 0x0007e80000000c00 */
[----:B------:R3:W-:Y:S02]  /*e370*/  STS.128 [R21+0x10400], R24 ;  /* 0x0104001815007388 */ /* 0x0007e40000000c00 */
.L_x_1829:
[----:B------:R-:W-:Y:S05]  /*e380*/  BSYNC B1 ;  /* 0x0000000000017941 */ /* 0x000fea0003800000 */
.L_x_1828:
[----:B------:R-:W-:Y:S01]  /*e390*/  PRMT R20, R3, 0x5410, R0 ;  /* 0x0000541003147816 */ /* 0x000fe20000000000 */
[----:B------:R-:W-:Y:S06]  /*e3a0*/  @P0 BRA `(.L_x_1813) ;  /* 0x0000000400980947 */ /* 0x000fec0003800000 */
[----:B------:R-:W-:Y:S01]  /*e3b0*/  LEA.HI R56, R56, R207, RZ, 0x1d ;  /* 0x000000cf38387211 */ /* 0x000fe200078fe8ff */
[----:B--23--:R-:W2:Y:S01]  /*e3c0*/  LDS.128 R4, [R219] ;  /* 0x00000000db047984 */ /* 0x00cea20000000c00 */
[--C-:B------:R-:W-:Y:S02]  /*e3d0*/  SHF.R.U64 R21, R12, 0x10, R13.reuse ;  /* 0x000000100c157819 */ /* 0x100fe4000000120d */
[----:B------:R-:W-:Y:S01]  /*e3e0*/  SHF.R.S32.HI R3, RZ, 0x1f, R56 ;  /* 0x0000001fff037819 */ /* 0x000fe20000011438 */
[----:B------:R-:W-:Y:S01]  /*e3f0*/  IMAD.SHL.U32 R0, R56, 0x8, RZ ;  /* 0x0000000838007824 */ /* 0x000fe200078e00ff */
[----:B------:R-:W-:Y:S02]  /*e400*/  SHF.R.U32.HI R12, RZ, 0x10, R13 ;  /* 0x00000010ff0c7819 */ /* 0x000fe4000001160d */
[----:B------:R-:W-:Y:S02]  /*e410*/  LEA.HI R56, R3, R56, RZ, 0x3 ;  /* 0x0000003803387211 */ /* 0x000fe400078f18ff */
[----:B------:R-:W-:-:S02]  /*e420*/  LOP3.LUT R3, R197, 0x38, R0, 0xf8, !PT ;  /* 0x00000038c5037812 */ /* 0x000fc400078ef800 */
[--C-:B------:R-:W-:Y:S01]  /*e430*/  SHF.R.U64 R0, R8, 0x10, R9.reuse ;  /* 0x0000001008007819 */ /* 0x100fe20000001209 */
[----:B------:R-:W-:Y:S01]  /*e440*/  IMAD.SHL.U32 R56, R56, 0x400, RZ ;  /* 0x0000040038387824 */ /* 0x000fe200078e00ff */
[----:B------:R-:W-:Y:S02]  /*e450*/  LOP3.LUT R3, R3, R226, RZ, 0x3c, !PT ;  /* 0x000000e203037212 */ /* 0x000fe400078e3cff */
[----:B------:R-:W-:Y:S02]  /*e460*/  SHF.R.U32.HI R8, RZ, 0x10, R9 ;  /* 0x00000010ff087819 */ /* 0x000fe40000011609 */
[----:B------:R-:W-:Y:S02]  /*e470*/  LOP3.LUT R56, R56, 0x7fffe000, RZ, 0xc0, !PT ;  /* 0x7fffe00038387812 */ /* 0x000fe400078ec0ff */
[----:B------:R-:W-:Y:S02]  /*e480*/  PRMT R57, R57, 0x5410, R0 ;  /* 0x0000541039397816 */ /* 0x000fe40000000000 */
[----:B------:R-:W-:-:S02]  /*e490*/  IADD3 R3, R3, R56, R200 ;  /* 0x0000003803037210 */ /* 0x000fc40007ffe0c8 */
[--C-:B------:R-:W-:Y:S02]  /*e4a0*/  SHF.R.U64 R9, R10, 0x10, R11.reuse ;  /* 0x000000100a097819 */ /* 0x100fe4000000120b */
[----:B------:R-:W-:Y:S01]  /*e4b0*/  SHF.R.U32.HI R10, RZ, 0x10, R11 ;  /* 0x00000010ff0a7819 */ /* 0x000fe2000001160b */
[----:B------:R-:W-:Y:S01]  /*e4c0*/  IMAD R3, R3, 0x2, R2 ;  /* 0x0000000203037824 */ /* 0x000fe200078e0202 */
[----:B------:R-:W-:Y:S02]  /*e4d0*/  PRMT R71, R71, 0x5410, R12 ;  /* 0x0000541047477816 */ /* 0x000fe4000000000c */
[--C-:B-1----:R-:W-:Y:S02]  /*e4e0*/  SHF.R.U64 R28, R14, 0x10, R15.reuse ;  /* 0x000000100e1c7819 */ /* 0x102fe4000000120f */
[----:B------:R-:W1:Y:S01]  /*e4f0*/  LDS.128 R24, [R3+0x10400] ;  /* 0x0104000003187984 */ /* 0x000e620000000c00 */
[----:B0-----:R-:W-:Y:S02]  /*e500*/  SHF.R.U32.HI R29, RZ, 0x10, R15 ;  /* 0x00000010ff1d7819 */ /* 0x001fe4000001160f */
[----:B------:R-:W-:-:S02]  /*e510*/  PRMT R70, R70, 0x5410, R21 ;  /* 0x0000541046467816 */ /* 0x000fc40000000015 */
[----:B------:R-:W-:Y:S02]  /*e520*/  PRMT R67, R67, 0x5410, R8 ;  /* 0x0000541043437816 */ /* 0x000fe40000000008 */
[----:B------:R-:W-:Y:S01]  /*e530*/  PRMT R28, R20, 0x5432, R28 ;  /* 0x00005432141c7816 */ /* 0x000fe2000000001c */
[----:B------:R-:W-:Y:S01]  /*e540*/  IMAD.U32 R21, R70, 0x10000, RZ ;  /* 0x0001000046157824 */ /* 0x000fe200078e00ff */
[----:B------:R-:W-:Y:S01]  /*e550*/  PRMT R29, R20, 0x5410, R29 ;  /* 0x00005410141d7816 */ /* 0x000fe2000000001d */
[----:B--2---:R-:W-:Y:S01]  /*e560*/  IMAD.U32 R0, R4, 0x10000, RZ ;  /* 0x0001000004007824 */ /* 0x004fe200078e00ff */
[----:B------:R-:W-:Y:S01]  /*e570*/  PRMT R69, R69, 0x5410, R10 ;  /* 0x0000541045457816 */ /* 0x000fe2000000000a */
[----:B------:R-:W-:Y:S01]  /*e580*/  IMAD.U32 R8, R5, 0x10000, RZ ;  /* 0x0001000005087824 */ /* 0x000fe200078e00ff */
[----:B------:R-:W-:Y:S01]  /*e590*/  PRMT R68, R68, 0x5410, R9 ;  /* 0x0000541044447816 */ /* 0x000fe20000000009 */
[----:B------:R-:W-:Y:S01]  /*e5a0*/  IMAD.U32 R10, R7, 0x10000, RZ ;  /* 0x00010000070a7824 */ /* 0x000fe200078e00ff */
[----:B------:R-:W-:Y:S01]  /*e5b0*/  LOP3.LUT R4, R4, 0xffff0000, RZ, 0xc0, !PT ;  /* 0xffff000004047812 */ /* 0x000fe200078ec0ff */
[----:B------:R-:W-:Y:S01]  /*e5c0*/  IMAD.U32 R9, R6, 0x10000, RZ ;  /* 0x0001000006097824 */ /* 0x000fe200078e00ff */
[----:B------:R-:W-:-:S02]  /*e5d0*/  LOP3.LUT R5, R5, 0xffff0000, RZ, 0xc0, !PT ;  /* 0xffff000005057812 */ /* 0x000fc400078ec0ff */
[----:B------:R-:W-:Y:S02]  /*e5e0*/  LOP3.LUT R6, R6, 0xffff0000, RZ, 0xc0, !PT ;  /* 0xffff000006067812 */ /* 0x000fe400078ec0ff */
[----:B------:R-:W-:Y:S01]  /*e5f0*/  LOP3.LUT R7, R7, 0xffff0000, RZ, 0xc0, !PT ;  /* 0xffff000007077812 */ /* 0x000fe200078ec0ff */
[C---:B-1----:R-:W-:Y:S01]  /*e600*/  IMAD.U32 R11, R24.reuse, 0x10000, RZ ;  /* 0x00010000180b7824 */ /* 0x042fe200078e00ff */
[----:B------:R-:W-:Y:S01]  /*e610*/  LOP3.LUT R12, R24, 0xffff0000, RZ, 0xc0, !PT ;  /* 0xffff0000180c7812 */ /* 0x000fe200078ec0ff */
[C---:B------:R-:W-:Y:S01]  /*e620*/  IMAD.U32 R13, R25.reuse, 0x10000, RZ ;  /* 0x00010000190d7824 */ /* 0x040fe200078e00ff */
[----:B------:R-:W-:Y:S01]  /*e630*/  LOP3.LUT R24, R25, 0xffff0000, RZ, 0xc0, !PT ;  /* 0xffff000019187812 */ /* 0x000fe200078ec0ff */
[----:B------:R-:W-:Y:S01]  /*e640*/  IMAD.U32 R25, R57, 0x10000, RZ ;  /* 0x0001000039197824 */ /* 0x000fe200078e00ff */
[C---:B------:R-:W-:Y:S01]  /*e650*/  LOP3.LUT R15, R26.reuse, 0xffff0000, RZ, 0xc0, !PT ;  /* 0xffff00001a0f7812 */ /* 0x040fe200078ec0ff */
[----:B------:R-:W-:Y:S01]  /*e660*/  IMAD.U32 R14, R26, 0x10000, RZ ;  /* 0x000100001a0e7824 */ /* 0x000fe200078e00ff */
[C---:B------:R-:W-:Y:S01]  /*e670*/  LOP3.LUT R26, R27.reuse, 0xffff0000, RZ, 0xc0, !PT ;  /* 0xffff00001b1a7812 */ /* 0x040fe200078ec0ff */
[----:B------:R-:W-:-:S02]  /*e680*/  IMAD.U32 R20, R27, 0x10000, RZ ;  /* 0x000100001b147824 */ /* 0x000fc400078e00ff */
[----:B------:R-:W-:Y:S01]  /*e690*/  FMUL.FTZ R31, R11, R25 ;  /* 0x000000190b1f7220 */ /* 0x000fe20000410000 */
[----:B------:R-:W-:Y:S02]  /*e6a0*/  IMAD.U32 R27, R67, 0x10000, RZ ;  /* 0x00010000431b7824 */ /* 0x000fe400078e00ff */
[-C--:B------:R-:W-:Y:S01]  /*e6b0*/  FMUL.FTZ R33, R11, R21.reuse ;  /* 0x000000150b217220 */ /* 0x080fe20000410000 */
[----:B------:R-:W-:Y:S02]  /*e6c0*/  IMAD.U32 R11, R71, 0x10000, RZ ;  /* 0x00010000470b7824 */ /* 0x000fe400078e00ff */
[----:B------:R-:W-:Y:S01]  /*e6d0*/  FFMA.FTZ R30, R0, R21, -R31 ;  /* 0x00000015001e7223 */ /* 0x000fe2000001081f */
[----:B------:R-:W-:Y:S01]  /*e6e0*/  FMUL.FTZ R35, R13, R27 ;  /* 0x0000001b0d237220 */ /* 0x000fe20000410000 */
[----:B------:R-:W-:Y:S02]  /*e6f0*/  IMAD.U32 R31, R69, 0x10000, RZ ;  /* 0x00010000451f7824 */ /* 0x000fe400078e00ff */
[----:B------:R-:W-:Y:S01]  /*e700*/  FMUL.FTZ R13, R13, R11 ;  /* 0x0000000b0d0d7220 */ /* 0x000fe20000410000 */
[----:B------:R-:W-:-:S02]  /*e710*/  IMAD.U32 R21, R29, 0x10000, RZ ;  /* 0x000100001d157824 */ /* 0x000fc400078e00ff */
[----:B------:R-:W-:Y:S01]  /*e720*/  FFMA.FTZ R35, R8, R11, -R35 ;  /* 0x0000000b08237223 */ /* 0x000fe20000010823 */
[----:B------:R-:W-:Y:S01]  /*e730*/  FMUL.FTZ R11, R20, R31 ;  /* 0x0000001f140b7220 */ /* 0x000fe20000410000 */
[----:B------:R-:W-:Y:S01]  /*e740*/  FFMA.FTZ R33, R0, R25, R33 ;  /* 0x0000001900217223 */ /* 0x000fe20000010021 */
[-C--:B------:R-:W-:Y:S01]  /*e750*/  FMUL.FTZ R0, R20, R21.reuse ;  /* 0x0000001514007220 */ /* 0x080fe20000410000 */
[----:B------:R-:W-:Y:S01]  /*e760*/  LOP3.LUT R57, R57, 0xffff0000, RZ, 0xc0, !PT ;  /* 0xffff000039397812 */ /* 0x000fe200078ec0ff */
[----:B------:R-:W-:Y:S01]  /*e770*/  FFMA.FTZ R20, R10, R21, -R11 ;  /* 0x000000150a147223 */ /* 0x000fe2000001080b */
[----:B------:R-:W-:Y:S01]  /*e780*/  LOP3.LUT R11, R70, 0xffff0000, RZ, 0xc0, !PT ;  /* 0xffff0000460b7812 */ /* 0x000fe200078ec0ff */
[----:B------:R-:W-:Y:S01]  /*e790*/  FFMA.FTZ R27, R8, R27, R13 ;  /* 0x0000001b081b7223 */ /* 0x000fe2000001000d */
[----:B------:R-:W-:Y:S01]  /*e7a0*/  LOP3.LUT R67, R67, 0xffff0000, RZ, 0xc0, !PT ;  /* 0xffff000043437812 */ /* 0x000fe200078ec0ff */
[C---:B------:R-:W-:Y:S01]  /*e7b0*/  FMUL.FTZ R13, R12.reuse, R57 ;  /* 0x000000390c0d7220 */ /* 0x040fe20000410000 */
[----:B------:R-:W-:Y:S01]  /*e7c0*/  LOP3.LUT R71, R71, 0xffff0000, RZ, 0xc0, !PT ;  /* 0xffff000047477812 */ /* 0x000fe200078ec0ff */
[----:B------:R-:W-:Y:S01]  /*e7d0*/  FMUL.FTZ R21, R12, R11 ;  /* 0x0000000b0c157220 */ /* 0x000fe20000410000 */
[----:B------:R-:W-:-:S02]  /*e7e0*/  IMAD.U32 R8, R68, 0x10000, RZ ;  /* 0x0001000044087824 */ /* 0x000fc400078e00ff */
[----:B------:R-:W-:Y:S01]  /*e7f0*/  FFMA.FTZ R31, R10, R31, R0 ;  /* 0x0000001f0a1f7223 */ /* 0x000fe20000010000 */
[----:B------:R-:W-:Y:S01]  /*e800*/  FFMA.FTZ R13, R4, R11, -R13 ;  /* 0x0000000b040d7223 */ /* 0x000fe2000001080d */
[----:B------:R-:W-:Y:S02]  /*e810*/  IMAD.U32 R0, R28, 0x10000, RZ ;  /* 0x000100001c007824 */ /* 0x000fe400078e00ff */
[----:B------:R-:W-:Y:S01]  /*e820*/  FMUL.FTZ R12, R24, R67 ;  /* 0x00000043180c7220 */ /* 0x000fe20000410000 */
[----:B------:R-:W-:Y:S01]  /*e830*/  FFMA.FTZ R10, R4, R57, R21 ;  /* 0x00000039040a7223 */ /* 0x000fe20000010015 */
[-C--:B------:R-:W-:Y:S01]  /*e840*/  FMUL.FTZ R24, R24, R71.reuse ;  /* 0x0000004718187220 */ /* 0x080fe20000410000 */
        /* <DEDUP_REMOVED lines=8> */
[----:B------:R-:W-:Y:S01]  /*e8d0*/  FFMA.FTZ R0, R9, R0, -R4 ;  /* 0x0000000009007223 */ /* 0x000fe20000010804 */
[C---:B------:R-:W-:Y:S01]  /*e8e0*/  FMUL.FTZ R5, R15.reuse, R68 ;  /* 0x000000440f057220 */ /* 0x040fe20000410000 */
[C---:B------:R-:W-:Y:S01]  /*e8f0*/  FMUL.FTZ R4, R26.reuse, R69 ;  /* 0x000000451a047220 */ /* 0x040fe20000410000 */
[-C--:B------:R-:W-:Y:S01]  /*e900*/  FMUL.FTZ R15, R15, R28.reuse ;  /* 0x0000001c0f0f7220 */ /* 0x080fe20000410000 */
[-C--:B------:R-:W-:Y:S01]  /*e910*/  FMUL.FTZ R26, R26, R29.reuse ;  /* 0x0000001d1a1a7220 */ /* 0x080fe20000410000 */
[C---:B------:R-:W-:Y:S01]  /*e920*/  FFMA.FTZ R11, R6.reuse, R28, -R5 ;  /* 0x0000001c060b7223 */ /* 0x040fe20000010805 */
        /* <DEDUP_REMOVED lines=10> */
[----:B------:R-:W-:Y:S01]  /*e9d0*/  F2FP.BF16.F32.PACK_AB R10, R15, R14 ;  /* 0x0000000e0f0a723e */ /* 0x000fe200000010ff */
[----:B------:R4:W-:Y:S01]  /*e9e0*/  STS.128 [R219], R4 ;  /* 0x00000004db007388 */ /* 0x0009e20000000c00 */
[----:B------:R-:W-:-:S05]  /*e9f0*/  F2FP.BF16.F32.PACK_AB R11, R26, R31 ;  /* 0x0000001f1a0b723e */ /* 0x000fca00000010ff */
[----:B------:R4:W-:Y:S02]  /*ea00*/  STS.128 [R3+0x10400], R8 ;  /* 0x0104000803007388 */ /* 0x0009e40000000c00 */
.L_x_1813:
[----:B------:R-:W-:Y:S05]  /*ea10*/  BSYNC B0 ;  /* 0x0000000000007941 */ /* 0x000fea0003800000 */
.L_x_1785:
        /* <DEDUP_REMOVED lines=8> */
.L_x_1783:
[----:B------:R-:W-:-:S13]  /*eaa0*/  ISETP.NE.AND P0, PT, R191, 0x3, PT ;  /* 0x00000003bf00780c */ /* 0x000fda0003f05270 */
[----:B------:R-:W-:Y:S05]  /*eab0*/  @!P0 BRA `(.L_x_1830) ;  /* 0x0000000000048947 */ /* 0x000fea0003800000 */
[----:B------:R-:W-:Y:S01]  /*eac0*/  BPT.TRAP 0x1 ;  /* 0x000000040000795c */ /* 0x000fe20000300000 */
.L_x_1830:
[----:B----4-:R-:W-:Y:S01]  /*ead0*/  IMAD R11, R22, 0x8, R2 ;  /* 0x00000008160b7824 */ /* 0x010fe200078e0202 */
[----:B------:R-:W-:-:S04]  /*eae0*/  SHF.L.U32 R0, R186, 0x1f, RZ ;  /* 0x0000001fba007819 */ /* 0x000fc800000006ff */
[----:B------:R4:W0:Y:S01]  /*eaf0*/  SYNCS.PHASECHK.TRANS64.TRYWAIT P2, [R11+URZ+0x28830], R0 ;  /* 0x028830000b0075a7 */ /* 0x000822000804017f */
[----:B------:R-:W-:Y:S05]  /*eb00*/  @!P0 BRA `(.L_x_1831) ;  /* 0x0000000000048947 */ /* 0x000fea0003800000 */
[----:B------:R-:W-:Y:S01]  /*eb10*/  BPT.TRAP 0x1 ;  /* 0x000000040000795c */ /* 0x000fe20000300000 */
.L_x_1831:
[----:B-12---:R-:W1:Y:S02]  /*eb20*/  S2R R3, SR_TID.X ;  /* 0x0000000000037919 */ /* 0x006e640000002100 */
[----:B-1----:R-:W-:-:S04]  /*eb30*/  LOP3.LUT R3, R3, 0x7f, RZ, 0xc0, !PT ;  /* 0x0000007f03037812 */ /* 0x002fc800078ec0ff */
[----:B------:R-:W-:Y:S01]  /*eb40*/  ISETP.NE.AND P1, PT, R3, RZ, PT ;  /* 0x000000ff0300720c */ /* 0x000fe20003f25270 */
[----:B0-----:R-:W-:-:S12]  /*eb50*/  @P2 BRA `(.L_x_1832) ;  /* 0x0000000000082947 */ /* 0x001fd80003800000 */
[----:B------:R-:W0:Y:S02]  /*eb60*/  SYNCS.PHASECHK.TRANS64.TRYWAIT P2, [R11+URZ+0x28830], R0 ;  /* 0x028830000b0075a7 */ /* 0x000e24000804017f */
[----:B0-----:R-:W-:Y:S05]  /*eb70*/  @!P2 BRA `(.L_x_1833) ;  /* 0x0000017400e4a947 */ /* 0x001fea0003800000 */
.L_x_1832:
[----:B------:R-:W-:Y:S05]  /*eb80*/  WARPSYNC.ALL ;  /* 0x0000000000007948 */ /* 0x000fea0003800000 */
[----:B0---4-:R-:W-:Y:S01]  /*eb90*/  VIADD R0, R2, 0x18400 ;  /* 0x0001840002007836 */ /* 0x011fe20000000000 */
[----:B------:R-:W-:Y:S01]  /*eba0*/  R2UR UR44, R42 ;  /* 0x000000002a2c72ca */ /* 0x000fe200000e0000 */
[----:B---3--:R-:W-:Y:S01]  /*ebb0*/  IMAD.MOV.U32 R5, RZ, RZ, 0x40000040 ;  /* 0x40000040ff057424 */ /* 0x008fe200078e00ff */
[----:B------:R-:W-:Y:S01]  /*ebc0*/  WARPGROUP.ARRIVE ;  /* 0x00000000000079c5 */ /* 0x000fe20000000000 */
[----:B------:R-:W-:Y:S01]  /*ebd0*/  UMOV UR45, 0x40000040 ;  /* 0x40000040002d7882 */ /* 0x000fe20000000000 */
[----:B------:R-:W-:Y:S01]  /*ebe0*/  SHF.R.U32.HI R0, RZ, 0x4, R0 ;  /* 0x00000004ff007819 */ /* 0x000fe20000011600 */
[----:B------:R-:W-:Y:S01]  /*ebf0*/  IMAD.MOV.U32 R9, RZ, RZ, 0x40000040 ;  /* 0x40000040ff097424 */ /* 0x000fe200078e00ff */
[----:B------:R-:W-:Y:S01]  /*ec00*/  R2UR UR47, R5 ;  /* 0x00000000052f72ca */ /* 0x000fe200000e0000 */
[----:B------:R-:W-:Y:S01]  /*ec10*/  UMOV UR9, 0x40000040 ;  /* 0x4000004000097882 */ /* 0x000fe20000000000 */
[----:B------:R-:W-:Y:S01]  /*ec20*/  LOP3.LUT R0, R0, 0x3fff, RZ, 0xc0, !PT ;  /* 0x00003fff00007812 */ /* 0x000fe200078ec0ff */
[----:B------:R-:W-:Y:S01]  /*ec30*/  UMOV UR13, 0x40000040 ;  /* 0x40000040000d7882 */ /* 0x000fe20000000000 */
[----:B------:R-:W-:Y:S01]  /*ec40*/  R2UR UR11, R9 ;  /* 0x00000000090b72ca */ /* 0x000fe200000e0000 */
[----:B------:R-:W-:Y:S01]  /*ec50*/  IMAD.MOV.U32 R9, RZ, RZ, 0x40000040 ;  /* 0x40000040ff097424 */ /* 0x000fe200078e00ff */
[----:B------:R-:W-:Y:S01]  /*ec60*/  LOP3.LUT R7, R0, 0x10000, RZ, 0xfc, !PT ;  /* 0x0001000000077812 */ /* 0x000fe200078efcff */
[----:B------:R-:W-:Y:S01]  /*ec70*/  ULOP3.LUT UR44, UR44, 0x10000, URZ, 0xfc, !UPT ;  /* 0x000100002c2c7892 */ /* 0x000fe2000f8efc3f */
[----:B------:R-:W-:Y:S01]  /*ec80*/  IMAD.MOV.U32 R5, RZ, RZ, 0x40000040 ;  /* 0x40000040ff057424 */ /* 0x000fe200078e00ff */
[----:B------:R-:W-:Y:S01]  /*ec90*/  UMOV UR17, 0x40000040 ;  /* 0x4000004000117882 */ /* 0x000fe20000000000 */
[----:B------:R-:W-:Y:S01]  /*eca0*/  R2UR UR15, R9 ;  /* 0x00000000090f72ca */ /* 0x000fe200000e0000 */
[----:B------:R-:W-:Y:S01]  /*ecb0*/  IMAD R4, R22, 0x800, R7 ;  /* 0x0000080016047824 */ /* 0x000fe200078e0207 */
[----:B------:R-:W-:Y:S01]  /*ecc0*/  UIADD3 UR8, UR44, 0x2, URZ ;  /* 0x000000022c087890 */ /* 0x000fe2000fffe03f */
[----:B------:R-:W-:Y:S01]  /*ecd0*/  IMAD.MOV.U32 R9, RZ, RZ, 0x40000040 ;  /* 0x40000040ff097424 */ /* 0x000fe200078e00ff */
[----:B------:R-:W-:Y:S01]  /*ece0*/  UIADD3 UR12, UR44, 0x4, URZ ;  /* 0x000000042c0c7890 */ /* 0x000fe2000fffe03f */
[C---:B------:R-:W-:Y:S01]  /*ecf0*/  VIADD R8, R4.reuse, 0x2 ;  /* 0x0000000204087836 */ /* 0x040fe20000000000 */
[----:B------:R-:W-:Y:S01]  /*ed00*/  R2UR UR46, R4 ;  /* 0x00000000042e72ca */ /* 0x000fe200000e0000 */
[----:B------:R-:W-:Y:S01]  /*ed10*/  UIADD3 UR16, UR44, 0x6, URZ ;  /* 0x000000062c107890 */ /* 0x000fe2000fffe03f */
[----:B------:R-:W-:Y:S01]  /*ed20*/  R2UR UR19, R9 ;  /* 0x00000000091372ca */ /* 0x000fe200000e0000 */
[----:B------:R-:W-:Y:S01]  /*ed30*/  IMAD.MOV.U32 R9, RZ, RZ, 0x40000040 ;  /* 0x40000040ff097424 */ /* 0x000fe200078e00ff */
[----:B------:R-:W-:Y:S01]  /*ed40*/  R2UR UR10, R8 ;  /* 0x00000000080a72ca */ /* 0x000fe200000e0000 */
[----:B------:R-:W-:Y:S01]  /*ed50*/  VIADD R8, R4, 0x4 ;  /* 0x0000000404087836 */ /* 0x000fe20000000000 */
[----:B------:R-:W-:Y:S01]  /*ed60*/  UIADD3 UR20, UR44, 0x400, URZ ;  /* 0x000004002c147890 */ /* 0x000fe2000fffe03f */
[----:B------:R-:W-:Y:S01]  /*ed70*/  R2UR UR35, R5 ;  /* 0x00000000052372ca */ /* 0x000fe200000e0000 */
[----:B------:R-:W-:Y:S01]  /*ed80*/  UMOV UR21, 0x40000040 ;  /* 0x4000004000157882 */ /* 0x000fe20000000000 */
[----:B------:R-:W-:Y:S01]  /*ed90*/  R2UR UR23, R9 ;  /* 0x00000000091772ca */ /* 0x000fe200000e0000 */
[----:B------:R-:W-:Y:S01]  /*eda0*/  IMAD.MOV.U32 R9, RZ, RZ, 0x40000040 ;  /* 0x40000040ff097424 */ /* 0x000fe200078e00ff */
[----:B------:R-:W-:Y:S01]  /*edb0*/  R2UR UR14, R8 ;  /* 0x00000000080e72ca */ /* 0x000fe200000e0000 */
[----:B------:R-:W-:Y:S01]  /*edc0*/  VIADD R8, R4, 0x6 ;  /* 0x0000000604087836 */ /* 0x000fe20000000000 */
[----:B------:R-:W-:Y:S01]  /*edd0*/  HGMMA.64x128x16.F32.BF16 R24, gdesc[UR44], RZ, !UPT, gsb0 ;  /* 0x01e000002c1879f0 */ /* 0x000fe2000c0018ff */
[----:B------:R-:W-:Y:S01]  /*ede0*/  UIADD3 UR24, UR44, 0x402, URZ ;  /* 0x000004022c187890 */ /* 0x000fe2000fffe03f */
[----:B------:R-:W-:Y:S01]  /*edf0*/  R2UR UR27, R9 ;  /* 0x00000000091b72ca */ /* 0x000fe200000e0000 */
[----:B------:R-:W-:Y:S01]  /*ee00*/  UMOV UR25, 0x40000040 ;  /* 0x4000004000197882 */ /* 0x000fe20000000000 */
[----:B------:R-:W-:Y:S01]  /*ee10*/  R2UR UR18, R8 ;  /* 0x00000000081272ca */ /* 0x000fe200000e0000 */
[----:B------:R-:W-:Y:S01]  /*ee20*/  VIADD R8, R4, 0x400 ;  /* 0x0000040004087836 */ /* 0x000fe20000000000 */
[----:B------:R-:W-:Y:S01]  /*ee30*/  UIADD3 UR28, UR44, 0x404, URZ ;  /* 0x000004042c1c7890 */ /* 0x000fe2000fffe03f */
[----:B------:R-:W-:Y:S01]  /*ee40*/  IMAD.MOV.U32 R9, RZ, RZ, 0x40000040 ;  /* 0x40000040ff097424 */ /* 0x000fe200078e00ff */
[----:B------:R-:W-:Y:S01]  /*ee50*/  UMOV UR29, 0x40000040 ;  /* 0x40000040001d7882 */ /* 0x000fe20000000000 */
[----:B------:R-:W-:Y:S01]  /*ee60*/  UIADD3 UR32, UR44, 0x406, URZ ;  /* 0x000004062c207890 */ /* 0x000fe2000fffe03f */
[----:B------:R-:W-:Y:S01]  /*ee70*/  R2UR UR22, R8 ;  /* 0x00000000081672ca */ /* 0x000fe200000e0000 */
[----:B------:R-:W-:Y:S01]  /*ee80*/  VIADD R8, R4, 0x402 ;  /* 0x0000040204087836 */ /* 0x000fe20000000000 */
[----:B------:R-:W-:Y:S01]  /*ee90*/  R2UR UR31, R9 ;  /* 0x00000000091f72ca */ /* 0x000fe200000e0000 */
[----:B------:R-:W-:Y:S01]  /*eea0*/  UMOV UR33, 0x40000040 ;  /* 0x4000004000217882 */ /* 0x000fe20000000000 */
[----:B------:R-:W0:Y:S01]  /*eeb0*/  LDC R0, c[0x0][0x448] ;  /* 0x00011200ff007b82 */ /* 0x000e220000000800 */
[----:B------:R-:W-:Y:S01]  /*eec0*/  ULDC UR4, c[0x0][0x9dc] ;  /* 0x0002770000047ab9 */ /* 0x000fe20000000800 */
[----:B------:R-:W-:Y:S01]  /*eed0*/  R2UR UR26, R8 ;  /* 0x00000000081a72ca */ /* 0x000fe200000e0000 */
[----:B------:R-:W-:-:S02]  /*eee0*/  VIADD R8, R4, 0x404 ;  /* 0x0000040404087836 */ /* 0x000fc40000000000 */
[----:B------:R-:W-:Y:S02]  /*eef0*/  VIADD R4, R4, 0x406 ;  /* 0x0000040604047836 */ /* 0x000fe40000000000 */
[----:B------:R-:W-:Y:S01]  /*ef00*/  IMAD.U32 R6, RZ, RZ, UR4 ;  /* 0x00000004ff067e24 */ /* 0x000fe2000f8e00ff */
[----:B------:R-:W-:Y:S01]  /*ef10*/  R2UR UR30, R8 ;  /* 0x00000000081e72ca */ /* 0x000fe200000e0000 */
[----:B------:R-:W1:Y:S01]  /*ef20*/  LDC.64 R12, c[0x0][0x9e0] ;  /* 0x00027800ff0c7b82 */ /* 0x000e620000000a00 */
[----:B------:R-:W-:Y:S02]  /*ef30*/  R2UR UR34, R4 ;  /* 0x00000000042272ca */ /* 0x000fe400000e0000 */
[----:B------:R-:W-:Y:S02]  /*ef40*/  LOP3.LUT R8, RZ, R6, RZ, 0x33, !PT ;  /* 0x00000006ff087212 */ /* 0x000fe400078e33ff */
[----:B0-----:R-:W-:Y:S01]  /*ef50*/  ISETP.NE.AND P2, PT, R0, 0x1, PT ;  /* 0x000000010000780c */ /* 0x001fe20003f45270 */
[----:B------:R-:W-:-:S04]  /*ef60*/  IMAD.IADD R0, R195, 0x1, R193 ;  /* 0x00000001c3007824 */ /* 0x000fc800078e02c1 */
[----:B------:R-:W-:Y:S01]  /*ef70*/  IMAD.MOV.U32 R9, RZ, RZ, R0 ;  /* 0x000000ffff097224 */ /* 0x000fe200078e0000 */
[----:B-1----:R-:W-:-:S07]  /*ef80*/  ISETP.GE.AND P3, PT, R13, 0x1, PT ;  /* 0x000000010d00780c */ /* 0x002fce0003f66270 */
[----:B------:R-:W0:Y:S08]  /*ef90*/  @P2 LDC R3, c[0x0][0x44c] ;  /* 0x00011300ff032b82 */ /* 0x000e300000000800 */
[----:B------:R-:W1:Y:S01]  /*efa0*/  @P2 LDC R4, c[0x0][0x450] ;  /* 0x00011400ff042b82 */ /* 0x000e620000000800 */
[----:B0-----:R-:W-:-:S04]  /*efb0*/  @P2 IMAD.HI.U32 R3, R0, R3, RZ ;  /* 0x0000000300032227 */ /* 0x001fc800078e00ff */
[----:B------:R-:W-:Y:S01]  /*efc0*/  @!P1 VIADD R0, R11, 0x28840 ;  /* 0x000288400b009836 */ /* 0x000fe20000000000 */
[----:B------:R-:W-:Y:S02]  /*efd0*/  LEA R11, R129, 0xffffff80, 0x7 ;  /* 0xffffff80810b7811 */ /* 0x000fe400078e38ff */
[----:B-1----:R-:W-:Y:S01]  /*efe0*/  @P2 SHF.R.U32.HI R9, RZ, R4, R3 ;  /* 0x00000004ff092219 */ /* 0x002fe20000011603 */
[----:B------:R-:W-:Y:S01]  /*eff0*/  IMAD.MOV.U32 R4, RZ, RZ, -0x80 ;  /* 0xffffff80ff047424 */ /* 0x000fe200078e00ff */
[----:B------:R-:W-:-:S03]  /*f000*/  @!P1 PRMT R0, RZ, 0x654, R0 ;  /* 0x00000654ff009816 */ /* 0x000fc60000000000 */
[----:B------:R-:W0:Y:S01]  /*f010*/  SHFL.IDX PT, R10, R9, RZ, 0x1c1f ;  /* 0x001c1fff090a7589 */ /* 0x000e2200000e0000 */
[----:B------:R-:W-:-:S04]  /*f020*/  IMAD R15, R129, R4, 0x80 ;  /* 0x00000080810f7424 */ /* 0x000fc800078e0204 */
[----:B------:R-:W-:-:S04]  /*f030*/  VIADD R4, R15, 0x1 ;  /* 0x000000010f047836 */ /* 0x000fc80000000000 */
[----:B------:R-:W-:-:S05]  /*f040*/  IMAD R4, R189, -0x2, R4 ;  /* 0xfffffffebd047824 */ /* 0x000fca00078e0204 */
[----:B------:R-:W-:-:S05]  /*f050*/  IADD3 R3, -R187, R4, R188 ;  /* 0x00000004bb037210 */ /* 0x000fca0007ffe1bc */
[C---:B------:R-:W-:Y:S02]  /*f060*/  IMAD.IADD R21, R3.reuse, 0x1, R12 ;  /* 0x0000000103157824 */ /* 0x040fe400078e020c */
[----:B------:R-:W-:-:S04]  /*f070*/  IMAD.IADD R89, R3, 0x1, R8 ;  /* 0x0000000103597824 */ /* 0x000fc800078e0208 */
[----:B0-----:R-:W-:Y:S01]  /*f080*/  IMAD.IADD R3, R89, 0x1, R10 ;  /* 0x0000000159037824 */ /* 0x001fe200078e020a */
[----:B------:R-:W-:Y:S02]  /*f090*/  WARPGROUP.DEPBAR.LE gsb0, 0x0 ;  /* 0x00008000000079c5 */ /* 0x000fe40000010000 */
[----:B------:R-:W-:-:S06]  /*f0a0*/  WARPGROUP.ARRIVE ;  /* 0x00000000000079c5 */ /* 0x000fcc0000000000 */
        /* <DEDUP_REMOVED lines=21> */
[----:B0-----:R-:W-:-:S04]  /*f200*/  IMAD.IADD R0, R188, 0x1, R15 ;  /* 0x00000001bc007824 */ /* 0x001fc800078e020f */
[----:B------:R-:W-:-:S05]  /*f210*/  IMAD R120, R189, -0x2, R0 ;  /* 0xfffffffebd787824 */ /* 0x000fca00078e0200 */
[----:B------:R-:W-:Y:S01]  /*f220*/  VIADDMNMX R0, R10, R21, R120, PT ;  /* 0x000000150a007246 */ /* 0x000fe20003800178 */
[----:B------:R-:W-:Y:S06]  /*f230*/  @!P3 BRA `(.L_x_1834) ;  /* 0x000000000050b947 */ /* 0x000fec0003800000 */
[----:B------:R-:W-:Y:S01]  /*f240*/  IADD3 R4, -R187, R188, R10 ;  /* 0x000000bcbb047210 */ /* 0x000fe20007ffe10a */
[----:B------:R-:W-:Y:S03]  /*f250*/  BSSY B0, `(.L_x_1835) ;  /* 0x000000e000007945 */ /* 0x000fe60003800000 */
        /* <DEDUP_REMOVED lines=9> */
.L_x_1836:
[----:B------:R-:W-:-:S13]  /*f2f0*/  ISETP.NE.AND P4, PT, R13, 0x1, PT ;  /* 0x000000010d00780c */ /* 0x000fda0003f85270 */
[----:B------:R-:W0:Y:S02]  /*f300*/  @P4 LDC.64 R90, c[0x0][0x9e8] ;  /* 0x00027a00ff5a4b82 */ /* 0x000e240000000a00 */
[----:B0-----:R-:W-:-:S05]  /*f310*/  @P4 IMAD.HI.U32 R8, R4, R90, RZ ;  /* 0x0000005a04084227 */ /* 0x001fca00078e00ff */
[----:B------:R-:W-:-:S07]  /*f320*/  @P4 SHF.R.U32.HI R4, RZ, R91, R8 ;  /* 0x0000005bff044219 */ /* 0x000fce0000011608 */
.L_x_1837:
[----:B------:R-:W-:Y:S05]  /*f330*/  BSYNC B0 ;  /* 0x0000000000007941 */ /* 0x000fea0003800000 */
.L_x_1835:
[----:B------:R-:W-:-:S04]  /*f340*/  IMAD R4, R4, R13, -R11 ;  /* 0x0000000d04047224 */ /* 0x000fc800078e0a0b */
[----:B------:R-:W-:-:S05]  /*f350*/  IMAD R4, R189, -0x2, R4 ;  /* 0xfffffffebd047824 */ /* 0x000fca00078e0204 */
[----:B------:R-:W-:Y:S02]  /*f360*/  VIMNMX R3, R3, R4, !PT ;  /* 0x0000000403037248 */ /* 0x000fe40007fe0100 */
[----:B------:R-:W-:-:S07]  /*f370*/  VIADDMNMX R0, R4, R13, R0, PT ;  /* 0x0000000d04007246 */ /* 0x000fce0003800100 */
.L_x_1834:
[C---:B------:R-:W-:Y:S02]  /*f380*/  ISETP.GE.AND P4, PT, R15.reuse, 0x2, PT ;  /* 0x000000020f00780c */ /* 0x040fe40003f86270 */
[----:B------:R-:W-:Y:S02]  /*f390*/  ISETP.GE.AND P6, PT, R15, 0x9, PT ;  /* 0x000000090f00780c */ /* 0x000fe40003fc6270 */
[----:B------:R-:W-:Y:S02]  /*f3a0*/  ISETP.GT.AND P5, PT, R3, 0x1, !P4 ;  /* 0x000000010300780c */ /* 0x000fe400067a4270 */
[----:B------:R-:W-:Y:S02]  /*f3b0*/  P2R R92, PR, RZ, 0x40 ;  /* 0x00000040ff5c7803 */ /* 0x000fe40000000000 */
[----:B------:R-:W-:-:S04]  /*f3c0*/  ISETP.LT.OR P5, PT, R0, 0x2, P5 ;  /* 0x000000020000780c */ /* 0x000fc80002fa1670 */
[----:B------:R-:W-:Y:S02]  /*f3d0*/  FSEL R134, R25, -INF , !P5 ;  /* 0xff80000019867808 */ /* 0x000fe40006800000 */
[----:B------:R-:W-:Y:S02]  /*f3e0*/  ISETP.GT.AND P5, PT, R3, 0x8, !P6 ;  /* 0x000000080300780c */ /* 0x000fe400077a4270 */
[----:B------:R-:W-:Y:S02]  /*f3f0*/  ISETP.GE.AND P6, PT, R15, 0xa, PT ;  /* 0x0000000a0f00780c */ /* 0x000fe40003fc6270 */
[----:B------:R-:W-:Y:S02]  /*f400*/  ISETP.LT.OR P5, PT, R0, 0x9, P5 ;  /* 0x000000090000780c */ /* 0x000fe40002fa1670 */
[----:B------:R-:W-:Y:S02]  /*f410*/  P2R R93, PR, RZ, 0x40 ;  /* 0x00000040ff5d7803 */ /* 0x000fe40000000000 */
[----:B------:R-:W-:-:S02]  /*f420*/  FSEL R136, R28, -INF , !P5 ;  /* 0xff8000001c887808 */ /* 0x000fc40006800000 */
[----:B------:R-:W-:Y:S02]  /*f430*/  ISETP.GT.AND P5, PT, R3, 0x9, !P6 ;  /* 0x000000090300780c */ /* 0x000fe400077a4270 */
[----:B------:R-:W-:Y:S02]  /*f440*/  ISETP.GE.AND P6, PT, R15, 0x11, PT ;  /* 0x000000110f00780c */ /* 0x000fe40003fc6270 */
[----:B------:R-:W-:Y:S02]  /*f450*/  ISETP.LT.OR P5, PT, R0, 0xa, P5 ;  /* 0x0000000a0000780c */ /* 0x000fe40002fa1670 */
[----:B------:R-:W-:Y:S02]  /*f460*/  P2R R94, PR, RZ, 0x40 ;  /* 0x00000040ff5e7803 */ /* 0x000fe40000000000 */
[----:B------:R-:W-:Y:S02]  /*f470*/  FSEL R138, R29, -INF , !P5 ;  /* 0xff8000001d8a7808 */ /* 0x000fe40006800000 */
[----:B------:R-:W-:-:S02]  /*f480*/  ISETP.GT.AND P5, PT, R3, 0x10, !P6 ;  /* 0x000000100300780c */ /* 0x000fc400077a4270 */
[----:B------:R-:W-:Y:S02]  /*f490*/  ISETP.GE.AND P6, PT, R15, 0x12, PT ;  /* 0x000000120f00780c */ /* 0x000fe40003fc6270 */
[----:B------:R-:W-:Y:S02]  /*f4a0*/  ISETP.LT.OR P5, PT, R0, 0x11, P5 ;  /* 0x000000110000780c */ /* 0x000fe40002fa1670 */
[----:B------:R-:W-:Y:S02]  /*f4b0*/  P2R R95, PR, RZ, 0x40 ;  /* 0x00000040ff5f7803 */ /* 0x000fe40000000000 */
[----:B------:R-:W-:Y:S02]  /*f4c0*/  FSEL R132, R32, -INF , !P5 ;  /* 0xff80000020847808 */ /* 0x000fe40006800000 */
[----:B------:R-:W-:Y:S02]  /*f4d0*/  ISETP.GT.AND P5, PT, R3, 0x11, !P6 ;  /* 0x000000110300780c */ /* 0x000fe400077a4270 */
[----:B------:R-:W-:-:S02]  /*f4e0*/  ISETP.GE.AND P6, PT, R15, 0x19, PT ;  /* 0x000000190f00780c */ /* 0x000fc40003fc6270 */
[----:B------:R-:W-:-:S04]  /*f4f0*/  ISETP.LT.OR P5, PT, R0, 0x12, P5 ;  /* 0x000000120000780c */ /* 0x000fc80002fa1670 */
        /* <DEDUP_REMOVED lines=18> */
[C---:B------:R-:W-:Y:S02]  /*f620*/  ISETP.LT.OR P5, PT, R0.reuse, 0x22, P5 ;  /* 0x000000220000780c */ /* 0x040fe40002fa1670 */
        /* <DEDUP_REMOVED lines=116> */
[----:B0-----:R-:W-:Y:S01]  /*fd70*/  VIADDMNMX R120, R0, R21, R120, PT ;  /* 0x0000001500787246 */ /* 0x001fe20003800178 */
[----:B------:R-:W-:Y:S01]  /*fd80*/  IMAD.IADD R3, R89, 0x1, R0 ;  /* 0x0000000159037824 */ /* 0x000fe200078e0200 */
        /* <DEDUP_REMOVED lines=12> */
.L_x_1840:
[----:B------:R-:W-:-:S13]  /*fe50*/  ISETP.NE.AND P6, PT, R13, 0x1, PT ;  /* 0x000000010d00780c */ /* 0x000fda0003fc5270 */
[----:B------:R-:W0:Y:S02]  /*fe60*/  @P6 LDC.64 R90, c[0x0][0x9e8] ;  /* 0x00027a00ff5a6b82 */ /* 0x000e240000000a00 */
[----:B0-----:R-:W-:-:S05]  /*fe70*/  @P6 IMAD.HI.U32 R90, R0, R90, RZ ;  /* 0x0000005a005a6227 */ /* 0x001fca00078e00ff */
[----:B------:R-:W-:-:S07]  /*fe80*/  @P6 SHF.R.U32.HI R0, RZ, R91, R90 ;  /* 0x0000005bff006219 */ /* 0x000fce000001165a */
.L_x_1841:
[----:B------:R-:W-:Y:S05]  /*fe90*/  BSYNC B0 ;  /* 0x0000000000007941 */ /* 0x000fea0003800000 */
.L_x_1839:
[----:B------:R-:W-:-:S04]  /*fea0*/  IMAD R0, R0, R13, -R11 ;  /* 0x0000000d00007224 */ /* 0x000fc800078e0a0b */
[----:B------:R-:W-:-:S05]  /*feb0*/  IMAD R0, R189, -0x2, R0 ;  /* 0xfffffffebd007824 */ /* 0x000fca00078e0200 */
[----:B------:R-:W-:Y:S02]  /*fec0*/  VIMNMX R3, R3, R0, !PT ;  /* 0x0000000003037248 */ /* 0x000fe40007fe0100 */
[----:B------:R-:W-:-:S07]  /*fed0*/  VIADDMNMX R120, R0, R13, R120, PT ;  /* 0x0000000d00787246 */ /* 0x000fce0003800178 */
.L_x_1838:
[----:B------:R-:W-:Y:S01]  /*fee0*/  ISETP.GT.AND P4, PT, R3, 0x1, !P4 ;  /* 0x000000010300780c */ /* 0x000fe20006784270 */
[----:B------:R-:W-:Y:S01]  /*fef0*/  ULDC UR4, c[0x0][0x988] ;  /* 0x0002620000047ab9 */ /* 0x000fe20000000800 */
[----:B------:R-:W-:Y:S01]  /*ff00*/  ISETP.NE.AND P6, PT, R96, RZ, PT ;  /* 0x000000ff6000720c */ /* 0x000fe20003fc5270 */
[----:B------:R-:W-:Y:S01]  /*ff10*/  IMAD.U32 R11, RZ, RZ, UR4 ;  /* 0x00000004ff0b7e24 */ /* 0x000fe2000f8e00ff */
        /* <DEDUP_REMOVED lines=38> */
[----:B------:R-:W-:Y:S02]  /*10180*/  ISETP.GT.AND P4, PT, R3, 0x19, !P6 ;  /* 0x000000190300780c */ /* 0x000fe40007784270 */
[----:B------:R-:W-:-:S02]  /*10190*/  ISETP.NE.AND P6, PT, R57, RZ, PT ;  /* 0x000000ff3900720c */ /* 0x000fc40003fc5270 */
        /* <DEDUP_REMOVED lines=36> */
[----:B------:R-:W-:Y:S01]  /*103e0*/  ISETP.GT.AND P5, PT, R3, 0x78, !P5 ;  /* 0x000000780300780c */ /* 0x000fe20006fa4270 */
[----:B------:R-:W0:Y:S01]  /*103f0*/  SHFL.BFLY PT, R0, R9, 0x2, 0x1f ;  /* 0x0c401f0009007f89 */ /* 0x000e2200000e0000 */
[----:B------:R-:W-:Y:S02]  /*10400*/  FSEL R50, R50, -INF , !P4 ;  /* 0xff80000032327808 */ /* 0x000fe40006000000 */
[----:B------:R-:W-:Y:S02]  /*10410*/  ISETP.NE.AND P4, PT, R99, RZ, PT ;  /* 0x000000ff6300720c */ /* 0x000fe40003f85270 */
[----:B------:R-:W-:Y:S02]  /*10420*/  ISETP.LT.OR P5, PT, R120, 0x79, P5 ;  /* 0x000000797800780c */ /* 0x000fe40002fa1670 */
[----:B------:R-:W-:Y:S02]  /*10430*/  ISETP.GT.AND P4, PT, R3, 0x31, !P4 ;  /* 0x000000310300780c */ /* 0x000fe40006784270 */
[----:B------:R-:W-:-:S02]  /*10440*/  FSEL R86, R86, -INF , !P5 ;  /* 0xff80000056567808 */ /* 0x000fc40006800000 */
[----:B------:R-:W-:-:S04]  /*10450*/  ISETP.LT.OR P4, PT, R120, 0x32, P4 ;  /* 0x000000327800780c */ /* 0x000fc80002781670 */
[----:B------:R-:W-:Y:S02]  /*10460*/  FSEL R96, R51, -INF , !P4 ;  /* 0xff80000033607808 */ /* 0x000fe40006000000 */
[----:B------:R-:W-:-:S04]  /*10470*/  ISETP.NE.AND P4, PT, R49, RZ, PT ;  /* 0x000000ff3100720c */ /* 0x000fc80003f85270 */
[----:B------:R-:W-:Y:S02]  /*10480*/  ISETP.GT.AND P4, PT, R3, 0x38, !P4 ;  /* 0x000000380300780c */ /* 0x000fe40006784270 */
[----:B0-----:R-:W-:Y:S02]  /*10490*/  FMNMX.FTZ R15, R9, R0, !PT ;  /* 0x00000000090f7209 */ /* 0x001fe40007810000 */
[----:B------:R-:W-:-:S03]  /*104a0*/  ISETP.LT.OR P4, PT, R120, 0x39, P4 ;  /* 0x000000397800780c */ /* 0x000fc60002781670 */
[----:B------:R-:W0:Y:S01]  /*104b0*/  SHFL.BFLY PT, R0, R15, 0x1, 0x1f ;  /* 0x0c201f000f007f89 */ /* 0x000e2200000e0000 */
[----:B------:R-:W-:Y:S02]  /*104c0*/  FSEL R54, R54, -INF , !P4 ;  /* 0xff80000036367808 */ /* 0x000fe40006000000 */
[----:B------:R-:W-:-:S04]  /*104d0*/  ISETP.NE.AND P4, PT, R101, RZ, PT ;  /* 0x000000ff6500720c */ /* 0x000fc80003f85270 */
[----:B------:R-:W-:-:S04]  /*104e0*/  ISETP.GT.AND P4, PT, R3, 0x39, !P4 ;  /* 0x000000390300780c */ /* 0x000fc80006784270 */
[----:B------:R-:W-:-:S04]  /*104f0*/  ISETP.LT.OR P4, PT, R120, 0x3a, P4 ;  /* 0x0000003a7800780c */ /* 0x000fc80002781670 */
[----:B------:R-:W-:Y:S02]  /*10500*/  FSEL R94, R55, -INF , !P4 ;  /* 0xff800000375e7808 */ /* 0x000fe40006000000 */
[----:B------:R-:W-:Y:S02]  /*10510*/  ISETP.NE.AND P4, PT, R53, RZ, PT ;  /* 0x000000ff3500720c */ /* 0x000fe40003f85270 */
[----:B------:R-:W1:Y:S02]  /*10520*/  @P2 LDC R53, c[0x0][0x450] ;  /* 0x00011400ff352b82 */ /* 0x000e640000000800 */
[----:B------:R-:W-:Y:S02]  /*10530*/  ISETP.GT.AND P4, PT, R3, 0x40, !P4 ;  /* 0x000000400300780c */ /* 0x000fe40006784270 */
[----:B0-----:R-:W-:Y:S02]  /*10540*/  FMNMX.FTZ R0, R15, R0, !PT ;  /* 0x000000000f007209 */ /* 0x001fe40007810000 */
[----:B------:R-:W-:-:S03]  /*10550*/  ISETP.LT.OR P4, PT, R120, 0x41, P4 ;  /* 0x000000417800780c */ /* 0x000fc60002781670 */
[----:B------:R-:W-:Y:S01]  /*10560*/  FMUL.FTZ R21, R0, R11 ;  /* 0x0000000b00157220 */ /* 0x000fe20000410000 */
[----:B------:R-:W-:Y:S02]  /*10570*/  FSEL R92, R58, -INF , !P4 ;  /* 0xff8000003a5c7808 */ /* 0x000fe40006000000 */
[----:B------:R-:W-:-:S04]  /*10580*/  ISETP.NE.AND P4, PT, R103, RZ, PT ;  /* 0x000000ff6700720c */ /* 0x000fc80003f85270 */
[----:B------:R-:W-:-:S04]  /*10590*/  ISETP.GT.AND P4, PT, R3, 0x41, !P4 ;  /* 0x000000410300780c */ /* 0x000fc80006784270 */
[----:B------:R-:W-:-:S04]  /*105a0*/  ISETP.LT.OR P4, PT, R120, 0x42, P4 ;  /* 0x000000427800780c */ /* 0x000fc80002781670 */
        /* <DEDUP_REMOVED lines=49> */
[----:B------:R-:W-:-:S04]  /*108c0*/  FSETP.NEU.FTZ.AND P4, PT, R0, -INF , PT ;  /* 0xff8000000000780b */ /* 0x000fc80003f9d000 */
[----:B------:R-:W-:Y:S02]  /*108d0*/  FSEL R49, R21, RZ, P4 ;  /* 0x000000ff15317208 */ /* 0x000fe40002000000 */
[----:B------:R-:W-:Y:S02]  /*108e0*/  ISETP.GT.AND P4, PT, R3, RZ, !P6 ;  /* 0x000000ff0300720c */ /* 0x000fe40007784270 */
[----:B------:R-:W-:Y:S01]  /*108f0*/  ISETP.NE.AND P6, PT, R25, RZ, PT ;  /* 0x000000ff1900720c */ /* 0x000fe20003fc5270 */
[-CC-:B------:R-:W-:Y:S01]  /*10900*/  FFMA.FTZ R32, R32, R11.reuse, -R49.reuse ;  /* 0x0000000b20207223 */ /* 0x180fe20000010831 */
[----:B------:R-:W-:Y:S01]  /*10910*/  ISETP.LT.OR P4, PT, R120, 0x1, P4 ;  /* 0x000000017800780c */ /* 0x000fe20002781670 */
[-CC-:B------:R-:W-:Y:S01]  /*10920*/  FFMA.FTZ R180, R5, R11.reuse, -R49.reuse ;  /* 0x0000000b05b47223 */ /* 0x180fe20000010831 */
[-CC-:B------:R-:W-:Y:S01]  /*10930*/  FFMA.FTZ R5, R134, R11.reuse, -R49.reuse ;  /* 0x0000000b86057223 */ /* 0x180fe20000010831 */
[-CC-:B------:R-:W-:Y:S01]  /*10940*/  FFMA.FTZ R182, R136, R11.reuse, -R49.reuse ;  /* 0x0000000b88b67223 */ /* 0x180fe20000010831 */
[----:B------:R-:W-:Y:S01]  /*10950*/  FSEL R47, R26, -INF , !P4 ;  /* 0xff8000001a2f7808 */ /* 0x000fe20006000000 */
[-CC-:B------:R-:W-:Y:S01]  /*10960*/  FFMA.FTZ R43, R8, R11.reuse, -R49.reuse ;  /* 0x0000000b082b7223 */ /* 0x180fe20000010831 */
[----:B------:R-:W-:Y:S01]  /*10970*/  ISETP.GT.AND P4, PT, R3, 0x79, !P6 ;  /* 0x000000790300780c */ /* 0x000fe20007784270 */
[----:B------:R-:W-:Y:S01]  /*10980*/  MUFU.EX2 R180, R180 ;  /* 0x000000b400b47308 */ /* 0x000fe20000000800 */
[----:B------:R-:W-:Y:S01]  /*10990*/  FMNMX.FTZ R15, R47, R108, !PT ;  /* 0x0000006c2f0f7209 */ /* 0x000fe20007810000 */
[-CC-:B------:R-:W-:Y:S01]  /*109a0*/  FFMA.FTZ R9, R138, R11.reuse, -R49.reuse ;  /* 0x0000000b8a097223 */ /* 0x180fe20000010831 */
[----:B------:R-:W-:Y:S01]  /*109b0*/  ISETP.LT.OR P4, PT, R120, 0x7a, P4 ;  /* 0x0000007a7800780c */ /* 0x000fe20002781670 */
[--C-:B------:R-:W-:Y:S01]  /*109c0*/  FFMA.FTZ R176, R132, R11, -R49.reuse ;  /* 0x0000000b84b07223 */ /* 0x100fe20000010831 */
[----:B------:R-:W-:Y:S01]  /*109d0*/  FMNMX.FTZ R15, R30, R15, !PT ;  /* 0x0000000f1e0f7209 */ /* 0x000fe20007810000 */
[--C-:B------:R-:W-:Y:S01]  /*109e0*/  FFMA.FTZ R130, R130, R11, -R49.reuse ;  /* 0x0000000b82827223 */ /* 0x100fe20000010831 */
[----:B------:R-:W-:Y:S01]  /*109f0*/  FSEL R26, R87, -INF , !P4 ;  /* 0xff800000571a7808 */ /* 0x000fe20006000000 */
        /* <DEDUP_REMOVED lines=8> */
[----:B------:R-:W2:Y:S01]  /*10a80*/  MUFU.EX2 R182, R182 ;  /* 0x000000b600b67308 */ /* 0x000ea20000000800 */
[----:B------:R-:W-:Y:S01]  /*10a90*/  FMNMX.FTZ R21, R104, R21, !PT ;  /* 0x0000001568157209 */ /* 0x000fe20007810000 */
[-CC-:B------:R-:W-:Y:S01]  /*10aa0*/  FFMA.FTZ R44, R44, R11.reuse, -R49.reuse ;  /* 0x0000000b2c2c7223 */ /* 0x180fe20000010831 */
[-CC-:B------:R-:W-:Y:S01]  /*10ab0*/  FFMA.FTZ R168, R48, R11.reuse, -R49.reuse ;  /* 0x0000000b30a87223 */ /* 0x180fe20000010831 */
[--C-:B------:R-:W-:Y:S01]  /*10ac0*/  FFMA.FTZ R36, R36, R11, -R49.reuse ;  /* 0x0000000b24247223 */ /* 0x100fe20000010831 */
[----:B------:R-:W-:Y:S01]  /*10ad0*/  FMNMX.FTZ R21, R38, R21, !PT ;  /* 0x0000001526157209 */ /* 0x000fe20007810000 */
[-CC-:B------:R-:W-:Y:S01]  /*10ae0*/  FFMA.FTZ R170, R52, R11.reuse, -R49.reuse ;  /* 0x0000000b34aa7223 */ /* 0x180fe20000010831 */
[--C-:B------:R-:W-:Y:S01]  /*10af0*/  FFMA.FTZ R164, R56, R11, -R49.reuse ;  /* 0x0000000b38a47223 */ /* 0x100fe20000010831 */
[----:B------:R-:W3:Y:S01]  /*10b00*/  MUFU.EX2 R9, R9 ;  /* 0x0000000900097308 */ /* 0x000ee20000000800 */
[----:B------:R-:W-:Y:S01]  /*10b10*/  FMNMX.FTZ R21, R102, R21, !PT ;  /* 0x0000001566157209 */ /* 0x000fe20007810000 */
[-CC-:B------:R-:W-:Y:S01]  /*10b20*/  FFMA.FTZ R3, R40, R11.reuse, -R49.reuse ;  /* 0x0000000b28037223 */ /* 0x180fe20000010831 */
[-CC-:B------:R-:W-:Y:S01]  /*10b30*/  FFMA.FTZ R166, R60, R11.reuse, -R49.reuse ;  /* 0x0000000b3ca67223 */ /* 0x180fe20000010831 */
[--C-:B------:R-:W-:Y:S01]  /*10b40*/  FFMA.FTZ R160, R64, R11, -R49.reuse ;  /* 0x0000000b40a07223 */ /* 0x100fe20000010831 */
        /* <DEDUP_REMOVED lines=10> */
[----:B------:R-:W-:Y:S01]  /*10bf0*/  FFMA.FTZ R154, R84, R11, -R49 ;  /* 0x0000000b549a7223 */ /* 0x000fe20000010831 */
[----:B------:R-:W4:Y:S01]  /*10c00*/  MUFU.EX2 R176, R176 ;  /* 0x000000b000b07308 */ /* 0x000f220000000800 */
[----:B------:R-:W-:Y:S01]  /*10c10*/  FMNMX.FTZ R25, R98, R25, !PT ;  /* 0x0000001962197209 */ /* 0x000fe20007810000 */
[----:B------:R-:W1:Y:S03]  /*10c20*/  @P2 LDC R40, c[0x0][0x44c] ;  /* 0x00011300ff282b82 */ /* 0x000e660000000800 */
[----:B------:R-:W-:-:S03]  /*10c30*/  FMNMX.FTZ R27, R50, R25, !PT ;  /* 0x00000019321b7209 */ /* 0x000fc60007810000 */
[----:B------:R-:W4:Y:S01]  /*10c40*/  MUFU.EX2 R15, R130 ;  /* 0x00000082000f7308 */ /* 0x000f220000000800 */
[----:B------:R-:W-:-:S04]  /*10c50*/  FMNMX.FTZ R27, R96, R27, !PT ;  /* 0x0000001b601b7209 */ /* 0x000fc80007810000 */
[----:B------:R-:W-:-:S03]  /*10c60*/  FMNMX.FTZ R27, R54, R27, !PT ;  /* 0x0000001b361b7209 */ /* 0x000fc60007810000 */
[----:B------:R-:W4:Y:S01]  /*10c70*/  MUFU.EX2 R178, R178 ;  /* 0x000000b200b27308 */ /* 0x000f220000000800 */
[----:B------:R-:W-:-:S04]  /*10c80*/  FMNMX.FTZ R27, R94, R27, !PT ;  /* 0x0000001b5e1b7209 */ /* 0x000fc80007810000 */
[----:B------:R-:W-:-:S03]  /*10c90*/  FMNMX.FTZ R29, R92, R27, !PT ;  /* 0x0000001b5c1d7209 */ /* 0x000fc60007810000 */
[----:B------:R-:W1:Y:S01]  /*10ca0*/  MUFU.EX2 R21, R124 ;  /* 0x0000007c00157308 */ /* 0x000e620000000800 */
[----:B------:R-:W-:-:S04]  /*10cb0*/  FMNMX.FTZ R29, R34, R29, !PT ;  /* 0x0000001d221d7209 */ /* 0x000fc80007810000 */
[----:B------:R-:W-:-:S03]  /*10cc0*/  FMNMX.FTZ R29, R62, R29, !PT ;  /* 0x0000001d3e1d7209 */ /* 0x000fc60007810000 */
[----:B------:R-:W1:Y:S01]  /*10cd0*/  MUFU.EX2 R172, R172 ;  /* 0x000000ac00ac7308 */ /* 0x000e620000000800 */
        /* <DEDUP_REMOVED lines=8> */
[----:B------:R0:W-:Y:S01]  /*10d60*/  MUFU.EX2 R31, R32 ;  /* 0x00000020001f7308 */ /* 0x0001e20000000800 */
        /* <DEDUP_REMOVED lines=9> */
[----:B0-----:R-:W-:Y:S01]  /*10e00*/  FMNMX.FTZ R32, R26, R33, !PT ;  /* 0x000000211a207209 */ /* 0x001fe20007810000 */
[----:B------:R-:W-:-:S04]  /*10e10*/  FFMA.FTZ R33, R4, R11, -R49 ;  /* 0x0000000b04217223 */ /* 0x000fc80000010831 */
[----:B------:R-:W0:Y:S02]  /*10e20*/  SHFL.BFLY PT, R39, R32, 0x2, 0x1f ;  /* 0x0c401f0020277f89 */ /* 0x000e2400000e0000 */
        /* <DEDUP_REMOVED lines=11> */
[----:B------:R-:W-:-:S03]  /*10ee0*/  FFMA.FTZ R45, R24, R11, -R49 ;  /* 0x0000000b182d7223 */ /* 0x000fc60000010831 */
[C---:B------:R-:W-:Y:S01]  /*10ef0*/  FSETP.NEU.FTZ.AND P4, PT, R8.reuse, -INF , PT ;  /* 0xff8000000800780b */ /* 0x040fe20003f9d000 */
[----:B------:R-:W-:Y:S02]  /*10f00*/  FMUL.FTZ R4, R8, R11 ;  /* 0x0000000b08047220 */ /* 0x000fe40000410000 */
[----:B------:R-:W-:Y:S03]  /*10f10*/  MUFU.EX2 R162, R162 ;  /* 0x000000a200a27308 */ /* 0x000fe60000000800 */
[----:B------:R-:W-:-:S05]  /*10f20*/  FSEL R49, R4, RZ, P4 ;  /* 0x000000ff04317208 */ /* 0x000fca0002000000 */
[----:B------:R-:W-:Y:S01]  /*10f30*/  MUFU.EX2 R37, R37 ;  /* 0x0000002500257308 */ /* 0x000fe20000000800 */
[-CC-:B------:R-:W-:Y:S01]  /*10f40*/  FFMA.FTZ R181, R47, R11.reuse, -R49.reuse ;  /* 0x0000000b2fb57223 */ /* 0x180fe20000010831 */
[-C--:B------:R-:W-:Y:S01]  /*10f50*/  FFMA.FTZ R4, R108, R11.reuse, -R49 ;  /* 0x0000000b6c047223 */ /* 0x080fe20000010831 */
[----:B------:R-:W-:Y:S01]  /*10f60*/  FADD.FTZ R47, R180, R5 ;  /* 0x00000005b42f7221 */ /* 0x000fe20000010000 */
[-CC-:B------:R-:W-:Y:S01]  /*10f70*/  FFMA.FTZ R183, R30, R11.reuse, -R49.reuse ;  /* 0x0000000b1eb77223 */ /* 0x180fe20000010831 */
[-CC-:B------:R-:W-:Y:S01]  /*10f80*/  FFMA.FTZ R10, R106, R11.reuse, -R49.reuse ;  /* 0x0000000b6a0a7223 */ /* 0x180fe20000010831 */
[-C--:B------:R-:W-:Y:S01]  /*10f90*/  FFMA.FTZ R177, R90, R11.reuse, -R49 ;  /* 0x0000000b5ab17223 */ /* 0x080fe20000010831 */
[----:B--2---:R-:W-:Y:S01]  /*10fa0*/  FADD.FTZ R36, R182, R47 ;  /* 0x0000002fb6247221 */ /* 0x004fe20000010000 */
[----:B------:R-:W-:Y:S01]  /*10fb0*/  MUFU.EX2 R181, R181 ;  /* 0x000000b500b57308 */ /* 0x000fe20000000800 */
[-CC-:B------:R-:W-:Y:S01]  /*10fc0*/  FFMA.FTZ R14, R104, R11.reuse, -R49.reuse ;  /* 0x0000000b680e7223 */ /* 0x180fe20000010831 */
[-CC-:B------:R-:W-:Y:S01]  /*10fd0*/  FFMA.FTZ R179, R38, R11.reuse, -R49.reuse ;  /* 0x0000000b26b37223 */ /* 0x180fe20000010831 */
[----:B---3--:R-:W-:Y:S01]  /*10fe0*/  FADD.FTZ R47, R9, R36 ;  /* 0x00000024092f7221 */ /* 0x008fe20000010000 */
[-CC-:B------:R-:W-:Y:S01]  /*10ff0*/  FFMA.FTZ R20, R102, R11.reuse, -R49.reuse ;  /* 0x0000000b66147223 */ /* 0x180fe20000010831 */
[-CC-:B------:R-:W-:Y:S01]  /*11000*/  FFMA.FTZ R173, R42, R11.reuse, -R49.reuse ;  /* 0x0000000b2aad7223 */ /* 0x180fe20000010831 */
[-C--:B------:R-:W-:Y:S01]  /*11010*/  FFMA.FTZ R24, R100, R11.reuse, -R49 ;  /* 0x0000000b64187223 */ /* 0x080fe20000010831 */
[----:B----4-:R-:W-:Y:S01]  /*11020*/  FADD.FTZ R36, R176, R47 ;  /* 0x0000002fb0247221 */ /* 0x010fe20000010000 */
[----:B------:R-:W0:Y:S01]  /*11030*/  MUFU.EX2 R4, R4 ;  /* 0x0000000400047308 */ /* 0x000e220000000800 */
[-CC-:B------:R-:W-:Y:S01]  /*11040*/  FFMA.FTZ R175, R46, R11.reuse, -R49.reuse ;  /* 0x0000000b2eaf7223 */ /* 0x180fe20000010831 */
[-CC-:B------:R-:W-:Y:S01]  /*11050*/  FFMA.FTZ R28, R98, R11.reuse, -R49.reuse ;  /* 0x0000000b621c7223 */ /* 0x180fe20000010831 */
[----:B------:R-:W-:Y:S01]  /*11060*/  FADD.FTZ R47, R15, R36 ;  /* 0x000000240f2f7221 */ /* 0x000fe20000010000 */
[-CC-:B------:R-:W-:Y:S01]  /*11070*/  FFMA.FTZ R169, R50, R11.reuse, -R49.reuse ;  /* 0x0000000b32a97223 */ /* 0x180fe20000010831 */
[-CC-:B------:R-:W-:Y:S01]  /*11080*/  FFMA.FTZ R30, R96, R11.reuse, -R49.reuse ;  /* 0x0000000b601e7223 */ /* 0x180fe20000010831 */
[-C--:B------:R-:W-:Y:S01]  /*11090*/  FFMA.FTZ R171, R54, R11.reuse, -R49 ;  /* 0x0000000b36ab7223 */ /* 0x080fe20000010831 */
[----:B------:R-:W-:Y:S01]  /*110a0*/  FADD.FTZ R38, R178, R47 ;  /* 0x0000002fb2267221 */ /* 0x000fe20000010000 */
[----:B------:R-:W2:Y:S01]  /*110b0*/  MUFU.EX2 R183, R183 ;  /* 0x000000b700b77308 */ /* 0x000ea20000000800 */
[-CC-:B------:R-:W-:Y:S01]  /*110c0*/  FFMA.FTZ R32, R94, R11.reuse, -R49.reuse ;  /* 0x0000000b5e207223 */ /* 0x180fe20000010831 */
[-CC-:B------:R-:W-:Y:S01]  /*110d0*/  FFMA.FTZ R165, R92, R11.reuse, -R49.reuse ;  /* 0x0000000b5ca57223 */ /* 0x180fe20000010831 */
[----:B-1----:R-:W-:Y:S01]  /*110e0*/  FADD.FTZ R51, R21, R38 ;  /* 0x0000002615337221 */ /* 0x002fe20000010000 */
[-CC-:B------:R-:W-:Y:S01]  /*110f0*/  FFMA.FTZ R34, R34, R11.reuse, -R49.reuse ;  /* 0x0000000b22227223 */ /* 0x180fe20000010831 */
[-CC-:B------:R-:W-:Y:S01]  /*11100*/  FFMA.FTZ R167, R62, R11.reuse, -R49.reuse ;  /* 0x0000000b3ea77223 */ /* 0x180fe20000010831 */
[-C--:B------:R-:W-:Y:S01]  /*11110*/  FFMA.FTZ R58, R58, R11.reuse, -R49 ;  /* 0x0000000b3a3a7223 */ /* 0x080fe20000010831 */
[----:B------:R-:W-:Y:S01]  /*11120*/  FADD.FTZ R38, R172, R51 ;  /* 0x00000033ac267221 */ /* 0x000fe20000010000 */
[----:B------:R-:W1:Y:S01]  /*11130*/  MUFU.EX2 R10, R10 ;  /* 0x0000000a000a7308 */ /* 0x000e620000000800 */
[----:B0-----:R-:W-:Y:S01]  /*11140*/  FADD.FTZ R36, R181, R4 ;  /* 0x00000004b5247221 */ /* 0x001fe20000010000 */
[-CC-:B------:R-:W-:Y:S01]  /*11150*/  FFMA.FTZ R66, R66, R11.reuse, -R49.reuse ;  /* 0x0000000b42427223 */ /* 0x180fe20000010831 */
[----:B------:R-:W-:Y:S01]  /*11160*/  FADD.FTZ R51, R25, R38 ;  /* 0x0000002619337221 */ /* 0x000fe20000010000 */
[-CC-:B------:R-:W-:Y:S01]  /*11170*/  FFMA.FTZ R112, R112, R11.reuse, -R49.reuse ;  /* 0x0000000b70707223 */ /* 0x180fe20000010831 */
[----:B------:R-:W-:Y:S01]  /*11180*/  F2FP.BF16.F32.PACK_AB R180, R5, R180 ;  /* 0x000000b405b4723e */ /* 0x000fe200000010ff */
[-C--:B------:R-:W-:Y:S01]  /*11190*/  FFMA.FTZ R70, R70, R11.reuse, -R49 ;  /* 0x0000000b46467223 */ /* 0x080fe20000010831 */
[----:B------:R-:W-:Y:S01]  /*111a0*/  FADD.FTZ R38, R174, R51 ;  /* 0x00000033ae267221 */ /* 0x000fe20000010000 */
[----:B------:R-:W0:Y:S01]  /*111b0*/  MUFU.EX2 R177, R177 ;  /* 0x000000b100b17308 */ /* 0x000e220000000800 */
[----:B--2---:R-:W-:Y:S01]  /*111c0*/  FADD.FTZ R47, R183, R36 ;  /* 0x00000024b72f7221 */ /* 0x004fe20000010000 */
[----:B------:R-:W-:Y:S01]  /*111d0*/  F2FP.BF16.F32.PACK_AB R182, R9, R182 ;  /* 0x000000b609b6723e */ /* 0x000fe200000010ff */
[----:B------:R-:W-:Y:S01]  /*111e0*/  FADD.FTZ R51, R27, R38 ;  /* 0x000000261b337221 */ /* 0x000fe20000010000 */
[-CC-:B------:R-:W-:Y:S01]  /*111f0*/  FFMA.FTZ R114, R114, R11.reuse, -R49.reuse ;  /* 0x0000000b72727223 */ /* 0x180fe20000010831 */
[-CC-:B------:R-:W-:Y:S01]  /*11200*/  FFMA.FTZ R74, R74, R11.reuse, -R49.reuse ;  /* 0x0000000b4a4a7223 */ /* 0x180fe20000010831 */
[-C--:B------:R-:W-:Y:S01]  /*11210*/  FFMA.FTZ R118, R118, R11.reuse, -R49 ;  /* 0x0000000b76767223 */ /* 0x080fe20000010831 */
[----:B------:R-:W-:Y:S01]  /*11220*/  FADD.FTZ R38, R168, R51 ;  /* 0x00000033a8267221 */ /* 0x000fe20000010000 */
[----:B------:R-:W2:Y:S01]  /*11230*/  MUFU.EX2 R14, R14 ;  /* 0x0000000e000e7308 */ /* 0x000ea20000000800 */
[----:B-1----:R-:W-:Y:S01]  /*11240*/  FADD.FTZ R36, R10, R47 ;  /* 0x0000002f0a247221 */ /* 0x002fe20000010000 */
[-CC-:B------:R-:W-:Y:S01]  /*11250*/  FFMA.FTZ R78, R78, R11.reuse, -R49.reuse ;  /* 0x0000000b4e4e7223 */ /* 0x180fe20000010831 */
[----:B------:R-:W-:Y:S01]  /*11260*/  FADD.FTZ R51, R29, R38 ;  /* 0x000000261d337221 */ /* 0x000fe20000010000 */
        /* <DEDUP_REMOVED lines=8> */
[----:B------:R-:W-:Y:S01]  /*112f0*/  FFMA.FTZ R26, R26, R11, -R49 ;  /* 0x0000000b1a1a7223 */ /* 0x000fe20000010831 */
[----:B------:R-:W-:Y:S01]  /*11300*/  F2FP.BF16.F32.PACK_AB R181, R4, R181 ;  /* 0x000000b504b5723e */ /* 0x000fe200000010ff */
[----:B------:R-:W-:-:S04]  /*11310*/  @P2 IMAD.HI.U32 R42, R193, R40, RZ ;  /* 0x00000028c12a2227 */ /* 0x000fc800078e00ff */
[----:B------:R-:W-:Y:S01]  /*11320*/  FADD.FTZ R38, R164, R51 ;  /* 0x00000033a4267221 */ /* 0x000fe20000010000 */
[----:B------:R-:W0:Y:S01]  /*11330*/  MUFU.EX2 R20, R20 ;  /* 0x0000001400147308 */ /* 0x000e220000000800 */
[----:B--2---:R-:W-:Y:S01]  /*11340*/  FADD.FTZ R36, R14, R47 ;  /* 0x0000002f0e247221 */ /* 0x004fe20000010000 */
[C---:B------:R-:W-:Y:S01]  /*11350*/  F2FP.BF16.F32.PACK_AB R164, R3.reuse, R164 ;  /* 0x000000a403a4723e */ /* 0x040fe200000010ff */
[----:B------:R-:W-:Y:S01]  /*11360*/  FADD.FTZ R51, R3, R38 ;  /* 0x0000002603337221 */ /* 0x000fe20000010000 */
[----:B------:R-:W-:Y:S01]  /*11370*/  IMAD.MOV.U32 R40, RZ, RZ, R193 ;  /* 0x000000ffff287224 */ /* 0x000fe200078e00c1 */
[----:B------:R-:W-:Y:S02]  /*11380*/  @P2 SHF.R.U32.HI R40, RZ, R53, R42 ;  /* 0x00000035ff282219 */ /* 0x000fe4000001162a */
[----:B------:R-:W-:Y:S01]  /*11390*/  FADD.FTZ R38, R166, R51 ;  /* 0x00000033a6267221 */ /* 0x000fe20000010000 */
[----:B------:R-:W2:Y:S01]  /*113a0*/  MUFU.EX2 R173, R173 ;  /* 0x000000ad00ad7308 */ /* 0x000ea20000000800 */
[----:B-1----:R-:W-:Y:S01]  /*113b0*/  FADD.FTZ R47, R179, R36 ;  /* 0x00000024b32f7221 */ /* 0x002fe20000010000 */
[----:B------:R-:W-:-:S02]  /*113c0*/  IMAD.IADD R127, R127, 0x1, R40 ;  /* 0x000000017f7f7824 */ /* 0x000fc400078e0228 */
[----:B------:R-:W-:Y:S01]  /*113d0*/  FADD.FTZ R51, R33, R38 ;  /* 0x0000002621337221 */ /* 0x000fe20000010000 */
[----:B------:R-:W-:Y:S02]  /*113e0*/  F2FP.BF16.F32.PACK_AB R176, R15, R176 ;  /* 0x000000b00fb0723e */ /* 0x000fe400000010ff */
[----:B------:R-:W-:Y:S01]  /*113f0*/  F2FP.BF16.F32.PACK_AB R178, R21, R178 ;  /* 0x000000b215b2723e */ /* 0x000fe200000010ff */
[----:B------:R-:W-:Y:S01]  /*11400*/  FADD.FTZ R38, R160, R51 ;  /* 0x00000033a0267221 */ /* 0x000fe20000010000 */
[----:B------:R-:W1:Y:S01]  /*11410*/  MUFU.EX2 R24, R24 ;  /* 0x0000001800187308 */ /* 0x000e620000000800 */
[----:B0-----:R-:W-:Y:S01]  /*11420*/  FADD.FTZ R36, R20, R47 ;  /* 0x0000002f14247221 */ /* 0x001fe20000010000 */
[----:B------:R-:W-:Y:S01]  /*11430*/  F2FP.BF16.F32.PACK_AB R172, R25, R172 ;  /* 0x000000ac19ac723e */ /* 0x000fe200000010ff */
[----:B------:R-:W-:Y:S01]  /*11440*/  IMAD.IADD R12, R127, 0x1, R12 ;  /* 0x000000017f0c7824 */ /* 0x000fe200078e020c */
[----:B------:R-:W-:Y:S02]  /*11450*/  F2FP.BF16.F32.PACK_AB R174, R27, R174 ;  /* 0x000000ae1bae723e */ /* 0x000fe400000010ff */
[----:B------:R-:W-:-:S02]  /*11460*/  F2FP.BF16.F32.PACK_AB R168, R29, R168 ;  /* 0x000000a81da8723e */ /* 0x000fc400000010ff */
[----:B------:R-:W0:Y:S01]  /*11470*/  MUFU.EX2 R175, R175 ;  /* 0x000000af00af7308 */ /* 0x000e220000000800 */
[----:B--2---:R-:W-:Y:S01]  /*11480*/  FADD.FTZ R47, R173, R36 ;  /* 0x00000024ad2f7221 */ /* 0x004fe20000010000 */
[----:B------:R-:W-:Y:S02]  /*11490*/  F2FP.BF16.F32.PACK_AB R170, R31, R170 ;  /* 0x000000aa1faa723e */ /* 0x000fe400000010ff */
[----:B------:R-:W-:Y:S02]  /*114a0*/  F2FP.BF16.F32.PACK_AB R166, R33, R166 ;  /* 0x000000a621a6723e */ /* 0x000fe400000010ff */
[----:B------:R-:W-:Y:S02]  /*114b0*/  F2FP.BF16.F32.PACK_AB R160, R35, R160 ;  /* 0x000000a023a0723e */ /* 0x000fe400000010ff */
[----:B------:R-:W2:Y:S01]  /*114c0*/  MUFU.EX2 R28, R28 ;  /* 0x0000001c001c7308 */ /* 0x000ea20000000800 */
[----:B-1----:R-:W-:Y:S01]  /*114d0*/  FADD.FTZ R36, R24, R47 ;  /* 0x0000002f18247221 */ /* 0x002fe20000010000 */
[----:B------:R-:W-:-:S02]  /*114e0*/  F2FP.BF16.F32.PACK_AB R183, R10, R183 ;  /* 0x000000b70ab7723e */ /* 0x000fc400000010ff */
[----:B------:R-:W-:Y:S02]  /*114f0*/  F2FP.BF16.F32.PACK_AB R177, R14, R177 ;  /* 0x000000b10eb1723e */ /* 0x000fe400000010ff */
[----:B------:R-:W-:Y:S02]  /*11500*/  F2FP.BF16.F32.PACK_AB R179, R20, R179 ;  /* 0x000000b314b3723e */ /* 0x000fe400000010ff */
[----:B------:R-:W1:Y:S01]  /*11510*/  MUFU.EX2 R169, R169 ;  /* 0x000000a900a97308 */ /* 0x000e620000000800 */
[----:B0-----:R-:W-:Y:S01]  /*11520*/  FADD.FTZ R47, R175, R36 ;  /* 0x00000024af2f7221 */ /* 0x001fe20000010000 */
[----:B------:R-:W-:-:S06]  /*11530*/  F2FP.BF16.F32.PACK_AB R173, R24, R173 ;  /* 0x000000ad18ad723e */ /* 0x000fcc00000010ff */
[----:B------:R-:W0:Y:S01]  /*11540*/  MUFU.EX2 R30, R30 ;  /* 0x0000001e001e7308 */ /* 0x000e220000000800 */
[C---:B--2---:R-:W-:Y:S01]  /*11550*/  FADD.FTZ R36, R28.reuse, R47 ;  /* 0x0000002f1c247221 */ /* 0x044fe20000010000 */
[----:B------:R-:W-:-:S06]  /*11560*/  F2FP.BF16.F32.PACK_AB R175, R28, R175 ;  /* 0x000000af1caf723e */ /* 0x000fcc00000010ff */
        /* <DEDUP_REMOVED lines=9> */
[----:B------:R-:W-:Y:S01]  /*11600*/  FADD.FTZ R47, R35, R38 ;  /* 0x00000026232f7221 */ /* 0x000fe20000010000 */
[----:B------:R-:W-:-:S03]  /*11610*/  F2FP.BF16.F32.PACK_AB R171, R32, R171 ;  /* 0x000000ab20ab723e */ /* 0x000fc600000010ff */
[----:B------:R-:W-:Y:S01]  /*11620*/  FADD.FTZ R38, R162, R47 ;  /* 0x0000002fa2267221 */ /* 0x000fe20000010000 */
[----:B------:R-:W-:Y:S01]  /*11630*/  F2FP.BF16.F32.PACK_AB R162, R37, R162 ;  /* 0x000000a225a2723e */ /* 0x000fe200000010ff */
[----:B------:R-:W1:Y:S01]  /*11640*/  MUFU.EX2 R167, R167 ;  /* 0x000000a700a77308 */ /* 0x000e620000000800 */
[----:B0-----:R-:W-:Y:S01]  /*11650*/  FADD.FTZ R5, R165, R36 ;  /* 0x00000024a5057221 */ /* 0x001fe20000010000 */
[----:B------:R-:W-:-:S06]  /*11660*/  FADD.FTZ R9, R37, R38 ;  /* 0x0000002625097221 */ /* 0x000fcc0000010000 */
[----:B------:R-:W0:Y:S01]  /*11670*/  MUFU.EX2 R156, R156 ;  /* 0x0000009c009c7308 */ /* 0x000e220000000800 */
[C---:B--2---:R-:W-:Y:S01]  /*11680*/  FADD.FTZ R36, R34.reuse, R5 ;  /* 0x0000000522247221 */ /* 0x044fe20000010000 */
[----:B------:R-:W-:-:S06]  /*11690*/  F2FP.BF16.F32.PACK_AB R165, R34, R165 ;  /* 0x000000a522a5723e */ /* 0x000fcc00000010ff */
[----:B------:R-:W2:Y:S01]  /*116a0*/  MUFU.EX2 R58, R58 ;  /* 0x0000003a003a7308 */ /* 0x000ea20000000800 */
[----:B-1----:R-:W-:-:S07]  /*116b0*/  FADD.FTZ R5, R167, R36 ;  /* 0x00000024a7057221 */ /* 0x002fce0000010000 */
[----:B------:R-:W1:Y:S01]  /*116c0*/  MUFU.EX2 R39, R39 ;  /* 0x0000002700277308 */ /* 0x000e620000000800 */
[----:B0-----:R-:W-:-:S07]  /*116d0*/  FADD.FTZ R36, R156, R9 ;  /* 0x000000099c247221 */ /* 0x001fce0000010000 */
[----:B------:R-:W0:Y:S01]  /*116e0*/  MUFU.EX2 R66, R66 ;  /* 0x0000004200427308 */ /* 0x000e220000000800 */
[C---:B--2---:R-:W-:Y:S01]  /*116f0*/  FADD.FTZ R5, R58.reuse, R5 ;  /* 0x000000053a057221 */ /* 0x044fe20000010000 */
[----:B------:R-:W-:-:S06]  /*11700*/  F2FP.BF16.F32.PACK_AB R167, R58, R167 ;  /* 0x000000a73aa7723e */ /* 0x000fcc00000010ff */
        /* <DEDUP_REMOVED lines=21> */
[----:B--2---:R-:W-:-:S07]  /*11860*/  FADD.FTZ R38, R158, R9 ;  /* 0x000000099e267221 */ /* 0x004fce0000010000 */
[----:B------:R-:W2:Y:S01]  /*11870*/  MUFU.EX2 R82, R82 ;  /* 0x0000005200527308 */ /* 0x000ea20000000800 */
[C---:B-1----:R-:W-:Y:S01]  /*11880*/  FADD.FTZ R3, R159.reuse, R4 ;  /* 0x000000049f037221 */ /* 0x042fe20000010000 */
[----:B------:R-:W-:-:S06]  /*11890*/  F2FP.BF16.F32.PACK_AB R159, R159, R78 ;  /* 0x0000004e9f9f723e */ /* 0x000fcc00000010ff */
[----:B------:R-:W1:Y:S01]  /*118a0*/  MUFU.EX2 R152, R152 ;  /* 0x0000009800987308 */ /* 0x000e620000000800 */
[C---:B0-----:R-:W-:Y:S01]  /*118b0*/  FADD.FTZ R5, R41.reuse, R38 ;  /* 0x0000002629057221 */ /* 0x041fe20000010000 */
[----:B------:R-:W-:-:S06]  /*118c0*/  F2FP.BF16.F32.PACK_AB R158, R41, R158 ;  /* 0x0000009e299e723e */ /* 0x000fcc00000010ff */
[----:B------:R-:W0:Y:S01]  /*118d0*/  MUFU.EX2 R153, R126 ;  /* 0x0000007e00997308 */ /* 0x000e220000000800 */
[----:B--2---:R-:W-:-:S07]  /*118e0*/  FADD.FTZ R4, R82, R3 ;  /* 0x0000000352047221 */ /* 0x004fce0000010000 */
[----:B------:R-:W2:Y:S01]  /*118f0*/  MUFU.EX2 R43, R43 ;  /* 0x0000002b002b7308 */ /* 0x000ea20000000800 */
[----:B-1----:R-:W-:-:S07]  /*11900*/  FADD.FTZ R38, R152, R5 ;  /* 0x0000000598267221 */ /* 0x002fce0000010000 */
[----:B------:R-:W1:Y:S01]  /*11910*/  MUFU.EX2 R86, R86 ;  /* 0x0000005600567308 */ /* 0x000e620000000800 */
[C---:B0-----:R-:W-:Y:S01]  /*11920*/  FADD.FTZ R3, R153.reuse, R4 ;  /* 0x0000000499037221 */ /* 0x041fe20000010000 */
[----:B------:R-:W-:-:S06]  /*11930*/  F2FP.BF16.F32.PACK_AB R153, R153, R82 ;  /* 0x000000529999723e */ /* 0x000fcc00000010ff */
[----:B------:R-:W0:Y:S01]  /*11940*/  MUFU.EX2 R154, R154 ;  /* 0x0000009a009a7308 */ /* 0x000e220000000800 */
[C---:B--2---:R-:W-:Y:S01]  /*11950*/  FADD.FTZ R5, R43.reuse, R38 ;  /* 0x000000262b057221 */ /* 0x044fe20000010000 */
[----:B------:R-:W-:-:S06]  /*11960*/  F2FP.BF16.F32.PACK_AB R152, R43, R152 ;  /* 0x000000982b98723e */ /* 0x000fcc00000010ff */
[----:B------:R-:W2:Y:S01]  /*11970*/  MUFU.EX2 R155, R26 ;  /* 0x0000001a009b7308 */ /* 0x000ea20000000800 */
[----:B-1----:R-:W-:-:S07]  /*11980*/  FADD.FTZ R4, R86, R3 ;  /* 0x0000000356047221 */ /* 0x002fce0000010000 */
[----:B------:R-:W1:Y:S01]  /*11990*/  MUFU.EX2 R45, R45 ;  /* 0x0000002d002d7308 */ /* 0x000e620000000800 */
[----:B0-----:R-:W-:Y:S01]  /*119a0*/  FADD.FTZ R38, R154, R5 ;  /* 0x000000059a267221 */ /* 0x001fe20000010000 */
[C---:B--2---:R-:W-:Y:S01]  /*119b0*/  FADD.FTZ R3, R155.reuse, R4 ;  /* 0x000000049b037221 */ /* 0x044fe20000010000 */
[----:B------:R-:W-:Y:S01]  /*119c0*/  F2FP.BF16.F32.PACK_AB R155, R155, R86 ;  /* 0x000000569b9b723e */ /* 0x000fe200000010ff */
[----:B------:R-:W-:Y:S02]  /*119d0*/  VIADD R4, R129, 0xfffffffe ;  /* 0xfffffffe81047836 */ /* 0x000fe40000000000 */
[C---:B-1----:R-:W-:Y:S01]  /*119e0*/  FADD.FTZ R5, R45.reuse, R38 ;  /* 0x000000262d057221 */ /* 0x042fe20000010000 */
[----:B------:R-:W-:Y:S01]  /*119f0*/  F2FP.BF16.F32.PACK_AB R154, R45, R154 ;  /* 0x0000009a2d9a723e */ /* 0x000fe200000010ff */
        /* <DEDUP_REMOVED lines=12> */
.L_x_1844:
[----:B------:R-:W-:-:S13]  /*11ac0*/  ISETP.NE.AND P4, PT, R13, 0x1, PT ;  /* 0x000000010d00780c */ /* 0x000fda0003f85270 */
[----:B------:R-:W0:Y:S02]  /*11ad0*/  @P4 LDC.64 R14, c[0x0][0x9e8] ;  /* 0x00027a00ff0e4b82 */ /* 0x000e240000000a00 */
[----:B0-----:R-:W-:-:S05]  /*11ae0*/  @P4 IMAD.HI.U32 R10, R9, R14, RZ ;  /* 0x0000000e090a4227 */ /* 0x001fca00078e00ff */
[----:B------:R-:W-:-:S07]  /*11af0*/  @P4 SHF.R.U32.HI R9, RZ, R15, R10 ;  /* 0x0000000fff094219 */ /* 0x000fce000001160a */
.L_x_1845:
[----:B------:R-:W-:Y:S05]  /*11b00*/  BSYNC B0 ;  /* 0x0000000000007941 */ /* 0x000fea0003800000 */
.L_x_1843:
[----:B------:R-:W-:-:S05]  /*11b10*/  IMAD R9, R9, R13, R13 ;  /* 0x0000000d09097224 */ /* 0x000fca00078e020d */
[----:B------:R-:W-:-:S07]  /*11b20*/  VIMNMX R12, R12, R9, PT ;  /* 0x000000090c0c7248 */ /* 0x000fce0003fe0100 */
.L_x_1842:
[----:B------:R-:W-:Y:S01]  /*11b30*/  SHF.R.S32.HI R9, RZ, 0x1f, R12 ;  /* 0x0000001fff097819 */ /* 0x000fe2000001140c */
[----:B------:R-:W-:Y:S01]  /*11b40*/  ULDC UR4, c[0x0][0x9e4] ;  /* 0x0002790000047ab9 */ /* 0x000fe20000000800 */
[----:B------:R-:W-:Y:S01]  /*11b50*/  ULDC UR5, c[0x0][0x9e4] ;  /* 0x0002790000057ab9 */ /* 0x000fe20000000800 */
[----:B------:R-:W-:Y:S01]  /*11b60*/  ULDC UR6, c[0x0][0x9dc] ;  /* 0x0002770000067ab9 */ /* 0x000fe20000000800 */
[----:B------:R-:W-:Y:S01]  /*11b70*/  LEA.HI R9, R9, R12, RZ, 0x7 ;  /* 0x0000000c09097211 */ /* 0x000fe200078f38ff */
[----:B------:R-:W-:Y:S01]  /*11b80*/  ULDC UR37, c[0x0][0x9dc] ;  /* 0x0002770000257ab9 */ /* 0x000fe20000000800 */
[----:B------:R-:W-:Y:S01]  /*11b90*/  ULDC UR48, c[0x0][0x9e0] ;  /* 0x0002780000307ab9 */ /* 0x000fe20000000800 */
[----:B------:R-:W-:Y:S01]  /*11ba0*/  ULDC UR7, c[0x0][0x9e0] ;  /* 0x0002780000077ab9 */ /* 0x000fe20000000800 */
[----:B------:R-:W-:Y:S02]  /*11bb0*/  SHF.R.S32.HI R9, RZ, 0x7, R9 ;  /* 0x00000007ff097819 */ /* 0x000fe40000011409 */
[----:B------:R-:W-:-:S02]  /*11bc0*/  CS2R R150, SRZ ;  /* 0x0000000000967805 */ /* 0x000fc4000001ff00 */
[----:B------:R-:W-:Y:S02]  /*11bd0*/  CS2R R148, SRZ ;  /* 0x0000000000947805 */ /* 0x000fe4000001ff00 */
[----:B------:R-:W-:Y:S02]  /*11be0*/  CS2R R146, SRZ ;  /* 0x0000000000927805 */ /* 0x000fe4000001ff00 */
[----:B------:R-:W-:Y:S02]  /*11bf0*/  VIMNMX R14, R196, R9, !PT ;  /* 0x00000009c40e7248 */ /* 0x000fe40007fe0100 */
[----:B------:R-:W-:Y:S02]  /*11c00*/  CS2R R144, SRZ ;  /* 0x0000000000907805 */ /* 0x000fe4000001ff00 */
[----:B------:R-:W-:Y:S02]  /*11c10*/  CS2R R142, SRZ ;  /* 0x00000000008e7805 */ /* 0x000fe4000001ff00 */
[----:B------:R-:W-:-:S02]  /*11c20*/  CS2R R140, SRZ ;  /* 0x00000000008c7805 */ /* 0x000fc4000001ff00 */
[----:B------:R-:W-:Y:S02]  /*11c30*/  ISETP.GE.AND P4, PT, R4, R14, PT ;  /* 0x0000000e0400720c */ /* 0x000fe40003f86270 */
        /* <DEDUP_REMOVED lines=12> */
[----:B-----5:R-:W-:Y:S02]  /*11d00*/  CS2R R114, SRZ ;  /* 0x0000000000727805 */ /* 0x020fe4000001ff00 */
        /* <DEDUP_REMOVED lines=13> */
[----:B------:R-:W-:Y:S06]  /*11de0*/  @!P4 BRA `(.L_x_1846) ;  /* 0x0000003000a8c947 */ /* 0x000fec0003800000 */
[----:B------:R-:W-:-:S07]  /*11df0*/  IMAD.MOV.U32 R151, RZ, RZ, RZ ;  /* 0x000000ffff977224 */ /* 0x000fce00078e00ff */
.L_x_1864:
[----:B------:R-:W-:Y:S01]  /*11e00*/  VIADD R15, R22, 0x1 ;  /* 0x00000001160f7836 */ /* 0x000fe20000000000 */
[----:B------:R-:W-:Y:S05]  /*11e10*/  YIELD ;  /* 0x0000000000007946 */ /* 0x000fea0003800000 */
[----:B------:R-:W-:-:S04]  /*11e20*/  ISETP.NE.AND P4, PT, R15, 0x2, PT ;  /* 0x000000020f00780c */ /* 0x000fc80003f85270 */
[----:B------:R-:W-:Y:S02]  /*11e30*/  SEL R9, RZ, 0x1, P4 ;  /* 0x00000001ff097807 */ /* 0x000fe40002000000 */
[----:B------:R-:W-:Y:S02]  /*11e40*/  SEL R15, R15, RZ, P4 ;  /* 0x000000ff0f0f7207 */ /* 0x000fe40002000000 */
[----:B------:R-:W-:Y:S02]  /*11e50*/  ISETP.NE.AND P4, PT, R194, RZ, PT ;  /* 0x000000ffc200720c */ /* 0x000fe40003f85270 */
[----:B------:R-:W-:-:S11]  /*11e60*/  LOP3.LUT R9, R186, R9, RZ, 0x3c, !PT ;  /* 0x00000009ba097212 */ /* 0x000fd600078e3cff */
[----:B------:R-:W-:Y:S05]  /*11e70*/  @P4 BRA `(.L_x_1847) ;  /* 0x0000000000304947 */ /* 0x000fea0003800000 */
[----:B------:R-:W-:Y:S05]  /*11e80*/  @!P0 BRA `(.L_x_1848) ;  /* 0x0000000000048947 */ /* 0x000fea0003800000 */
[----:B------:R-:W-:Y:S01]  /*11e90*/  BPT.TRAP 0x1 ;  /* 0x000000040000795c */ /* 0x000fe20000300000 */
.L_x_1848:
[----:B------:R-:W-:Y:S01]  /*11ea0*/  IMAD R11, R15, 0x8, R2 ;  /* 0x000000080f0b7824 */ /* 0x000fe200078e0202 */
[----:B------:R-:W-:-:S04]  /*11eb0*/  SHF.L.U32 R6, R9, 0x1f, RZ ;  /* 0x0000001f09067819 */ /* 0x000fc800000006ff */
[----:B------:R0:W1:Y:S01]  /*11ec0*/  SYNCS.PHASECHK.TRANS64.TRYWAIT P5, [R11+URZ+0x28830], R6 ;  /* 0x028830060b0075a7 */ /* 0x00006200080a017f */
[----:B------:R-:W-:Y:S05]  /*11ed0*/  @!P0 BRA `(.L_x_1849) ;  /* 0x0000000000048947 */ /* 0x000fea0003800000 */
[----:B------:R-:W-:Y:S01]  /*11ee0*/  BPT.TRAP 0x1 ;  /* 0x000000040000795c */ /* 0x000fe20000300000 */
.L_x_1849:
[----:B------:R-:W-:Y:S04]  /*11ef0*/  BSSY B0, `(.L_x_1847) ;  /* 0x0000004000007945 */ /* 0x000fe80003800000 */
[----:B-1----:R-:W-:Y:S05]  /*11f00*/  @P5 BRA `(.L_x_1850) ;  /* 0x0000000000085947 */ /* 0x002fea0003800000 */
[----:B------:R-:W1:Y:S02]  /*11f10*/  SYNCS.PHASECHK.TRANS64.TRYWAIT P5, [R11+URZ+0x28830], R6 ;  /* 0x028830060b0075a7 */ /* 0x000e6400080a017f */
[----:B-1----:R-:W-:Y:S05]  /*11f20*/  @!P5 BRA `(.L_x_1851) ;  /* 0x00000144000cd947 */ /* 0x002fea0003800000 */
.L_x_1850:
[----:B------:R-:W-:Y:S05]  /*11f30*/  BSYNC B0 ;  /* 0x0000000000007941 */ /* 0x000fea0003800000 */
.L_x_1847:
[----:B01----:R-:W0:Y:S01]  /*11f40*/  S2R R6, SR_TID.X ;  /* 0x0000000000067919 */ /* 0x003e220000002100 */
[----:B------:R-:W-:Y:S05]  /*11f50*/  WARPSYNC.ALL ;  /* 0x0000000000007948 */ /* 0x000fea0003800000 */
[----:B------:R-:W-:Y:S02]  /*11f60*/  IMAD R10, R15, 0x800, R7 ;  /* 0x000008000f0a7824 */ /* 0x000fe400078e0207 */
[----:B------:R-:W-:Y:S02]  /*11f70*/  IMAD.MOV.U32 R11, RZ, RZ, 0x40000040 ;  /* 0x40000040ff0b7424 */ /* 0x000fe400078e00ff */
[C---:B------:R-:W-:Y:S01]  /*11f80*/  VIADD R12, R10.reuse, 0x2 ;  /* 0x000000020a0c7836 */ /* 0x040fe20000000000 */
[----:B------:R-:W-:Y:S01]  /*11f90*/  R2UR UR46, R10 ;  /* 0x000000000a2e72ca */ /* 0x000fe200000e0000 */
[----:B------:R-:W-:Y:S01]  /*11fa0*/  IMAD.MOV.U32 R13, RZ, RZ, 0x40000040 ;  /* 0x40000040ff0d7424 */ /* 0x000fe200078e00ff */
[----:B------:R-:W-:Y:S01]  /*11fb0*/  R2UR UR47, R11 ;  /* 0x000000000b2f72ca */ /* 0x000fe200000e0000 */
[----:B------:R-:W-:Y:S01]  /*11fc0*/  IMAD.MOV.U32 R11, RZ, RZ, 0x40000040 ;  /* 0x40000040ff0b7424 */ /* 0x000fe200078e00ff */
[----:B------:R-:W-:Y:S01]  /*11fd0*/  R2UR UR10, R12 ;  /* 0x000000000c0a72ca */ /* 0x000fe200000e0000 */
[----:B------:R-:W-:Y:S01]  /*11fe0*/  VIADD R12, R10, 0x4 ;  /* 0x000000040a0c7836 */ /* 0x000fe20000000000 */
[----:B------:R-:W-:Y:S01]  /*11ff0*/  R2UR UR11, R13 ;  /* 0x000000000d0b72ca */ /* 0x000fe200000e0000 */
[----:B------:R-:W-:Y:S01]  /*12000*/  IMAD.MOV.U32 R13, RZ, RZ, 0x40000040 ;  /* 0x40000040ff0d7424 */ /* 0x000fe200078e00ff */
[----:B------:R-:W-:-:S02]  /*12010*/  R2UR UR35, R11 ;  /* 0x000000000b2372ca */ /* 0x000fc400000e0000 */
        /* <DEDUP_REMOVED lines=8> */
[----:B0-----:R-:W-:Y:S02]  /*120a0*/  SHF.R.U32.HI R6, RZ, 0x7, R6 ;  /* 0x00000007ff067819 */ /* 0x001fe40000011606 */
[----:B------:R-:W-:Y:S01]  /*120b0*/  R2UR UR22, R12 ;  /* 0x000000000c1672ca */ /* 0x000fe200000e0000 */
[----:B------:R-:W-:Y:S01]  /*120c0*/  VIADD R12, R10, 0x402 ;  /* 0x000004020a0c7836 */ /* 0x000fe20000000000 */
[----:B------:R-:W-:Y:S01]  /*120d0*/  R2UR UR23, R13 ;  /* 0x000000000d1772ca */ /* 0x000fe200000e0000 */
[----:B------:R-:W-:Y:S02]  /*120e0*/  VIADD R6, R6, 0x8 ;  /* 0x0000000806067836 */ /* 0x000fe40000000000 */
[----:B------:R-:W-:Y:S01]  /*120f0*/  IMAD.MOV.U32 R13, RZ, RZ, 0x40000040 ;  /* 0x40000040ff0d7424 */ /* 0x000fe200078e00ff */
[----:B------:R-:W-:Y:S01]  /*12100*/  R2UR UR26, R12 ;  /* 0x000000000c1a72ca */ /* 0x000fe200000e0000 */
[C---:B------:R-:W-:Y:S01]  /*12110*/  VIADD R12, R10.reuse, 0x404 ;  /* 0x000004040a0c7836 */ /* 0x040fe20000000000 */
[----:B------:R0:W-:Y:S01]  /*12120*/  BAR.SYNC.DEFER_BLOCKING R6, 0x100 ;  /* 0x000400060000751d */ /* 0x0001e20000010000 */
[----:B------:R-:W-:Y:S01]  /*12130*/  VIADD R10, R10, 0x406 ;  /* 0x000004060a0a7836 */ /* 0x000fe20000000000 */
[----:B------:R-:W-:Y:S01]  /*12140*/  R2UR UR27, R13 ;  /* 0x000000000d1b72ca */ /* 0x000fe200000e0000 */
[----:B------:R-:W-:Y:S01]  /*12150*/  IMAD.MOV.U32 R13, RZ, RZ, 0x40000040 ;  /* 0x40000040ff0d7424 */ /* 0x000fe200078e00ff */
[----:B------:R-:W-:-:S02]  /*12160*/  R2UR UR30, R12 ;  /* 0x000000000c1e72ca */ /* 0x000fc400000e0000 */
[----:B------:R-:W-:Y:S02]  /*12170*/  R2UR UR34, R10 ;  /* 0x000000000a2272ca */ /* 0x000fe400000e0000 */
[----:B------:R-:W-:Y:S01]  /*12180*/  R2UR UR31, R13 ;  /* 0x000000000d1f72ca */ /* 0x000fe200000e0000 */
        /* <DEDUP_REMOVED lines=27> */
.L_x_1853:
[----:B------:R-:W-:Y:S01]  /*12340*/  SHF.L.U32 R6, R186, 0x1f, RZ ;  /* 0x0000001fba067819 */ /* 0x000fe200000006ff */
[----:B------:R-:W-:-:S04]  /*12350*/  IMAD R11, R22, 0x8, R2 ;  /* 0x00000008160b7824 */ /* 0x000fc800078e0202 */
[----:B------:R0:W1:Y:S01]  /*12360*/  SYNCS.PHASECHK.TRANS64.TRYWAIT P4, [R11+URZ+0x28850], R6 ;  /* 0x028850060b0075a7 */ /* 0x000062000808017f */
[----:B------:R-:W-:Y:S05]  /*12370*/  @!P0 BRA `(.L_x_1854) ;  /* 0x0000000000048947 */ /* 0x000fea0003800000 */
[----:B------:R-:W-:Y:S01]  /*12380*/  BPT.TRAP 0x1 ;  /* 0x000000040000795c */ /* 0x000fe20000300000 */
.L_x_1854:
[----:B-1----:R-:W-:Y:S05]  /*12390*/  @P4 BRA `(.L_x_1852) ;  /* 0x0000000000084947 */ /* 0x002fea0003800000 */
[----:B------:R-:W1:Y:S02]  /*123a0*/  SYNCS.PHASECHK.TRANS64.TRYWAIT P4, [R11+URZ+0x28850], R6 ;  /* 0x028850060b0075a7 */ /* 0x000e64000808017f */
[----:B-1----:R-:W-:Y:S05]  /*123b0*/  @!P4 BRA `(.L_x_1855) ;  /* 0x0000013c00fcc947 */ /* 0x002fea0003800000 */
.L_x_1852:
[----:B01----:R-:W-:Y:S01]  /*123c0*/  VIADD R6, R2, 0x400 ;  /* 0x0000040002067836 */ /* 0x003fe20000000000 */
[----:B------:R-:W-:Y:S05]  /*123d0*/  WARPSYNC.ALL ;  /* 0x0000000000007948 */ /* 0x000fea0003800000 */
[----:B------:R-:W-:Y:S01]  /*123e0*/  SHF.R.U32.HI R6, RZ, 0x4, R6 ;  /* 0x00000004ff067819 */ /* 0x000fe20000011606 */
[----:B------:R-:W-:Y:S01]  /*123f0*/  WARPGROUP.ARRIVE ;  /* 0x00000000000079c5 */ /* 0x000fe20000000000 */
[----:B------:R-:W-:-:S05]  /*12400*/  IMAD.MOV.U32 R13, RZ, RZ, 0x40000040 ;  /* 0x40000040ff0d7424 */ /* 0x000fca00078e00ff */
[----:B------:R-:W0:Y:S01]  /*12410*/  S2R R20, SR_TID.X ;  /* 0x0000000000147919 */ /* 0x000e220000002100 */
[----:B------:R-:W-:-:S04]  /*12420*/  LOP3.LUT R6, R6, 0x3fff, RZ, 0xc0, !PT ;  /* 0x00003fff06067812 */ /* 0x000fc800078ec0ff */
[----:B------:R-:W-:Y:S02]  /*12430*/  LOP3.LUT R11, R6, 0x4000000, RZ, 0xfc, !PT ;  /* 0x04000000060b7812 */ /* 0x000fe400078efcff */
[----:B------:R-:W1:Y:S03]  /*12440*/  @P2 LDC R6, c[0x0][0x44c] ;  /* 0x00011300ff062b82 */ /* 0x000e660000000800 */
[----:B------:R-:W-:Y:S02]  /*12450*/  IMAD R10, R22, 0x800, R11 ;  /* 0x00000800160a7824 */ /* 0x000fe400078e020b */
[----:B------:R-:W-:Y:S02]  /*12460*/  IMAD.MOV.U32 R11, RZ, RZ, 0x40000040 ;  /* 0x40000040ff0b7424 */ /* 0x000fe400078e00ff */
[C---:B------:R-:W-:Y:S01]  /*12470*/  VIADD R12, R10.reuse, 0x80 ;  /* 0x000000800a0c7836 */ /* 0x040fe20000000000 */
[----:B------:R-:W-:-:S02]  /*12480*/  R2UR UR10, R10 ;  /* 0x000000000a0a72ca */ /* 0x000fc400000e0000 */
[----:B------:R-:W-:Y:S01]  /*12490*/  R2UR UR11, R11 ;  /* 0x000000000b0b72ca */ /* 0x000fe200000e0000 */
[----:B------:R-:W-:-:S12]  /*124a0*/  IMAD.MOV.U32 R11, RZ, RZ, 0x40000040 ;  /* 0x40000040ff0b7424 */ /* 0x000fd800078e00ff */
[----:B------:R-:W-:Y:S01]  /*124b0*/  HGMMA.64x128x16.F32.BF16 R88, R180, gdesc[UR8].tnspB, R88, gsb0 ;  /* 0x41e00008b4587df0 */ /* 0x000fe20008001858 */
[----:B------:R-:W-:Y:S01]  /*124c0*/  R2UR UR10, R12 ;  /* 0x000000000c0a72ca */ /* 0x000fe200000e0000 */
[----:B------:R-:W-:Y:S01]  /*124d0*/  VIADD R12, R10, 0x100 ;  /* 0x000001000a0c7836 */ /* 0x000fe20000000000 */
[----:B------:R-:W-:Y:S01]  /*124e0*/  R2UR UR11, R13 ;  /* 0x000000000d0b72ca */ /* 0x000fe200000e0000 */
[----:B------:R-:W-:Y:S01]  /*124f0*/  IMAD.MOV.U32 R13, RZ, RZ, 0x40000040 ;  /* 0x40000040ff0d7424 */ /* 0x000fe200078e00ff */
[----:B0-----:R-:W-:Y:S01]  /*12500*/  SHF.R.U32.HI R20, RZ, 0x7, R20 ;  /* 0x00000007ff147819 */ /* 0x001fe20000011614 */
[----:B------:R-:W-:Y:S02]  /*12510*/  WARPGROUP.DEPBAR.LE gsb0, 0x0 ;  /* 0x00008000000079c5 */ /* 0x000fe40000010000 */
[----:B------:R-:W-:-:S08]  /*12520*/  WARPGROUP.ARRIVE ;  /* 0x00000000000079c5 */ /* 0x000fd00000000000 */
        /* <DEDUP_REMOVED lines=35> */
[----:B------:R-:W-:Y:S02]  /*12760*/  R2UR UR10, R10 ;  /* 0x000000000a0a72ca */ /* 0x000fe400000e0000 */
[----:B------:R-:W-:Y:S02]  /*12770*/  R2UR UR11, R11 ;  /* 0x000000000b0b72ca */ /* 0x000fe400000e0000 */
[----:B------:R-:W0:Y:S01]  /*12780*/  @P2 LDC R11, c[0x0][0x450] ;  /* 0x00011400ff0b2b82 */ /* 0x000e220000000800 */
[----:B------:R-:W-:Y:S02]  /*12790*/  WARPGROUP.DEPBAR.LE gsb0, 0x0 ;  /* 0x00008000000079c5 */ /* 0x000fe40000010000 */
[----:B------:R-:W-:-:S08]  /*127a0*/  WARPGROUP.ARRIVE ;  /* 0x00000000000079c5 */ /* 0x000fd00000000000 */
[----:B------:R-:W-:Y:S03]  /*127b0*/  HGMMA.64x128x16.F32.BF16 R88, R152, gdesc[UR8].tnspB, R88, gsb0 ;  /* 0x41e0000898587df0 */ /* 0x000fe60008001858 */
[----:B------:R-:W-:Y:S02]  /*127c0*/  WARPGROUP.DEPBAR.LE gsb0, 0x0 ;  /* 0x00008000000079c5 */ /* 0x000fe40000010000 */
[----:B------:R-:W-:Y:S02]  /*127d0*/  IMAD.IADD R155, R195, 0x1, R193 ;  /* 0x00000001c39b7824 */ /* 0x000fe400078e02c1 */
[----:B------:R-:W-:Y:S02]  /*127e0*/  IMAD.SHL.U32 R153, R4, 0x80, RZ ;  /* 0x0000008004997824 */ /* 0x000fe400078e00ff */
[----:B-1----:R-:W-:-:S03]  /*127f0*/  @P2 IMAD.HI.U32 R10, R155, R6, RZ ;  /* 0x000000069b0a2227 */ /* 0x002fc600078e00ff */
[----:B------:R-:W-:Y:S01]  /*12800*/  IADD3 R12, -R153, 0x1, RZ ;  /* 0x00000001990c7810 */ /* 0x000fe20007ffe1ff */
[----:B------:R-:W-:Y:S01]  /*12810*/  @!P1 IMAD R6, R15, 0x8, R2 ;  /* 0x000000080f069824 */ /* 0x000fe200078e0202 */
[----:B0-----:R-:W-:Y:S02]  /*12820*/  @P2 SHF.R.U32.HI R155, RZ, R11, R10 ;  /* 0x0000000bff9b2219 */ /* 0x001fe4000001160a */
[----:B------:R-:W-:Y:S01]  /*12830*/  IADD3 R10, -R20, 0xb, RZ ;  /* 0x0000000b140a7810 */ /* 0x000fe20007ffe1ff */
[----:B------:R-:W-:Y:S02]  /*12840*/  @!P1 VIADD R6, R6, 0x28840 ;  /* 0x0002884006069836 */ /* 0x000fe40000000000 */
[----:B------:R-:W0:Y:S01]  /*12850*/  SHFL.IDX PT, R20, R155, RZ, 0x1c1f ;  /* 0x001c1fff9b147589 */ /* 0x000e2200000e0000 */
[----:B------:R-:W-:Y:S02]  /*12860*/  IMAD R12, R189, -0x2, R12 ;  /* 0xfffffffebd0c7824 */ /* 0x000fe400078e020c */
[----:B------:R-:W-:Y:S01]  /*12870*/  @!P1 PRMT R6, RZ, 0x654, R6 ;  /* 0x00000654ff069816 */ /* 0x000fe20000000006 */
[----:B------:R1:W-:Y:S06]  /*12880*/  BAR.ARV R10, 0x100 ;  /* 0x0004000a0000751d */ /* 0x0003ec0000002000 */
[----:B------:R2:W-:Y:S01]  /*12890*/  @!P1 SYNCS.ARRIVE.TRANS64.RED.A1T0 RZ, [R6+URZ], RZ ;  /* 0x000000ff06ff99a7 */ /* 0x0005e2000810043f */
[----:B------:R-:W-:-:S05]  /*128a0*/  IADD3 R12, -R187, R12, R188 ;  /* 0x0000000cbb0c7210 */ /* 0x000fca0007ffe1bc */
[----:B------:R-:W-:Y:S02]  /*128b0*/  VIADD R21, R12, UR48 ;  /* 0x000000300c157c36 */ /* 0x000fe40008000000 */
[----:B--2---:R-:W-:-:S05]  /*128c0*/  IMAD.U32 R6, RZ, RZ, UR6 ;  /* 0x00000006ff067e24 */ /* 0x004fca000f8e00ff */
[----:B------:R-:W-:Y:S01]  /*128d0*/  LOP3.LUT R13, RZ, R6, RZ, 0x33, !PT ;  /* 0x00000006ff0d7212 */ /* 0x000fe200078e33ff */
[----:B0-----:R-:W-:-:S04]  /*128e0*/  IMAD.IADD R157, R21, 0x1, R20 ;  /* 0x00000001159d7824 */ /* 0x001fc800078e0214 */
[----:B------:R-:W-:-:S04]  /*128f0*/  IMAD.IADD R13, R13, 0x1, R12 ;  /* 0x000000010d0d7824 */ /* 0x000fc800078e020c */
[----:B------:R-:W-:Y:S01]  /*12900*/  IMAD.IADD R159, R13, 0x1, R20 ;  /* 0x000000010d9f7824 */ /* 0x000fe200078e0214 */
[----:B-1----:R-:W-:Y:S06]  /*12910*/  @!P3 BRA `(.L_x_1856) ;  /* 0x000000000058b947 */ /* 0x002fec0003800000 */
[----:B------:R-:W-:Y:S01]  /*12920*/  IADD3 R12, -R187, R188, R20 ;  /* 0x000000bcbb0c7210 */ /* 0x000fe20007ffe114 */
[----:B------:R-:W-:Y:S03]  /*12930*/  BSSY B0, `(.L_x_1857) ;  /* 0x0000010000007945 */ /* 0x000fe60003800000 */
        /* <DEDUP_REMOVED lines=10> */
.L_x_1858:
[----:B------:R-:W-:-:S05]  /*129e0*/  IMAD.U32 R20, RZ, RZ, UR4 ;  /* 0x00000004ff147e24 */ /* 0x000fca000f8e00ff */
[----:B------:R-:W-:-:S13]  /*129f0*/  ISETP.NE.AND P4, PT, R20, 0x1, PT ;  /* 0x000000011400780c */ /* 0x000fda0003f85270 */
[----:B------:R-:W0:Y:S02]  /*12a00*/  @P4 LDC.64 R10, c[0x0][0x9e8] ;  /* 0x00027a00ff0a4b82 */ /* 0x000e240000000a00 */
[----:B0-----:R-:W-:-:S05]  /*12a10*/  @P4 IMAD.HI.U32 R10, R12, R10, RZ ;  /* 0x0000000a0c0a4227 */ /* 0x001fca00078e00ff */
[----:B------:R-:W-:-:S07]  /*12a20*/  @P4 SHF.R.U32.HI R12, RZ, R11, R10 ;  /* 0x0000000bff0c4219 */ /* 0x000fce000001160a */
.L_x_1859:
[----:B------:R-:W-:Y:S05]  /*12a30*/  BSYNC B0 ;  /* 0x0000000000007941 */ /* 0x000fea0003800000 */
.L_x_1857:
[----:B------:R-:W-:-:S04]  /*12a40*/  IMAD R12, R12, R20, -R153 ;  /* 0x000000140c0c7224 */ /* 0x000fc800078e0a99 */
[----:B------:R-:W-:-:S05]  /*12a50*/  IMAD R12, R189, -0x2, R12 ;  /* 0xfffffffebd0c7824 */ /* 0x000fca00078e020c */
[----:B------:R-:W-:Y:S02]  /*12a60*/  VIADDMNMX R157, R12, R20, R157, PT ;  /* 0x000000140c9d7246 */ /* 0x000fe4000380019d */
[----:B------:R-:W-:-:S07]  /*12a70*/  VIMNMX R159, R159, R12, !PT ;  /* 0x0000000c9f9f7248 */ /* 0x000fce0007fe0100 */
.L_x_1856:
[----:B------:R-:W-:Y:S01]  /*12a80*/  ISETP.GT.AND P4, PT, R4, -0x1, PT ;  /* 0xffffffff0400780c */ /* 0x000fe20003f84270 */
[----:B------:R-:W0:Y:S03]  /*12a90*/  SHFL.IDX PT, R10, R155, 0x1, 0x1c1f ;  /* 0x003c1f009b0a7f89 */ /* 0x000e2600000e0000 */
[----:B------:R-:W-:-:S04]  /*12aa0*/  ISETP.GT.AND P5, PT, R159, RZ, P4 ;  /* 0x000000ff9f00720c */ /* 0x000fc800027a4270 */
[----:B------:R-:W-:-:S04]  /*12ab0*/  ISETP.LT.OR P5, PT, R157, 0x1, P5 ;  /* 0x000000019d00780c */ /* 0x000fc80002fa1670 */
[----:B------:R-:W-:Y:S02]  /*12ac0*/  FSEL R24, R24, -INF , !P5 ;  /* 0xff80000018187808 */ /* 0x000fe40006800000 */
[----:B------:R-:W-:-:S04]  /*12ad0*/  ISETP.GT.AND P5, PT, R159, 0x1, P4 ;  /* 0x000000019f00780c */ /* 0x000fc800027a4270 */
[----:B------:R-:W-:-:S04]  /*12ae0*/  ISETP.LT.OR P5, PT, R157, 0x2, P5 ;  /* 0x000000029d00780c */ /* 0x000fc80002fa1670 */
[----:B------:R-:W-:Y:S02]  /*12af0*/  FSEL R12, R25, -INF , !P5 ;  /* 0xff800000190c7808 */ /* 0x000fe40006800000 */
[----:B------:R-:W-:Y:S01]  /*12b00*/  ISETP.GT.AND P5, PT, R159, 0x8, P4 ;  /* 0x000000089f00780c */ /* 0x000fe200027a4270 */
[--C-:B0-----:R-:W-:Y:S02]  /*12b10*/  IMAD.IADD R21, R21, 0x1, R10.reuse ;  /* 0x0000000115157824 */ /* 0x101fe400078e020a */
[----:B------:R-:W-:Y:S01]  /*12b20*/  IMAD.IADD R13, R13, 0x1, R10 ;  /* 0x000000010d0d7824 */ /* 0x000fe200078e020a */
[----:B------:R-:W-:-:S04]  /*12b30*/  ISETP.LT.OR P5, PT, R157, 0x9, P5 ;  /* 0x000000099d00780c */ /* 0x000fc80002fa1670 */
[----:B------:R-:W-:Y:S02]  /*12b40*/  FSEL R28, R28, -INF , !P5 ;  /* 0xff8000001c1c7808 */ /* 0x000fe40006800000 */
[----:B------:R-:W-:-:S04]  /*12b50*/  ISETP.GT.AND P5, PT, R159, 0x9, P4 ;  /* 0x000000099f00780c */ /* 0x000fc800027a4270 */
        /* <DEDUP_REMOVED lines=85> */
[----:B------:R-:W-:Y:S01]  /*130b0*/  FSEL R178, R85, -INF , !P5 ;  /* 0xff80000055b27808 */ /* 0x000fe20006800000 */
[----:B------:R-:W-:Y:S08]  /*130c0*/  @!P3 BRA `(.L_x_1860) ;  /* 0x000000000058b947 */ /* 0x000ff00003800000 */
        /* <DEDUP_REMOVED lines=12> */
.L_x_1862:
[----:B------:R-:W-:-:S05]  /*13190*/  IMAD.U32 R180, RZ, RZ, UR4 ;  /* 0x00000004ffb47e24 */ /* 0x000fca000f8e00ff */
[----:B------:R-:W-:-:S13]  /*131a0*/  ISETP.NE.AND P5, PT, R180, 0x1, PT ;  /* 0x00000001b400780c */ /* 0x000fda0003fa5270 */
[----:B------:R-:W0:Y:S02]  /*131b0*/  @P5 LDC.64 R10, c[0x0][0x9e8] ;  /* 0x00027a00ff0a5b82 */ /* 0x000e240000000a00 */
[----:B0-----:R-:W-:-:S05]  /*131c0*/  @P5 IMAD.HI.U32 R10, R25, R10, RZ ;  /* 0x0000000a190a5227 */ /* 0x001fca00078e00ff */
[----:B------:R-:W-:-:S07]  /*131d0*/  @P5 SHF.R.U32.HI R25, RZ, R11, R10 ;  /* 0x0000000bff195219 */ /* 0x000fce000001160a */
.L_x_1863:
[----:B------:R-:W-:Y:S05]  /*131e0*/  BSYNC B0 ;  /* 0x0000000000007941 */ /* 0x000fea0003800000 */
.L_x_1861:
[----:B------:R-:W-:-:S04]  /*131f0*/  IMAD R10, R25, R180, -R153 ;  /* 0x000000b4190a7224 */ /* 0x000fc800078e0a99 */
[----:B------:R-:W-:-:S05]  /*13200*/  IMAD R10, R189, -0x2, R10 ;  /* 0xfffffffebd0a7824 */ /* 0x000fca00078e020a */
[----:B------:R-:W-:Y:S02]  /*13210*/  VIADDMNMX R21, R10, R180, R21, PT ;  /* 0x000000b40a157246 */ /* 0x000fe40003800115 */
[----:B------:R-:W-:-:S07]  /*13220*/  VIMNMX R13, R13, R10, !PT ;  /* 0x0000000a0d0d7248 */ /* 0x000fce0007fe0100 */
.L_x_1860:
[----:B------:R-:W-:Y:S01]  /*13230*/  ISETP.GT.AND P5, PT, R13, 0x1, P4 ;  /* 0x000000010d00780c */ /* 0x000fe200027a4270 */
[----:B------:R-:W-:Y:S01]  /*13240*/  @!P1 IMAD R22, R22, 0x8, R2 ;  /* 0x0000000816169824 */ /* 0x000fe200078e0202 */
[----:B------:R-:W-:Y:S02]  /*13250*/  FMNMX.FTZ R11, R24, R0, !PT ;  /* 0x00000000180b7209 */ /* 0x000fe40007810000 */
[----:B------:R-:W-:Y:S02]  /*13260*/  ISETP.LT.OR P5, PT, R21, 0x2, P5 ;  /* 0x000000021500780c */ /* 0x000fe40002fa1670 */
[----:B------:R-:W-:Y:S02]  /*13270*/  FMNMX.FTZ R11, R12, R11, !PT ;  /* 0x0000000b0c0b7209 */ /* 0x000fe40007810000 */
[----:B------:R-:W-:Y:S02]  /*13280*/  FSEL R180, R27, -INF , !P5 ;  /* 0xff8000001bb47808 */ /* 0x000fe40006800000 */
[----:B------:R-:W-:-:S02]  /*13290*/  ISETP.GT.AND P5, PT, R13, 0x8, P4 ;  /* 0x000000080d00780c */ /* 0x000fc400027a4270 */
[----:B------:R-:W-:Y:S02]  /*132a0*/  FMNMX.FTZ R11, R28, R11, !PT ;  /* 0x0000000b1c0b7209 */ /* 0x000fe40007810000 */
[----:B------:R-:W-:Y:S02]  /*132b0*/  ISETP.LT.OR P5, PT, R21, 0x9, P5 ;  /* 0x000000091500780c */ /* 0x000fe40002fa1670 */
[----:B------:R-:W-:Y:S02]  /*132c0*/  FMNMX.FTZ R11, R20, R11, !PT ;  /* 0x0000000b140b7209 */ /* 0x000fe40007810000 */
[----:B------:R-:W-:Y:S02]  /*132d0*/  FSEL R30, R30, -INF , !P5 ;  /* 0xff8000001e1e7808 */ /* 0x000fe40006800000 */
[----:B------:R-:W-:Y:S02]  /*132e0*/  ISETP.GT.AND P5, PT, R13, 0x9, P4 ;  /* 0x000000090d00780c */ /* 0x000fe400027a4270 */
[----:B------:R-:W-:-:S02]  /*132f0*/  FMNMX.FTZ R11, R32, R11, !PT ;  /* 0x0000000b200b7209 */ /* 0x000fc40007810000 */
[----:B------:R-:W-:Y:S02]  /*13300*/  ISETP.LT.OR P5, PT, R21, 0xa, P5 ;  /* 0x0000000a1500780c */ /* 0x000fe40002fa1670 */
[----:B------:R-:W-:Y:S02]  /*13310*/  FMNMX.FTZ R11, R152, R11, !PT ;  /* 0x0000000b980b7209 */ /* 0x000fe40007810000 */
[----:B------:R-:W-:Y:S02]  /*13320*/  FSEL R182, R31, -INF , !P5 ;  /* 0xff8000001fb67808 */ /* 0x000fe40006800000 */
[----:B------:R-:W-:Y:S02]  /*13330*/  ISETP.GT.AND P5, PT, R13, 0x10, P4 ;  /* 0x000000100d00780c */ /* 0x000fe400027a4270 */
[----:B------:R-:W-:Y:S02]  /*13340*/  FMNMX.FTZ R11, R36, R11, !PT ;  /* 0x0000000b240b7209 */ /* 0x000fe40007810000 */
[----:B------:R-:W-:-:S02]  /*13350*/  ISETP.LT.OR P5, PT, R21, 0x11, P5 ;  /* 0x000000111500780c */ /* 0x000fc40002fa1670 */
[----:B------:R-:W-:Y:S02]  /*13360*/  FMNMX.FTZ R11, R154, R11, !PT ;  /* 0x0000000b9a0b7209 */ /* 0x000fe40007810000 */
[----:B------:R-:W-:Y:S02]  /*13370*/  FSEL R34, R34, -INF , !P5 ;  /* 0xff80000022227808 */ /* 0x000fe40006800000 */
[----:B------:R-:W-:Y:S02]  /*13380*/  ISETP.GT.AND P5, PT, R13, 0x11, P4 ;  /* 0x000000110d00780c */ /* 0x000fe400027a4270 */
[----:B------:R-:W-:Y:S02]  /*13390*/  FMNMX.FTZ R11, R40, R11, !PT ;  /* 0x0000000b280b7209 */ /* 0x000fe40007810000 */
[----:B------:R-:W-:Y:S02]  /*133a0*/  ISETP.LT.OR P5, PT, R21, 0x12, P5 ;  /* 0x000000121500780c */ /* 0x000fe40002fa1670 */
[----:B------:R-:W-:-:S02]  /*133b0*/  FMNMX.FTZ R11, R156, R11, !PT ;  /* 0x0000000b9c0b7209 */ /* 0x000fc40007810000 */
[----:B------:R-:W-:Y:S02]  /*133c0*/  FSEL R186, R35, -INF , !P5 ;  /* 0xff80000023ba7808 */ /* 0x000fe40006800000 */
[----:B------:R-:W-:Y:S02]  /*133d0*/  ISETP.GT.AND P5, PT, R13, 0x18, P4 ;  /* 0x000000180d00780c */ /* 0x000fe400027a4270 */
[----:B------:R-:W-:Y:S02]  /*133e0*/  FMNMX.FTZ R11, R44, R11, !PT ;  /* 0x0000000b2c0b7209 */ /* 0x000fe40007810000 */
[----:B------:R-:W-:Y:S02]  /*133f0*/  ISETP.LT.OR P5, PT, R21, 0x19, P5 ;  /* 0x000000191500780c */ /* 0x000fe40002fa1670 */
[----:B------:R-:W-:Y:S02]  /*13400*/  FMNMX.FTZ R11, R158, R11, !PT ;  /* 0x0000000b9e0b7209 */ /* 0x000fe40007810000 */
[----:B------:R-:W-:-:S02]  /*13410*/  FSEL R38, R38, -INF , !P5 ;  /* 0xff80000026267808 */ /* 0x000fc40006800000 */
[----:B------:R-:W-:Y:S02]  /*13420*/  ISETP.GT.AND P5, PT, R13, 0x19, P4 ;  /* 0x000000190d00780c */ /* 0x000fe400027a4270 */
        /* <DEDUP_REMOVED lines=49> */
[----:B------:R-:W-:Y:S01]  /*13740*/  ISETP.GT.AND P5, PT, R13, 0x41, P4 ;  /* 0x000000410d00780c */ /* 0x000fe200027a4270 */
[----:B------:R-:W0:Y:S03]  /*13750*/  SHFL.BFLY PT, R10, R11, 0x2, 0x1f ;  /* 0x0c401f000b0a7f89 */ /* 0x000e2600000e0000 */
[----:B------:R-:W-:-:S04]  /*13760*/  ISETP.LT.OR P5, PT, R21, 0x42, P5 ;  /* 0x000000421500780c */ /* 0x000fc80002fa1670 */
[----:B------:R-:W-:Y:S02]  /*13770*/  FSEL R59, R59, -INF , !P5 ;  /* 0xff8000003b3b7808 */ /* 0x000fe40006800000 */
[----:B------:R-:W-:-:S04]  /*13780*/  ISETP.GT.AND P5, PT, R13, 0x48, P4 ;  /* 0x000000480d00780c */ /* 0x000fc800027a4270 */
[----:B------:R-:W-:-:S04]  /*13790*/  ISETP.LT.OR P5, PT, R21, 0x49, P5 ;  /* 0x000000491500780c */ /* 0x000fc80002fa1670 */
[----:B------:R-:W-:Y:S02]  /*137a0*/  FSEL R62, R62, -INF , !P5 ;  /* 0xff8000003e3e7808 */ /* 0x000fe40006800000 */
[----:B------:R-:W-:-:S04]  /*137b0*/  ISETP.GT.AND P5, PT, R13, 0x49, P4 ;  /* 0x000000490d00780c */ /* 0x000fc800027a4270 */
[----:B------:R-:W-:Y:S02]  /*137c0*/  ISETP.LT.OR P5, PT, R21, 0x4a, P5 ;  /* 0x0000004a1500780c */ /* 0x000fe40002fa1670 */
[----:B0-----:R-:W-:Y:S02]  /*137d0*/  FMNMX.FTZ R25, R11, R10, !PT ;  /* 0x0000000a0b197209 */ /* 0x001fe40007810000 */
[----:B------:R-:W-:Y:S01]  /*137e0*/  FSEL R63, R63, -INF , !P5 ;  /* 0xff8000003f3f7808 */ /* 0x000fe20006800000 */
[----:B------:R-:W0:Y:S01]  /*137f0*/  LDC R11, c[0x0][0x988] ;  /* 0x00026200ff0b7b82 */ /* 0x000e220000000800 */
[----:B------:R-:W-:Y:S01]  /*13800*/  ISETP.GT.AND P5, PT, R13, 0x50, P4 ;  /* 0x000000500d00780c */ /* 0x000fe200027a4270 */
[----:B------:R-:W1:Y:S03]  /*13810*/  SHFL.BFLY PT, R10, R25, 0x1, 0x1f ;  /* 0x0c201f00190a7f89 */ /* 0x000e6600000e0000 */
[----:B------:R-:W-:-:S04]  /*13820*/  ISETP.LT.OR P5, PT, R21, 0x51, P5 ;  /* 0x000000511500780c */ /* 0x000fc80002fa1670 */
[----:B------:R-:W-:Y:S02]  /*13830*/  FSEL R66, R66, -INF , !P5 ;  /* 0xff80000042427808 */ /* 0x000fe40006800000 */
[----:B------:R-:W-:-:S04]  /*13840*/  ISETP.GT.AND P5, PT, R13, 0x51, P4 ;  /* 0x000000510d00780c */ /* 0x000fc800027a4270 */
[----:B------:R-:W-:-:S04]  /*13850*/  ISETP.LT.OR P5, PT, R21, 0x52, P5 ;  /* 0x000000521500780c */ /* 0x000fc80002fa1670 */
[----:B------:R-:W-:Y:S02]  /*13860*/  FSEL R67, R67, -INF , !P5 ;  /* 0xff80000043437808 */ /* 0x000fe40006800000 */
[----:B------:R-:W-:-:S04]  /*13870*/  ISETP.GT.AND P5, PT, R13, 0x58, P4 ;  /* 0x000000580d00780c */ /* 0x000fc800027a4270 */
[----:B------:R-:W-:Y:S02]  /*13880*/  ISETP.LT.OR P5, PT, R21, 0x59, P5 ;  /* 0x000000591500780c */ /* 0x000fe40002fa1670 */
[----:B-1----:R-:W-:Y:S02]  /*13890*/  FMNMX.FTZ R10, R25, R10, !PT ;  /* 0x0000000a190a7209 */ /* 0x002fe40007810000 */
[----:B------:R-:W-:Y:S02]  /*138a0*/  FSEL R70, R70, -INF , !P5 ;  /* 0xff80000046467808 */ /* 0x000fe40006800000 */
[----:B------:R-:W-:Y:S01]  /*138b0*/  ISETP.GT.AND P5, PT, R13, 0x59, P4 ;  /* 0x000000590d00780c */ /* 0x000fe200027a4270 */
[----:B0-----:R-:W-:-:S03]  /*138c0*/  FMUL.FTZ R51, R10, R11 ;  /* 0x0000000b0a337220 */ /* 0x001fc60000410000 */
        /* <DEDUP_REMOVED lines=23> */
[C---:B------:R-:W-:Y:S02]  /*13a40*/  ISETP.GT.AND P5, PT, R13.reuse, RZ, P4 ;  /* 0x000000ff0d00720c */ /* 0x040fe400027a4270 */
[----:B------:R-:W-:Y:S02]  /*13a50*/  ISETP.GT.AND P4, PT, R13, 0x79, P4 ;  /* 0x000000790d00780c */ /* 0x000fe40002784270 */
[C---:B------:R-:W-:Y:S02]  /*13a60*/  ISETP.LT.OR P5, PT, R21.reuse, 0x1, P5 ;  /* 0x000000011500780c */ /* 0x040fe40002fa1670 */
[----:B------:R-:W-:Y:S02]  /*13a70*/  ISETP.LT.OR P4, PT, R21, 0x7a, P4 ;  /* 0x0000007a1500780c */ /* 0x000fe40002781670 */
[----:B------:R-:W-:-:S02]  /*13a80*/  FSEL R57, R26, -INF , !P5 ;  /* 0xff8000001a397808 */ /* 0x000fc40006800000 */
[----:B------:R-:W-:Y:S02]  /*13a90*/  FSETP.NEU.FTZ.AND P5, PT, R10, -INF , PT ;  /* 0xff8000000a00780b */ /* 0x000fe40003fbd000 */
[----:B------:R-:W-:Y:S02]  /*13aa0*/  FMNMX.FTZ R29, R57, R8, !PT ;  /* 0x00000008391d7209 */ /* 0x000fe40007810000 */
[----:B------:R-:W-:Y:S02]  /*13ab0*/  FSEL R51, R51, RZ, P5 ;  /* 0x000000ff33337208 */ /* 0x000fe40002800000 */
[----:B------:R-:W-:Y:S02]  /*13ac0*/  FMNMX.FTZ R29, R180, R29, !PT ;  /* 0x0000001db41d7209 */ /* 0x000fe40007810000 */
[----:B------:R-:W-:Y:S01]  /*13ad0*/  FSEL R61, R10, RZ, P5 ;  /* 0x000000ff0a3d7208 */ /* 0x000fe20002800000 */
        /* <DEDUP_REMOVED lines=11> */
[----:B------:R-:W-:Y:S01]  /*13b90*/  FADD.FTZ R0, -R61, R0 ;  /* 0x000000003d007221 */ /* 0x000fe20000010100 */
[--C-:B------:R-:W-:Y:S01]  /*13ba0*/  FFMA.FTZ R28, R36, R11, -R51.reuse ;  /* 0x0000000b241c7223 */ /* 0x100fe20000010833 */
[----:B------:R-:W-:Y:S01]  /*13bb0*/  FMNMX.FTZ R31, R186, R31, !PT ;  /* 0x0000001fba1f7209 */ /* 0x000fe20007810000 */
[-CC-:B------:R-:W-:Y:S01]  /*13bc0*/  FFMA.FTZ R32, R40, R11.reuse, -R51.reuse ;  /* 0x0000000b28207223 */ /* 0x180fe20000010833 */
[----:B------:R0:W-:Y:S01]  /*13bd0*/  MUFU.EX2 R29, R152 ;  /* 0x00000098001d7308 */ /* 0x0001e20000000800 */
[--C-:B------:R-:W-:Y:S01]  /*13be0*/  FFMA.FTZ R36, R158, R11, -R51.reuse ;  /* 0x0000000b9e247223 */ /* 0x100fe20000010833 */
[----:B------:R-:W-:Y:S01]  /*13bf0*/  FMNMX.FTZ R31, R38, R31, !PT ;  /* 0x0000001f261f7209 */ /* 0x000fe20007810000 */
[-CC-:B------:R-:W-:Y:S01]  /*13c00*/  FFMA.FTZ R40, R160, R11.reuse, -R51.reuse ;  /* 0x0000000ba0287223 */ /* 0x180fe20000010833 */
[-CC-:B------:R-:W-:Y:S01]  /*13c10*/  FFMA.FTZ R24, R24, R11.reuse, -R51.reuse ;  /* 0x0000000b18187223 */ /* 0x180fe20000010833 */
        /* <DEDUP_REMOVED lines=10> */
[-CC-:B0-----:R-:W-:Y:S01]  /*13cc0*/  FFMA.FTZ R152, R80, R11.reuse, -R51.reuse ;  /* 0x0000000b50987223 */ /* 0x181fe20000010833 */
[-CC-:B------:R-:W-:Y:S01]  /*13cd0*/  FFMA.FTZ R49, R176, R11.reuse, -R51.reuse ;  /* 0x0000000bb0317223 */ /* 0x180fe20000010833 */
[----:B-1----:R-:W-:Y:S01]  /*13ce0*/  FFMA.FTZ R154, R84, R11, -R51 ;  /* 0x0000000b549a7223 */ /* 0x002fe20000010833 */
[----:B------:R-:W-:Y:S01]  /*13cf0*/  FMNMX.FTZ R33, R46, R33, !PT ;  /* 0x000000212e217209 */ /* 0x000fe20007810000 */
[----:B------:R-:W-:Y:S03]  /*13d00*/  MUFU.EX2 R24, R24 ;  /* 0x0000001800187308 */ /* 0x000fe60000000800 */
[----:B------:R-:W-:-:S04]  /*13d10*/  FMNMX.FTZ R35, R234, R33, !PT ;  /* 0x00000021ea237209 */ /* 0x000fc80007810000 */
[----:B------:R-:W-:Y:S01]  /*13d20*/  FMNMX.FTZ R35, R50, R35, !PT ;  /* 0x0000002332237209 */ /* 0x000fe20007810000 */
[----:B------:R0:W-:Y:S03]  /*13d30*/  MUFU.EX2 R33, R156 ;  /* 0x0000009c00217308 */ /* 0x0001e60000000800 */
[----:B------:R-:W-:-:S04]  /*13d40*/  FMNMX.FTZ R37, R236, R35, !PT ;  /* 0x00000023ec257209 */ /* 0x000fc80007810000 */
[----:B------:R-:W-:Y:S01]  /*13d50*/  FMNMX.FTZ R12, R54, R37, !PT ;  /* 0x00000025360c7209 */ /* 0x000fe20007810000 */
[----:B------:R1:W-:Y:S01]  /*13d60*/  MUFU.EX2 R35, R44 ;  /* 0x0000002c00237308 */ /* 0x0003e20000000800 */
[----:B0-----:R-:W-:Y:S02]  /*13d70*/  FFMA.FTZ R156, R72, R11, -R51 ;  /* 0x0000000b489c7223 */ /* 0x001fe40000010833 */
[----:B------:R-:W-:-:S04]  /*13d80*/  FMNMX.FTZ R37, R55, R12, !PT ;  /* 0x0000000c37257209 */ /* 0x000fc80007810000 */
[----:B------:R-:W-:Y:S01]  /*13d90*/  FMNMX.FTZ R12, R58, R37, !PT ;  /* 0x000000253a0c7209 */ /* 0x000fe20007810000 */
[-CC-:B------:R-:W-:Y:S01]  /*13da0*/  FFMA.FTZ R37, R48, R11.reuse, -R51.reuse ;  /* 0x0000000b30257223 */ /* 0x180fe20000010833 */
[----:B------:R-:W-:Y:S01]  /*13db0*/  FSEL R48, R87, -INF , !P4 ;  /* 0xff80000057307808 */ /* 0x000fe20006000000 */
[-CC-:B-1----:R-:W-:Y:S01]  /*13dc0*/  FFMA.FTZ R44, R162, R11.reuse, -R51.reuse ;  /* 0x0000000ba22c7223 */ /* 0x182fe20000010833 */
[----:B------:R-:W-:Y:S01]  /*13dd0*/  FMNMX.FTZ R39, R59, R12, !PT ;  /* 0x0000000c3b277209 */ /* 0x000fe20007810000 */
[----:B------:R-:W-:Y:S01]  /*13de0*/  FFMA.FTZ R162, R68, R11, -R51 ;  /* 0x0000000b44a27223 */ /* 0x000fe20000010833 */
        /* <DEDUP_REMOVED lines=10> */
[----:B------:R-:W0:Y:S02]  /*13e90*/  MUFU.EX2 R20, R20 ;  /* 0x0000001400147308 */ /* 0x000e240000000800 */
[----:B------:R-:W-:Y:S01]  /*13ea0*/  FMNMX.FTZ R12, R74, R41, !PT ;  /* 0x000000294a0c7209 */ /* 0x000fe20007810000 */
[----:B------:R-:W-:-:S03]  /*13eb0*/  FFMA.FTZ R41, R56, R11, -R51 ;  /* 0x0000000b38297223 */ /* 0x000fc60000010833 */
[----:B------:R-:W-:Y:S02]  /*13ec0*/  FMNMX.FTZ R43, R75, R12, !PT ;  /* 0x0000000c4b2b7209 */ /* 0x000fe40007810000 */
[----:B------:R-:W-:Y:S02]  /*13ed0*/  MUFU.EX2 R28, R28 ;  /* 0x0000001c001c7308 */ /* 0x000fe40000000800 */
[----:B------:R-:W-:-:S04]  /*13ee0*/  FMNMX.FTZ R12, R78, R43, !PT ;  /* 0x0000002b4e0c7209 */ /* 0x000fc80007810000 */
[----:B------:R-:W-:Y:S02]  /*13ef0*/  FMNMX.FTZ R43, R79, R12, !PT ;  /* 0x0000000c4f2b7209 */ /* 0x000fe40007810000 */
[----:B------:R-:W-:Y:S01]  /*13f00*/  MUFU.EX2 R32, R32 ;  /* 0x0000002000207308 */ /* 0x000fe20000000800 */
[----:B0-----:R-:W-:Y:S02]  /*13f10*/  F2FP.BF16.F32.PACK_AB R176, R29, R20 ;  /* 0x000000141db0723e */ /* 0x001fe400000010ff */
[----:B------:R-:W-:Y:S01]  /*13f20*/  FMNMX.FTZ R12, R82, R43, !PT ;  /* 0x0000002b520c7209 */ /* 0x000fe20007810000 */
[----:B------:R-:W-:-:S03]  /*13f30*/  FFMA.FTZ R43, R170, R11, -R51 ;  /* 0x0000000baa2b7223 */ /* 0x000fc60000010833 */
[----:B------:R-:W-:Y:S01]  /*13f40*/  FMNMX.FTZ R21, R83, R12, !PT ;  /* 0x0000000c53157209 */ /* 0x000fe20007810000 */
[----:B------:R-:W0:Y:S03]  /*13f50*/  MUFU.EX2 R36, R36 ;  /* 0x0000002400247308 */ /* 0x000e260000000800 */
[----:B------:R-:W-:-:S04]  /*13f60*/  FMNMX.FTZ R21, R86, R21, !PT ;  /* 0x0000001556157209 */ /* 0x000fc80007810000 */
[----:B------:R-:W-:Y:S01]  /*13f70*/  FMNMX.FTZ R12, R48, R21, !PT ;  /* 0x00000015300c7209 */ /* 0x000fe20007810000 */
[----:B------:R-:W-:Y:S01]  /*13f80*/  FFMA.FTZ R21, R168, R11, -R51 ;  /* 0x0000000ba8157223 */ /* 0x000fe20000010833 */
[----:B------:R-:W-:Y:S03]  /*13f90*/  MUFU.EX2 R37, R37 ;  /* 0x0000002500257308 */ /* 0x000fe60000000800 */
[----:B------:R-:W1:Y:S05]  /*13fa0*/  SHFL.BFLY PT, R45, R12, 0x2, 0x1f ;  /* 0x0c401f000c2d7f89 */ /* 0x000e6a00000e0000 */
[----:B------:R-:W2:Y:S01]  /*13fb0*/  MUFU.EX2 R40, R40 ;  /* 0x0000002800287308 */ /* 0x000ea20000000800 */
[----:B0-----:R-:W-:-:S07]  /*13fc0*/  F2FP.BF16.F32.PACK_AB R174, R36, R35 ;  /* 0x0000002324ae723e */ /* 0x001fce00000010ff */
[----:B------:R-:W-:Y:S08]  /*13fd0*/  MUFU.EX2 R39, R39 ;  /* 0x0000002700277308 */ /* 0x000ff00000000800 */
[----:B------:R-:W0:Y:S01]  /*13fe0*/  MUFU.EX2 R44, R44 ;  /* 0x0000002c002c7308 */ /* 0x000e220000000800 */
[----:B--2---:R-:W-:Y:S02]  /*13ff0*/  F2FP.BF16.F32.PACK_AB R168, R40, R37 ;  /* 0x0000002528a8723e */ /* 0x004fe400000010ff */
[----:B-1----:R-:W-:Y:S01]  /*14000*/  FMNMX.FTZ R52, R12, R45, !PT ;  /* 0x0000002d0c347209 */ /* 0x002fe20007810000 */
[----:B------:R-:W-:Y:S01]  /*14010*/  FFMA.FTZ R45, R172, R11, -R51 ;  /* 0x0000000bac2d7223 */ /* 0x000fe20000010833 */
[----:B------:R-:W-:-:S03]  /*14020*/  F2FP.BF16.F32.PACK_AB R172, R33, R32 ;  /* 0x0000002021ac723e */ /* 0x000fc600000010ff */
[----:B------:R-:W1:Y:S01]  /*14030*/  SHFL.BFLY PT, R53, R52, 0x1, 0x1f ;  /* 0x0c201f0034357f89 */ /* 0x000e6200000e0000 */
[----:B------:R-:W-:Y:S08]  /*14040*/  MUFU.EX2 R41, R41 ;  /* 0x0000002900297308 */ /* 0x000ff00000000800 */
[----:B------:R-:W-:Y:S01]  /*14050*/  MUFU.EX2 R164, R164 ;  /* 0x000000a400a47308 */ /* 0x000fe20000000800 */
[----:B0-----:R-:W-:-:S07]  /*14060*/  F2FP.BF16.F32.PACK_AB R170, R44, R39 ;  /* 0x000000272caa723e */ /* 0x001fce00000010ff */
[----:B------:R-:W-:Y:S01]  /*14070*/  MUFU.EX2 R13, R13 ;  /* 0x0000000d000d7308 */ /* 0x000fe20000000800 */
[----:B-1----:R-:W-:Y:S01]  /*14080*/  FMNMX.FTZ R12, R52, R53, !PT ;  /* 0x00000035340c7209 */ /* 0x002fe20007810000 */
[-C--:B------:R-:W-:Y:S01]  /*14090*/  FFMA.FTZ R53, R178, R11.reuse, -R51 ;  /* 0x0000000bb2357223 */ /* 0x080fe20000010833 */
[----:B------:R-:W-:-:S05]  /*140a0*/  FMUL.FTZ R51, R0, R11 ;  /* 0x0000000b00337220 */ /* 0x000fca0000410000 */
[----:B------:R-:W-:Y:S01]  /*140b0*/  MUFU.EX2 R166, R166 ;  /* 0x000000a600a67308 */ /* 0x000fe20000000800 */
[C---:B------:R-:W-:Y:S01]  /*140c0*/  FSETP.NEU.FTZ.AND P4, PT, R12.reuse, -INF , PT ;  /* 0xff8000000c00780b */ /* 0x040fe20003f9d000 */
[----:B------:R-:W-:Y:S01]  /*140d0*/  FMUL.FTZ R61, R12, R11 ;  /* 0x0000000b0c3d7220 */ /* 0x000fe20000410000 */
[----:B------:R-:W-:-:S04]  /*140e0*/  F2FP.BF16.F32.PACK_AB R178, R31, R28 ;  /* 0x0000001c1fb2723e */ /* 0x000fc800000010ff */
[----:B------:R-:W-:Y:S01]  /*140f0*/  FSEL R61, R61, RZ, P4 ;  /* 0x000000ff3d3d7208 */ /* 0x000fe20002000000 */
[----:B------:R-:W0:Y:S04]  /*14100*/  MUFU.EX2 R51, R51 ;  /* 0x0000003300337308 */ /* 0x000e280000000800 */
        /* <DEDUP_REMOVED lines=12> */
[--C-:B------:R-:W-:Y:S01]  /*141d0*/  FFMA.FTZ R175, R46, R11, -R61.reuse ;  /* 0x0000000b2eaf7223 */ /* 0x100fe2000001083d */
[----:B0-----:R-:W-:Y:S01]  /*141e0*/  FFMA.FTZ R52, R51, R5, R24 ;  /* 0x0000000533347223 */ /* 0x001fe20000010018 */
[----:B------:R-:W-:Y:S01]  /*141f0*/  MUFU.EX2 R0, R0 ;  /* 0x0000000000007308 */ /* 0x000fe20000000800 */
[-CC-:B------:R-:W-:Y:S01]  /*14200*/  FFMA.FTZ R46, R234, R11.reuse, -R61.reuse ;  /* 0x0000000bea2e7223 */ /* 0x180fe2000001083d */
[----:B------:R-:W-:Y:S01]  /*14210*/  F2FP.BF16.F32.PACK_AB R182, R27, R26 ;  /* 0x0000001a1bb6723e */ /* 0x000fe200000010ff */
        /* <DEDUP_REMOVED lines=10> */
[-C--:B------:R-:W-:Y:S01]  /*142c0*/  FFMA.FTZ R161, R66, R11.reuse, -R61 ;  /* 0x0000000b42a17223 */ /* 0x080fe2000001083d */
[----:B------:R-:W-:Y:S01]  /*142d0*/  F2FP.BF16.F32.PACK_AB R180, R25, R24 ;  /* 0x0000001819b4723e */ /* 0x000fe200000010ff */
        /* <DEDUP_REMOVED lines=17> */
[----:B------:R-:W-:Y:S01]  /*143f0*/  FSEL R5, R12, RZ, P4 ;  /* 0x000000ff0c057208 */ /* 0x000fe20002000000 */
[----:B------:R-:W-:Y:S01]  /*14400*/  MUFU.EX2 R30, R30 ;  /* 0x0000001e001e7308 */ /* 0x000fe20000000800 */
[--C-:B------:R-:W-:Y:S01]  /*14410*/  FFMA.FTZ R48, R48, R11, -R61.reuse ;  /* 0x0000000b30307223 */ /* 0x100fe2000001083d */
[----:B------:R-:W-:Y:S01]  /*14420*/  FADD.FTZ R52, R33, R52 ;  /* 0x0000003421347221 */ /* 0x000fe20000010000 */
[----:B------:R-:W-:Y:S01]  /*14430*/  ISETP.GT.AND P4, PT, R4, R14, PT ;  /* 0x0000000e0400720c */ /* 0x000fe20003f84270 */
[-C--:B------:R-:W-:Y:S01]  /*14440*/  FMUL.FTZ R88, R88, R51.reuse ;  /* 0x0000003358587220 */ /* 0x080fe20000410000 */
[----:B------:R-:W-:Y:S01]  /*14450*/  FMUL.FTZ R89, R89, R51 ;  /* 0x0000003359597220 */ /* 0x000fe20000410000 */
[----:B------:R-:W-:Y:S01]  /*14460*/  FADD.FTZ R57, R35, R52 ;  /* 0x0000003423397221 */ /* 0x000fe20000010000 */
[----:B------:R-:W-:Y:S01]  /*14470*/  FFMA.FTZ R52, R55, R11, -R61 ;  /* 0x0000000b37347223 */ /* 0x000fe2000001083d */
[----:B------:R-:W-:-:S02]  /*14480*/  @!P1 VIADD R55, R22, 0x28860 ;  /* 0x0002886016379836 */ /* 0x000fc40000000000 */
[----:B------:R-:W-:Y:S01]  /*14490*/  FADD.FTZ R22, -R5, R8 ;  /* 0x0000000805167221 */ /* 0x000fe20000010100 */
[----:B------:R-:W-:Y:S01]  /*144a0*/  FADD.FTZ R54, R36, R57 ;  /* 0x0000003924367221 */ /* 0x000fe20000010000 */
[----:B------:R0:W-:Y:S01]  /*144b0*/  MUFU.EX2 R8, R52 ;  /* 0x0000003400087308 */ /* 0x0001e20000000800 */
[----:B------:R-:W-:Y:S01]  /*144c0*/  FMUL.FTZ R92, R92, R51 ;  /* 0x000000335c5c7220 */ /* 0x000fe20000410000 */
[----:B------:R-:W-:Y:S01]  /*144d0*/  @!P1 PRMT R55, RZ, 0x654, R55 ;  /* 0x00000654ff379816 */ /* 0x000fe20000000037 */
[----:B------:R-:W-:Y:S01]  /*144e0*/  FADD.FTZ R5, R37, R54 ;  /* 0x0000003625057221 */ /* 0x000fe20000010000 */
[----:B------:R-:W-:Y:S01]  /*144f0*/  FMUL.FTZ R22, R22, R11 ;  /* 0x0000000b16167220 */ /* 0x000fe20000410000 */
[-C--:B------:R-:W-:Y:S01]  /*14500*/  FMUL.FTZ R93, R93, R51.reuse ;  /* 0x000000335d5d7220 */ /* 0x080fe20000410000 */
[----:B------:R1:W-:Y:S01]  /*14510*/  @!P1 SYNCS.ARRIVE.TRANS64.RED.A1T0 RZ, [R55+URZ], RZ ;  /* 0x000000ff37ff99a7 */ /* 0x0003e2000810043f */
[----:B------:R-:W-:Y:S01]  /*14520*/  FADD.FTZ R54, R40, R5 ;  /* 0x0000000528367221 */ /* 0x000fe20000010000 */
[----:B------:R-:W-:Y:S01]  /*14530*/  MUFU.EX2 R162, R162 ;  /* 0x000000a200a27308 */ /* 0x000fe20000000800 */
[-C--:B------:R-:W-:Y:S01]  /*14540*/  FMUL.FTZ R96, R96, R51.reuse ;  /* 0x0000003360607220 */ /* 0x080fe20000410000 */
[-C--:B------:R-:W-:Y:S01]  /*14550*/  FMUL.FTZ R97, R97, R51.reuse ;  /* 0x0000003361617220 */ /* 0x080fe20000410000 */
[----:B------:R-:W-:Y:S01]  /*14560*/  FADD.FTZ R5, R39, R54 ;  /* 0x0000003627057221 */ /* 0x000fe20000010000 */
[-C--:B------:R-:W-:Y:S01]  /*14570*/  FMUL.FTZ R100, R100, R51.reuse ;  /* 0x0000003364647220 */ /* 0x080fe20000410000 */
[-C--:B------:R-:W-:Y:S01]  /*14580*/  FMUL.FTZ R101, R101, R51.reuse ;  /* 0x0000003365657220 */ /* 0x080fe20000410000 */
[-C--:B------:R-:W-:Y:S01]  /*14590*/  FMUL.FTZ R104, R104, R51.reuse ;  /* 0x0000003368687220 */ /* 0x080fe20000410000 */
[----:B0-----:R-:W-:Y:S01]  /*145a0*/  FADD.FTZ R52, R44, R5 ;  /* 0x000000052c347221 */ /* 0x001fe20000010000 */
[----:B-1----:R-:W0:Y:S01]  /*145b0*/  MUFU.EX2 R55, R22 ;  /* 0x0000001600377308 */ /* 0x002e220000000800 */
[-C--:B------:R-:W-:Y:S01]  /*145c0*/  FMUL.FTZ R105, R105, R51.reuse ;  /* 0x0000003369697220 */ /* 0x080fe20000410000 */
[-C--:B------:R-:W-:Y:S01]  /*145d0*/  FMUL.FTZ R108, R108, R51.reuse ;  /* 0x000000336c6c7220 */ /* 0x080fe20000410000 */
[----:B------:R-:W-:Y:S01]  /*145e0*/  FADD.FTZ R5, R41, R52 ;  /* 0x0000003429057221 */ /* 0x000fe20000010000 */
[-C--:B------:R-:W-:Y:S01]  /*145f0*/  FMUL.FTZ R109, R109, R51.reuse ;  /* 0x000000336d6d7220 */ /* 0x080fe20000410000 */
[-C--:B------:R-:W-:Y:S01]  /*14600*/  FMUL.FTZ R112, R112, R51.reuse ;  /* 0x0000003370707220 */ /* 0x080fe20000410000 */
[----:B------:R-:W-:Y:S01]  /*14610*/  FMUL.FTZ R113, R113, R51 ;  /* 0x0000003371717220 */ /* 0x000fe20000410000 */
[C---:B------:R-:W-:Y:S01]  /*14620*/  FADD.FTZ R52, R164.reuse, R5 ;  /* 0x00000005a4347221 */ /* 0x040fe20000010000 */
[----:B------:R-:W1:Y:S01]  /*14630*/  MUFU.EX2 R177, R177 ;  /* 0x000000b100b17308 */ /* 0x000e620000000800 */
[----:B------:R-:W-:Y:S01]  /*14640*/  F2FP.BF16.F32.PACK_AB R164, R164, R41 ;  /* 0x00000029a4a4723e */ /* 0x000fe200000010ff */
[-C--:B------:R-:W-:Y:S01]  /*14650*/  FMUL.FTZ R116, R116, R51.reuse ;  /* 0x0000003374747220 */ /* 0x080fe20000410000 */
[----:B------:R-:W-:Y:S01]  /*14660*/  FADD.FTZ R5, R13, R52 ;  /* 0x000000340d057221 */ /* 0x000fe20000010000 */
[-C--:B------:R-:W-:Y:S01]  /*14670*/  FMUL.FTZ R117, R117, R51.reuse ;  /* 0x0000003375757220 */ /* 0x080fe20000410000 */
[-C--:B------:R-:W-:Y:S01]  /*14680*/  FMUL.FTZ R120, R120, R51.reuse ;  /* 0x0000003378787220 */ /* 0x080fe20000410000 */
[----:B------:R-:W-:Y:S01]  /*14690*/  FMUL.FTZ R121, R121, R51 ;  /* 0x0000003379797220 */ /* 0x000fe20000410000 */
[C---:B------:R-:W-:Y:S01]  /*146a0*/  FADD.FTZ R5, R166.reuse, R5 ;  /* 0x00000005a6057221 */ /* 0x040fe20000010000 */
[----:B------:R-:W2:Y:S01]  /*146b0*/  MUFU.EX2 R43, R43 ;  /* 0x0000002b002b7308 */ /* 0x000ea20000000800 */
[----:B0-----:R-:W-:Y:S01]  /*146c0*/  FFMA.FTZ R52, R55, R3, R0 ;  /* 0x0000000337347223 */ /* 0x001fe20000010000 */
[----:B------:R-:W-:Y:S01]  /*146d0*/  F2FP.BF16.F32.PACK_AB R166, R166, R13 ;  /* 0x0000000da6a6723e */ /* 0x000fe200000010ff */
[----:B------:R-:W-:Y:S01]  /*146e0*/  FADD.FTZ R54, R160, R5 ;  /* 0x00000005a0367221 */ /* 0x000fe20000010000 */
[----:B------:R-:W-:Y:S01]  /*146f0*/  F2FP.BF16.F32.PACK_AB R160, R21, R160 ;  /* 0x000000a015a0723e */ /* 0x000fe200000010ff */
[C---:B------:R-:W-:Y:S01]  /*14700*/  FADD.FTZ R52, R181.reuse, R52 ;  /* 0x00000034b5347221 */ /* 0x040fe20000010000 */
[----:B------:R-:W-:Y:S01]  /*14710*/  F2FP.BF16.F32.PACK_AB R181, R181, R0 ;  /* 0x00000000b5b5723e */ /* 0x000fe200000010ff */
[----:B------:R-:W-:Y:S01]  /*14720*/  FADD.FTZ R5, R21, R54 ;  /* 0x0000003615057221 */ /* 0x000fe20000010000 */
[----:B------:R-:W0:Y:S01]  /*14730*/  MUFU.EX2 R34, R34 ;  /* 0x0000002200227308 */ /* 0x000e220000000800 */
[----:B------:R-:W-:Y:S01]  /*14740*/  FADD.FTZ R3, R183, R52 ;  /* 0x00000034b7037221 */ /* 0x000fe20000010000 */
[-C--:B------:R-:W-:Y:S01]  /*14750*/  FMUL.FTZ R124, R124, R51.reuse ;  /* 0x000000337c7c7220 */ /* 0x080fe20000410000 */
[----:B------:R-:W-:Y:S01]  /*14760*/  FADD.FTZ R54, R162, R5 ;  /* 0x00000005a2367221 */ /* 0x000fe20000010000 */
[-C--:B------:R-:W-:Y:S01]  /*14770*/  FMUL.FTZ R125, R125, R51.reuse ;  /* 0x000000337d7d7220 */ /* 0x080fe20000410000 */
[----:B------:R-:W-:Y:S01]  /*14780*/  FADD.FTZ R52, R30, R3 ;  /* 0x000000031e347221 */ /* 0x000fe20000010000 */
[-C--:B------:R-:W-:Y:S01]  /*14790*/  FMUL.FTZ R128, R128, R51.reuse ;  /* 0x0000003380807220 */ /* 0x080fe20000410000 */
[-C--:B------:R-:W-:Y:S01]  /*147a0*/  FMUL.FTZ R129, R129, R51.reuse ;  /* 0x0000003381817220 */ /* 0x080fe20000410000 */
[----:B------:R-:W3:Y:S01]  /*147b0*/  MUFU.EX2 R156, R156 ;  /* 0x0000009c009c7308 */ /* 0x000ee20000000800 */
[----:B-1----:R-:W-:Y:S01]  /*147c0*/  FADD.FTZ R3, R177, R52 ;  /* 0x00000034b1037221 */ /* 0x002fe20000010000 */
[C---:B--2---:R-:W-:Y:S01]  /*147d0*/  FADD.FTZ R5, R43.reuse, R54 ;  /* 0x000000362b057221 */ /* 0x044fe20000010000 */
[----:B------:R-:W-:Y:S01]  /*147e0*/  F2FP.BF16.F32.PACK_AB R162, R43, R162 ;  /* 0x000000a22ba2723e */ /* 0x000fe200000010ff */
[-C--:B------:R-:W-:Y:S01]  /*147f0*/  FMUL.FTZ R132, R132, R51.reuse ;  /* 0x0000003384847220 */ /* 0x080fe20000410000 */
[-C--:B------:R-:W-:Y:S01]  /*14800*/  FMUL.FTZ R133, R133, R51.reuse ;  /* 0x0000003385857220 */ /* 0x080fe20000410000 */
[-C--:B------:R-:W-:Y:S01]  /*14810*/  FMUL.FTZ R136, R136, R51.reuse ;  /* 0x0000003388887220 */ /* 0x080fe20000410000 */
[-C--:B------:R-:W-:Y:S01]  /*14820*/  FMUL.FTZ R137, R137, R51.reuse ;  /* 0x0000003389897220 */ /* 0x080fe20000410000 */
[----:B------:R-:W1:Y:S01]  /*14830*/  MUFU.EX2 R179, R179 ;  /* 0x000000b300b37308 */ /* 0x000e620000000800 */
        /* <DEDUP_REMOVED lines=8> */
[----:B---3--:R-:W-:Y:S01]  /*148c0*/  FADD.FTZ R26, R156, R5 ;  /* 0x000000059c1a7221 */ /* 0x008fe20000010000 */
[----:B------:R-:W-:Y:S01]  /*148d0*/  F2FP.BF16.F32.PACK_AB R183, R30, R183 ;  /* 0x000000b71eb7723e */ /* 0x000fe200000010ff */
[----:B------:R-:W-:Y:S01]  /*148e0*/  VIADD R4, R4, 0xffffffff ;  /* 0xffffffff04047836 */ /* 0x000fe20000000000 */
[----:B------:R-:W-:Y:S01]  /*148f0*/  F2FP.BF16.F32.PACK_AB R177, R34, R177 ;  /* 0x000000b122b1723e */ /* 0x000fe200000010ff */
[-C--:B------:R-:W-:Y:S01]  /*14900*/  FMUL.FTZ R90, R90, R55.reuse ;  /* 0x000000375a5a7220 */ /* 0x080fe20000410000 */
[-C--:B------:R-:W-:Y:S01]  /*14910*/  FMUL.FTZ R91, R91, R55.reuse ;  /* 0x000000375b5b7220 */ /* 0x080fe20000410000 */
[-C--:B------:R-:W-:Y:S01]  /*14920*/  FMUL.FTZ R94, R94, R55.reuse ;  /* 0x000000375e5e7220 */ /* 0x080fe20000410000 */
[----:B------:R-:W2:Y:S01]  /*14930*/  MUFU.EX2 R38, R38 ;  /* 0x0000002600267308 */ /* 0x000ea20000000800 */
        /* <DEDUP_REMOVED lines=8> */
[C---:B0-----:R-:W-:Y:S01]  /*149c0*/  FADD.FTZ R5, R45.reuse, R26 ;  /* 0x0000001a2d057221 */ /* 0x041fe20000010000 */
[----:B------:R-:W-:Y:S01]  /*149d0*/  F2FP.BF16.F32.PACK_AB R156, R45, R156 ;  /* 0x0000009c2d9c723e */ /* 0x000fe200000010ff */
[-C--:B------:R-:W-:Y:S01]  /*149e0*/  FMUL.FTZ R107, R107, R55.reuse ;  /* 0x000000376b6b7220 */ /* 0x080fe20000410000 */
[-C--:B------:R-:W-:Y:S01]  /*149f0*/  FMUL.FTZ R110, R110, R55.reuse ;  /* 0x000000376e6e7220 */ /* 0x080fe20000410000 */
[-C--:B------:R-:W-:Y:S01]  /*14a00*/  FMUL.FTZ R111, R111, R55.reuse ;  /* 0x000000376f6f7220 */ /* 0x080fe20000410000 */
[-C--:B------:R-:W-:Y:S01]  /*14a10*/  FMUL.FTZ R114, R114, R55.reuse ;  /* 0x0000003772727220 */ /* 0x080fe20000410000 */
[----:B------:R-:W-:Y:S01]  /*14a20*/  FMUL.FTZ R115, R115, R55 ;  /* 0x0000003773737220 */ /* 0x000fe20000410000 */
[----:B------:R-:W0:Y:S01]  /*14a30*/  MUFU.EX2 R42, R42 ;  /* 0x0000002a002a7308 */ /* 0x000e220000000800 */
        /* <DEDUP_REMOVED lines=24> */
[----:B--2---:R-:W-:Y:S01]  /*14bc0*/  FADD.FTZ R3, R175, R26 ;  /* 0x0000001aaf037221 */ /* 0x004fe20000010000 */
[-C--:B------:R-:W-:Y:S01]  /*14bd0*/  FMUL.FTZ R150, R150, R55.reuse ;  /* 0x0000003796967220 */ /* 0x080fe20000410000 */
[----:B------:R-:W-:Y:S01]  /*14be0*/  FMUL.FTZ R151, R151, R55 ;  /* 0x0000003797977220 */ /* 0x000fe20000410000 */
[----:B------:R-:W-:-:S02]  /*14bf0*/  IMAD.MOV.U32 R186, RZ, RZ, R9 ;  /* 0x000000ffffba7224 */ /* 0x000fc400078e0009 */
[----:B------:R-:W-:Y:S02]  /*14c00*/  IMAD.MOV.U32 R0, RZ, RZ, R10 ;  /* 0x000000ffff007224 */ /* 0x000fe400078e000a */
        /* <DEDUP_REMOVED lines=9> */
[----:B-1----:R-:W-:Y:S01]  /*14ca0*/  FADD.FTZ R3, R171, R26 ;  /* 0x0000001aab037221 */ /* 0x002fe20000010000 */
[----:B------:R-:W-:-:S03]  /*14cb0*/  F2FP.BF16.F32.PACK_AB R171, R8, R171 ;  /* 0x000000ab08ab723e */ /* 0x000fc600000010ff */
[----:B------:R-:W-:Y:S01]  /*14cc0*/  FADD.FTZ R26, R8, R3 ;  /* 0x00000003081a7221 */ /* 0x000fe20000010000 */
[----:B------:R-:W-:Y:S02]  /*14cd0*/  IMAD.MOV.U32 R8, RZ, RZ, R12 ;  /* 0x000000ffff087224 */ /* 0x000fe400078e000c */
[----:B------:R-:W1:Y:S01]  /*14ce0*/  MUFU.EX2 R167, R167 ;  /* 0x000000a700a77308 */ /* 0x000e620000000800 */
[----:B0-----:R-:W-:-:S07]  /*14cf0*/  FADD.FTZ R3, R165, R26 ;  /* 0x0000001aa5037221 */ /* 0x001fce0000010000 */
[----:B------:R-:W0:Y:S01]  /*14d00*/  MUFU.EX2 R24, R63 ;  /* 0x0000003f00187308 */ /* 0x000e220000000800 */
[C---:B--2---:R-:W-:Y:S01]  /*14d10*/  FADD.FTZ R26, R22.reuse, R3 ;  /* 0x00000003161a7221 */ /* 0x044fe20000010000 */
[----:B------:R-:W-:Y:S01]  /*14d20*/  F2FP.BF16.F32.PACK_AB R165, R22, R165 ;  /* 0x000000a516a5723e */ /* 0x000fe200000010ff */
[----:B------:R-:W-:-:S05]  /*14d30*/  IMAD.MOV.U32 R22, RZ, RZ, R15 ;  /* 0x000000ffff167224 */ /* 0x000fca00078e000f */
        /* <DEDUP_REMOVED lines=43> */
[----:B--2---:R-:W-:Y:S01]  /*14ff0*/  FADD.FTZ R3, R86, R3 ;  /* 0x0000000356037221 */ /* 0x004fe20000010000 */
[C---:B-1----:R-:W-:Y:S01]  /*15000*/  FADD.FTZ R5, R53.reuse, R28 ;  /* 0x0000001c35057221 */ /* 0x042fe20000010000 */
[----:B------:R-:W-:Y:S02]  /*15010*/  F2FP.BF16.F32.PACK_AB R154, R53, R154 ;  /* 0x0000009a359a723e */ /* 0x000fe400000010ff */
[C---:B0-----:R-:W-:Y:S01]  /*15020*/  FADD.FTZ R3, R48.reuse, R3 ;  /* 0x0000000330037221 */ /* 0x041fe20000010000 */
[----:B------:R-:W-:Y:S01]  /*15030*/  F2FP.BF16.F32.PACK_AB R155, R48, R86 ;  /* 0x00000056309b723e */ /* 0x000fe200000010ff */
[----:B------:R-:W-:Y:S06]  /*15040*/  @P4 BRA `(.L_x_1864) ;  /* 0xffffffcc006c4947 */ /* 0x000fec000383ffff */
[----:B------:R-:W-:Y:S02]  /*15050*/  IMAD.MOV.U32 R8, RZ, RZ, R12 ;  /* 0x000000ffff087224 */ /* 0x000fe400078e000c */
[----:B------:R-:W-:Y:S02]  /*15060*/  IMAD.MOV.U32 R0, RZ, RZ, R10 ;  /* 0x000000ffff007224 */ /* 0x000fe400078e000a */
[----:B------:R-:W-:Y:S02]  /*15070*/  IMAD.MOV.U32 R22, RZ, RZ, R15 ;  /* 0x000000ffff167224 */ /* 0x000fe400078e000f */
[----:B------:R-:W-:-:S07]  /*15080*/  IMAD.MOV.U32 R186, RZ, RZ, R9 ;  /* 0x000000ffffba7224 */ /* 0x000fce00078e0009 */
.L_x_1846:
[----:B------:R-:W0:Y:S01]  /*15090*/  LDC R9, c[0x0][0x448] ;  /* 0x00011200ff097b82 */ /* 0x000e220000000800 */
[----:B------:R-:W-:-:S07]  /*150a0*/  IADD3 R12, R188, 0x1, -R187 ;  /* 0x00000001bc0c7810 */ /* 0x000fce0007ffe8bb */
[----:B------:R-:W1:Y:S01]  /*150b0*/  LDC R14, c[0x0][0x9e4] ;  /* 0x00027900ff0e7b82 */ /* 0x000e620000000800 */
[----:B0-----:R-:W-:Y:S01]  /*150c0*/  ISETP.NE.AND P4, PT, R9, 0x1, PT ;  /* 0x000000010900780c */ /* 0x001fe20003f85270 */
[----:B------:R-:W-:Y:S01]  /*150d0*/  VIADD R9, R193, 0x7f ;  /* 0x0000007fc1097836 */ /* 0x000fe20000000000 */
[----:B-1----:R-:W-:-:S11]  /*150e0*/  ISETP.GE.AND P5, PT, R14, 0x1, PT ;  /* 0x000000010e00780c */ /* 0x002fd60003fa6270 */
[----:B------:R-:W0:Y:S08]  /*150f0*/  @P4 LDC R10, c[0x0][0x44c] ;  /* 0x00011300ff0a4b82 */ /* 0x000e300000000800 */
[----:B------:R-:W1:Y:S01]  /*15100*/  @P4 LDC R13, c[0x0][0x450] ;  /* 0x00011400ff0d4b82 */ /* 0x000e620000000800 */
[----:B0-----:R-:W-:-:S05]  /*15110*/  @P4 IMAD.HI.U32 R10, R9, R10, RZ ;  /* 0x0000000a090a4227 */ /* 0x001fca00078e00ff */
[----:B-1----:R-:W-:-:S05]  /*15120*/  @P4 SHF.R.U32.HI R9, RZ, R13, R10 ;  /* 0x0000000dff094219 */ /* 0x002fca000001160a */
[----:B------:R-:W-:-:S04]  /*15130*/  IMAD.IADD R9, R12, 0x1, R9 ;  /* 0x000000010c097824 */ /* 0x000fc800078e0209 */
[----:B------:R-:W-:Y:S01]  /*15140*/  IMAD.IADD R6, R9, 0x1, -R6 ;  /* 0x0000000109067824 */ /* 0x000fe200078e0a06 */
        /* <DEDUP_REMOVED lines=11> */
.L_x_1867:
[----:B------:R-:W-:-:S13]  /*15200*/  ISETP.NE.AND P2, PT, R14, 0x1, PT ;  /* 0x000000010e00780c */ /* 0x000fda0003f45270 */
[----:B------:R-:W0:Y:S02]  /*15210*/  @P2 LDC.64 R12, c[0x0][0x9e8] ;  /* 0x00027a00ff0c2b82 */ /* 0x000e240000000a00 */
[----:B0-----:R-:W-:-:S05]  /*15220*/  @P2 IMAD.HI.U32 R10, R9, R12, RZ ;  /* 0x0000000c090a2227 */ /* 0x001fca00078e00ff */
[----:B------:R-:W-:-:S07]  /*15230*/  @P2 SHF.R.U32.HI R9, RZ, R13, R10 ;  /* 0x0000000dff092219 */ /* 0x000fce000001160a */
.L_x_1868:
[----:B------:R-:W-:Y:S05]  /*15240*/  BSYNC B0 ;  /* 0x0000000000007941 */ /* 0x000fea0003800000 */
.L_x_1866:
[----:B------:R-:W-:-:S05]  /*15250*/  IMAD R9, R9, R14, RZ ;  /* 0x0000000e09097224 */ /* 0x000fca00078e02ff */
[----:B------:R-:W-:-:S07]  /*15260*/  VIMNMX R6, R6, R9, !PT ;  /* 0x0000000906067248 */ /* 0x000fce0007fe0100 */
.L_x_1865:
[----:B------:R-:W-:-:S05]  /*15270*/  VIADD R6, R6, 0x7f ;  /* 0x0000007f06067836 */ /* 0x000fca0000000000 */
[----:B------:R-:W-:-:S04]  /*15280*/  SHF.R.S32.HI R9, RZ, 0x1f, R6 ;  /* 0x0000001fff097819 */ /* 0x000fc80000011406 */
[----:B------:R-:W-:-:S04]  /*15290*/  LEA.HI R9, R9, R6, RZ, 0x7 ;  /* 0x0000000609097211 */ /* 0x000fc800078f38ff */
[----:B------:R-:W-:-:S04]  /*152a0*/  SHF.R.S32.HI R9, RZ, 0x7, R9 ;  /* 0x00000007ff097819 */ /* 0x000fc80000011409 */
[----:B------:R-:W-:-:S04]  /*152b0*/  VIMNMX R12, R196, R9, !PT ;  /* 0x00000009c40c7248 */ /* 0x000fc80007fe0100 */
[----:B------:R-:W-:-:S13]  /*152c0*/  ISETP.GE.AND P2, PT, R4, R12, PT ;  /* 0x0000000c0400720c */ /* 0x000fda0003f46270 */
[----:B------:R-:W-:Y:S05]  /*152d0*/  @!P2 BRA `(.L_x_1869) ;  /* 0x000000200084a947 */ /* 0x000fea0003800000 */
[----:B------:R-:W-:Y:S02]  /*152e0*/  IMAD.MOV.U32 R6, RZ, RZ, R8 ;  /* 0x000000ffff067224 */ /* 0x000fe400078e0008 */
[----:B------:R-:W-:Y:S02]  /*152f0*/  IMAD.MOV.U32 R14, RZ, RZ, R0 ;  /* 0x000000ffff0e7224 */ /* 0x000fe400078e0000 */
[----:B------:R-:W-:Y:S02]  /*15300*/  IMAD.MOV.U32 R15, RZ, RZ, R186 ;  /* 0x000000ffff0f7224 */ /* 0x000fe400078e00ba */
[----:B------:R-:W-:-:S07]  /*15310*/  IMAD.MOV.U32 R13, RZ, RZ, R22 ;  /* 0x000000ffff0d7224 */ /* 0x000fce00078e0016 */
.L_x_1879:
        /* <DEDUP_REMOVED lines=10> */
.L_x_1871:
[----:B------:R-:W-:Y:S01]  /*153c0*/  IMAD R0, R22, 0x8, R2 ;  /* 0x0000000816007824 */ /* 0x000fe200078e0202 */
[----:B------:R-:W-:-:S04]  /*153d0*/  SHF.L.U32 R9, R186, 0x1f, RZ ;  /* 0x0000001fba097819 */ /* 0x000fc800000006ff */
[----:B------:R0:W1:Y:S01]  /*153e0*/  SYNCS.PHASECHK.TRANS64.TRYWAIT P3, [R0+URZ+0x28830], R9 ;  /* 0x02883009000075a7 */ /* 0x000062000806017f */
[----:B------:R-:W-:Y:S05]  /*153f0*/  @!P0 BRA `(.L_x_1872) ;  /* 0x0000000000048947 */ /* 0x000fea0003800000 */
[----:B------:R-:W-:Y:S01]  /*15400*/  BPT.TRAP 0x1 ;  /* 0x000000040000795c */ /* 0x000fe20000300000 */
.L_x_1872:
[----:B------:R-:W-:Y:S04]  /*15410*/  BSSY B0, `(.L_x_1870) ;  /* 0x0000004000007945 */ /* 0x000fe80003800000 */
[----:B-1----:R-:W-:Y:S05]  /*15420*/  @P3 BRA `(.L_x_1873) ;  /* 0x0000000000083947 */ /* 0x002fea0003800000 */
[----:B------:R-:W1:Y:S02]  /*15430*/  SYNCS.PHASECHK.TRANS64.TRYWAIT P3, [R0+URZ+0x28830], R9 ;  /* 0x02883009000075a7 */ /* 0x000e64000806017f */
[----:B-1----:R-:W-:Y:S05]  /*15440*/  @!P3 BRA `(.L_x_1874) ;  /* 0x0000010c00ecb947 */ /* 0x002fea0003800000 */
.L_x_1873:
[----:B------:R-:W-:Y:S05]  /*15450*/  BSYNC B0 ;  /* 0x0000000000007941 */ /* 0x000fea0003800000 */
.L_x_1870:
        /* <DEDUP_REMOVED lines=64> */
.L_x_1876:
[----:B------:R-:W-:Y:S01]  /*15860*/  SHF.L.U32 R0, R15, 0x1f, RZ ;  /* 0x0000001f0f007819 */ /* 0x000fe200000006ff */
[----:B------:R-:W-:-:S04]  /*15870*/  IMAD R9, R13, 0x8, R2 ;  /* 0x000000080d097824 */ /* 0x000fc800078e0202 */
[----:B------:R0:W1:Y:S01]  /*15880*/  SYNCS.PHASECHK.TRANS64.TRYWAIT P2, [R9+URZ+0x28850], R0 ;  /* 0x02885000090075a7 */ /* 0x000062000804017f */
[----:B------:R-:W-:Y:S05]  /*15890*/  @!P0 BRA `(.L_x_1877) ;  /* 0x0000000000048947 */ /* 0x000fea0003800000 */
[----:B------:R-:W-:Y:S01]  /*158a0*/  BPT.TRAP 0x1 ;  /* 0x000000040000795c */ /* 0x000fe20000300000 */
.L_x_1877:
[----:B-1----:R-:W-:Y:S05]  /*158b0*/  @P2 BRA `(.L_x_1875) ;  /* 0x0000000000082947 */ /* 0x002fea0003800000 */
[----:B------:R-:W1:Y:S02]  /*158c0*/  SYNCS.PHASECHK.TRANS64.TRYWAIT P2, [R9+URZ+0x28850], R0 ;  /* 0x02885000090075a7 */ /* 0x000e64000804017f */
[----:B-1----:R-:W-:Y:S05]  /*158d0*/  @!P2 BRA `(.L_x_1878) ;  /* 0x0000010800dca947 */ /* 0x002fea0003800000 */
.L_x_1875:
[----:B01----:R-:W-:Y:S01]  /*158e0*/  VIADD R0, R2, 0x400 ;  /* 0x0000040002007836 */ /* 0x003fe20000000000 */
[----:B------:R-:W-:Y:S05]  /*158f0*/  WARPSYNC.ALL ;  /* 0x0000000000007948 */ /* 0x000fea0003800000 */
[----:B------:R-:W-:-:S04]  /*15900*/  SHF.R.U32.HI R0, RZ, 0x4, R0 ;  /* 0x00000004ff007819 */ /* 0x000fc80000011600 */
[----:B------:R-:W-:-:S04]  /*15910*/  LOP3.LUT R0, R0, 0x3fff, RZ, 0xc0, !PT ;  /* 0x00003fff00007812 */ /* 0x000fc800078ec0ff */
[----:B------:R-:W-:-:S05]  /*15920*/  LOP3.LUT R0, R0, 0x4000000, RZ, 0xfc, !PT ;  /* 0x0400000000007812 */ /* 0x000fca00078efcff */
[----:B------:R-:W-:Y:S01]  /*15930*/  IMAD R10, R13, 0x800, R0 ;  /* 0x000008000d0a7824 */ /* 0x000fe200078e0200 */
[----:B------:R-:W-:Y:S01]  /*15940*/  WARPGROUP.ARRIVE ;  /* 0x00000000000079c5 */ /* 0x000fe20000000000 */
[----:B------:R-:W-:Y:S01]  /*15950*/  IMAD.MOV.U32 R11, RZ, RZ, 0x40000040 ;  /* 0x40000040ff0b7424 */ /* 0x000fe200078e00ff */
[----:B------:R-:W-:Y:S01]  /*15960*/  FMNMX.FTZ R0, R24, R14, !PT ;  /* 0x0000000e18007209 */ /* 0x000fe20007810000 */
[C---:B------:R-:W-:Y:S01]  /*15970*/  VIADD R8, R10.reuse, 0x80 ;  /* 0x000000800a087836 */ /* 0x040fe20000000000 */
[----:B------:R-:W-:Y:S01]  /*15980*/  R2UR UR10, R10 ;  /* 0x000000000a0a72ca */ /* 0x000fe200000e0000 */
[----:B------:R-:W-:Y:S01]  /*15990*/  IMAD.MOV.U32 R9, RZ, RZ, 0x40000040 ;  /* 0x40000040ff097424 */ /* 0x000fe200078e00ff */
[----:B------:R-:W-:Y:S01]  /*159a0*/  R2UR UR11, R11 ;  /* 0x000000000b0b72ca */ /* 0x000fe200000e0000 */
[----:B------:R-:W0:Y:S01]  /*159b0*/  S2R R230, SR_TID.X ;  /* 0x0000000000e67919 */ /* 0x000e220000002100 */
[----:B------:R-:W-:Y:S01]  /*159c0*/  @!P1 IMAD R13, R13, 0x8, R2 ;  /* 0x000000080d0d9824 */ /* 0x000fe200078e0202 */
[C---:B------:R-:W-:Y:S01]  /*159d0*/  ISETP.GT.AND P2, PT, R4.reuse, R12, PT ;  /* 0x0000000c0400720c */ /* 0x040fe20003f44270 */
[----:B------:R-:W-:-:S02]  /*159e0*/  VIADD R4, R4, 0xffffffff ;  /* 0xffffffff04047836 */ /* 0x000fc40000000000 */
[----:B------:R-:W-:-:S05]  /*159f0*/  @!P1 VIADD R13, R13, 0x28860 ;  /* 0x000288600d0d9836 */ /* 0x000fca0000000000 */
[----:B------:R-:W-:Y:S02]  /*15a00*/  @!P1 PRMT R13, RZ, 0x654, R13 ;  /* 0x00000654ff0d9816 */ /* 0x000fe4000000000d */
[----:B------:R-:W-:Y:S01]  /*15a10*/  HGMMA.64x128x16.F32.BF16 R88, R180, gdesc[UR8].tnspB, R88, gsb0 ;  /* 0x41e00008b4587df0 */ /* 0x000fe20008001858 */
[----:B------:R-:W-:Y:S01]  /*15a20*/  R2UR UR10, R8 ;  /* 0x00000000080a72ca */ /* 0x000fe200000e0000 */
[----:B------:R-:W-:Y:S01]  /*15a30*/  VIADD R8, R10, 0x100 ;  /* 0x000001000a087836 */ /* 0x000fe20000000000 */
[----:B------:R-:W-:Y:S02]  /*15a40*/  R2UR UR11, R9 ;  /* 0x00000000090b72ca */ /* 0x000fe400000e0000 */
[----:B------:R-:W-:-:S04]  /*15a50*/  FMNMX.FTZ R9, R25, R0, !PT ;  /* 0x0000000019097209 */ /* 0x000fc80007810000 */
[----:B------:R-:W-:Y:S01]  /*15a60*/  FMNMX.FTZ R0, R28, R9, !PT ;  /* 0x000000091c007209 */ /* 0x000fe20007810000 */
[----:B------:R-:W-:Y:S01]  /*15a70*/  IMAD.MOV.U32 R9, RZ, RZ, 0x40000040 ;  /* 0x40000040ff097424 */ /* 0x000fe200078e00ff */
[----:B0-----:R-:W-:Y:S01]  /*15a80*/  SHF.R.U32.HI R230, RZ, 0x7, R230 ;  /* 0x00000007ffe67819 */ /* 0x001fe200000116e6 */
[----:B------:R-:W-:Y:S02]  /*15a90*/  WARPGROUP.DEPBAR.LE gsb0, 0x0 ;  /* 0x00008000000079c5 */ /* 0x000fe40000010000 */
[----:B------:R-:W-:-:S06]  /*15aa0*/  WARPGROUP.ARRIVE ;  /* 0x00000000000079c5 */ /* 0x000fcc0000000000 */
[----:B------:R-:W-:Y:S01]  /*15ab0*/  HGMMA.64x128x16.F32.BF16 R88, R176, gdesc[UR8].tnspB, R88, gsb0 ;  /* 0x41e00008b0587df0 */ /* 0x000fe20008001858 */
[----:B------:R-:W-:Y:S01]  /*15ac0*/  R2UR UR10, R8 ;  /* 0x00000000080a72ca */ /* 0x000fe200000e0000 */
[----:B------:R-:W-:Y:S01]  /*15ad0*/  VIADD R8, R10, 0x180 ;  /* 0x000001800a087836 */ /* 0x000fe20000000000 */
[----:B------:R-:W-:Y:S02]  /*15ae0*/  R2UR UR11, R9 ;  /* 0x00000000090b72ca */ /* 0x000fe400000e0000 */
        /* <DEDUP_REMOVED lines=24> */
[----:B------:R-:W-:-:S03]  /*15c70*/  IMAD.MOV.U32 R9, RZ, RZ, 0x40000040 ;  /* 0x40000040ff097424 */ /* 0x000fc600078e00ff */
[----:B------:R-:W-:-:S04]  /*15c80*/  FMNMX.FTZ R11, R77, R0, !PT ;  /* 0x000000004d0b7209 */ /* 0x000fc80007810000 */
[----:B------:R-:W-:Y:S02]  /*15c90*/  FMNMX.FTZ R0, R80, R11, !PT ;  /* 0x0000000b50007209 */ /* 0x000fe40007810000 */
[----:B------:R-:W0:Y:S01]  /*15ca0*/  LDC R11, c[0x0][0x988] ;  /* 0x00026200ff0b7b82 */ /* 0x000e220000000800 */
[----:B------:R-:W-:Y:S02]  /*15cb0*/  WARPGROUP.DEPBAR.LE gsb0, 0x0 ;  /* 0x00008000000079c5 */ /* 0x000fe40000010000 */
[----:B------:R-:W-:-:S06]  /*15cc0*/  WARPGROUP.ARRIVE ;  /* 0x00000000000079c5 */ /* 0x000fcc0000000000 */
[----:B------:R-:W-:Y:S01]  /*15cd0*/  HGMMA.64x128x16.F32.BF16 R88, R172, gdesc[UR8].tnspB, R88, gsb0 ;  /* 0x41e00008ac587df0 */ /* 0x000fe20008001858 */
[----:B------:R-:W-:Y:S02]  /*15ce0*/  R2UR UR10, R8 ;  /* 0x00000000080a72ca */ /* 0x000fe400000e0000 */
[----:B------:R-:W-:Y:S02]  /*15cf0*/  R2UR UR11, R9 ;  /* 0x00000000090b72ca */ /* 0x000fe400000e0000 */
[----:B------:R-:W-:-:S04]  /*15d00*/  FMNMX.FTZ R9, R81, R0, !PT ;  /* 0x0000000051097209 */ /* 0x000fc80007810000 */
[----:B------:R-:W-:-:S04]  /*15d10*/  FMNMX.FTZ R0, R84, R9, !PT ;  /* 0x0000000954007209 */ /* 0x000fc80007810000 */
[----:B------:R-:W-:-:S05]  /*15d20*/  FMNMX.FTZ R8, R85, R0, !PT ;  /* 0x0000000055087209 */ /* 0x000fca0007810000 */
[----:B------:R-:W1:Y:S02]  /*15d30*/  SHFL.BFLY PT, R9, R8, 0x2, 0x1f ;  /* 0x0c401f0008097f89 */ /* 0x000e6400000e0000 */
[----:B-1----:R-:W-:Y:S01]  /*15d40*/  FMNMX.FTZ R21, R8, R9, !PT ;  /* 0x0000000908157209 */ /* 0x002fe20007810000 */
[----:B------:R-:W-:Y:S02]  /*15d50*/  VIADD R8, R10, 0x200 ;  /* 0x000002000a087836 */ /* 0x000fe40000000000 */
[----:B------:R-:W-:Y:S02]  /*15d60*/  IMAD.MOV.U32 R9, RZ, RZ, 0x40000040 ;  /* 0x40000040ff097424 */ /* 0x000fe400078e00ff */
        /* <DEDUP_REMOVED lines=32> */
[----:B------:R-:W0:Y:S01]  /*15f70*/  MUFU.EX2 R25, R25 ;  /* 0x0000001900197308 */ /* 0x000e220000000800 */
[C---:B-1----:R-:W-:Y:S01]  /*15f80*/  FADD.FTZ R5, R180.reuse, R5 ;  /* 0x00000005b4057221 */ /* 0x042fe20000010000 */
[----:B------:R-:W-:Y:S01]  /*15f90*/  F2FP.BF16.F32.PACK_AB R180, R180, R15 ;  /* 0x0000000fb4b4723e */ /* 0x000fe200000010ff */
[----:B------:R-:W-:Y:S01]  /*15fa0*/  IMAD.MOV.U32 R15, RZ, RZ, R186 ;  /* 0x000000ffff0f7224 */ /* 0x000fe200078e00ba */
[----:B------:R-:W-:Y:S02]  /*15fb0*/  WARPGROUP.DEPBAR.LE gsb0, 0x0 ;  /* 0x00008000000079c5 */ /* 0x000fe40000010000 */
[----:B------:R-:W-:Y:S01]  /*15fc0*/  WARPGROUP.ARRIVE ;  /* 0x00000000000079c5 */ /* 0x000fe20000000000 */
[-CC-:B------:R-:W-:Y:S01]  /*15fd0*/  FFMA.FTZ R172, R40, R11.reuse, -R20.reuse ;  /* 0x0000000b28ac7223 */ /* 0x180fe20000010814 */
[----:B------:R-:W-:Y:S01]  /*15fe0*/  FFMA.FTZ R174, R44, R11, -R20 ;  /* 0x0000000b2cae7223 */ /* 0x000fe20000010814 */
[----:B------:R-:W1:Y:S03]  /*15ff0*/  MUFU.EX2 R176, R176 ;  /* 0x000000b000b07308 */ /* 0x000e660000000800 */
[----:B------:R-:W-:Y:S01]  /*16000*/  HGMMA.64x128x16.F32.BF16 R88, R168, gdesc[UR8].tnspB, R88, gsb0 ;  /* 0x41e00008a8587df0 */ /* 0x000fe20008001858 */
[----:B------:R-:W-:-:S02]  /*16010*/  R2UR UR10, R8 ;  /* 0x00000000080a72ca */ /* 0x000fc400000e0000 */
[----:B------:R-:W-:Y:S02]  /*16020*/  R2UR UR11, R9 ;  /* 0x00000000090b72ca */ /* 0x000fe400000e0000 */
[----:B------:R-:W-:Y:S01]  /*16030*/  FMNMX.FTZ R8, R26, R6, !PT ;  /* 0x000000061a087209 */ /* 0x000fe20007810000 */
[----:B------:R-:W3:Y:S03]  /*16040*/  MUFU.EX2 R29, R29 ;  /* 0x0000001d001d7308 */ /* 0x000ee60000000800 */
[----:B------:R-:W-:-:S04]  /*16050*/  FMNMX.FTZ R9, R27, R8, !PT ;  /* 0x000000081b097209 */ /* 0x000fc80007810000 */
        /* <DEDUP_REMOVED lines=23> */
[----:B------:R-:W-:Y:S01]  /*161d0*/  FMNMX.FTZ R9, R59, R8, !PT ;  /* 0x000000083b097209 */ /* 0x000fe20007810000 */
[----:B------:R-:W-:-:S03]  /*161e0*/  VIADD R8, R10, 0x280 ;  /* 0x000002800a087836 */ /* 0x000fc60000000000 */
[----:B------:R-:W-:Y:S01]  /*161f0*/  FMNMX.FTZ R24, R62, R9, !PT ;  /* 0x000000093e187209 */ /* 0x000fe20007810000 */
[----:B------:R-:W-:Y:S01]  /*16200*/  IMAD.MOV.U32 R9, RZ, RZ, 0x40000040 ;  /* 0x40000040ff097424 */ /* 0x000fe200078e00ff */
[----:B------:R-:W-:Y:S02]  /*16210*/  MUFU.EX2 R53, R53 ;  /* 0x0000003500357308 */ /* 0x000fe40000000800 */
[----:B------:R-:W-:Y:S01]  /*16220*/  FMNMX.FTZ R21, R63, R24, !PT ;  /* 0x000000183f157209 */ /* 0x000fe20007810000 */
[----:B------:R-:W-:-:S05]  /*16230*/  FFMA.FTZ R24, R72, R11, -R20 ;  /* 0x0000000b48187223 */ /* 0x000fca0000010814 */
        /* <DEDUP_REMOVED lines=10> */
[----:B------:R-:W-:Y:S01]  /*162e0*/  FFMA.FTZ R170, R52, R11, -R20 ;  /* 0x0000000b34aa7223 */ /* 0x000fe20000010814 */
[----:B--2---:R-:W-:Y:S02]  /*162f0*/  FADD.FTZ R52, R182, R5 ;  /* 0x00000005b6347221 */ /* 0x004fe40000010000 */
[----:B------:R-:W-:Y:S01]  /*16300*/  MUFU.EX2 R32, R32 ;  /* 0x0000002000207308 */ /* 0x000fe20000000800 */
[C---:B0-----:R-:W-:Y:S01]  /*16310*/  F2FP.BF16.F32.PACK_AB R182, R25.reuse, R182 ;  /* 0x000000b619b6723e */ /* 0x041fe200000010ff */
[----:B------:R-:W-:Y:S01]  /*16320*/  HGMMA.64x128x16.F32.BF16 R88, R164, gdesc[UR8].tnspB, R88, gsb0 ;  /* 0x41e00008a4587df0 */ /* 0x000fe20008001858 */
[----:B------:R-:W-:Y:S01]  /*16330*/  R2UR UR10, R8 ;  /* 0x00000000080a72ca */ /* 0x000fe200000e0000 */
[----:B------:R-:W-:Y:S01]  /*16340*/  FADD.FTZ R5, R25, R52 ;  /* 0x0000003419057221 */ /* 0x000fe20000010000 */
[----:B------:R-:W-:-:S02]  /*16350*/  R2UR UR11, R9 ;  /* 0x00000000090b72ca */ /* 0x000fc400000e0000 */
[----:B------:R-:W-:Y:S01]  /*16360*/  FMNMX.FTZ R8, R66, R21, !PT ;  /* 0x0000001542087209 */ /* 0x000fe20007810000 */
[----:B-1----:R-:W-:Y:S01]  /*16370*/  FADD.FTZ R52, R176, R5 ;  /* 0x00000005b0347221 */ /* 0x002fe20000010000 */
[----:B------:R-:W0:Y:S01]  /*16380*/  MUFU.EX2 R168, R168 ;  /* 0x000000a800a87308 */ /* 0x000e220000000800 */
[----:B---3--:R-:W-:Y:S02]  /*16390*/  F2FP.BF16.F32.PACK_AB R176, R29, R176 ;  /* 0x000000b01db0723e */ /* 0x008fe400000010ff */
[----:B------:R-:W-:Y:S01]  /*163a0*/  FMNMX.FTZ R9, R67, R8, !PT ;  /* 0x0000000843097209 */ /* 0x000fe20007810000 */
[----:B------:R-:W-:-:S03]  /*163b0*/  FADD.FTZ R5, R29, R52 ;  /* 0x000000341d057221 */ /* 0x000fc60000010000 */
        /* <DEDUP_REMOVED lines=13> */
[----:B-1----:R-:W-:Y:S01]  /*16490*/  FMNMX.FTZ R21, R8, R9, !PT ;  /* 0x0000000908157209 */ /* 0x002fe20007810000 */
[----:B------:R-:W-:Y:S02]  /*164a0*/  VIADD R8, R10, 0x300 ;  /* 0x000003000a087836 */ /* 0x000fe40000000000 */
[----:B------:R-:W-:Y:S02]  /*164b0*/  IMAD.MOV.U32 R9, RZ, RZ, 0x40000040 ;  /* 0x40000040ff097424 */ /* 0x000fe400078e00ff */
[----:B------:R-:W1:Y:S01]  /*164c0*/  SHFL.BFLY PT, R36, R21, 0x1, 0x1f ;  /* 0x0c201f0015247f89 */ /* 0x000e6200000e0000 */
[----:B------:R-:W-:Y:S02]  /*164d0*/  WARPGROUP.DEPBAR.LE gsb0, 0x0 ;  /* 0x00008000000079c5 */ /* 0x000fe40000010000 */
[----:B------:R-:W-:Y:S01]  /*164e0*/  WARPGROUP.ARRIVE ;  /* 0x00000000000079c5 */ /* 0x000fe20000000000 */
[-CC-:B------:R-:W-:Y:S01]  /*164f0*/  FFMA.FTZ R164, R56, R11.reuse, -R20.reuse ;  /* 0x0000000b38a47223 */ /* 0x180fe20000010814 */
[----:B------:R-:W-:Y:S01]  /*16500*/  FFMA.FTZ R166, R60, R11, -R20 ;  /* 0x0000000b3ca67223 */ /* 0x000fe20000010814 */
[----:B----4-:R-:W-:Y:S01]  /*16510*/  FADD.FTZ R56, R178, R5 ;  /* 0x00000005b2387221 */ /* 0x010fe20000010000 */
[----:B-----5:R-:W-:-:S02]  /*16520*/  F2FP.BF16.F32.PACK_AB R178, R37, R178 ;  /* 0x000000b225b2723e */ /* 0x020fc400000010ff */
[----:B------:R-:W-:Y:S01]  /*16530*/  HGMMA.64x128x16.F32.BF16 R88, R160, gdesc[UR8].tnspB, R88, gsb0 ;  /* 0x41e00008a0587df0 */ /* 0x000fe20008001858 */
[----:B------:R-:W-:Y:S01]  /*16540*/  R2UR UR10, R8 ;  /* 0x00000000080a72ca */ /* 0x000fe200000e0000 */
[----:B------:R-:W-:Y:S01]  /*16550*/  FADD.FTZ R5, R37, R56 ;  /* 0x0000003825057221 */ /* 0x000fe20000010000 */
[----:B------:R-:W-:Y:S01]  /*16560*/  R2UR UR11, R9 ;  /* 0x00000000090b72ca */ /* 0x000fe200000e0000 */
[-C--:B------:R-:W-:Y:S01]  /*16570*/  FFMA.FTZ R9, R84, R11.reuse, -R20 ;  /* 0x0000000b54097223 */ /* 0x080fe20000010814 */
[----:B-1----:R-:W-:Y:S01]  /*16580*/  FMNMX.FTZ R8, R21, R36, !PT ;  /* 0x0000002415087209 */ /* 0x002fe20007810000 */
[----:B------:R-:W-:Y:S02]  /*16590*/  IMAD.MOV.U32 R21, RZ, RZ, 0x40000040 ;  /* 0x40000040ff157424 */ /* 0x000fe400078e00ff */
[----:B------:R-:W-:Y:S01]  /*165a0*/  FADD.FTZ R56, R172, R5 ;  /* 0x00000005ac387221 */ /* 0x000fe20000010000 */
[----:B------:R-:W-:Y:S01]  /*165b0*/  MUFU.EX2 R164, R164 ;  /* 0x000000a400a47308 */ /* 0x000fe20000000800 */
[C---:B------:R-:W-:Y:S01]  /*165c0*/  F2FP.BF16.F32.PACK_AB R172, R41.reuse, R172 ;  /* 0x000000ac29ac723e */ /* 0x040fe200000010ff */
[----:B------:R-:W-:Y:S01]  /*165d0*/  FMUL.FTZ R40, R8, R11 ;  /* 0x0000000b08287220 */ /* 0x000fe20000410000 */
[----:B------:R-:W-:-:S03]  /*165e0*/  FADD.FTZ R5, R41, R56 ;  /* 0x0000003829057221 */ /* 0x000fc60000010000 */
        /* <DEDUP_REMOVED lines=25> */
[----:B0-----:R-:W-:Y:S01]  /*16780*/  FADD.FTZ R56, R168, R5 ;  /* 0x00000005a8387221 */ /* 0x001fe20000010000 */
[-CC-:B------:R-:W-:Y:S01]  /*16790*/  FFMA.FTZ R75, R75, R11.reuse, -R40.reuse ;  /* 0x0000000b4b4b7223 */ /* 0x180fe20000010828 */
[-CC-:B------:R-:W-:Y:S01]  /*167a0*/  FFMA.FTZ R78, R78, R11.reuse, -R40.reuse ;  /* 0x0000000b4e4e7223 */ /* 0x180fe20000010828 */
[-C--:B------:R-:W-:Y:S01]  /*167b0*/  FFMA.FTZ R79, R79, R11.reuse, -R40 ;  /* 0x0000000b4f4f7223 */ /* 0x080fe20000010828 */
[----:B------:R-:W-:Y:S01]  /*167c0*/  FADD.FTZ R5, R45, R56 ;  /* 0x000000382d057221 */ /* 0x000fe20000010000 */
[----:B------:R-:W-:Y:S01]  /*167d0*/  MUFU.EX2 R30, R30 ;  /* 0x0000001e001e7308 */ /* 0x000fe20000000800 */
[-CC-:B------:R-:W-:Y:S01]  /*167e0*/  FFMA.FTZ R82, R82, R11.reuse, -R40.reuse ;  /* 0x0000000b52527223 */ /* 0x180fe20000010828 */
[-CC-:B------:R-:W-:Y:S01]  /*167f0*/  FFMA.FTZ R83, R83, R11.reuse, -R40.reuse ;  /* 0x0000000b53537223 */ /* 0x180fe20000010828 */
[----:B------:R-:W-:Y:S01]  /*16800*/  FFMA.FTZ R86, R86, R11, -R40 ;  /* 0x0000000b56567223 */ /* 0x000fe20000010828 */
[----:B------:R-:W-:-:S02]  /*16810*/  IADD3 R27, -R230, 0xb, RZ ;  /* 0x0000000be61b7810 */ /* 0x000fc40007ffe1ff */
[----:B------:R-:W-:Y:S02]  /*16820*/  F2FP.BF16.F32.PACK_AB R174, R33, R174 ;  /* 0x000000ae21ae723e */ /* 0x000fe400000010ff */
[----:B------:R-:W-:Y:S01]  /*16830*/  MUFU.EX2 R177, R177 ;  /* 0x000000b100b17308 */ /* 0x000fe20000000800 */
[----:B------:R-:W-:-:S07]  /*16840*/  F2FP.BF16.F32.PACK_AB R168, R45, R168 ;  /* 0x000000a82da8723e */ /* 0x000fce00000010ff */
        /* <DEDUP_REMOVED lines=15> */
[----:B------:R-:W-:Y:S02]  /*16940*/  FADD.FTZ R20, -R8, R6 ;  /* 0x0000000608147221 */ /* 0x000fe40000010100 */
[----:B------:R-:W-:Y:S01]  /*16950*/  MUFU.EX2 R166, R166 ;  /* 0x000000a600a67308 */ /* 0x000fe20000000800 */
[-CC-:B------:R-:W-:Y:S01]  /*16960*/  FFMA.FTZ R161, R66, R11.reuse, -R40.reuse ;  /* 0x0000000b42a17223 */ /* 0x180fe20000010828 */
[----:B------:R-:W-:Y:S01]  /*16970*/  HGMMA.64x128x16.F32.BF16 R88, R156, gdesc[UR8].tnspB, R88, gsb0 ;  /* 0x41e000089c587df0 */ /* 0x000fe20008001858 */
[-C--:B------:R-:W-:Y:S01]  /*16980*/  FMUL.FTZ R20, R20, R11.reuse ;  /* 0x0000000b14147220 */ /* 0x080fe20000410000 */
[----:B------:R-:W-:Y:S01]  /*16990*/  R2UR UR11, R21 ;  /* 0x00000000150b72ca */ /* 0x000fe200000e0000 */
[----:B------:R-:W-:-:S03]  /*169a0*/  FFMA.FTZ R163, R70, R11, -R40 ;  /* 0x0000000b46a37223 */ /* 0x000fc60000010828 */
[----:B------:R0:W1:Y:S08]  /*169b0*/  MUFU.EX2 R36, R20 ;  /* 0x0000001400247308 */ /* 0x0000700000000800 */
[----:B------:R-:W-:Y:S01]  /*169c0*/  MUFU.EX2 R167, R167 ;  /* 0x000000a700a77308 */ /* 0x000fe20000000800 */
[----:B0-----:R-:W-:Y:S02]  /*169d0*/  VIADD R20, R10, 0x380 ;  /* 0x000003800a147836 */ /* 0x001fe40000000000 */
[----:B------:R-:W-:-:S03]  /*169e0*/  FFMA.FTZ R10, R55, R11, -R40 ;  /* 0x0000000b370a7223 */ /* 0x000fc60000010828 */
[----:B------:R-:W-:Y:S01]  /*169f0*/  R2UR UR10, R20 ;  /* 0x00000000140a72ca */ /* 0x000fe200000e0000 */
[----:B------:R-:W-:Y:S02]  /*16a00*/  @!P1 IMAD R20, R22, 0x8, R2 ;  /* 0x0000000816149824 */ /* 0x000fe400078e0202 */
[----:B------:R-:W-:Y:S01]  /*16a10*/  MUFU.EX2 R10, R10 ;  /* 0x0000000a000a7308 */ /* 0x000fe20000000800 */
[----:B-1----:R-:W-:Y:S01]  /*16a20*/  FFMA.FTZ R3, R36, R3, R181 ;  /* 0x0000000324037223 */ /* 0x002fe200000100b5 */
[----:B------:R-:W-:Y:S01]  /*16a30*/  F2FP.BF16.F32.PACK_AB R181, R26, R181 ;  /* 0x000000b51ab5723e */ /* 0x000fe200000010ff */
[----:B------:R-:W-:Y:S02]  /*16a40*/  @!P1 VIADD R20, R20, 0x28840 ;  /* 0x0002884014149836 */ /* 0x000fe40000000000 */
[----:B------:R-:W-:Y:S01]  /*16a50*/  FADD.FTZ R50, R26, R3 ;  /* 0x000000031a327221 */ /* 0x000fe20000010000 */
[----:B------:R-:W-:Y:S01]  /*16a60*/  FADD.FTZ R26, R170, R5 ;  /* 0x00000005aa1a7221 */ /* 0x000fe20000010000 */
[----:B------:R-:W-:Y:S01]  /*16a70*/  F2FP.BF16.F32.PACK_AB R170, R49, R170 ;  /* 0x000000aa31aa723e */ /* 0x000fe200000010ff */
[----:B------:R-:W-:Y:S01]  /*16a80*/  MUFU.EX2 R48, R48 ;  /* 0x0000003000307308 */ /* 0x000fe20000000800 */
[----:B------:R-:W-:Y:S01]  /*16a90*/  FADD.FTZ R3, R183, R50 ;  /* 0x00000032b7037221 */ /* 0x000fe20000010000 */
[----:B------:R-:W-:Y:S01]  /*16aa0*/  @!P1 PRMT R21, RZ, 0x654, R20 ;  /* 0x00000654ff159816 */ /* 0x000fe20000000014 */
[----:B------:R-:W-:Y:S01]  /*16ab0*/  FADD.FTZ R5, R49, R26 ;  /* 0x0000001a31057221 */ /* 0x000fe20000010000 */
[C---:B------:R-:W-:Y:S01]  /*16ac0*/  F2FP.BF16.F32.PACK_AB R183, R30.reuse, R183 ;  /* 0x000000b71eb7723e */ /* 0x040fe200000010ff */
[----:B------:R-:W-:-:S03]  /*16ad0*/  FADD.FTZ R50, R30, R3 ;  /* 0x000000031e327221 */ /* 0x000fc60000010000 */
[----:B------:R-:W-:Y:S01]  /*16ae0*/  MUFU.EX2 R20, R59 ;  /* 0x0000003b00147308 */ /* 0x000fe20000000800 */
[----:B------:R-:W-:Y:S01]  /*16af0*/  FADD.FTZ R3, R177, R50 ;  /* 0x00000032b1037221 */ /* 0x000fe20000010000 */
[----:B------:R-:W-:Y:S01]  /*16b00*/  FFMA.FTZ R50, R67, R11, -R40 ;  /* 0x0000000b43327223 */ /* 0x000fe20000010828 */
[C---:B------:R-:W-:Y:S02]  /*16b10*/  F2FP.BF16.F32.PACK_AB R177, R34.reuse, R177 ;  /* 0x000000b122b1723e */ /* 0x040fe400000010ff */
[----:B------:R-:W-:Y:S01]  /*16b20*/  FADD.FTZ R54, R34, R3 ;  /* 0x0000000322367221 */ /* 0x000fe20000010000 */
[----:B------:R-:W-:Y:S01]  /*16b30*/  FADD.FTZ R34, R164, R5 ;  /* 0x00000005a4227221 */ /* 0x000fe20000010000 */
[----:B------:R-:W-:Y:S01]  /*16b40*/  F2FP.BF16.F32.PACK_AB R164, R53, R164 ;  /* 0x000000a435a4723e */ /* 0x000fe200000010ff */
[----:B------:R-:W0:Y:S01]  /*16b50*/  MUFU.EX2 R160, R160 ;  /* 0x000000a000a07308 */ /* 0x000e220000000800 */
[----:B------:R-:W-:Y:S01]  /*16b60*/  FADD.FTZ R3, R179, R54 ;  /* 0x00000036b3037221 */ /* 0x000fe20000010000 */
[----:B------:R-:W-:Y:S01]  /*16b70*/  FADD.FTZ R5, R53, R34 ;  /* 0x0000002235057221 */ /* 0x000fe20000010000 */
[----:B------:R-:W-:-:S02]  /*16b80*/  F2FP.BF16.F32.PACK_AB R179, R38, R179 ;  /* 0x000000b326b3723e */ /* 0x000fc400000010ff */
[----:B------:R-:W-:Y:S01]  /*16b90*/  FADD.FTZ R54, R38, R3 ;  /* 0x0000000326367221 */ /* 0x000fe20000010000 */
[----:B------:R-:W-:Y:S01]  /*16ba0*/  FADD.FTZ R34, R166, R5 ;  /* 0x00000005a6227221 */ /* 0x000fe20000010000 */
[----:B------:R-:W-:Y:S01]  /*16bb0*/  F2FP.BF16.F32.PACK_AB R166, R57, R166 ;  /* 0x000000a639a6723e */ /* 0x000fe200000010ff */
[----:B------:R-:W-:Y:S01]  /*16bc0*/  MUFU.EX2 R161, R161 ;  /* 0x000000a100a17308 */ /* 0x000fe20000000800 */
[----:B------:R-:W-:Y:S01]  /*16bd0*/  FADD.FTZ R3, R173, R54 ;  /* 0x00000036ad037221 */ /* 0x000fe20000010000 */
[----:B------:R-:W-:Y:S01]  /*16be0*/  FADD.FTZ R5, R57, R34 ;  /* 0x0000002239057221 */ /* 0x000fe20000010000 */
[C---:B------:R-:W-:Y:S02]  /*16bf0*/  F2FP.BF16.F32.PACK_AB R173, R42.reuse, R173 ;  /* 0x000000ad2aad723e */ /* 0x040fe400000010ff */
[----:B------:R-:W-:-:S03]  /*16c00*/  FADD.FTZ R54, R42, R3 ;  /* 0x000000032a367221 */ /* 0x000fc60000010000 */
[----:B------:R-:W-:Y:S01]  /*16c10*/  MUFU.EX2 R50, R50 ;  /* 0x0000003200327308 */ /* 0x000fe20000000800 */
[----:B------:R-:W-:Y:S01]  /*16c20*/  FADD.FTZ R3, R175, R54 ;  /* 0x00000036af037221 */ /* 0x000fe20000010000 */
[----:B0-----:R-:W-:Y:S01]  /*16c30*/  FADD.FTZ R34, R160, R5 ;  /* 0x00000005a0227221 */ /* 0x001fe20000010000 */
[C---:B------:R-:W-:Y:S02]  /*16c40*/  F2FP.BF16.F32.PACK_AB R175, R44.reuse, R175 ;  /* 0x000000af2caf723e */ /* 0x040fe400000010ff */
[----:B------:R-:W-:Y:S01]  /*16c50*/  FADD.FTZ R54, R44, R3 ;  /* 0x000000032c367221 */ /* 0x000fe20000010000 */
[C---:B------:R-:W-:Y:S01]  /*16c60*/  FADD.FTZ R5, R61.reuse, R34 ;  /* 0x000000223d057221 */ /* 0x040fe20000010000 */
[----:B------:R-:W-:Y:S01]  /*16c70*/  F2FP.BF16.F32.PACK_AB R160, R61, R160 ;  /* 0x000000a03da0723e */ /* 0x000fe200000010ff */
[----:B------:R-:W0:Y:S01]  /*16c80*/  MUFU.EX2 R162, R162 ;  /* 0x000000a200a27308 */ /* 0x000e220000000800 */
[----:B------:R-:W-:Y:S01]  /*16c90*/  FADD.FTZ R3, R169, R54 ;  /* 0x00000036a9037221 */ /* 0x000fe20000010000 */
[----:B------:R-:W-:-:S03]  /*16ca0*/  F2FP.BF16.F32.PACK_AB R169, R46, R169 ;  /* 0x000000a92ea9723e */ /* 0x000fc600000010ff */
[----:B------:R-:W-:-:S03]  /*16cb0*/  FADD.FTZ R54, R46, R3 ;  /* 0x000000032e367221 */ /* 0x000fc60000010000 */
[----:B------:R-:W1:Y:S01]  /*16cc0*/  MUFU.EX2 R163, R163 ;  /* 0x000000a300a37308 */ /* 0x000e620000000800 */
[----:B------:R-:W-:Y:S01]  /*16cd0*/  FADD.FTZ R3, R171, R54 ;  /* 0x00000036ab037221 */ /* 0x000fe20000010000 */
[----:B------:R-:W-:-:S03]  /*16ce0*/  F2FP.BF16.F32.PACK_AB R171, R10, R171 ;  /* 0x000000ab0aab723e */ /* 0x000fc600000010ff */
[----:B------:R-:W-:-:S03]  /*16cf0*/  FADD.FTZ R30, R10, R3 ;  /* 0x000000030a1e7221 */ /* 0x000fc60000010000 */
[----:B------:R-:W2:Y:S01]  /*16d00*/  MUFU.EX2 R52, R52 ;  /* 0x0000003400347308 */ /* 0x000ea20000000800 */
[----:B------:R-:W-:Y:S01]  /*16d10*/  FADD.FTZ R3, R165, R30 ;  /* 0x0000001ea5037221 */ /* 0x000fe20000010000 */
[----:B0-----:R-:W-:Y:S01]  /*16d20*/  FADD.FTZ R34, R162, R5 ;  /* 0x00000005a2227221 */ /* 0x001fe20000010000 */
[C---:B------:R-:W-:Y:S02]  /*16d30*/  F2FP.BF16.F32.PACK_AB R165, R20.reuse, R165 ;  /* 0x000000a514a5723e */ /* 0x040fe400000010ff */
[----:B------:R-:W-:Y:S01]  /*16d40*/  FADD.FTZ R30, R20, R3 ;  /* 0x00000003141e7221 */ /* 0x000fe20000010000 */
[C---:B------:R-:W-:Y:S01]  /*16d50*/  FADD.FTZ R5, R69.reuse, R34 ;  /* 0x0000002245057221 */ /* 0x040fe20000010000 */
[----:B------:R-:W-:Y:S01]  /*16d60*/  F2FP.BF16.F32.PACK_AB R162, R69, R162 ;  /* 0x000000a245a2723e */ /* 0x000fe200000010ff */
[----:B------:R-:W-:Y:S01]  /*16d70*/  MUFU.EX2 R26, R75 ;  /* 0x0000004b001a7308 */ /* 0x000fe20000000800 */
[----:B------:R-:W-:Y:S01]  /*16d80*/  FADD.FTZ R3, R167, R30 ;  /* 0x0000001ea7037221 */ /* 0x000fe20000010000 */
[----:B------:R-:W-:Y:S01]  /*16d90*/  FADD.FTZ R20, R24, R5 ;  /* 0x0000000518147221 */ /* 0x000fe20000010000 */
[----:B------:R-:W-:-:S02]  /*16da0*/  F2FP.BF16.F32.PACK_AB R167, R48, R167 ;  /* 0x000000a730a7723e */ /* 0x000fc400000010ff */
[----:B------:R-:W-:Y:S01]  /*16db0*/  FADD.FTZ R30, R48, R3 ;  /* 0x00000003301e7221 */ /* 0x000fe20000010000 */
[----:B------:R-:W-:Y:S02]  /*16dc0*/  FADD.FTZ R5, R65, R20 ;  /* 0x0000001441057221 */ /* 0x000fe40000010000 */
[----:B------:R-:W-:Y:S01]  /*16dd0*/  MUFU.EX2 R78, R78 ;  /* 0x0000004e004e7308 */ /* 0x000fe20000000800 */
[----:B------:R-:W-:Y:S01]  /*16de0*/  FADD.FTZ R3, R161, R30 ;  /* 0x0000001ea1037221 */ /* 0x000fe20000010000 */
[----:B------:R-:W-:-:S03]  /*16df0*/  F2FP.BF16.F32.PACK_AB R161, R50, R161 ;  /* 0x000000a132a1723e */ /* 0x000fc600000010ff */
[----:B------:R-:W-:-:S03]  /*16e00*/  FADD.FTZ R30, R50, R3 ;  /* 0x00000003321e7221 */ /* 0x000fc60000010000 */
[----:B------:R-:W0:Y:S01]  /*16e10*/  MUFU.EX2 R79, R79 ;  /* 0x0000004f004f7308 */ /* 0x000e220000000800 */
[----:B-1----:R-:W-:Y:S01]  /*16e20*/  FADD.FTZ R3, R163, R30 ;  /* 0x0000001ea3037221 */ /* 0x002fe20000010000 */
[----:B--2---:R-:W-:-:S03]  /*16e30*/  F2FP.BF16.F32.PACK_AB R163, R52, R163 ;  /* 0x000000a334a3723e */ /* 0x004fc600000010ff */
[----:B------:R-:W-:-:S03]  /*16e40*/  FADD.FTZ R10, R52, R3 ;  /* 0x00000003340a7221 */ /* 0x000fc60000010000 */
        /* <DEDUP_REMOVED lines=8> */
[----:B------:R-:W-:Y:S01]  /*16ed0*/  F2FP.BF16.F32.PACK_AB R156, R65, R24 ;  /* 0x00000018419c723e */ /* 0x000fe200000010ff */
[----:B------:R-:W-:Y:S01]  /*16ee0*/  HGMMA.64x128x16.F32.BF16 R88, R152, gdesc[UR8].tnspB, R88, gsb0 ;  /* 0x41e0000898587df0 */ /* 0x000fe20008001858 */
[----:B------:R-:W-:Y:S02]  /*16ef0*/  F2FP.BF16.F32.PACK_AB R158, R73, R28 ;  /* 0x0000001c499e723e */ /* 0x000fe400000010ff */
[----:B0-----:R-:W-:-:S03]  /*16f00*/  F2FP.BF16.F32.PACK_AB R159, R79, R78 ;  /* 0x0000004e4f9f723e */ /* 0x001fc600000010ff */
[----:B------:R-:W0:Y:S08]  /*16f10*/  MUFU.EX2 R157, R157 ;  /* 0x0000009d009d7308 */ /* 0x000e300000000800 */
[----:B------:R-:W1:Y:S08]  /*16f20*/  MUFU.EX2 R6, R85 ;  /* 0x0000005500067308 */ /* 0x000e700000000800 */
[----:B------:R-:W2:Y:S01]  /*16f30*/  MUFU.EX2 R40, R40 ;  /* 0x0000002800287308 */ /* 0x000ea20000000800 */
[----:B0-----:R-:W-:Y:S01]  /*16f40*/  FADD.FTZ R3, R157, R10 ;  /* 0x0000000a9d037221 */ /* 0x001fe20000010000 */
[----:B------:R-:W-:Y:S01]  /*16f50*/  FADD.FTZ R10, R28, R5 ;  /* 0x000000051c0a7221 */ /* 0x000fe20000010000 */
[----:B------:R-:W-:-:S02]  /*16f60*/  F2FP.BF16.F32.PACK_AB R157, R26, R157 ;  /* 0x0000009d1a9d723e */ /* 0x000fc400000010ff */
[----:B------:R-:W-:Y:S01]  /*16f70*/  FADD.FTZ R3, R26, R3 ;  /* 0x000000031a037221 */ /* 0x000fe20000010000 */
[----:B------:R-:W-:-:S03]  /*16f80*/  FADD.FTZ R5, R73, R10 ;  /* 0x0000000a49057221 */ /* 0x000fc60000010000 */
[----:B------:R-:W-:Y:S01]  /*16f90*/  FADD.FTZ R3, R78, R3 ;  /* 0x000000034e037221 */ /* 0x000fe20000010000 */
[----:B------:R-:W-:-:S03]  /*16fa0*/  FADD.FTZ R10, R32, R5 ;  /* 0x00000005200a7221 */ /* 0x000fc60000010000 */
[----:B------:R-:W-:Y:S01]  /*16fb0*/  FADD.FTZ R3, R79, R3 ;  /* 0x000000034f037221 */ /* 0x000fe20000010000 */
[----:B------:R-:W-:-:S03]  /*16fc0*/  FADD.FTZ R10, R77, R10 ;  /* 0x0000000a4d0a7221 */ /* 0x000fc60000010000 */
[----:B------:R-:W-:Y:S01]  /*16fd0*/  FADD.FTZ R3, R82, R3 ;  /* 0x0000000352037221 */ /* 0x000fe20000010000 */
[----:B------:R-:W-:-:S03]  /*16fe0*/  FADD.FTZ R5, R9, R10 ;  /* 0x0000000a09057221 */ /* 0x000fc60000010000 */
[----:B------:R-:W-:Y:S01]  /*16ff0*/  FADD.FTZ R3, R83, R3 ;  /* 0x0000000353037221 */ /* 0x000fe20000010000 */
[----:B-1----:R-:W-:-:S03]  /*17000*/  FADD.FTZ R5, R6, R5 ;  /* 0x0000000506057221 */ /* 0x002fc60000010000 */
[----:B------:R-:W-:-:S04]  /*17010*/  FADD.FTZ R3, R86, R3 ;  /* 0x0000000356037221 */ /* 0x000fc80000010000 */
[----:B--2---:R-:W-:Y:S01]  /*17020*/  FADD.FTZ R3, R40, R3 ;  /* 0x0000000328037221 */ /* 0x004fe20000010000 */
[----:B------:R-:W-:Y:S02]  /*17030*/  WARPGROUP.DEPBAR.LE gsb0, 0x0 ;  /* 0x00008000000079c5 */ /* 0x000fe40000010000 */
[----:B------:R0:W-:Y:S06]  /*17040*/  BAR.ARV R27, 0x100 ;  /* 0x0004001b0000751d */ /* 0x0001ec0000002000 */
[----:B------:R-:W-:Y:S01]  /*17050*/  @!P1 SYNCS.ARRIVE.TRANS64.RED.A1T0 RZ, [R21+URZ], RZ ;  /* 0x000000ff15ff99a7 */ /* 0x000fe2000810043f */
[----:B------:R-:W-:Y:S01]  /*17060*/  F2FP.BF16.F32.PACK_AB R154, R6, R9 ;  /* 0x00000009069a723e */ /* 0x000fe200000010ff */
        /* <DEDUP_REMOVED lines=68> */
[----:B-1----:R-:W-:-:S02]  /*174b0*/  IMAD.MOV.U32 R13, RZ, RZ, R22 ;  /* 0x000000ffff0d7224 */ /* 0x002fc400078e0016 */
[----:B------:R-:W-:Y:S02]  /*174c0*/  IMAD.MOV.U32 R6, RZ, RZ, R8 ;  /* 0x000000ffff067224 */ /* 0x000fe400078e0008 */
[----:B------:R-:W-:Y:S01]  /*174d0*/  IMAD.MOV.U32 R14, RZ, RZ, R0 ;  /* 0x000000ffff0e7224 */ /* 0x000fe200078e0000 */
[----:B0-----:R-:W-:Y:S06]  /*174e0*/  @P2 BRA `(.L_x_1879) ;  /* 0xffffffdc008c2947 */ /* 0x001fec000383ffff */
.L_x_1869:
[----:B------:R-:W-:-:S13]  /*174f0*/  ISETP.GE.AND P2, PT, R4, R196, PT ;  /* 0x000000c40400720c */ /* 0x000fda0003f46270 */
[----:B------:R-:W-:Y:S05]  /*17500*/  @!P2 BRA `(.L_x_1880) ;  /* 0x0000003000a0a947 */ /* 0x000fea0003800000 */
[----:B------:R-:W-:Y:S02]  /*17510*/  IMAD.MOV.U32 R6, RZ, RZ, R8 ;  /* 0x000000ffff067224 */ /* 0x000fe400078e0008 */
[----:B------:R-:W-:Y:S02]  /*17520*/  IMAD.MOV.U32 R12, RZ, RZ, R0 ;  /* 0x000000ffff0c7224 */ /* 0x000fe400078e0000 */
[----:B------:R-:W-:Y:S02]  /*17530*/  IMAD.MOV.U32 R14, RZ, RZ, R186 ;  /* 0x000000ffff0e7224 */ /* 0x000fe400078e00ba */
[----:B------:R-:W-:-:S07]  /*17540*/  IMAD.MOV.U32 R13, RZ, RZ, R22 ;  /* 0x000000ffff0d7224 */ /* 0x000fce00078e0016 */
.L_x_1898:
        /* <DEDUP_REMOVED lines=10> */
.L_x_1882:
[----:B------:R-:W-:Y:S01]  /*175f0*/  IMAD R0, R22, 0x8, R2 ;  /* 0x0000000816007824 */ /* 0x000fe200078e0202 */
[----:B------:R-:W-:-:S04]  /*17600*/  SHF.L.U32 R9, R186, 0x1f, RZ ;  /* 0x0000001fba097819 */ /* 0x000fc800000006ff */
[----:B------:R0:W1:Y:S01]  /*17610*/  SYNCS.PHASECHK.TRANS64.TRYWAIT P3, [R0+URZ+0x28830], R9 ;  /* 0x02883009000075a7 */ /* 0x000062000806017f */
[----:B------:R-:W-:Y:S05]  /*17620*/  @!P0 BRA `(.L_x_1883) ;  /* 0x0000000000048947 */ /* 0x000fea0003800000 */
[----:B------:R-:W-:Y:S01]  /*17630*/  BPT.TRAP 0x1 ;  /* 0x000000040000795c */ /* 0x000fe20000300000 */
.L_x_1883:
[----:B------:R-:W-:Y:S04]  /*17640*/  BSSY B0, `(.L_x_1881) ;  /* 0x0000004000007945 */ /* 0x000fe80003800000 */
[----:B-1----:R-:W-:Y:S05]  /*17650*/  @P3 BRA `(.L_x_1884) ;  /* 0x0000000000083947 */ /* 0x002fea0003800000 */
[----:B------:R-:W1:Y:S02]  /*17660*/  SYNCS.PHASECHK.TRANS64.TRYWAIT P3, [R0+URZ+0x28830], R9 ;  /* 0x02883009000075a7 */ /* 0x000e64000806017f */
[----:B-1----:R-:W-:Y:S05]  /*17670*/  @!P3 BRA `(.L_x_1885) ;  /* 0x000000ec0088b947 */ /* 0x002fea0003800000 */
.L_x_1884:
[----:B------:R-:W-:Y:S05]  /*17680*/  BSYNC B0 ;  /* 0x0000000000007941 */ /* 0x000fea0003800000 */
.L_x_1881:
        /* <DEDUP_REMOVED lines=64> */
.L_x_1887:
[----:B------:R-:W-:Y:S01]  /*17a90*/  SHF.L.U32 R0, R14, 0x1f, RZ ;  /* 0x0000001f0e007819 */ /* 0x000fe200000006ff */
[----:B------:R-:W-:-:S04]  /*17aa0*/  IMAD R9, R13, 0x8, R2 ;  /* 0x000000080d097824 */ /* 0x000fc800078e0202 */
[----:B------:R0:W1:Y:S01]  /*17ab0*/  SYNCS.PHASECHK.TRANS64.TRYWAIT P2, [R9+URZ+0x28850], R0 ;  /* 0x02885000090075a7 */ /* 0x000062000804017f */
[----:B------:R-:W-:Y:S05]  /*17ac0*/  @!P0 BRA `(.L_x_1888) ;  /* 0x0000000000048947 */ /* 0x000fea0003800000 */
[----:B------:R-:W-:Y:S01]  /*17ad0*/  BPT.TRAP 0x1 ;  /* 0x000000040000795c */ /* 0x000fe20000300000 */
.L_x_1888:
[----:B-1----:R-:W-:Y:S05]  /*17ae0*/  @P2 BRA `(.L_x_1886) ;  /* 0x0000000000082947 */ /* 0x002fea0003800000 */
[----:B------:R-:W1:Y:S02]  /*17af0*/  SYNCS.PHASECHK.TRANS64.TRYWAIT P2, [R9+URZ+0x28850], R0 ;  /* 0x02885000090075a7 */ /* 0x000e64000804017f */
[----:B-1----:R-:W-:Y:S05]  /*17b00*/  @!P2 BRA `(.L_x_1889) ;  /* 0x000000e80078a947 */ /* 0x002fea0003800000 */
.L_x_1886:
[----:B01----:R-:W-:Y:S01]  /*17b10*/  VIADD R0, R2, 0x400 ;  /* 0x0000040002007836 */ /* 0x003fe20000000000 */
[----:B------:R-:W-:Y:S05]  /*17b20*/  WARPSYNC.ALL ;  /* 0x0000000000007948 */ /* 0x000fea0003800000 */
[----:B------:R-:W-:Y:S01]  /*17b30*/  SHF.R.U32.HI R0, RZ, 0x4, R0 ;  /* 0x00000004ff007819 */ /* 0x000fe20000011600 */
[----:B------:R-:W-:Y:S01]  /*17b40*/  IMAD.MOV.U32 R9, RZ, RZ, 0x40000040 ;  /* 0x40000040ff097424 */ /* 0x000fe200078e00ff */
[----:B------:R-:W-:Y:S01]  /*17b50*/  WARPGROUP.ARRIVE ;  /* 0x00000000000079c5 */ /* 0x000fe20000000000 */
[----:B------:R-:W-:Y:S01]  /*17b60*/  IMAD.MOV.U32 R11, RZ, RZ, 0x40000040 ;  /* 0x40000040ff0b7424 */ /* 0x000fe200078e00ff */
[----:B------:R-:W-:-:S04]  /*17b70*/  LOP3.LUT R0, R0, 0x3fff, RZ, 0xc0, !PT ;  /* 0x00003fff00007812 */ /* 0x000fc800078ec0ff */
[----:B------:R-:W0:Y:S01]  /*17b80*/  S2R R15, SR_TID.X ;  /* 0x00000000000f7919 */ /* 0x000e220000002100 */
[----:B------:R-:W-:Y:S01]  /*17b90*/  R2UR UR11, R9 ;  /* 0x00000000090b72ca */ /* 0x000fe200000e0000 */
[----:B------:R-:W-:Y:S01]  /*17ba0*/  IMAD.MOV.U32 R9, RZ, RZ, 0x40000040 ;  /* 0x40000040ff097424 */ /* 0x000fe200078e00ff */
[----:B------:R-:W-:-:S05]  /*17bb0*/  LOP3.LUT R0, R0, 0x4000000, RZ, 0xfc, !PT ;  /* 0x0400000000007812 */ /* 0x000fca00078efcff */
[----:B------:R-:W-:Y:S02]  /*17bc0*/  IMAD R8, R13, 0x800, R0 ;  /* 0x000008000d087824 */ /* 0x000fe400078e0200 */
[----:B------:R-:W1:Y:S02]  /*17bd0*/  @P4 LDC R0, c[0x0][0x44c] ;  /* 0x00011300ff004b82 */ /* 0x000e640000000800 */
[C---:B------:R-:W-:Y:S01]  /*17be0*/  VIADD R10, R8.reuse, 0x80 ;  /* 0x00000080080a7836 */ /* 0x040fe20000000000 */
[----:B------:R-:W-:-:S13]  /*17bf0*/  R2UR UR10, R8 ;  /* 0x00000000080a72ca */ /* 0x000fda00000e0000 */
        /* <DEDUP_REMOVED lines=40> */
[----:B------:R-:W-:-:S04]  /*17e80*/  IMAD.IADD R11, R195, 0x1, R193 ;  /* 0x00000001c30b7824 */ /* 0x000fc800078e02c1 */
[----:B-1----:R-:W-:Y:S01]  /*17e90*/  @P4 IMAD.HI.U32 R0, R11, R0, RZ ;  /* 0x000000000b004227 */ /* 0x002fe200078e00ff */
[----:B------:R-:W-:Y:S02]  /*17ea0*/  WARPGROUP.DEPBAR.LE gsb0, 0x0 ;  /* 0x00008000000079c5 */ /* 0x000fe40000010000 */
[----:B------:R-:W-:-:S06]  /*17eb0*/  WARPGROUP.ARRIVE ;  /* 0x00000000000079c5 */ /* 0x000fcc0000000000 */
[----:B------:R-:W-:Y:S01]  /*17ec0*/  HGMMA.64x128x16.F32.BF16 R88, R156, gdesc[UR8].tnspB, R88, gsb0 ;  /* 0x41e000089c587df0 */ /* 0x000fe20008001858 */
[----:B------:R-:W-:Y:S01]  /*17ed0*/  R2UR UR10, R8 ;  /* 0x00000000080a72ca */ /* 0x000fe200000e0000 */
[----:B------:R-:W-:Y:S01]  /*17ee0*/  @!P1 IMAD R8, R22, 0x8, R2 ;  /* 0x0000000816089824 */ /* 0x000fe200078e0202 */
[----:B------:R-:W-:Y:S02]  /*17ef0*/  R2UR UR11, R9 ;  /* 0x00000000090b72ca */ /* 0x000fe400000e0000 */
[----:B------:R-:W0:Y:S01]  /*17f00*/  @P4 LDC R9, c[0x0][0x450] ;  /* 0x00011400ff094b82 */ /* 0x000e220000000800 */
[----:B------:R-:W-:-:S05]  /*17f10*/  @!P1 VIADD R14, R8, 0x28840 ;  /* 0x00028840080e9836 */ /* 0x000fca0000000000 */
[----:B------:R-:W-:Y:S02]  /*17f20*/  @!P1 PRMT R14, RZ, 0x654, R14 ;  /* 0x00000654ff0e9816 */ /* 0x000fe4000000000e */
[----:B0-----:R-:W-:Y:S01]  /*17f30*/  @P4 SHF.R.U32.HI R11, RZ, R9, R0 ;  /* 0x00000009ff0b4219 */ /* 0x001fe20000011600 */
[----:B------:R-:W-:Y:S01]  /*17f40*/  IMAD.SHL.U32 R0, R4, 0x80, RZ ;  /* 0x0000008004007824 */ /* 0x000fe200078e00ff */
[----:B------:R-:W-:-:S03]  /*17f50*/  IADD3 R9, -R15, 0xb, RZ ;  /* 0x0000000b0f097810 */ /* 0x000fc60007ffe1ff */
[----:B------:R-:W0:Y:S01]  /*17f60*/  SHFL.IDX PT, R10, R11, RZ, 0x1c1f ;  /* 0x001c1fff0b0a7589 */ /* 0x000e2200000e0000 */
[----:B------:R-:W-:-:S05]  /*17f70*/  IADD3 R8, -R0, 0x1, RZ ;  /* 0x0000000100087810 */ /* 0x000fca0007ffe1ff */
[----:B------:R-:W-:-:S05]  /*17f80*/  IMAD R8, R189, -0x2, R8 ;  /* 0xfffffffebd087824 */ /* 0x000fca00078e0208 */
[----:B------:R-:W-:-:S05]  /*17f90*/  IADD3 R8, -R187, R8, R188 ;  /* 0x00000008bb087210 */ /* 0x000fca0007ffe1bc */
[----:B------:R-:W-:Y:S01]  /*17fa0*/  VIADD R21, R8, UR7 ;  /* 0x0000000708157c36 */ /* 0x000fe20008000000 */
[----:B------:R-:W-:Y:S02]  /*17fb0*/  WARPGROUP.DEPBAR.LE gsb0, 0x0 ;  /* 0x00008000000079c5 */ /* 0x000fe40000010000 */
[----:B------:R-:W-:-:S06]  /*17fc0*/  WARPGROUP.ARRIVE ;  /* 0x00000000000079c5 */ /* 0x000fcc0000000000 */
[----:B------:R-:W-:Y:S01]  /*17fd0*/  HGMMA.64x128x16.F32.BF16 R88, R152, gdesc[UR8].tnspB, R88, gsb0 ;  /* 0x41e0000898587df0 */ /* 0x000fe20008001858 */
[----:B------:R-:W-:-:S06]  /*17fe0*/  ULOP3.LUT UR10, URZ, UR37, URZ, 0x33, !UPT ;  /* 0x000000253f0a7292 */ /* 0x000fcc000f8e333f */
[----:B------:R-:W-:Y:S01]  /*17ff0*/  VIADD R15, R8, UR10 ;  /* 0x0000000a080f7c36 */ /* 0x000fe20008000000 */
[----:B------:R-:W-:Y:S02]  /*18000*/  WARPGROUP.DEPBAR.LE gsb0, 0x0 ;  /* 0x00008000000079c5 */ /* 0x000fe40000010000 */
[----:B------:R1:W-:Y:S06]  /*18010*/  BAR.ARV R9, 0x100 ;  /* 0x000400090000751d */ /* 0x0003ec0000002000 */
[----:B------:R1:W-:Y:S01]  /*18020*/  @!P1 SYNCS.ARRIVE.TRANS64.RED.A1T0 RZ, [R14+URZ], RZ ;  /* 0x000000ff0eff99a7 */ /* 0x0003e2000810043f */
[----:B0-----:R-:W-:-:S02]  /*18030*/  IMAD.IADD R153, R21, 0x1, R10 ;  /* 0x0000000115997824 */ /* 0x001fc400078e020a */
[----:B------:R-:W-:Y:S01]  /*18040*/  IMAD.IADD R155, R15, 0x1, R10 ;  /* 0x000000010f9b7824 */ /* 0x000fe200078e020a */
[----:B------:R-:W-:Y:S06]  /*18050*/  @!P5 BRA `(.L_x_1890) ;  /* 0x000000000058d947 */ /* 0x000fec0003800000 */
[----:B------:R-:W-:Y:S01]  /*18060*/  IADD3 R157, -R187, R188, R10 ;  /* 0x000000bcbb9d7210 */ /* 0x000fe20007ffe10a */
[----:B------:R-:W-:Y:S03]  /*18070*/  BSSY B0, `(.L_x_1891) ;  /* 0x0000010000007945 */ /* 0x000fe60003800000 */
[----:B------:R-:W-:-:S13]  /*18080*/  ISETP.GT.AND P2, PT, R157, -0x1, PT ;  /* 0xffffffff9d00780c */ /* 0x000fda0003f44270 */
[----:B------:R-:W-:Y:S05]  /*18090*/  @P2 BRA `(.L_x_1892) ;  /* 0x0000000000202947 */ /* 0x000fea0003800000 */
[----:B------:R-:W-:Y:S01]  /*180a0*/  IMAD.U32 R10, RZ, RZ, UR5 ;  /* 0x00000005ff0a7e24 */ /* 0x000fe2000f8e00ff */
[----:B------:R-:W-:-:S04]  /*180b0*/  LOP3.LUT R157, RZ, R157, RZ, 0x33, !PT ;  /* 0x0000009dff9d7212 */ /* 0x000fc800078e33ff */
[----:B------:R-:W-:-:S13]  /*180c0*/  ISETP.NE.AND P2, PT, R10, 0x1, PT ;  /* 0x000000010a00780c */ /* 0x000fda0003f45270 */
[----:B-1----:R-:W0:Y:S02]  /*180d0*/  @P2 LDC.64 R8, c[0x0][0x9e8] ;  /* 0x00027a00ff082b82 */ /* 0x002e240000000a00 */
[----:B0-----:R-:W-:-:S05]  /*180e0*/  @P2 IMAD.HI.U32 R8, R157, R8, RZ ;  /* 0x000000089d082227 */ /* 0x001fca00078e00ff */
[----:B------:R-:W-:-:S04]  /*180f0*/  @P2 SHF.R.U32.HI R157, RZ, R9, R8 ;  /* 0x00000009ff9d2219 */ /* 0x000fc80000011608 */
[----:B------:R-:W-:Y:S01]  /*18100*/  LOP3.LUT R157, RZ, R157, RZ, 0x33, !PT ;  /* 0x0000009dff9d7212 */ /* 0x000fe200078e33ff */
[----:B------:R-:W-:Y:S06]  /*18110*/  BRA `(.L_x_1893) ;  /* 0x0000000000147947 */ /* 0x000fec0003800000 */
.L_x_1892:
[----:B------:R-:W-:-:S05]  /*18120*/  IMAD.U32 R10, RZ, RZ, UR5 ;  /* 0x00000005ff0a7e24 */ /* 0x000fca000f8e00ff */
[----:B------:R-:W-:-:S13]  /*18130*/  ISETP.NE.AND P2, PT, R10, 0x1, PT ;  /* 0x000000010a00780c */ /* 0x000fda0003f45270 */
[----:B-1----:R-:W0:Y:S02]  /*18140*/  @P2 LDC.64 R8, c[0x0][0x9e8] ;  /* 0x00027a00ff082b82 */ /* 0x002e240000000a00 */
[----:B0-----:R-:W-:-:S05]  /*18150*/  @P2 IMAD.HI.U32 R8, R157, R8, RZ ;  /* 0x000000089d082227 */ /* 0x001fca00078e00ff */
[----:B------:R-:W-:-:S07]  /*18160*/  @P2 SHF.R.U32.HI R157, RZ, R9, R8 ;  /* 0x00000009ff9d2219 */ /* 0x000fce0000011608 */
.L_x_1893:
[----:B------:R-:W-:Y:S05]  /*18170*/  BSYNC B0 ;  /* 0x0000000000007941 */ /* 0x000fea0003800000 */
.L_x_1891:
[----:B------:R-:W-:-:S04]  /*18180*/  IMAD R8, R157, R10, -R0 ;  /* 0x0000000a9d087224 */ /* 0x000fc800078e0a00 */
[----:B------:R-:W-:-:S05]  /*18190*/  IMAD R8, R189, -0x2, R8 ;  /* 0xfffffffebd087824 */ /* 0x000fca00078e0208 */
[----:B------:R-:W-:Y:S02]  /*181a0*/  VIADDMNMX R153, R8, R10, R153, PT ;  /* 0x0000000a08997246 */ /* 0x000fe40003800199 */
[----:B------:R-:W-:-:S07]  /*181b0*/  VIMNMX R155, R155, R8, !PT ;  /* 0x000000089b9b7248 */ /* 0x000fce0007fe0100 */
.L_x_1890:
        /* <DEDUP_REMOVED lines=15> */
[----:B-1----:R-:W-:Y:S02]  /*182b0*/  FSEL R14, R29, -INF , !P3 ;  /* 0xff8000001d0e7808 */ /* 0x002fe40005800000 */
        /* <DEDUP_REMOVED lines=97> */
.L_x_1896:
[----:B------:R-:W-:-:S05]  /*188d0*/  IMAD.U32 R25, RZ, RZ, UR5 ;  /* 0x00000005ff197e24 */ /* 0x000fca000f8e00ff */
[----:B------:R-:W-:-:S13]  /*188e0*/  ISETP.NE.AND P3, PT, R25, 0x1, PT ;  /* 0x000000011900780c */ /* 0x000fda0003f65270 */
[----:B------:R-:W0:Y:S02]  /*188f0*/  @P3 LDC.64 R8, c[0x0][0x9e8] ;  /* 0x00027a00ff083b82 */ /* 0x000e240000000a00 */
[----:B0-----:R-:W-:-:S05]  /*18900*/  @P3 IMAD.HI.U32 R8, R11, R8, RZ ;  /* 0x000000080b083227 */ /* 0x001fca00078e00ff */
[----:B------:R-:W-:-:S07]  /*18910*/  @P3 SHF.R.U32.HI R11, RZ, R9, R8 ;  /* 0x00000009ff0b3219 */ /* 0x000fce0000011608 */
.L_x_1897:
[----:B------:R-:W-:Y:S05]  /*18920*/  BSYNC B0 ;  /* 0x0000000000007941 */ /* 0x000fea0003800000 */
.L_x_1895:
[----:B------:R-:W-:-:S04]  /*18930*/  IMAD R0, R11, R25, -R0 ;  /* 0x000000190b007224 */ /* 0x000fc800078e0a00 */
[----:B------:R-:W-:-:S05]  /*18940*/  IMAD R0, R189, -0x2, R0 ;  /* 0xfffffffebd007824 */ /* 0x000fca00078e0200 */
[----:B------:R-:W-:Y:S02]  /*18950*/  VIADDMNMX R21, R0, R25, R21, PT ;  /* 0x0000001900157246 */ /* 0x000fe40003800115 */
[----:B------:R-:W-:-:S07]  /*18960*/  VIMNMX R15, R15, R0, !PT ;  /* 0x000000000f0f7248 */ /* 0x000fce0007fe0100 */
.L_x_1894:
[----:B------:R-:W-:Y:S01]  /*18970*/  ISETP.GT.AND P3, PT, R15, 0x1, P2 ;  /* 0x000000010f00780c */ /* 0x000fe20001764270 */
[----:B------:R-:W0:Y:S01]  /*18980*/  LDC R11, c[0x0][0x988] ;  /* 0x00026200ff0b7b82 */ /* 0x000e220000000800 */
        /* <DEDUP_REMOVED lines=143> */
[----:B------:R-:W-:Y:S01]  /*19280*/  MUFU.EX2 R27, R8 ;  /* 0x00000008001b7308 */ /* 0x000fe20000000800 */
[----:B------:R-:W-:Y:S01]  /*19290*/  FSEL R48, R87, -INF , !P2 ;  /* 0xff80000057307808 */ /* 0x000fe20005000000 */
[--C-:B------:R-:W-:Y:S01]  /*192a0*/  FFMA.FTZ R154, R154, R11, -R49.reuse ;  /* 0x0000000b9a9a7223 */ /* 0x100fe20000010831 */
[----:B------:R-:W-:Y:S01]  /*192b0*/  FMNMX.FTZ R29, R34, R29, !PT ;  /* 0x0000001d221d7209 */ /* 0x000fe20007810000 */
[-CC-:B------:R-:W-:Y:S01]  /*192c0*/  FFMA.FTZ R9, R10, R11.reuse, -R49.reuse ;  /* 0x0000000b0a097223 */ /* 0x180fe20000010831 */
[----:B------:R-:W-:Y:S01]  /*192d0*/  FADD.FTZ R12, -R57, R12 ;  /* 0x0000000c390c7221 */ /* 0x000fe20000010100 */
        /* <DEDUP_REMOVED lines=16> */
[----:B------:R-:W-:Y:S01]  /*193e0*/  FFMA.FTZ R47, R174, R11, -R49 ;  /* 0x0000000bae2f7223 */ /* 0x000fe20000010831 */
[----:B------:R-:W-:-:S02]  /*193f0*/  FMNMX.FTZ R31, R232, R31, !PT ;  /* 0x0000001fe81f7209 */ /* 0x000fc40007810000 */
[----:B------:R-:W-:Y:S01]  /*19400*/  MUFU.EX2 R24, R24 ;  /* 0x0000001800187308 */ /* 0x000fe20000000800 */
[----:B0-----:R-:W-:Y:S01]  /*19410*/  FFMA.FTZ R152, R80, R11, -R49 ;  /* 0x0000000b50987223 */ /* 0x001fe20000010831 */
[----:B------:R-:W-:-:S04]  /*19420*/  FMNMX.FTZ R31, R46, R31, !PT ;  /* 0x0000001f2e1f7209 */ /* 0x000fc80007810000 */
[----:B------:R-:W-:Y:S02]  /*19430*/  FMNMX.FTZ R33, R234, R31, !PT ;  /* 0x0000001fea217209 */ /* 0x000fe40007810000 */
[----:B------:R0:W-:Y:S02]  /*19440*/  MUFU.EX2 R31, R154 ;  /* 0x0000009a001f7308 */ /* 0x0001e40000000800 */
[----:B------:R-:W-:-:S04]  /*19450*/  FMNMX.FTZ R33, R50, R33, !PT ;  /* 0x0000002132217209 */ /* 0x000fc80007810000 */
[----:B------:R-:W-:Y:S02]  /*19460*/  FMNMX.FTZ R33, R236, R33, !PT ;  /* 0x00000021ec217209 */ /* 0x000fe40007810000 */
[----:B------:R-:W-:Y:S01]  /*19470*/  MUFU.EX2 R9, R9 ;  /* 0x0000000900097308 */ /* 0x000fe20000000800 */
[--C-:B0-----:R-:W-:Y:S01]  /*19480*/  FFMA.FTZ R154, R84, R11, -R49.reuse ;  /* 0x0000000b549a7223 */ /* 0x101fe20000010831 */
[----:B------:R-:W-:Y:S01]  /*19490*/  FMNMX.FTZ R8, R54, R33, !PT ;  /* 0x0000002136087209 */ /* 0x000fe20007810000 */
[-CC-:B------:R-:W-:Y:S01]  /*194a0*/  FFMA.FTZ R33, R156, R11.reuse, -R49.reuse ;  /* 0x0000000b9c217223 */ /* 0x180fe20000010831 */
[----:B------:R-:W-:Y:S02]  /*194b0*/  FFMA.FTZ R156, R72, R11, -R49 ;  /* 0x0000000b489c7223 */ /* 0x000fe40000010831 */
[----:B------:R-:W-:Y:S02]  /*194c0*/  FMNMX.FTZ R35, R55, R8, !PT ;  /* 0x0000000837237209 */ /* 0x000fe40007810000 */
[----:B------:R-:W-:Y:S02]  /*194d0*/  MUFU.EX2 R10, R10 ;  /* 0x0000000a000a7308 */ /* 0x000fe40000000800 */
[----:B------:R-:W-:-:S04]  /*194e0*/  FMNMX.FTZ R8, R58, R35, !PT ;  /* 0x000000233a087209 */ /* 0x000fc80007810000 */
[----:B------:R-:W-:Y:S02]  /*194f0*/  FMNMX.FTZ R35, R59, R8, !PT ;  /* 0x000000083b237209 */ /* 0x000fe40007810000 */
[----:B------:R-:W-:Y:S02]  /*19500*/  MUFU.EX2 R25, R25 ;  /* 0x0000001900197308 */ /* 0x000fe40000000800 */
        /* <DEDUP_REMOVED lines=10> */
[--C-:B------:R-:W-:Y:S02]  /*195b0*/  FFMA.FTZ R160, R64, R11, -R49.reuse ;  /* 0x0000000b40a07223 */ /* 0x100fe40000010831 */
        /* <DEDUP_REMOVED lines=8> */
[----:B------:R-:W1:Y:S01]  /*19640*/  MUFU.EX2 R33, R33 ;  /* 0x0000002100217308 */ /* 0x000e620000000800 */
[----:B0-----:R-:W-:Y:S02]  /*19650*/  F2FP.BF16.F32.PACK_AB R172, R31, R26 ;  /* 0x0000001a1fac723e */ /* 0x001fe400000010ff */
[----:B------:R-:W-:Y:S01]  /*19660*/  FMNMX.FTZ R8, R82, R41, !PT ;  /* 0x0000002952087209 */ /* 0x000fe20007810000 */
[----:B------:R-:W-:-:S03]  /*19670*/  FFMA.FTZ R41, R168, R11, -R49 ;  /* 0x0000000ba8297223 */ /* 0x000fc60000010831 */
[----:B------:R-:W-:Y:S01]  /*19680*/  FMNMX.FTZ R21, R83, R8, !PT ;  /* 0x0000000853157209 */ /* 0x000fe20007810000 */
[----:B------:R-:W-:Y:S03]  /*19690*/  MUFU.EX2 R32, R32 ;  /* 0x0000002000207308 */ /* 0x000fe60000000800 */
[----:B------:R-:W-:-:S04]  /*196a0*/  FMNMX.FTZ R21, R86, R21, !PT ;  /* 0x0000001556157209 */ /* 0x000fc80007810000 */
[----:B------:R-:W-:Y:S01]  /*196b0*/  FMNMX.FTZ R8, R48, R21, !PT ;  /* 0x0000001530087209 */ /* 0x000fe20007810000 */
[----:B------:R-:W-:Y:S01]  /*196c0*/  FFMA.FTZ R21, R166, R11, -R49 ;  /* 0x0000000ba6157223 */ /* 0x000fe20000010831 */
[----:B------:R-:W0:Y:S01]  /*196d0*/  MUFU.EX2 R35, R35 ;  /* 0x0000002300237308 */ /* 0x000e220000000800 */
[----:B-1----:R-:W-:Y:S02]  /*196e0*/  F2FP.BF16.F32.PACK_AB R174, R33, R28 ;  /* 0x0000001c21ae723e */ /* 0x002fe400000010ff */
[----:B------:R-:W1:Y:S05]  /*196f0*/  SHFL.BFLY PT, R43, R8, 0x2, 0x1f ;  /* 0x0c401f00082b7f89 */ /* 0x000e6a00000e0000 */
[----:B------:R-:W-:Y:S08]  /*19700*/  MUFU.EX2 R36, R36 ;  /* 0x0000002400247308 */ /* 0x000ff00000000800 */
[----:B------:R-:W2:Y:S01]  /*19710*/  MUFU.EX2 R37, R37 ;  /* 0x0000002500257308 */ /* 0x000ea20000000800 */
[----:B0-----:R-:W-:-:S07]  /*19720*/  F2FP.BF16.F32.PACK_AB R168, R35, R32 ;  /* 0x0000002023a8723e */ /* 0x001fce00000010ff */
[----:B------:R-:W-:Y:S01]  /*19730*/  MUFU.EX2 R39, R39 ;  /* 0x0000002700277308 */ /* 0x000fe20000000800 */
[----:B-1----:R-:W-:Y:S01]  /*19740*/  FMNMX.FTZ R51, R8, R43, !PT ;  /* 0x0000002b08337209 */ /* 0x002fe20007810000 */
[----:B------:R-:W-:-:S04]  /*19750*/  FFMA.FTZ R43, R170, R11, -R49 ;  /* 0x0000000baa2b7223 */ /* 0x000fc80000010831 */
[----:B------:R-:W0:Y:S02]  /*19760*/  SHFL.BFLY PT, R8, R51, 0x1, 0x1f ;  /* 0x0c201f0033087f89 */ /* 0x000e2400000e0000 */
[----:B------:R-:W1:Y:S01]  /*19770*/  MUFU.EX2 R40, R40 ;  /* 0x0000002800287308 */ /* 0x000e620000000800 */
[----:B--2---:R-:W-:-:S07]  /*19780*/  F2FP.BF16.F32.PACK_AB R170, R37, R36 ;  /* 0x0000002425aa723e */ /* 0x004fce00000010ff */
[----:B------:R-:W-:Y:S08]  /*19790*/  MUFU.EX2 R15, R15 ;  /* 0x0000000f000f7308 */ /* 0x000ff00000000800 */
[----:B------:R-:W2:Y:S01]  /*197a0*/  MUFU.EX2 R44, R44 ;  /* 0x0000002c002c7308 */ /* 0x000ea20000000800 */
[----:B-1----:R-:W-:Y:S02]  /*197b0*/  F2FP.BF16.F32.PACK_AB R164, R40, R39 ;  /* 0x0000002728a4723e */ /* 0x002fe400000010ff */
[----:B0-----:R-:W-:Y:S01]  /*197c0*/  FMNMX.FTZ R8, R51, R8, !PT ;  /* 0x0000000833087209 */ /* 0x001fe20007810000 */
[-C--:B------:R-:W-:Y:S01]  /*197d0*/  FFMA.FTZ R51, R176, R11.reuse, -R49 ;  /* 0x0000000bb0337223 */ /* 0x080fe20000010831 */
[----:B------:R-:W-:-:S03]  /*197e0*/  FMUL.FTZ R49, R12, R11 ;  /* 0x0000000b0c317220 */ /* 0x000fc60000410000 */
[----:B------:R-:W-:Y:S01]  /*197f0*/  MUFU.EX2 R160, R160 ;  /* 0x000000a000a07308 */ /* 0x000fe20000000800 */
[C---:B------:R-:W-:Y:S01]  /*19800*/  FSETP.NEU.FTZ.AND P2, PT, R8.reuse, -INF , PT ;  /* 0xff8000000800780b */ /* 0x040fe20003f5d000 */
[----:B------:R-:W-:Y:S01]  /*19810*/  FMUL.FTZ R57, R8, R11 ;  /* 0x0000000b08397220 */ /* 0x000fe20000410000 */
[----:B------:R-:W-:-:S04]  /*19820*/  F2FP.BF16.F32.PACK_AB R176, R27, R14 ;  /* 0x0000000e1bb0723e */ /* 0x000fc800000010ff */
[----:B------:R-:W-:Y:S01]  /*19830*/  FSEL R57, R57, RZ, P2 ;  /* 0x000000ff39397208 */ /* 0x000fe20001000000 */
[----:B------:R-:W0:Y:S01]  /*19840*/  MUFU.EX2 R49, R49 ;  /* 0x0000003100317308 */ /* 0x000e220000000800 */
[----:B--2---:R-:W-:-:S03]  /*19850*/  F2FP.BF16.F32.PACK_AB R166, R44, R15 ;  /* 0x0000000f2ca6723e */ /* 0x004fc600000010ff */
[-CC-:B------:R-:W-:Y:S01]  /*19860*/  FFMA.FTZ R12, R53, R11.reuse, -R57.reuse ;  /* 0x0000000b350c7223 */ /* 0x180fe20000010839 */
[----:B------:R-:W-:Y:S02]  /*19870*/  @!P1 IMAD R53, R13, 0x8, R2 ;  /* 0x000000080d359824 */ /* 0x000fe400078e0202 */
        /* <DEDUP_REMOVED lines=29> */
[----:B------:R-:W-:Y:S01]  /*19a50*/  F2FP.BF16.F32.PACK_AB R180, R9, R24 ;  /* 0x0000001809b4723e */ /* 0x000fe200000010ff */
        /* <DEDUP_REMOVED lines=16> */
[----:B------:R-:W-:Y:S01]  /*19b60*/  FFMA.FTZ R48, R48, R11, -R57 ;  /* 0x0000000b30307223 */ /* 0x000fe20000010839 */
[----:B------:R-:W-:Y:S01]  /*19b70*/  FADD.FTZ R5, R31, R52 ;  /* 0x000000341f057221 */ /* 0x000fe20000010000 */
[----:B------:R-:W-:Y:S01]  /*19b80*/  F2FP.BF16.F32.PACK_AB R178, R29, R20 ;  /* 0x000000141db2723e */ /* 0x000fe200000010ff */
[----:B------:R-:W-:-:S02]  /*19b90*/  @!P1 VIADD R53, R53, 0x28860 ;  /* 0x0002886035359836 */ /* 0x000fc40000000000 */
[-C--:B------:R-:W-:Y:S01]  /*19ba0*/  FMUL.FTZ R88, R88, R49.reuse ;  /* 0x0000003158587220 */ /* 0x080fe20000410000 */
[----:B------:R-:W-:Y:S01]  /*19bb0*/  FADD.FTZ R52, R28, R5 ;  /* 0x000000051c347221 */ /* 0x000fe20000010000 */
[----:B------:R-:W-:Y:S01]  /*19bc0*/  FSEL R5, R8, RZ, P2 ;  /* 0x000000ff08057208 */ /* 0x000fe20001000000 */
[----:B------:R-:W-:Y:S01]  /*19bd0*/  MUFU.EX2 R177, R177 ;  /* 0x000000b100b17308 */ /* 0x000fe20000000800 */
[----:B------:R-:W-:Y:S01]  /*19be0*/  ISETP.GT.AND P2, PT, R4, R196, PT ;  /* 0x000000c40400720c */ /* 0x000fe20003f44270 */
[----:B------:R-:W-:Y:S01]  /*19bf0*/  FADD.FTZ R13, R33, R52 ;  /* 0x00000034210d7221 */ /* 0x000fe20000010000 */
[----:B------:R-:W-:Y:S01]  /*19c00*/  @!P1 PRMT R53, RZ, 0x654, R53 ;  /* 0x00000654ff359816 */ /* 0x000fe20000000035 */
[----:B------:R-:W-:Y:S01]  /*19c10*/  FADD.FTZ R52, -R5, R6 ;  /* 0x0000000605347221 */ /* 0x000fe20000010100 */
[----:B------:R-:W-:Y:S01]  /*19c20*/  FMUL.FTZ R89, R89, R49 ;  /* 0x0000003159597220 */ /* 0x000fe20000410000 */
[----:B------:R-:W-:Y:S01]  /*19c30*/  FADD.FTZ R54, R32, R13 ;  /* 0x0000000d20367221 */ /* 0x000fe20000010000 */
[----:B------:R0:W-:Y:S01]  /*19c40*/  @!P1 SYNCS.ARRIVE.TRANS64.RED.A1T0 RZ, [R53+URZ], RZ ;  /* 0x000000ff35ff99a7 */ /* 0x0001e2000810043f */
[-C--:B------:R-:W-:Y:S01]  /*19c50*/  FMUL.FTZ R13, R52, R11.reuse ;  /* 0x0000000b340d7220 */ /* 0x080fe20000410000 */
[----:B------:R-:W-:Y:S01]  /*19c60*/  MUFU.EX2 R41, R41 ;  /* 0x0000002900297308 */ /* 0x000fe20000000800 */
[----:B------:R-:W-:Y:S01]  /*19c70*/  FADD.FTZ R5, R35, R54 ;  /* 0x0000003623057221 */ /* 0x000fe20000010000 */
[----:B------:R-:W-:Y:S01]  /*19c80*/  FFMA.FTZ R52, R59, R11, -R57 ;  /* 0x0000000b3b347223 */ /* 0x000fe20000010839 */
[-C--:B------:R-:W-:Y:S01]  /*19c90*/  FMUL.FTZ R92, R92, R49.reuse ;  /* 0x000000315c5c7220 */ /* 0x080fe20000410000 */
[-C--:B------:R-:W-:Y:S01]  /*19ca0*/  FMUL.FTZ R93, R93, R49.reuse ;  /* 0x000000315d5d7220 */ /* 0x080fe20000410000 */
[----:B------:R-:W-:Y:S01]  /*19cb0*/  FADD.FTZ R54, R36, R5 ;  /* 0x0000000524367221 */ /* 0x000fe20000010000 */
[-C--:B------:R-:W-:Y:S01]  /*19cc0*/  FMUL.FTZ R96, R96, R49.reuse ;  /* 0x0000003160607220 */ /* 0x080fe20000410000 */
[-C--:B------:R-:W-:Y:S01]  /*19cd0*/  FMUL.FTZ R97, R97, R49.reuse ;  /* 0x0000003161617220 */ /* 0x080fe20000410000 */
[----:B------:R-:W1:Y:S01]  /*19ce0*/  MUFU.EX2 R13, R13 ;  /* 0x0000000d000d7308 */ /* 0x000e620000000800 */
        /* <DEDUP_REMOVED lines=14> */
[----:B------:R-:W-:Y:S01]  /*19dd0*/  FMUL.FTZ R117, R117, R49 ;  /* 0x0000003175757220 */ /* 0x000fe20000410000 */
[----:B------:R-:W3:Y:S01]  /*19de0*/  MUFU.EX2 R156, R156 ;  /* 0x0000009c009c7308 */ /* 0x000ee20000000800 */
[----:B-1----:R-:W-:Y:S01]  /*19df0*/  FFMA.FTZ R54, R13, R3, R12 ;  /* 0x000000030d367223 */ /* 0x002fe2000001000c */
[----:B------:R-:W-:Y:S01]  /*19e00*/  FADD.FTZ R5, R44, R5 ;  /* 0x000000052c057221 */ /* 0x000fe20000010000 */
[-C--:B------:R-:W-:Y:S01]  /*19e10*/  FMUL.FTZ R90, R90, R13.reuse ;  /* 0x0000000d5a5a7220 */ /* 0x080fe20000410000 */
[-C--:B------:R-:W-:Y:S01]  /*19e20*/  FMUL.FTZ R91, R91, R13.reuse ;  /* 0x0000000d5b5b7220 */ /* 0x080fe20000410000 */
[C---:B------:R-:W-:Y:S01]  /*19e30*/  FADD.FTZ R54, R181.reuse, R54 ;  /* 0x00000036b5367221 */ /* 0x040fe20000010000 */
[----:B------:R-:W-:Y:S01]  /*19e40*/  FADD.FTZ R56, R160, R5 ;  /* 0x00000005a0387221 */ /* 0x000fe20000010000 */
[----:B------:R-:W-:Y:S01]  /*19e50*/  F2FP.BF16.F32.PACK_AB R181, R181, R12 ;  /* 0x0000000cb5b5723e */ /* 0x000fe200000010ff */
[----:B------:R-:W1:Y:S01]  /*19e60*/  MUFU.EX2 R179, R179 ;  /* 0x000000b300b37308 */ /* 0x000e620000000800 */
[----:B------:R-:W-:Y:S01]  /*19e70*/  FADD.FTZ R3, R183, R54 ;  /* 0x00000036b7037221 */ /* 0x000fe20000010000 */
[----:B------:R-:W-:Y:S01]  /*19e80*/  FADD.FTZ R5, R21, R56 ;  /* 0x0000003815057221 */ /* 0x000fe20000010000 */
[-C--:B------:R-:W-:Y:S01]  /*19e90*/  FMUL.FTZ R94, R94, R13.reuse ;  /* 0x0000000d5e5e7220 */ /* 0x080fe20000410000 */
[-C--:B------:R-:W-:Y:S01]  /*19ea0*/  FMUL.FTZ R95, R95, R13.reuse ;  /* 0x0000000d5f5f7220 */ /* 0x080fe20000410000 */
[----:B------:R-:W-:Y:S01]  /*19eb0*/  FADD.FTZ R54, R30, R3 ;  /* 0x000000031e367221 */ /* 0x000fe20000010000 */
[----:B------:R-:W-:Y:S01]  /*19ec0*/  FADD.FTZ R56, R162, R5 ;  /* 0x00000005a2387221 */ /* 0x000fe20000010000 */
[-C--:B------:R-:W-:Y:S01]  /*19ed0*/  FMUL.FTZ R98, R98, R13.reuse ;  /* 0x0000000d62627220 */ /* 0x080fe20000410000 */
[----:B------:R-:W4:Y:S01]  /*19ee0*/  MUFU.EX2 R43, R43 ;  /* 0x0000002b002b7308 */ /* 0x000f220000000800 */
[----:B------:R-:W-:Y:S01]  /*19ef0*/  FADD.FTZ R3, R177, R54 ;  /* 0x00000036b1037221 */ /* 0x000fe20000010000 */
[----:B------:R-:W-:Y:S01]  /*19f00*/  FADD.FTZ R5, R41, R56 ;  /* 0x0000003829057221 */ /* 0x000fe20000010000 */
[-C--:B------:R-:W-:Y:S01]  /*19f10*/  FMUL.FTZ R99, R99, R13.reuse ;  /* 0x0000000d63637220 */ /* 0x080fe20000410000 */
[-C--:B------:R-:W-:Y:S01]  /*19f20*/  FMUL.FTZ R102, R102, R13.reuse ;  /* 0x0000000d66667220 */ /* 0x080fe20000410000 */
[----:B--2---:R-:W-:Y:S01]  /*19f30*/  FADD.FTZ R10, R34, R3 ;  /* 0x00000003220a7221 */ /* 0x004fe20000010000 */
[----:B---3--:R-:W-:Y:S01]  /*19f40*/  FADD.FTZ R14, R156, R5 ;  /* 0x000000059c0e7221 */ /* 0x008fe20000010000 */
        /* <DEDUP_REMOVED lines=10> */
[----:B----4-:R-:W-:Y:S01]  /*19ff0*/  FADD.FTZ R5, R43, R14 ;  /* 0x0000000e2b057221 */ /* 0x010fe20000010000 */
[-C--:B------:R-:W-:Y:S01]  /*1a000*/  FMUL.FTZ R118, R118, R13.reuse ;  /* 0x0000000d76767220 */ /* 0x080fe20000410000 */
[-C--:B------:R-:W-:Y:S01]  /*1a010*/  FMUL.FTZ R119, R119, R13.reuse ;  /* 0x0000000d77777220 */ /* 0x080fe20000410000 */
[-C--:B------:R-:W-:Y:S01]  /*1a020*/  FMUL.FTZ R122, R122, R13.reuse ;  /* 0x0000000d7a7a7220 */ /* 0x080fe20000410000 */
[-C--:B------:R-:W-:Y:S01]  /*1a030*/  FMUL.FTZ R123, R123, R13.reuse ;  /* 0x0000000d7b7b7220 */ /* 0x080fe20000410000 */
[-C--:B------:R-:W-:Y:S01]  /*1a040*/  FMUL.FTZ R126, R126, R13.reuse ;  /* 0x0000000d7e7e7220 */ /* 0x080fe20000410000 */
[-C--:B------:R-:W-:Y:S01]  /*1a050*/  FMUL.FTZ R127, R127, R13.reuse ;  /* 0x0000000d7f7f7220 */ /* 0x080fe20000410000 */
[----:B------:R-:W3:Y:S01]  /*1a060*/  MUFU.EX2 R42, R42 ;  /* 0x0000002a002a7308 */ /* 0x000ee20000000800 */
        /* <DEDUP_REMOVED lines=16> */
[----:B---3--:R-:W-:Y:S01]  /*1a170*/  FADD.FTZ R14, R42, R3 ;  /* 0x000000032a0e7221 */ /* 0x008fe20000010000 */
[----:B------:R-:W-:Y:S01]  /*1a180*/  F2FP.BF16.F32.PACK_AB R160, R21, R160 ;  /* 0x000000a015a0723e */ /* 0x000fe200000010ff */
[-C--:B------:R-:W-:Y:S01]  /*1a190*/  FMUL.FTZ R120, R120, R49.reuse ;  /* 0x0000003178787220 */ /* 0x080fe20000410000 */
[----:B------:R-:W-:Y:S01]  /*1a1a0*/  F2FP.BF16.F32.PACK_AB R162, R41, R162 ;  /* 0x000000a229a2723e */ /* 0x000fe200000010ff */
[-C--:B------:R-:W-:Y:S01]  /*1a1b0*/  FMUL.FTZ R121, R121, R49.reuse ;  /* 0x0000003179797220 */ /* 0x080fe20000410000 */
[----:B------:R-:W-:Y:S01]  /*1a1c0*/  F2FP.BF16.F32.PACK_AB R156, R43, R156 ;  /* 0x0000009c2b9c723e */ /* 0x000fe200000010ff */
        /* <DEDUP_REMOVED lines=18> */
[----:B---3--:R-:W-:Y:S01]  /*1a2f0*/  FADD.FTZ R3, R169, R14 ;  /* 0x0000000ea9037221 */ /* 0x008fe20000010000 */
[----:B------:R-:W-:Y:S01]  /*1a300*/  FMUL.FTZ R149, R149, R49 ;  /* 0x0000003195957220 */ /* 0x000fe20000410000 */
[----:B------:R-:W-:Y:S01]  /*1a310*/  F2FP.BF16.F32.PACK_AB R183, R30, R183 ;  /* 0x000000b71eb7723e */ /* 0x000fe200000010ff */
[----:B------:R-:W-:Y:S01]  /*1a320*/  VIADD R4, R4, 0xffffffff ;  /* 0xffffffff04047836 */ /* 0x000fe20000000000 */
[----:B------:R-:W-:Y:S01]  /*1a330*/  F2FP.BF16.F32.PACK_AB R177, R34, R177 ;  /* 0x000000b122b1723e */ /* 0x000fe200000010ff */
[----:B------:R-:W-:Y:S01]  /*1a340*/  IMAD.MOV.U32 R13, RZ, RZ, R22 ;  /* 0x000000ffff0d7224 */ /* 0x000fe200078e0016 */
[----:B------:R-:W-:Y:S01]  /*1a350*/  F2FP.BF16.F32.PACK_AB R179, R38, R179 ;  /* 0x000000b326b3723e */ /* 0x000fe200000010ff */
[----:B------:R-:W3:Y:S01]  /*1a360*/  MUFU.EX2 R6, R55 ;  /* 0x0000003700067308 */ /* 0x000ee20000000800 */
[----:B--2---:R-:W-:Y:S01]  /*1a370*/  FADD.FTZ R14, R50, R3 ;  /* 0x00000003320e7221 */ /* 0x004fe20000010000 */
[----:B------:R-:W-:Y:S01]  /*1a380*/  F2FP.BF16.F32.PACK_AB R173, R42, R173 ;  /* 0x000000ad2aad723e */ /* 0x000fe200000010ff */
[----:B------:R-:W-:Y:S01]  /*1a390*/  IMAD.MOV.U32 R12, RZ, RZ, R0 ;  /* 0x000000ffff0c7224 */ /* 0x000fe200078e0000 */
[----:B------:R-:W-:-:S02]  /*1a3a0*/  F2FP.BF16.F32.PACK_AB R175, R46, R175 ;  /* 0x000000af2eaf723e */ /* 0x000fc400000010ff */
[----:B------:R-:W-:Y:S02]  /*1a3b0*/  F2FP.BF16.F32.PACK_AB R169, R50, R169 ;  /* 0x000000a932a9723e */ /* 0x000fe400000010ff */
[----:B------:R-:W2:Y:S01]  /*1a3c0*/  MUFU.EX2 R165, R165 ;  /* 0x000000a500a57308 */ /* 0x000ea20000000800 */
[----:B-1----:R-:W-:-:S07]  /*1a3d0*/  FADD.FTZ R3, R171, R14 ;  /* 0x0000000eab037221 */ /* 0x002fce0000010000 */
[----:B------:R-:W1:Y:S01]  /*1a3e0*/  MUFU.EX2 R52, R52 ;  /* 0x0000003400347308 */ /* 0x000e620000000800 */
[C---:B---3--:R-:W-:Y:S01]  /*1a3f0*/  FADD.FTZ R14, R6.reuse, R3 ;  /* 0x00000003060e7221 */ /* 0x048fe20000010000 */
[----:B------:R-:W-:Y:S01]  /*1a400*/  F2FP.BF16.F32.PACK_AB R171, R6, R171 ;  /* 0x000000ab06ab723e */ /* 0x000fe200000010ff */
[----:B------:R-:W-:-:S05]  /*1a410*/  IMAD.MOV.U32 R6, RZ, RZ, R8 ;  /* 0x000000ffff067224 */ /* 0x000fca00078e0008 */
[----:B------:R-:W3:Y:S01]  /*1a420*/  MUFU.EX2 R167, R167 ;  /* 0x000000a700a77308 */ /* 0x000ee20000000800 */
[----:B--2---:R-:W-:-:S07]  /*1a430*/  FADD.FTZ R3, R165, R14 ;  /* 0x0000000ea5037221 */ /* 0x004fce0000010000 */
[----:B------:R-:W2:Y:S01]  /*1a440*/  MUFU.EX2 R24, R63 ;  /* 0x0000003f00187308 */ /* 0x000ea20000000800 */
[C---:B-1----:R-:W-:Y:S01]  /*1a450*/  FADD.FTZ R14, R52.reuse, R3 ;  /* 0x00000003340e7221 */ /* 0x042fe20000010000 */
[----:B------:R-:W-:-:S06]  /*1a460*/  F2FP.BF16.F32.PACK_AB R165, R52, R165 ;  /* 0x000000a534a5723e */ /* 0x000fcc00000010ff */
[----:B------:R-:W1:Y:S01]  /*1a470*/  MUFU.EX2 R161, R161 ;  /* 0x000000a100a17308 */ /* 0x000e620000000800 */
[----:B---3--:R-:W-:-:S07]  /*1a480*/  FADD.FTZ R3, R167, R14 ;  /* 0x0000000ea7037221 */ /* 0x008fce0000010000 */
[----:B------:R-:W3:Y:S01]  /*1a490*/  MUFU.EX2 R10, R67 ;  /* 0x00000043000a7308 */ /* 0x000ee20000000800 */
[C---:B--2---:R-:W-:Y:S01]  /*1a4a0*/  FADD.FTZ R14, R24.reuse, R3 ;  /* 0x00000003180e7221 */ /* 0x044fe20000010000 */
[----:B------:R-:W-:-:S06]  /*1a4b0*/  F2FP.BF16.F32.PACK_AB R167, R24, R167 ;  /* 0x000000a718a7723e */ /* 0x000fcc00000010ff */
[----:B------:R-:W2:Y:S01]  /*1a4c0*/  MUFU.EX2 R70, R70 ;  /* 0x0000004600467308 */ /* 0x000ea20000000800 */
[----:B-1----:R-:W-:Y:S01]  /*1a4d0*/  FADD.FTZ R3, R161, R14 ;  /* 0x0000000ea1037221 */ /* 0x002fe20000010000 */
[----:B------:R-:W-:-:S06]  /*1a4e0*/  IMAD.MOV.U32 R14, RZ, RZ, R186 ;  /* 0x000000ffff0e7224 */ /* 0x000fcc00078e00ba */
[----:B------:R-:W1:Y:S01]  /*1a4f0*/  MUFU.EX2 R71, R71 ;  /* 0x0000004700477308 */ /* 0x000e620000000800 */
[C---:B---3--:R-:W-:Y:S01]  /*1a500*/  FADD.FTZ R3, R10.reuse, R3 ;  /* 0x000000030a037221 */ /* 0x048fe20000010000 */
[----:B------:R-:W-:-:S06]  /*1a510*/  F2FP.BF16.F32.PACK_AB R161, R10, R161 ;  /* 0x000000a10aa1723e */ /* 0x000fcc00000010ff */
        /* <DEDUP_REMOVED lines=11> */
[----:B-1----:R-:W-:-:S07]  /*1a5d0*/  FADD.FTZ R20, R158, R5 ;  /* 0x000000059e147221 */ /* 0x002fce0000010000 */
[----:B------:R-:W1:Y:S01]  /*1a5e0*/  MUFU.EX2 R79, R79 ;  /* 0x0000004f004f7308 */ /* 0x000e620000000800 */
[----:B---3--:R-:W-:-:S07]  /*1a5f0*/  FADD.FTZ R3, R78, R3 ;  /* 0x000000034e037221 */ /* 0x008fce0000010000 */
[----:B------:R-:W3:Y:S01]  /*1a600*/  MUFU.EX2 R152, R152 ;  /* 0x0000009800987308 */ /* 0x000ee20000000800 */
[C---:B--2---:R-:W-:Y:S01]  /*1a610*/  FADD.FTZ R5, R45.reuse, R20 ;  /* 0x000000142d057221 */ /* 0x044fe20000010000 */
[----:B------:R-:W-:-:S06]  /*1a620*/  F2FP.BF16.F32.PACK_AB R158, R45, R158 ;  /* 0x0000009e2d9e723e */ /* 0x000fcc00000010ff */
[----:B------:R-:W2:Y:S01]  /*1a630*/  MUFU.EX2 R82, R82 ;  /* 0x0000005200527308 */ /* 0x000ea20000000800 */
[C---:B-1----:R-:W-:Y:S01]  /*1a640*/  FADD.FTZ R3, R79.reuse, R3 ;  /* 0x000000034f037221 */ /* 0x042fe20000010000 */
[----:B------:R-:W-:-:S06]  /*1a650*/  F2FP.BF16.F32.PACK_AB R159, R79, R78 ;  /* 0x0000004e4f9f723e */ /* 0x000fcc00000010ff */
[----:B------:R-:W1:Y:S01]  /*1a660*/  MUFU.EX2 R47, R47 ;  /* 0x0000002f002f7308 */ /* 0x000e620000000800 */
[----:B---3--:R-:W-:-:S07]  /*1a670*/  FADD.FTZ R20, R152, R5 ;  /* 0x0000000598147221 */ /* 0x008fce0000010000 */
[----:B------:R-:W3:Y:S01]  /*1a680*/  MUFU.EX2 R83, R83 ;  /* 0x0000005300537308 */ /* 0x000ee20000000800 */
[----:B--2---:R-:W-:-:S07]  /*1a690*/  FADD.FTZ R3, R82, R3 ;  /* 0x0000000352037221 */ /* 0x004fce0000010000 */
[----:B------:R-:W2:Y:S01]  /*1a6a0*/  MUFU.EX2 R154, R154 ;  /* 0x0000009a009a7308 */ /* 0x000ea20000000800 */
[C---:B-1----:R-:W-:Y:S01]  /*1a6b0*/  FADD.FTZ R5, R47.reuse, R20 ;  /* 0x000000142f057221 */ /* 0x042fe20000010000 */
[----:B------:R-:W-:-:S06]  /*1a6c0*/  F2FP.BF16.F32.PACK_AB R152, R47, R152 ;  /* 0x000000982f98723e */ /* 0x000fcc00000010ff */
[----:B------:R-:W1:Y:S01]  /*1a6d0*/  MUFU.EX2 R86, R86 ;  /* 0x0000005600567308 */ /* 0x000e620000000800 */
[C---:B---3--:R-:W-:Y:S01]  /*1a6e0*/  FADD.FTZ R3, R83.reuse, R3 ;  /* 0x0000000353037221 */ /* 0x048fe20000010000 */
[----:B------:R-:W-:-:S06]  /*1a6f0*/  F2FP.BF16.F32.PACK_AB R153, R83, R82 ;  /* 0x000000525399723e */ /* 0x000fcc00000010ff */
[----:B------:R-:W3:Y:S01]  /*1a700*/  MUFU.EX2 R51, R51 ;  /* 0x0000003300337308 */ /* 0x000ee20000000800 */
[----:B--2---:R-:W-:-:S07]  /*1a710*/  FADD.FTZ R20, R154, R5 ;  /* 0x000000059a147221 */ /* 0x004fce0000010000 */
[----:B------:R-:W2:Y:S01]  /*1a720*/  MUFU.EX2 R48, R48 ;  /* 0x0000003000307308 */ /* 0x000ea20000000800 */
[----:B-1----:R-:W-:Y:S01]  /*1a730*/  FADD.FTZ R3, R86, R3 ;  /* 0x0000000356037221 */ /* 0x002fe20000010000 */
[C---:B---3--:R-:W-:Y:S01]  /*1a740*/  FADD.FTZ R5, R51.reuse, R20 ;  /* 0x0000001433057221 */ /* 0x048fe20000010000 */
[----:B------:R-:W-:Y:S02]  /*1a750*/  F2FP.BF16.F32.PACK_AB R154, R51, R154 ;  /* 0x0000009a339a723e */ /* 0x000fe400000010ff */
[C---:B--2---:R-:W-:Y:S01]  /*1a760*/  FADD.FTZ R3, R48.reuse, R3 ;  /* 0x0000000330037221 */ /* 0x044fe20000010000 */
[----:B------:R-:W-:Y:S01]  /*1a770*/  F2FP.BF16.F32.PACK_AB R155, R48, R86 ;  /* 0x00000056309b723e */ /* 0x000fe200000010ff */
[----:B0-----:R-:W-:Y:S06]  /*1a780*/  @P2 BRA `(.L_x_1898) ;  /* 0xffffffcc00702947 */ /* 0x001fec000383ffff */
.L_x_1880:
[----:B------:R-:W-:Y:S05]  /*1a790*/  WARPSYNC.ALL ;  /* 0x0000000000007948 */ /* 0x000fea0003800000 */
[----:B------:R-:W-:Y:S06]  /*1a7a0*/  BAR.ARV 0x8, 0x180 ;  /* 0x0206000000007b1d */ /* 0x000fec0000002000 */
[----:B------:R-:W-:Y:S05]  /*1a7b0*/  @!P0 BRA `(.L_x_1899) ;  /* 0x0000000000048947 */ /* 0x000fea0003800000 */
[----:B------:R-:W-:Y:S01]  /*1a7c0*/  BPT.TRAP 0x1 ;  /* 0x000000040000795c */ /* 0x000fe20000300000 */
.L_x_1899:
[----:B------:R-:W-:Y:S01]  /*1a7d0*/  IMAD R13, R22, 0x8, R2 ;  /* 0x00000008160d7824 */ /* 0x000fe200078e0202 */
[----:B------:R-:W-:-:S04]  /*1a7e0*/  SHF.L.U32 R4, R186, 0x1f, RZ ;  /* 0x0000001fba047819 */ /* 0x000fc800000006ff */
[----:B------:R0:W1:Y:S01]  /*1a7f0*/  SYNCS.PHASECHK.TRANS64.TRYWAIT P2, [R13+URZ+0x28850], R4 ;  /* 0x028850040d0075a7 */ /* 0x000062000804017f */
[----:B------:R-:W-:Y:S05]  /*1a800*/  @!P0 BRA `(.L_x_1900) ;  /* 0x0000000000048947 */ /* 0x000fea0003800000 */
[----:B------:R-:W-:Y:S01]  /*1a810*/  BPT.TRAP 0x1 ;  /* 0x000000040000795c */ /* 0x000fe20000300000 */
.L_x_1900:
[----:B------:R-:W-:-:S05]  /*1a820*/  VIADD R2, R2, 0x400 ;  /* 0x0000040002027836 */ /* 0x000fca0000000000 */
[----:B------:R-:W-:-:S04]  /*1a830*/  SHF.R.U32.HI R2, RZ, 0x4, R2 ;  /* 0x00000004ff027819 */ /* 0x000fc80000011602 */
[----:B------:R-:W-:-:S04]  /*1a840*/  LOP3.LUT R2, R2, 0x3fff, RZ, 0xc0, !PT ;  /* 0x00003fff02027812 */ /* 0x000fc800078ec0ff */
[----:B------:R-:W-:Y:S01]  /*1a850*/  LOP3.LUT R7, R2, 0x4000000, RZ, 0xfc, !PT ;  /* 0x0400000002077812 */ /* 0x000fe200078efcff */
[----:B-1----:R-:W-:Y:S06]  /*1a860*/  @P2 BRA `(.L_x_1901) ;  /* 0x0000000000082947 */ /* 0x002fec0003800000 */
[----:B------:R-:W1:Y:S02]  /*1a870*/  SYNCS.PHASECHK.TRANS64.TRYWAIT P0, [R13+URZ+0x28850], R4 ;  /* 0x028850040d0075a7 */ /* 0x000e64000800017f */
[----:B-1----:R-:W-:Y:S05]  /*1a880*/  @!P0 BRA `(.L_x_1902) ;  /* 0x000000bc002c8947 */ /* 0x002fea0003800000 */
.L_x_1901:
[----:B------:R-:W-:Y:S01]  /*1a890*/  IMAD R6, R22, 0x800, R7 ;  /* 0x0000080016067824 */ /* 0x000fe200078e0207 */
[----:B------:R-:W-:Y:S05]  /*1a8a0*/  WARPSYNC.ALL ;  /* 0x0000000000007948 */ /* 0x000fea0003800000 */
[----:B------:R-:W-:Y:S01]  /*1a8b0*/  IMAD.MOV.U32 R7, RZ, RZ, 0x40000040 ;  /* 0x40000040ff077424 */ /* 0x000fe200078e00ff */
[C---:B------:R-:W-:Y:S01]  /*1a8c0*/  R2UR UR6, R6.reuse ;  /* 0x00000000060672ca */ /* 0x040fe200000e0000 */
[----:B------:R-:W-:Y:S01]  /*1a8d0*/  WARPGROUP.ARRIVE ;  /* 0x00000000000079c5 */ /* 0x000fe20000000000 */
[----:B------:R-:W-:Y:S01]  /*1a8e0*/  VIADD R14, R6, 0x80 ;  /* 0x00000080060e7836 */ /* 0x000fe20000000000 */
[----:B------:R-:W2:Y:S01]  /*1a8f0*/  SHFL.BFLY PT, R2, R5, 0x2, 0x1f ;  /* 0x0c401f0005027f89 */ /* 0x000ea200000e0000 */
[----:B------:R-:W-:Y:S01]  /*1a900*/  R2UR UR7, R7 ;  /* 0x00000000070772ca */ /* 0x000fe200000e0000 */
[----:B------:R-:W-:-:S02]  /*1a910*/  IMAD.MOV.U32 R15, RZ, RZ, 0x40000040 ;  /* 0x40000040ff0f7424 */ /* 0x000fc400078e00ff */
[----:B------:R-:W-:Y:S01]  /*1a920*/  IMAD.MOV.U32 R7, RZ, RZ, 0x40000040 ;  /* 0x40000040ff077424 */ /* 0x000fe200078e00ff */
[----:B01----:R-:W0:Y:S01]  /*1a930*/  SHFL.BFLY PT, R4, R3, 0x2, 0x1f ;  /* 0x0c401f0003047f89 */ /* 0x003e2200000e0000 */
[----:B------:R-:W-:Y:S02]  /*1a940*/  VIADD R22, R22, 0x1 ;  /* 0x0000000116167836 */ /* 0x000fe40000000000 */
[----:B------:R-:W-:Y:S02]  /*1a950*/  IMAD.MOV.U32 R20, RZ, RZ, -0x800000 ;  /* 0xff800000ff147424 */ /* 0x000fe400078e00ff */
[----:B------:R-:W-:Y:S01]  /*1a960*/  VIADD R213, R213, 0x1 ;  /* 0x00000001d5d57836 */ /* 0x000fe20000000000 */
[----:B------:R-:W-:-:S03]  /*1a970*/  ISETP.NE.AND P2, PT, R22, 0x2, PT ;  /* 0x000000021600780c */ /* 0x000fc60003f45270 */
[----:B------:R-:W-:Y:S01]  /*1a980*/  HGMMA.64x128x16.F32.BF16 R88, R180, gdesc[UR4].tnspB, R88, gsb0 ;  /* 0x41e00004b4587df0 */ /* 0x000fe20008001858 */
[----:B------:R-:W-:Y:S01]  /*1a990*/  R2UR UR6, R14 ;  /* 0x000000000e0672ca */ /* 0x000fe200000e0000 */
[----:B------:R-:W-:Y:S01]  /*1a9a0*/  VIADD R14, R6, 0x100 ;  /* 0x00000100060e7836 */ /* 0x000fe20000000000 */
[----:B------:R-:W-:Y:S01]  /*1a9b0*/  R2UR UR7, R15 ;  /* 0x000000000f0772ca */ /* 0x000fe200000e0000 */
[----:B------:R-:W-:Y:S01]  /*1a9c0*/  IMAD.MOV.U32 R15, RZ, RZ, 0x40000040 ;  /* 0x40000040ff0f7424 */ /* 0x000fe200078e00ff */
[----:B------:R-:W-:Y:S01]  /*1a9d0*/  SEL R22, R22, RZ, P2 ;  /* 0x000000ff16167207 */ /* 0x000fe20001000000 */
[----:B--2---:R-:W-:Y:S01]  /*1a9e0*/  FADD.FTZ R2, R2, R5 ;  /* 0x0000000502027221 */ /* 0x004fe20000010000 */
[----:B------:R-:W-:Y:S02]  /*1a9f0*/  IMAD.MOV.U32 R5, RZ, RZ, RZ ;  /* 0x000000ffff057224 */ /* 0x000fe400078e00ff */
[----:B0-----:R-:W-:Y:S01]  /*1aa00*/  FADD.FTZ R4, R4, R3 ;  /* 0x0000000304047221 */ /* 0x001fe20000010000 */
[----:B------:R-:W-:-:S04]  /*1aa10*/  SEL R3, RZ, 0x1, P2 ;  /* 0x00000001ff037807 */ /* 0x000fc80001000000 */
[----:B------:R-:W0:Y:S01]  /*1aa20*/  SHFL.BFLY PT, R9, R4, 0x1, 0x1f ;  /* 0x0c201f0004097f89 */ /* 0x000e2200000e0000 */
[----:B------:R-:W-:Y:S01]  /*1aa30*/  LOP3.LUT R186, R186, R3, RZ, 0x3c, !PT ;  /* 0x00000003baba7212 */ /* 0x000fe200078e3cff */
[----:B------:R-:W-:Y:S02]  /*1aa40*/  IMAD.MOV.U32 R3, RZ, RZ, -0x800000 ;  /* 0xff800000ff037424 */ /* 0x000fe400078e00ff */
[----:B0-----:R-:W-:Y:S01]  /*1aa50*/  FADD.FTZ R12, R4, R9 ;  /* 0x00000009040c7221 */ /* 0x001fe20000010000 */
[----:B------:R-:W-:-:S04]  /*1aa60*/  @!P1 VIADD R4, R13, 0x28860 ;  /* 0x000288600d049836 */ /* 0x000fc80000000000 */
[----:B------:R-:W-:Y:S02]  /*1aa70*/  FSETP.NE.FTZ.AND P3, PT, R12, RZ, PT ;  /* 0x000000ff0c00720b */ /* 0x000fe40003f75000 */
[----:B------:R-:W-:-:S11]  /*1aa80*/  @!P1 PRMT R4, RZ, 0x654, R4 ;  /* 0x00000654ff049816 */ /* 0x000fd60000000004 */
[----:B------:R-:W0:Y:S02]  /*1aa90*/  @P3 MUFU.LG2 R9, R12 ;  /* 0x0000000c00093308 */ /* 0x000e240000000c00 */
[----:B0-----:R-:W-:Y:S01]  /*1aaa0*/  @P3 FMUL.FTZ R9, R9, 0.69314718246459960938 ;  /* 0x3f31721809093820 */ /* 0x001fe20000410000 */
        /* <DEDUP_REMOVED lines=33> */
[----:B------:R-:W-:Y:S01]  /*1acc0*/  @P3 FMUL.FTZ R14, R11, 0.69314718246459960938 ;  /* 0x3f3172180b0e3820 */ /* 0x000fe20000410000 */
[----:B------:R-:W-:-:S03]  /*1acd0*/  R2UR UR7, R15 ;  /* 0x000000000f0772ca */ /* 0x000fc600000e0000 */
[----:B------:R-:W-:Y:S01]  /*1ace0*/  @P3 FFMA.FTZ R3, R14, R8, R9 ;  /* 0x000000080e033223 */ /* 0x000fe20000010009 */
[----:B------:R-:W-:Y:S02]  /*1acf0*/  WARPGROUP.DEPBAR.LE gsb0, 0x0 ;  /* 0x00008000000079c5 */ /* 0x000fe40000010000 */
[----:B------:R-:W-:-:S07]  /*1ad00*/  WARPGROUP.ARRIVE ;  /* 0x00000000000079c5 */ /* 0x000fce0000000000 */
[----:B------:R-:W-:Y:S01]  /*1ad10*/  HGMMA.64x128x16.F32.BF16 R88, R156, gdesc[UR4].tnspB, R88, gsb0 ;  /* 0x41e000049c587df0 */ /* 0x000fe20008001858 */
[----:B------:R-:W-:Y:S02]  /*1ad20*/  R2UR UR6, R6 ;  /* 0x00000000060672ca */ /* 0x000fe400000e0000 */
[----:B------:R-:W-:Y:S02]  /*1ad30*/  R2UR UR7, R7 ;  /* 0x00000000070772ca */ /* 0x000fe400000e0000 */
[----:B------:R-:W0:Y:S02]  /*1ad40*/  SHFL.BFLY PT, R7, R2, 0x1, 0x1f ;  /* 0x0c201f0002077f89 */ /* 0x000e2400000e0000 */
[----:B0-----:R-:W-:Y:S01]  /*1ad50*/  FADD.FTZ R10, R2, R7 ;  /* 0x00000007020a7221 */ /* 0x001fe20000010000 */
[----:B------:R-:W-:-:S04]  /*1ad60*/  IMAD.MOV.U32 R2, RZ, RZ, RZ ;  /* 0x000000ffff027224 */ /* 0x000fc800078e00ff */
[----:B------:R-:W-:Y:S02]  /*1ad70*/  FSETP.NE.FTZ.AND P0, PT, R10, RZ, PT ;  /* 0x000000ff0a00720b */ /* 0x000fe40003f15000 */
[----:B------:R-:W-:Y:S11]  /*1ad80*/  @P3 MUFU.RCP R2, R12 ;  /* 0x0000000c00023308 */ /* 0x000ff60000001000 */
[----:B------:R-:W0:Y:S01]  /*1ad90*/  @P0 MUFU.LG2 R6, R10 ;  /* 0x0000000a00060308 */ /* 0x000e220000000c00 */
[----:B------:R-:W-:-:S07]  /*1ada0*/  @P0 FMUL.FTZ R7, R11, 0.69314718246459960938 ;  /* 0x3f3172180b070820 */ /* 0x000fce0000410000 */
[----:B------:R-:W1:Y:S01]  /*1adb0*/  @P0 MUFU.RCP R5, R10 ;  /* 0x0000000a00050308 */ /* 0x000e620000001000 */
[----:B0-----:R-:W-:-:S04]  /*1adc0*/  @P0 FMUL.FTZ R6, R6, 0.69314718246459960938 ;  /* 0x3f31721806060820 */ /* 0x001fc80000410000 */
[----:B------:R-:W-:Y:S01]  /*1add0*/  @P0 FFMA.FTZ R20, R7, R0, R6 ;  /* 0x0000000007140223 */ /* 0x000fe20000010006 */
[----:B------:R-:W-:Y:S01]  /*1ade0*/  PLOP3.LUT P0, PT, PT, PT, PT, 0x8, 0x0 ;  /* 0x000000000000781c */ /* 0x000fe20003f0e170 */
[----:B------:R-:W-:Y:S02]  /*1adf0*/  WARPGROUP.DEPBAR.LE gsb0, 0x0 ;  /* 0x00008000000079c5 */ /* 0x000fe40000010000 */
[----:B------:R-:W-:-:S06]  /*1ae00*/  WARPGROUP.ARRIVE ;  /* 0x00000000000079c5 */ /* 0x000fcc0000000000 */
[----:B------:R-:W-:Y:S03]  /*1ae10*/  HGMMA.64x128x16.F32.BF16 R88, R152, gdesc[UR4].tnspB, R88, gsb0 ;  /* 0x41e0000498587df0 */ /* 0x000fe60008001858 */
[----:B------:R-:W-:Y:S02]  /*1ae20*/  WARPGROUP.DEPBAR.LE gsb0, 0x0 ;  /* 0x00008000000079c5 */ /* 0x000fe40000010000 */
[----:B------:R0:W-:Y:S01]  /*1ae30*/  @!P1 SYNCS.ARRIVE.TRANS64.RED.A1T0 RZ, [R4+URZ], RZ ;  /* 0x000000ff04ff99a7 */ /* 0x0001e2000810043f */
        /* <DEDUP_REMOVED lines=63> */
[----:B0-----:R-:W-:-:S07]  /*1b230*/  FMUL.FTZ R151, R151, R2 ;  /* 0x0000000297977220 */ /* 0x001fce0000410000 */
.L_x_1776:
[----:B------:R-:W-:Y:S05]  /*1b240*/  WARPSYNC.ALL ;  /* 0x0000000000007948 */ /* 0x000fea0003800000 */
[----:B------:R-:W0:Y:S08]  /*1b250*/  S2UR UR5, SR_CgaCtaId ;  /* 0x00000000000579c3 */ /* 0x000e300000008800 */
[----:B------:R-:W-:Y:S06]  /*1b260*/  BAR.SYNC.DEFER_BLOCKING 0x5, 0x180 ;  /* 0x0146000000007b1d */ /* 0x000fec0000010000 */
[----:B------:R-:W-:Y:S01]  /*1b270*/  UMOV UR4, 0x400 ;  /* 0x0000040000047882 */ /* 0x000fe20000000000 */
[----:B------:R-:W-:Y:S01]  /*1b280*/  BSSY B0, `(.L_x_1903) ;  /* 0x00001fc000007945 */ /* 0x000fe20003800000 */
[----:B0-----:R-:W-:-:S06]  /*1b290*/  ULEA UR4, UR5, UR4, 0x18 ;  /* 0x0000000405047291 */ /* 0x001fcc000f8ec03f */
[----:B------:R-:W-:-:S05]  /*1b2a0*/  IMAD.U32 R2, RZ, RZ, UR4 ;  /* 0x00000004ff027e24 */ /* 0x000fca000f8e00ff */
[----:B------:R0:W1:Y:S01]  /*1b2b0*/  LDS.128 R28, [R2+0x288d0] ;  /* 0x0288d000021c7984 */ /* 0x0000620000000c00 */
[----:B------:R-:W-:Y:S06]  /*1b2c0*/  BAR.ARV 0x4, 0x180 ;  /* 0x0106000000007b1d */ /* 0x000fec0000002000 */
[----:B------:R-:W-:Y:S05]  /*1b2d0*/  @P0 BRA `(.L_x_1904) ;  /* 0x0000001400080947 */ /* 0x000fea0003800000 */
[----:B------:R-:W2:Y:S01]  /*1b2e0*/  S2R R5, SR_SWINHI ;  /* 0x0000000000057919 */ /* 0x000ea20000002f00 */
[----:B------:R-:W-:Y:S05]  /*1b2f0*/  WARPSYNC.ALL ;  /* 0x0000000000007948 */ /* 0x000fea0003800000 */
[----:B------:R-:W-:Y:S01]  /*1b300*/  BAR.SYNC.DEFER_BLOCKING 0x1, 0x100 ;  /* 0x0044000000007b1d */ /* 0x000fe20000010000 */
[----:B------:R-:W-:Y:S02]  /*1b310*/  F2FP.BF16.F32.PACK_AB R6, R93, R6 ;  /* 0x000000065d06723e */ /* 0x000fe400000010ff */
[----:B------:R-:W-:Y:S02]  /*1b320*/  F2FP.BF16.F32.PACK_AB R7, R7, R94 ;  /* 0x0000005e0707723e */ /* 0x000fe400000010ff */
[----:B------:R-:W-:Y:S01]  /*1b330*/  F2FP.BF16.F32.PACK_AB R34, R133, R34 ;  /* 0x000000228522723e */ /* 0x000fe200000010ff */
[----:B------:R-:W-:Y:S01]  /*1b340*/  ULDC.64 UR4, c[0x0][0xc00] ;  /* 0x0003000000047ab9 */ /* 0x000fe20000000a00 */
[----:B------:R-:W-:-:S02]  /*1b350*/  F2FP.BF16.F32.PACK_AB R35, R35, R134 ;  /* 0x000000862323723e */ /* 0x000fc400000010ff */
[----:B------:R-:W-:Y:S02]  /*1b360*/  F2FP.BF16.F32.PACK_AB R36, R137, R36 ;  /* 0x000000248924723e */ /* 0x000fe400000010ff */
[----:B------:R-:W-:Y:S02]  /*1b370*/  F2FP.BF16.F32.PACK_AB R37, R37, R138 ;  /* 0x0000008a2525723e */ /* 0x000fe400000010ff */
[----:B------:R-:W-:Y:S02]  /*1b380*/  F2FP.BF16.F32.PACK_AB R38, R141, R38 ;  /* 0x000000268d26723e */ /* 0x000fe400000010ff */
[----:B------:R-:W-:Y:S02]  /*1b390*/  F2FP.BF16.F32.PACK_AB R39, R39, R142 ;  /* 0x0000008e2727723e */ /* 0x000fe400000010ff */
[----:B------:R-:W-:Y:S02]  /*1b3a0*/  MOV R40, R2 ;  /* 0x0000000200287202 */ /* 0x000fe40000000f00 */
        /* <DEDUP_REMOVED lines=8> */
[----:B------:R-:W-:Y:S02]  /*1b430*/  ISETP.NE.U32.AND P0, PT, RZ, UR4, PT ;  /* 0x00000004ff007c0c */ /* 0x000fe4000bf05070 */
[----:B------:R-:W-:Y:S01]  /*1b440*/  IADD3 R53, P2, R4, 0x4000, RZ ;  /* 0x0000400004357810 */ /* 0x000fe20007f5e0ff */
[----:B------:R-:W-:Y:S01]  /*1b450*/  IMAD.X R9, RZ, RZ, R5, P5 ;  /* 0x000000ffff097224 */ /* 0x000fe200028e0605 */
[----:B------:R-:W-:-:S02]  /*1b460*/  LOP3.LUT R12, R51, 0x380, RZ, 0xc0, !PT ;  /* 0x00000380330c7812 */ /* 0x000fc400078ec0ff */
[----:B------:R-:W-:Y:S01]  /*1b470*/  SHF.R.U64 R33, R33, 0x3, RZ ;  /* 0x0000000321217819 */ /* 0x000fe200000012ff */
[--C-:B------:R-:W-:Y:S01]  /*1b480*/  IMAD.X R15, RZ, RZ, R5.reuse, P2 ;  /* 0x000000ffff0f7224 */ /* 0x100fe200010e0605 */
[C---:B------:R-:W-:Y:S02]  /*1b490*/  IADD3 R55, P3, R4.reuse, 0x4020, RZ ;  /* 0x0000402004377810 */ /* 0x040fe40007f7e0ff */
[C---:B------:R-:W-:Y:S02]  /*1b4a0*/  IADD3 R57, P4, R4.reuse, 0x4040, RZ ;  /* 0x0000404004397810 */ /* 0x040fe40007f9e0ff */
[----:B------:R-:W-:Y:S01]  /*1b4b0*/  LOP3.LUT R8, R47, 0x380, RZ, 0xc0, !PT ;  /* 0x000003802f087812 */ /* 0x000fe200078ec0ff */
[--C-:B------:R-:W-:Y:S01]  /*1b4c0*/  IMAD.X R25, RZ, RZ, R5.reuse, P3 ;  /* 0x000000ffff197224 */ /* 0x100fe200018e0605 */
[----:B------:R-:W-:Y:S01]  /*1b4d0*/  LOP3.LUT R10, R49, 0x380, RZ, 0xc0, !PT ;  /* 0x00000380310a7812 */ /* 0x000fe200078ec0ff */
[----:B------:R-:W-:Y:S01]  /*1b4e0*/  IMAD.X R27, RZ, RZ, R5, P4 ;  /* 0x000000ffff1b7224 */ /* 0x000fe200020e0605 */
[----:B------:R-:W-:-:S02]  /*1b4f0*/  IADD3 R59, P5, R4, 0x4060, RZ ;  /* 0x00004060043b7810 */ /* 0x000fc40007fbe0ff */
[----:B------:R-:W-:Y:S01]  /*1b500*/  ISETP.NE.AND.EX P0, PT, RZ, UR5, PT, P0 ;  /* 0x00000005ff007c0c */ /* 0x000fe2000bf05300 */
[----:B------:R-:W-:Y:S01]  /*1b510*/  ULDC.64 UR4, c[0x0][0xc08] ;  /* 0x0003020000047ab9 */ /* 0x000fe20000000a00 */
[----:B------:R-:W-:Y:S02]  /*1b520*/  SHF.R.U64 R12, R12, 0x3, RZ ;  /* 0x000000030c0c7819 */ /* 0x000fe400000012ff */
[----:B------:R-:W-:Y:S01]  /*1b530*/  LOP3.LUT R4, R33, R4, RZ, 0x3c, !PT ;  /* 0x0000000421047212 */ /* 0x000fe200078e3cff */
[----:B------:R-:W-:Y:S01]  /*1b540*/  IMAD.X R33, RZ, RZ, R5, P5 ;  /* 0x000000ffff217224 */ /* 0x000fe200028e0605 */
[----:B------:R-:W-:Y:S02]  /*1b550*/  LOP3.LUT R14, R53, 0x380, RZ, 0xc0, !PT ;  /* 0x00000380350e7812 */ /* 0x000fe400078ec0ff */
[----:B------:R-:W-:Y:S02]  /*1b560*/  SHF.R.U64 R8, R8, 0x3, RZ ;  /* 0x0000000308087819 */ /* 0x000fe400000012ff */
[----:B------:R-:W-:-:S02]  /*1b570*/  SHF.R.U64 R10, R10, 0x3, RZ ;  /* 0x000000030a0a7819 */ /* 0x000fc400000012ff */
[----:B------:R-:W-:Y:S02]  /*1b580*/  LOP3.LUT R24, R55, 0x380, RZ, 0xc0, !PT ;  /* 0x0000038037187812 */ /* 0x000fe400078ec0ff */
[----:B------:R-:W-:Y:S02]  /*1b590*/  LOP3.LUT R26, R57, 0x380, RZ, 0xc0, !PT ;  /* 0x00000380391a7812 */ /* 0x000fe400078ec0ff */
[----:B------:R-:W-:Y:S02]  /*1b5a0*/  ISETP.NE.U32.AND P2, PT, RZ, UR4, PT ;  /* 0x00000004ff007c0c */ /* 0x000fe4000bf45070 */
[----:B-1----:R-:W-:Y:S02]  /*1b5b0*/  LOP3.LUT R28, R59, 0x380, RZ, 0xc0, !PT ;  /* 0x000003803b1c7812 */ /* 0x002fe400078ec0ff */
[----:B------:R-:W-:Y:S02]  /*1b5c0*/  LOP3.LUT R12, R12, R51, RZ, 0x3c, !PT ;  /* 0x000000330c0c7212 */ /* 0x000fe400078e3cff */
[----:B------:R-:W-:-:S02]  /*1b5d0*/  SHF.R.U64 R14, R14, 0x3, RZ ;  /* 0x000000030e0e7819 */ /* 0x000fc400000012ff */
[----:B------:R-:W-:Y:S02]  /*1b5e0*/  MOV R51, R4 ;  /* 0x0000000400337202 */ /* 0x000fe40000000f00 */
[----:B------:R-:W-:Y:S02]  /*1b5f0*/  LOP3.LUT R8, R8, R47, RZ, 0x3c, !PT ;  /* 0x0000002f08087212 */ /* 0x000fe400078e3cff */
[----:B------:R-:W-:Y:S02]  /*1b600*/  LOP3.LUT R10, R10, R49, RZ, 0x3c, !PT ;  /* 0x000000310a0a7212 */ /* 0x000fe400078e3cff */
[----:B------:R-:W-:Y:S02]  /*1b610*/  SHF.R.U64 R24, R24, 0x3, RZ ;  /* 0x0000000318187819 */ /* 0x000fe400000012ff */
[----:B------:R-:W-:Y:S02]  /*1b620*/  SHF.R.U64 R26, R26, 0x3, RZ ;  /* 0x000000031a1a7819 */ /* 0x000fe400000012ff */
[----:B------:R-:W-:-:S02]  /*1b630*/  F2FP.BF16.F32.PACK_AB R4, R89, R88 ;  /* 0x000000585904723e */ /* 0x000fc400000010ff */
[----:B------:R-:W-:Y:S02]  /*1b640*/  F2FP.BF16.F32.PACK_AB R5, R91, R90 ;  /* 0x0000005a5b05723e */ /* 0x000fe400000010ff */
[----:B------:R-:W-:Y:S02]  /*1b650*/  ISETP.NE.AND.EX P2, PT, RZ, UR5, PT, P2 ;  /* 0x00000005ff007c0c */ /* 0x000fe4000bf45320 */
[----:B------:R-:W-:Y:S01]  /*1b660*/  SHF.R.U64 R28, R28, 0x3, RZ ;  /* 0x000000031c1c7819 */ /* 0x000fe200000012ff */
[----:B------:R1:W-:Y:S01]  /*1b670*/  STSM.16.M88.4 [R51], R4 ;  /* 0x0000000433007844 */ /* 0x0003e20000000200 */
[----:B------:R-:W-:Y:S02]  /*1b680*/  LOP3.LUT R14, R14, R53, RZ, 0x3c, !PT ;  /* 0x000000350e0e7212 */ /* 0x000fe400078e3cff */
[----:B------:R-:W-:Y:S02]  /*1b690*/  LOP3.LUT R24, R24, R55, RZ, 0x3c, !PT ;  /* 0x0000003718187212 */ /* 0x000fe400078e3cff */
[----:B------:R-:W-:Y:S01]  /*1b6a0*/  LOP3.LUT R26, R26, R57, RZ, 0x3c, !PT ;  /* 0x000000391a1a7212 */ /* 0x000fe200078e3cff */
[----:B------:R-:W-:Y:S01]  /*1b6b0*/  ULDC UR4, c[0x0][0xa88] ;  /* 0x0002a20000047ab9 */ /* 0x000fe20000000800 */
[----:B------:R-:W-:Y:S01]  /*1b6c0*/  MOV R50, R8 ;  /* 0x0000000800327202 */ /* 0x000fe20000000f00 */
[----:B------:R-:W2:Y:S01]  /*1b6d0*/  LDC R55, c[0x0][0xbe8] ;  /* 0x0002fa00ff377b82 */ /* 0x000ea20000000800 */
[----:B------:R-:W-:-:S02]  /*1b6e0*/  MOV R49, R10 ;  /* 0x0000000a00317202 */ /* 0x000fc40000000f00 */
[----:B------:R-:W-:Y:S02]  /*1b6f0*/  LOP3.LUT R32, R28, R59, RZ, 0x3c, !PT ;  /* 0x0000003b1c207212 */ /* 0x000fe400078e3cff */
[----:B------:R-:W-:Y:S02]  /*1b700*/  F2FP.BF16.F32.PACK_AB R8, R97, R96 ;  /* 0x000000606108723e */ /* 0x000fe400000010ff */
[----:B------:R-:W-:Y:S02]  /*1b710*/  F2FP.BF16.F32.PACK_AB R9, R99, R98 ;  /* 0x000000626309723e */ /* 0x000fe400000010ff */
[----:B------:R-:W-:Y:S02]  /*1b720*/  F2FP.BF16.F32.PACK_AB R10, R101, R100 ;  /* 0x00000064650a723e */ /* 0x000fe400000010ff */
[----:B------:R-:W-:Y:S02]  /*1b730*/  F2FP.BF16.F32.PACK_AB R11, R103, R102 ;  /* 0x00000066670b723e */ /* 0x000fe400000010ff */
[----:B-1----:R-:W-:-:S02]  /*1b740*/  F2FP.BF16.F32.PACK_AB R4, R105, R104 ;  /* 0x000000686904723e */ /* 0x002fc400000010ff */
[----:B------:R-:W-:Y:S01]  /*1b750*/  F2FP.BF16.F32.PACK_AB R5, R107, R106 ;  /* 0x0000006a6b05723e */ /* 0x000fe200000010ff */
[----:B------:R1:W-:Y:S01]  /*1b760*/  STSM.16.M88.4 [R50], R8 ;  /* 0x0000000832007844 */ /* 0x0003e20000000200 */
[----:B------:R-:W-:Y:S02]  /*1b770*/  F2FP.BF16.F32.PACK_AB R6, R109, R108 ;  /* 0x0000006c6d06723e */ /* 0x000fe400000010ff */
[----:B------:R-:W-:Y:S02]  /*1b780*/  F2FP.BF16.F32.PACK_AB R7, R111, R110 ;  /* 0x0000006e6f07723e */ /* 0x000fe400000010ff */
[----:B------:R-:W-:Y:S02]  /*1b790*/  MOV R48, R12 ;  /* 0x0000000c00307202 */ /* 0x000fe40000000f00 */
[----:B------:R-:W-:Y:S01]  /*1b7a0*/  MOV R47, R14 ;  /* 0x0000000e002f7202 */ /* 0x000fe20000000f00 */
[----:B------:R3:W-:Y:S01]  /*1b7b0*/  STSM.16.M88.4 [R49], R4 ;  /* 0x0000000431007844 */ /* 0x0007e20000000200 */
[----:B------:R-:W-:-:S02]  /*1b7c0*/  MOV R46, R24 ;  /* 0x00000018002e7202 */ /* 0x000fc40000000f00 */
[----:B------:R-:W-:Y:S02]  /*1b7d0*/  MOV R44, R26 ;  /* 0x0000001a002c7202 */ /* 0x000fe40000000f00 */
[----:B------:R-:W-:Y:S02]  /*1b7e0*/  F2FP.BF16.F32.PACK_AB R12, R113, R112 ;  /* 0x00000070710c723e */ /* 0x000fe400000010ff */
[----:B------:R-:W-:Y:S01]  /*1b7f0*/  F2FP.BF16.F32.PACK_AB R13, R42, R43 ;  /* 0x0000002b2a0d723e */ /* 0x000fe200000010ff */
[----:B-1----:R-:W1:Y:S01]  /*1b800*/  @P2 LDC.64 R8, c[0x0][0xc08] ;  /* 0x00030200ff082b82 */ /* 0x002e620000000a00 */
[----:B------:R-:W-:Y:S02]  /*1b810*/  F2FP.BF16.F32.PACK_AB R14, R117, R116 ;  /* 0x00000074750e723e */ /* 0x000fe400000010ff */
[----:B------:R-:W-:Y:S02]  /*1b820*/  F2FP.BF16.F32.PACK_AB R15, R119, R118 ;  /* 0x00000076770f723e */ /* 0x000fe400000010ff */
[----:B------:R-:W-:-:S02]  /*1b830*/  MOV R28, R32 ;  /* 0x00000020001c7202 */ /* 0x000fc40000000f00 */
[----:B------:R-:W-:Y:S01]  /*1b840*/  F2FP.BF16.F32.PACK_AB R24, R121, R120 ;  /* 0x000000787918723e */ /* 0x000fe200000010ff */
[----:B------:R-:W4:Y:S01]  /*1b850*/  LDC.64 R42, c[0x0][0xc00] ;  /* 0x00030000ff2a7b82 */ /* 0x000f220000000a00 */
[----:B------:R-:W-:Y:S01]  /*1b860*/  F2FP.BF16.F32.PACK_AB R25, R123, R122 ;  /* 0x0000007a7b19723e */ /* 0x000fe200000010ff */
[----:B------:R0:W-:Y:S01]  /*1b870*/  STSM.16.M88.4 [R48], R12 ;  /* 0x0000000c30007844 */ /* 0x0001e20000000200 */
[----:B------:R-:W-:Y:S02]  /*1b880*/  F2FP.BF16.F32.PACK_AB R26, R125, R124 ;  /* 0x0000007c7d1a723e */ /* 0x000fe400000010ff */
[----:B------:R-:W-:Y:S02]  /*1b890*/  F2FP.BF16.F32.PACK_AB R27, R0, R45 ;  /* 0x0000002d001b723e */ /* 0x000fe400000010ff */
[----:B------:R-:W-:Y:S02]  /*1b8a0*/  F2FP.BF16.F32.PACK_AB R32, R21, R128 ;  /* 0x000000801520723e */ /* 0x000fe400000010ff */
[----:B------:R-:W-:Y:S01]  /*1b8b0*/  F2FP.BF16.F32.PACK_AB R33, R131, R130 ;  /* 0x000000828321723e */ /* 0x000fe200000010ff */
[----:B------:R-:W-:Y:S01]  /*1b8c0*/  STSM.16.M88.4 [R47], R24 ;  /* 0x000000182f007844 */ /* 0x000fe20000000200 */
[----:B---3--:R-:W-:-:S02]  /*1b8d0*/  F2FP.BF16.F32.PACK_AB R4, R145, R144 ;  /* 0x000000909104723e */ /* 0x008fc400000010ff */
[----:B------:R-:W-:Y:S01]  /*1b8e0*/  F2FP.BF16.F32.PACK_AB R5, R147, R146 ;  /* 0x000000929305723e */ /* 0x000fe200000010ff */
[----:B------:R-:W-:Y:S01]  /*1b8f0*/  STSM.16.M88.4 [R46], R32 ;  /* 0x000000202e007844 */ /* 0x000fe20000000200 */
[----:B------:R-:W-:Y:S02]  /*1b900*/  F2FP.BF16.F32.PACK_AB R6, R149, R148 ;  /* 0x000000949506723e */ /* 0x000fe400000010ff */
[----:B------:R-:W-:Y:S01]  /*1b910*/  F2FP.BF16.F32.PACK_AB R7, R151, R150 ;  /* 0x000000969707723e */ /* 0x000fe200000010ff */
[----:B------:R-:W-:Y:S01]  /*1b920*/  STSM.16.M88.4 [R44], R36 ;  /* 0x000000242c007844 */ /* 0x000fe20000000200 */
[----:B0-----:R-:W-:-:S03]  /*1b930*/  IMAD.MOV.U32 R48, RZ, RZ, RZ ;  /* 0x000000ffff307224 */ /* 0x001fc600078e00ff */
[----:B------:R1:W-:Y:S01]  /*1b940*/  STSM.16.M88.4 [R28], R4 ;  /* 0x000000041c007844 */ /* 0x0003e20000000200 */
[----:B------:R-:W-:Y:S02]  /*1b950*/  IMAD.U32 R0, RZ, RZ, UR4 ;  /* 0x00000004ff007e24 */ /* 0x000fe4000f8e00ff */
[C---:B----4-:R-:W-:Y:S01]  /*1b960*/  IMAD.WIDE R42, R209.reuse, 0x4, R42 ;  /* 0x00000004d12a7825 */ /* 0x050fe200078e022a */
[----:B------:R-:W-:Y:S03]  /*1b970*/  BAR.SYNC.DEFER_BLOCKING 0x1, 0x100 ;  /* 0x0044000000007b1d */ /* 0x000fe60000010000 */
[----:B-1----:R-:W-:-:S03]  /*1b980*/  @P2 IMAD.WIDE R4, R209, 0x4, R8 ;  /* 0x00000004d1042825 */ /* 0x002fc600078e0208 */
[----:B------:R0:W5:Y:S01]  /*1b990*/  @P0 LDG.E R48, desc[UR38][R42.64] ;  /* 0x000000262a300981 */ /* 0x000162000c1e1900 */
[----:B--2---:R-:W-:Y:S01]  /*1b9a0*/  ISETP.NE.AND P1, PT, R55, 0x1, PT ;  /* 0x000000013700780c */ /* 0x004fe20003f25270 */
[----:B------:R-:W-:Y:S02]  /*1b9b0*/  IMAD.IADD R13, R195, 0x1, R193 ;  /* 0x00000001c30d7824 */ /* 0x000fe400078e02c1 */
[----:B------:R0:W5:Y:S10]  /*1b9c0*/  @P2 LDG.E R0, desc[UR38][R4.64] ;  /* 0x0000002604002981 */ /* 0x000174000c1e1900 */
[----:B------:R-:W1:Y:S08]  /*1b9d0*/  @P1 LDC R10, c[0x0][0xbec] ;  /* 0x0002fb00ff0a1b82 */ /* 0x000e700000000800 */
[----:B------:R-:W2:Y:S01]  /*1b9e0*/  @P1 LDC R11, c[0x0][0xbf0] ;  /* 0x0002fc00ff0b1b82 */ /* 0x000ea20000000800 */
[----:B0-----:R-:W-:Y:S05]  /*1b9f0*/  @P2 BRA `(.L_x_1905) ;  /* 0x0000000000102947 */ /* 0x001fea0003800000 */
[----:B------:R-:W-:Y:S05]  /*1ba00*/  @!P0 BRA `(.L_x_1905) ;  /* 0x00000000000c8947 */ /* 0x000fea0003800000 */
[----:B------:R-:W3:Y:S04]  /*1ba10*/  LDG.E R5, desc[UR38][R42.64] ;  /* 0x000000262a057981 */ /* 0x000ee8000c1e1900 */
[----:B-----5:R-:W3:Y:S02]  /*1ba20*/  LDG.E R0, desc[UR38][R42.64+0x4] ;  /* 0x000004262a007981 */ /* 0x020ee4000c1e1900 */
[----:B---3--:R-:W-:-:S07]  /*1ba30*/  IMAD.IADD R0, R0, 0x1, -R5 ;  /* 0x0000000100007824 */ /* 0x008fce00078e0a05 */
.L_x_1905:
[----:B------:R-:W-:Y:S01]  /*1ba40*/  SHF.R.S32.HI R54, RZ, 0x1f, R208 ;  /* 0x0000001fff367819 */ /* 0x000fe200000114d0 */
[----:B-1----:R-:W-:Y:S01]  /*1ba50*/  @P1 IMAD.HI.U32 R4, R13, R10, RZ ;  /* 0x0000000a0d041227 */ /* 0x002fe200078e00ff */
[----:B------:R-:W-:Y:S01]  /*1ba60*/  ULDC.64 UR4, c[0x0][0xb90] ;  /* 0x0002e40000047ab9 */ /* 0x000fe20000000a00 */
[----:B-----5:R-:W-:Y:S02]  /*1ba70*/  SHF.R.S32.HI R49, RZ, 0x1f, R48 ;  /* 0x0000001fff317819 */ /* 0x020fe40000011430 */
[----:B------:R-:W-:Y:S01]  /*1ba80*/  IMAD R9, R54, UR4, RZ ;  /* 0x0000000436097c24 */ /* 0x000fe2000f8e02ff */
[----:B------:R-:W-:Y:S01]  /*1ba90*/  SHF.R.S32.HI R6, RZ, 0x1f, R209 ;  /* 0x0000001fff067819 */ /* 0x000fe200000114d1 */
[----:B------:R-:W-:Y:S01]  /*1baa0*/  IMAD.MOV.U32 R7, RZ, RZ, R13 ;  /* 0x000000ffff077224 */ /* 0x000fe200078e000d */
[----:B--2---:R-:W-:Y:S01]  /*1bab0*/  @P1 SHF.R.U32.HI R7, RZ, R11, R4 ;  /* 0x0000000bff071219 */ /* 0x004fe20000011604 */
[----:B------:R-:W-:Y:S01]  /*1bac0*/  IMAD.WIDE.U32 R4, R208, UR4, R48 ;  /* 0x00000004d0047c25 */ /* 0x000fe2000f8e0030 */
[----:B------:R-:W-:-:S02]  /*1bad0*/  SEL R28, R6, RZ, !P0 ;  /* 0x000000ff061c7207 */ /* 0x000fc40004000000 */
[----:B------:R-:W-:Y:S01]  /*1bae0*/  SEL R57, R209, RZ, !P0 ;  /* 0x000000ffd1397207 */ /* 0x000fe20004000000 */
[----:B------:R-:W-:Y:S01]  /*1baf0*/  IMAD R9, R208, UR5, R9 ;  /* 0x00000005d0097c24 */ /* 0x000fe2000f8e0209 */
[----:B------:R-:W-:Y:S01]  /*1bb00*/  ULDC.64 UR4, c[0x0][0xb98] ;  /* 0x0002e60000047ab9 */ /* 0x000fe20000000a00 */
[----:B------:R-:W-:Y:S02]  /*1bb10*/  IMAD.MOV R8, RZ, RZ, -R7 ;  /* 0x000000ffff087224 */ /* 0x000fe400078e0a07 */
[----:B------:R-:W-:Y:S02]  /*1bb20*/  IMAD.IADD R5, R5, 0x1, R9 ;  /* 0x0000000105057824 */ /* 0x000fe400078e0209 */
[----:B------:R-:W-:Y:S02]  /*1bb30*/  IMAD.IADD R11, R16, 0x1, R225 ;  /* 0x00000001100b7824 */ /* 0x000fe400078e02e1 */
[----:B------:R-:W-:Y:S02]  /*1bb40*/  IMAD R9, R55, R8, R13 ;  /* 0x0000000837097224 */ /* 0x000fe400078e020d */
[----:B------:R-:W-:-:S02]  /*1bb50*/  IMAD R6, R28, UR4, RZ ;  /* 0x000000041c067c24 */ /* 0x000fc4000f8e02ff */
[----:B------:R-:W-:-:S04]  /*1bb60*/  IMAD.WIDE.U32 R4, R57, UR4, R4 ;  /* 0x0000000439047c25 */ /* 0x000fc8000f8e0004 */
[----:B------:R-:W-:Y:S01]  /*1bb70*/  IMAD.WIDE R40, R11, 0x2, R40 ;  /* 0x000000020b287825 */ /* 0x000fe200078e0228 */
[----:B------:R-:W-:Y:S02]  /*1bb80*/  SHF.R.S32.HI R11, RZ, 0x1f, R7 ;  /* 0x0000001fff0b7819 */ /* 0x000fe40000011407 */
[----:B------:R-:W-:Y:S01]  /*1bb90*/  IADD3 R4, P2, R7, R4, RZ ;  /* 0x0000000407047210 */ /* 0x000fe20007f5e0ff */
[----:B------:R-:W-:Y:S01]  /*1bba0*/  IMAD R8, R57, UR5, R6 ;  /* 0x0000000539087c24 */ /* 0x000fe2000f8e0206 */
[----:B------:R-:W-:Y:S01]  /*1bbb0*/  SHF.R.S32.HI R6, RZ, 0x1f, R9 ;  /* 0x0000001fff067819 */ /* 0x000fe20000011409 */
[----:B------:R-:W-:Y:S01]  /*1bbc0*/  ULDC.64 UR4, c[0x0][0xb88] ;  /* 0x0002e20000047ab9 */ /* 0x000fe20000000a00 */
[----:B------:R-:W-:Y:S01]  /*1bbd0*/  IADD3 R7, P0, R40, 0x1000, RZ ;  /* 0x0000100028077810 */ /* 0x000fe20007f1e0ff */
[----:B------:R-:W-:Y:S01]  /*1bbe0*/  IMAD.IADD R10, R223, 0x1, R193 ;  /* 0x00000001df0a7824 */ /* 0x000fe200078e02c1 */
[----:B------:R-:W-:Y:S01]  /*1bbf0*/  IADD3.X R5, R11, R5, R8, P2, !PT ;  /* 0x000000050b057210 */ /* 0x000fe200017fe408 */
[----:B------:R-:W-:Y:S01]  /*1bc00*/  IMAD R6, R6, UR4, RZ ;  /* 0x0000000406067c24 */ /* 0x000fe2000f8e02ff */
[----:B------:R-:W-:Y:S01]  /*1bc10*/  IADD3 R33, P3, R40, 0x4000, RZ ;  /* 0x0000400028217810 */ /* 0x000fe20007f7e0ff */
[----:B------:R-:W-:Y:S01]  /*1bc20*/  IMAD R59, R0, R55, RZ ;  /* 0x00000037003b7224 */ /* 0x000fe200078e02ff */
[----:B------:R-:W-:Y:S01]  /*1bc30*/  LOP3.LUT R8, R7, 0x380, RZ, 0xc0, !PT ;  /* 0x0000038007087812 */ /* 0x000fe200078ec0ff */
[----:B------:R-:W-:Y:S01]  /*1bc40*/  IMAD R11, R9, UR5, R6 ;  /* 0x00000005090b7c24 */ /* 0x000fe2000f8e0206 */
[----:B------:R-:W-:Y:S01]  /*1bc50*/  LOP3.LUT R32, R33, 0x380, RZ, 0xc0, !PT ;  /* 0x0000038021207812 */ /* 0x000fe200078ec0ff */
[----:B------:R-:W-:Y:S01]  /*1bc60*/  IMAD.WIDE.U32 R4, R9, UR4, R4 ;  /* 0x0000000409047c25 */ /* 0x000fe2000f8e0004 */
[----:B------:R-:W-:Y:S01]  /*1bc70*/  ULDC.64 UR4, c[0x0][0xb50] ;  /* 0x0002d40000047ab9 */ /* 0x000fe20000000a00 */
[----:B------:R-:W-:-:S02]  /*1bc80*/  SHF.R.U64 R8, R8, 0x3, RZ ;  /* 0x0000000308087819 */ /* 0x000fc400000012ff */
[----:B------:R-:W-:Y:S01]  /*1bc90*/  IMAD.IADD R5, R5, 0x1, R11 ;  /* 0x0000000105057824 */ /* 0x000fe200078e020b */
[----:B------:R-:W-:Y:S01]  /*1bca0*/  LEA R6, P2, R4, UR4, 0x2 ;  /* 0x0000000404067c11 */ /* 0x000fe2000f8410ff */
[----:B------:R-:W-:Y:S01]  /*1bcb0*/  IMAD.X R9, RZ, RZ, R41, P0 ;  /* 0x000000ffff097224 */ /* 0x000fe200000e0629 */
[----:B------:R-:W-:Y:S01]  /*1bcc0*/  LOP3.LUT P0, RZ, R218, 0x3, RZ, 0xc0, !PT ;  /* 0x00000003daff7812 */ /* 0x000fe2000780c0ff */
[----:B------:R-:W-:Y:S01]  /*1bcd0*/  VIADD R0, R10, 0x8 ;  /* 0x000000080a007836 */ /* 0x000fe20000000000 */
[----:B------:R-:W-:Y:S01]  /*1bce0*/  LEA.HI.X R4, R4, UR5, R5, 0x2, P2 ;  /* 0x0000000504047c11 */ /* 0x000fe200090f1405 */
[----:B------:R-:W-:Y:S01]  /*1bcf0*/  SHFL.IDX PT, R50, R6, RZ, 0x1c1f ;  /* 0x001c1fff06327589 */ /* 0x000fe200000e0000 */
[----:B------:R-:W-:Y:S01]  /*1bd00*/  IADD3 R25, P2, R40, 0x3000, RZ ;  /* 0x0000300028197810 */ /* 0x000fe20007f5e0ff */
[----:B------:R-:W-:Y:S01]  /*1bd10*/  ULDC.64 UR4, c[0x0][0xaa0] ;  /* 0x0002a80000047ab9 */ /* 0x000fe20000000a00 */
[----:B------:R-:W-:Y:S01]  /*1bd20*/  SHF.R.U64 R32, R32, 0x3, RZ ;  /* 0x0000000320207819 */ /* 0x000fe200000012ff */
[----:B------:R-:W0:Y:S01]  /*1bd30*/  SHFL.IDX PT, R51, R4, RZ, 0x1c1f ;  /* 0x001c1fff04337589 */ /* 0x000e2200000e0000 */
[----:B------:R-:W-:-:S02]  /*1bd40*/  LOP3.LUT R24, R25, 0x380, RZ, 0xc0, !PT ;  /* 0x0000038019187812 */ /* 0x000fc400078ec0ff */
[----:B------:R-:W-:Y:S01]  /*1bd50*/  LOP3.LUT R32, R32, R33, RZ, 0x3c, !PT ;  /* 0x0000002120207212 */ /* 0x000fe200078e3cff */
[----:B------:R-:W-:Y:S01]  /*1bd60*/  SHFL.IDX PT, R52, R6, 0x1, 0x1c1f ;  /* 0x003c1f0006347f89 */ /* 0x000fe200000e0000 */
[----:B------:R-:W-:Y:S01]  /*1bd70*/  SHF.R.U64 R24, R24, 0x3, RZ ;  /* 0x0000000318187819 */ /* 0x000fe200000012ff */
[--C-:B------:R-:W-:Y:S01]  /*1bd80*/  IMAD.X R33, RZ, RZ, R41.reuse, P3 ;  /* 0x000000ffff217224 */ /* 0x100fe200018e0629 */
[----:B------:R-:W-:Y:S01]  /*1bd90*/  LOP3.LUT R8, R8, R7, RZ, 0x3c, !PT ;  /* 0x0000000708087212 */ /* 0x000fe200078e3cff */
[----:B------:R-:W1:Y:S01]  /*1bda0*/  SHFL.IDX PT, R53, R4, 0x1, 0x1c1f ;  /* 0x003c1f0004357f89 */ /* 0x000e6200000e0000 */
[----:B------:R-:W-:Y:S01]  /*1bdb0*/  LOP3.LUT R24, R24, R25, RZ, 0x3c, !PT ;  /* 0x0000001918187212 */ /* 0x000fe200078e3cff */
[----:B------:R-:W-:Y:S01]  /*1bdc0*/  IMAD.X R25, RZ, RZ, R41, P2 ;  /* 0x000000ffff197224 */ /* 0x000fe200010e0629 */
[-C--:B------:R-:W-:Y:S02]  /*1bdd0*/  ISETP.GE.OR P2, PT, R10, R59.reuse, P0 ;  /* 0x0000003b0a00720c */ /* 0x080fe40000746670 */
[----:B------:R-:W-:-:S02]  /*1bde0*/  ISETP.GE.OR P0, PT, R0, R59, P0 ;  /* 0x0000003b0000720c */ /* 0x000fc40000706670 */
[C---:B------:R-:W-:Y:S02]  /*1bdf0*/  IADD3 R7, P3, R40.reuse, 0x7000, RZ ;  /* 0x0000700028077810 */ /* 0x040fe40007f7e0ff */
[----:B------:R-:W-:Y:S02]  /*1be00*/  IADD3 R13, P4, R40, 0x2000, RZ ;  /* 0x00002000280d7810 */ /* 0x000fe40007f9e0ff */
[----:B------:R-:W-:Y:S01]  /*1be10*/  LOP3.LUT R0, R7, 0x380, RZ, 0xc0, !PT ;  /* 0x0000038007007812 */ /* 0x000fe200078ec0ff */
[----:B------:R-:W-:Y:S01]  /*1be20*/  IMAD.X R45, RZ, RZ, R41, P3 ;  /* 0x000000ffff2d7224 */ /* 0x000fe200018e0629 */
[----:B------:R-:W-:Y:S02]  /*1be30*/  LOP3.LUT R12, R13, 0x380, RZ, 0xc0, !PT ;  /* 0x000003800d0c7812 */ /* 0x000fe400078ec0ff */
[----:B------:R-:W-:Y:S01]  /*1be40*/  SHF.R.U64 R0, R0, 0x3, RZ ;  /* 0x0000000300007819 */ /* 0x000fe200000012ff */
[----:B0-----:R0:W-:Y:S01]  /*1be50*/  @!P2 ST.E desc[UR38][R50.64], R20 ;  /* 0x000000143200a985 */ /* 0x0011e2000c101926 */
[----:B------:R-:W-:-:S02]  /*1be60*/  SHF.R.U64 R12, R12, 0x3, RZ ;  /* 0x000000030c0c7819 */ /* 0x000fc400000012ff */
[----:B------:R-:W-:Y:S02]  /*1be70*/  LOP3.LUT R44, R0, R7, RZ, 0x3c, !PT ;  /* 0x00000007002c7212 */ /* 0x000fe400078e3cff */
[C---:B------:R-:W-:Y:S02]  /*1be80*/  IADD3 R37, P5, R40.reuse, 0x5000, RZ ;  /* 0x0000500028257810 */ /* 0x040fe40007fbe0ff */
[----:B------:R-:W-:Y:S01]  /*1be90*/  LOP3.LUT R5, R40, 0x380, RZ, 0xc0, !PT ;  /* 0x0000038028057812 */ /* 0x000fe200078ec0ff */
[----:B-1----:R1:W-:Y:S01]  /*1bea0*/  @!P0 ST.E desc[UR38][R52.64], R3 ;  /* 0x0000000334008985 */ /* 0x0023e2000c101926 */
[----:B0-----:R-:W0:Y:S01]  /*1beb0*/  @P1 LDC R51, c[0x0][0xbec] ;  /* 0x0002fb00ff331b82 */ /* 0x001e220000000800 */
[----:B------:R-:W-:Y:S01]  /*1bec0*/  IMAD.WIDE.U32 R20, R48, UR4, RZ ;  /* 0x0000000430147c25 */ /* 0x000fe2000f8e00ff */
[----:B------:R-:W-:Y:S01]  /*1bed0*/  LOP3.LUT R12, R12, R13, RZ, 0x3c, !PT ;  /* 0x0000000d0c0c7212 */ /* 0x000fe200078e3cff */
[----:B------:R-:W5:Y:S01]  /*1bee0*/  LD.E.128 R8, desc[UR38][R8.64] ;  /* 0x0000002608087980 */ /* 0x000f62000c101d00 */
[----:B------:R-:W-:Y:S01]  /*1bef0*/  LOP3.LUT R36, R37, 0x380, RZ, 0xc0, !PT ;  /* 0x0000038025247812 */ /* 0x000fe200078ec0ff */
[----:B------:R-:W-:Y:S01]  /*1bf00*/  IMAD R0, R207, 0x20, R23 ;  /* 0x00000020cf007824 */ /* 0x000fe200078e0217 */
[----:B------:R-:W-:Y:S01]  /*1bf10*/  SHF.R.U64 R5, R5, 0x3, RZ ;  /* 0x0000000305057819 */ /* 0x000fe200000012ff */
[----:B------:R-:W-:Y:S01]  /*1bf20*/  IMAD.X R13, RZ, RZ, R41, P4 ;  /* 0x000000ffff0d7224 */ /* 0x000fe200020e0629 */
[----:B------:R-:W-:Y:S01]  /*1bf30*/  IADD3 R43, P4, R40, 0x6000, RZ ;  /* 0x00006000282b7810 */ /* 0x000fe20007f9e0ff */
[----:B-1----:R-:W-:Y:S01]  /*1bf40*/  IMAD R3, R49, UR4, RZ ;  /* 0x0000000431037c24 */ /* 0x002fe2000f8e02ff */
[----:B------:R-:W-:Y:S01]  /*1bf50*/  SHF.R.U64 R36, R36, 0x3, RZ ;  /* 0x0000000324247819 */ /* 0x000fe200000012ff */
[----:B------:R-:W1:Y:S01]  /*1bf60*/  @P1 LDC R49, c[0x0][0xbf0] ;  /* 0x0002fc00ff311b82 */ /* 0x000e620000000800 */
[----:B------:R-:W-:Y:S01]  /*1bf70*/  LOP3.LUT R42, R43, 0x380, RZ, 0xc0, !PT ;  /* 0x000003802b2a7812 */ /* 0x000fe200078ec0ff */
[----:B------:R-:W-:Y:S01]  /*1bf80*/  IMAD R3, R48, UR5, R3 ;  /* 0x0000000530037c24 */ /* 0x000fe2000f8e0203 */
[----:B------:R-:W-:Y:S01]  /*1bf90*/  ULDC.64 UR4, c[0x0][0xae8] ;  /* 0x0002ba0000047ab9 */ /* 0x000fe20000000a00 */
[----:B------:R-:W-:Y:S01]  /*1bfa0*/  IMAD.IADD R48, R193, 0x1, R0 ;  /* 0x00000001c1307824 */ /* 0x000fe200078e0200 */
[----:B------:R-:W-:Y:S01]  /*1bfb0*/  SHF.R.U64 R42, R42, 0x3, RZ ;  /* 0x000000032a2a7819 */ /* 0x000fe200000012ff */
[----:B------:R-:W-:Y:S01]  /*1bfc0*/  IMAD.IADD R21, R21, 0x1, R3 ;  /* 0x0000000115157824 */ /* 0x000fe200078e0203 */
[----:B------:R-:W-:Y:S01]  /*1bfd0*/  LOP3.LUT R36, R36, R37, RZ, 0x3c, !PT ;  /* 0x0000002524247212 */ /* 0x000fe200078e3cff */
[----:B------:R-:W-:Y:S01]  /*1bfe0*/  IMAD R3, R54, UR4, RZ ;  /* 0x0000000436037c24 */ /* 0x000fe2000f8e02ff */
[----:B------:R-:W-:Y:S01]  /*1bff0*/  LOP3.LUT R42, R42, R43, RZ, 0x3c, !PT ;  /* 0x0000002b2a2a7212 */ /* 0x000fe200078e3cff */
[C---:B------:R-:W-:Y:S01]  /*1c000*/  IMAD.WIDE.U32 R20, R208.reuse, UR4, R20 ;  /* 0x00000004d0147c25 */ /* 0x040fe2000f8e0014 */
[----:B------:R-:W-:Y:S01]  /*1c010*/  LOP3.LUT R4, R5, R40, RZ, 0x3c, !PT ;  /* 0x0000002805047212 */ /* 0x000fe200078e3cff */
[----:B------:R-:W5:Y:S02]  /*1c020*/  LD.E.128 R12, desc[UR38][R12.64] ;  /* 0x000000260c0c7980 */ /* 0x000f64000c101d00 */
[----:B------:R-:W-:Y:S01]  /*1c030*/  IMAD R3, R208, UR5, R3 ;  /* 0x00000005d0037c24 */ /* 0x000fe2000f8e0203 */
[----:B------:R-:W-:Y:S01]  /*1c040*/  ULDC.64 UR4, c[0x0][0xaf0] ;  /* 0x0002bc0000047ab9 */ /* 0x000fe20000000a00 */
[----:B0-----:R-:W-:Y:S01]  /*1c050*/  @P1 IMAD.HI.U32 R0, R48, R51, RZ ;  /* 0x0000003330001227 */ /* 0x001fe200078e00ff */
[----:B------:R-:W5:Y:S03]  /*1c060*/  LD.E.128 R24, desc[UR38][R24.64] ;  /* 0x0000002618187980 */ /* 0x000f66000c101d00 */
[----:B------:R-:W-:Y:S01]  /*1c070*/  IMAD.IADD R21, R21, 0x1, R3 ;  /* 0x0000000115157824 */ /* 0x000fe200078e0203 */
[----:B------:R-:W5:Y:S01]  /*1c080*/  LD.E.128 R32, desc[UR38][R32.64] ;  /* 0x0000002620207980 */ /* 0x000f62000c101d00 */
[----:B------:R-:W-:-:S02]  /*1c090*/  IMAD.MOV.U32 R3, RZ, RZ, R48 ;  /* 0x000000ffff037224 */ /* 0x000fc400078e0030 */
[----:B------:R-:W-:Y:S01]  /*1c0a0*/  IMAD R28, R28, UR4, RZ ;  /* 0x000000041c1c7c24 */ /* 0x000fe2000f8e02ff */
[----:B-1----:R-:W-:Y:S01]  /*1c0b0*/  @P1 SHF.R.U32.HI R3, RZ, R49, R0 ;  /* 0x00000031ff031219 */ /* 0x002fe20000011600 */
[C---:B------:R-:W-:Y:S01]  /*1c0c0*/  IMAD.WIDE.U32 R20, R57.reuse, UR4, R20 ;  /* 0x0000000439147c25 */ /* 0x040fe2000f8e0014 */
[----:B------:R-:W5:Y:S02]  /*1c0d0*/  LD.E.128 R44, desc[UR38][R44.64] ;  /* 0x000000262c2c7980 */ /* 0x000f64000c101d00 */
[--C-:B------:R-:W-:Y:S01]  /*1c0e0*/  SHF.R.S32.HI R0, RZ, 0x1f, R3.reuse ;  /* 0x0000001fff007819 */ /* 0x100fe20000011403 */
[----:B------:R-:W-:Y:S01]  /*1c0f0*/  IMAD R49, R57, UR5, R28 ;  /* 0x0000000539317c24 */ /* 0x000fe2000f8e021c */
[----:B------:R-:W-:Y:S01]  /*1c100*/  ULDC.64 UR4, c[0x0][0xae0] ;  /* 0x0002b80000047ab9 */ /* 0x000fe20000000a00 */
[----:B------:R-:W-:Y:S02]  /*1c110*/  IMAD.MOV R28, RZ, RZ, -R3 ;  /* 0x000000ffff1c7224 */ /* 0x000fe400078e0a03 */
[----:B------:R-:W-:-:S02]  /*1c120*/  IMAD.X R37, RZ, RZ, R41, P5 ;  /* 0x000000ffff257224 */ /* 0x000fc400028e0629 */
[--C-:B------:R-:W-:Y:S02]  /*1c130*/  IMAD.X R43, RZ, RZ, R41.reuse, P4 ;  /* 0x000000ffff2b7224 */ /* 0x100fe400020e0629 */
[----:B------:R-:W-:Y:S02]  /*1c140*/  IMAD.MOV.U32 R5, RZ, RZ, R41 ;  /* 0x000000ffff057224 */ /* 0x000fe400078e0029 */
[----:B------:R-:W-:Y:S01]  /*1c150*/  IMAD.IADD R21, R21, 0x1, R49 ;  /* 0x0000000115157824 */ /* 0x000fe200078e0231 */
[----:B------:R-:W5:Y:S01]  /*1c160*/  LD.E.128 R36, desc[UR38][R36.64] ;  /* 0x0000002624247980 */ /* 0x000f62000c101d00 */
[----:B------:R-:W-:Y:S02]  /*1c170*/  IMAD R0, R0, UR4, RZ ;  /* 0x0000000400007c24 */ /* 0x000fe4000f8e02ff */
[----:B------:R-:W-:Y:S01]  /*1c180*/  IMAD R49, R55, R28, R48 ;  /* 0x0000001c37317224 */ /* 0x000fe200078e0230 */
[----:B------:R-:W5:Y:S01]  /*1c190*/  LD.E.128 R4, desc[UR38][R4.64] ;  /* 0x0000002604047980 */ /* 0x000f62000c101d00 */
[----:B------:R-:W-:-:S03]  /*1c1a0*/  IMAD R51, R3, UR5, R0 ;  /* 0x0000000503337c24 */ /* 0x000fc6000f8e0200 */
[----:B------:R-:W5:Y:S01]  /*1c1b0*/  LD.E.128 R40, desc[UR38][R42.64] ;  /* 0x000000262a287980 */ /* 0x000f62000c101d00 */
[----:B------:R-:W-:Y:S01]  /*1c1c0*/  SHF.R.S32.HI R0, RZ, 0x1f, R49 ;  /* 0x0000001fff007819 */ /* 0x000fe20000011431 */
[----:B------:R-:W-:Y:S01]  /*1c1d0*/  IMAD.WIDE.U32 R20, R3, UR4, R20 ;  /* 0x0000000403147c25 */ /* 0x000fe2000f8e0014 */
[----:B------:R-:W-:Y:S01]  /*1c1e0*/  ULDC.64 UR4, c[0x0][0xad8] ;  /* 0x0002b60000047ab9 */ /* 0x000fe20000000a00 */
[----:B------:R-:W-:Y:S01]  /*1c1f0*/  @!PT LDS RZ, [RZ] ;  /* 0x00000000fffff984 */ /* 0x000fe20000000800 */
[----:B------:R-:W-:Y:S01]  /*1c200*/  @!PT LDS RZ, [RZ] ;  /* 0x00000000fffff984 */ /* 0x000fe20000000800 */
[----:B------:R-:W-:Y:S01]  /*1c210*/  @!PT LDS RZ, [RZ] ;  /* 0x00000000fffff984 */ /* 0x000fe20000000800 */
[----:B------:R-:W-:Y:S01]  /*1c220*/  @!PT LDS RZ, [RZ] ;  /* 0x00000000fffff984 */ /* 0x000fe20000000800 */
[----:B------:R0:W-:Y:S06]  /*1c230*/  MEMBAR.ALL.CTA ;  /* 0x0000000000007992 */ /* 0x0001ec0000008000 */
[----:B0-----:R-:W0:Y:S01]  /*1c240*/  FENCE.VIEW.ASYNC.S ;  /* 0x00000000000073c6 */ /* 0x001e220000000000 */
[----:B------:R-:W-:-:S02]  /*1c250*/  IMAD.IADD R50, R23, 0x1, R193 ;  /* 0x0000000117327824 */ /* 0x000fc400078e02c1 */
[----:B------:R-:W-:Y:S02]  /*1c260*/  IMAD.IADD R21, R21, 0x1, R51 ;  /* 0x0000000115157824 */ /* 0x000fe400078e0233 */
[----:B------:R-:W-:Y:S02]  /*1c270*/  IMAD R28, R0, UR4, RZ ;  /* 0x00000004001c7c24 */ /* 0x000fe4000f8e02ff */
[C---:B------:R-:W-:Y:S02]  /*1c280*/  VIADD R0, R50.reuse, 0x20 ;  /* 0x0000002032007836 */ /* 0x040fe40000000000 */
[C---:B------:R-:W-:Y:S02]  /*1c290*/  IMAD R51, R49.reuse, UR5, R28 ;  /* 0x0000000531337c24 */ /* 0x040fe4000f8e021c */
[----:B------:R-:W-:Y:S01]  /*1c2a0*/  IMAD.WIDE.U32 R20, R49, UR4, R20 ;  /* 0x0000000431147c25 */ /* 0x000fe2000f8e0014 */
[-C--:B------:R-:W-:Y:S01]  /*1c2b0*/  ISETP.GE.AND P2, PT, R50, R59.reuse, PT ;  /* 0x0000003b3200720c */ /* 0x080fe20003f46270 */
[----:B------:R-:W-:Y:S01]  /*1c2c0*/  ULDC.64 UR4, c[0x0][0xa80] ;  /* 0x0002a00000047ab9 */ /* 0x000fe20000000a00 */
[----:B------:R-:W-:Y:S01]  /*1c2d0*/  ISETP.GE.AND P0, PT, R0, R59, PT ;  /* 0x0000003b0000720c */ /* 0x000fe20003f06270 */
[----:B------:R-:W-:Y:S01]  /*1c2e0*/  VIADD R3, R50, 0x40 ;  /* 0x0000004032037836 */ /* 0x000fe20000000000 */
[----:B------:R-:W-:Y:S01]  /*1c2f0*/  LEA R28, P3, R20, UR4, 0x1 ;  /* 0x00000004141c7c11 */ /* 0x000fe2000f8608ff */
[----:B------:R-:W-:-:S02]  /*1c300*/  IMAD.IADD R21, R21, 0x1, R51 ;  /* 0x0000000115157824 */ /* 0x000fc400078e0233 */
[----:B------:R-:W-:Y:S01]  /*1c310*/  VIADD R0, R2, 0x28820 ;  /* 0x0002882002007836 */ /* 0x000fe20000000000 */
[----:B------:R-:W-:Y:S02]  /*1c320*/  ISETP.GE.AND P1, PT, R3, R59, PT ;  /* 0x0000003b0300720c */ /* 0x000fe40003f26270 */
[----:B------:R-:W-:Y:S02]  /*1c330*/  LEA.HI.X R3, R20, UR5, R21, 0x1, P3 ;  /* 0x0000000514037c11 */ /* 0x000fe400098f0c15 */
[----:B------:R-:W-:Y:S01]  /*1c340*/  PRMT R0, RZ, 0x654, R0 ;  /* 0x00000654ff007816 */ /* 0x000fe20000000000 */
[----:B0-----:R0:W1:Y:S01]  /*1c350*/  SHFL.IDX PT, R21, R28, RZ, 0x181f ;  /* 0x00181fff1c157589 */ /* 0x00106200000e0000 */
[----:B------:R-:W-:Y:S02]  /*1c360*/  BSSY B1, `(.L_x_1906) ;  /* 0x000000d000017945 */ /* 0x000fe40003800000 */
[----:B------:R0:W-:Y:S01]  /*1c370*/  SYNCS.ARRIVE.TRANS64.RED.A1T0 RZ, [R0+URZ], RZ ;  /* 0x000000ff00ff79a7 */ /* 0x0001e2000810043f */
[----:B------:R0:W2:Y:S01]  /*1c380*/  SHFL.IDX PT, R49, R3, RZ, 0x181f ;  /* 0x00181fff03317589 */ /* 0x0000a200000e0000 */
[----:B------:R-:W-:Y:S05]  /*1c390*/  @P2 BRA `(.L_x_1907) ;  /* 0x0000000000242947 */ /* 0x000fea0003800000 */
[----:B------:R-:W-:Y:S02]  /*1c3a0*/  ULDC UR4, c[0x0][0xac8] ;  /* 0x0002b20000047ab9 */ /* 0x000fe40000000800 */
[----:B------:R-:W-:Y:S02]  /*1c3b0*/  ISETP.GE.AND P2, PT, R16, UR4, PT ;  /* 0x0000000410007c0c */ /* 0x000fe4000bf46270 */
[----:B------:R-:W-:-:S11]  /*1c3c0*/  ISETP.GE.AND P3, PT, R190, UR4, PT ;  /* 0x00000004be007c0c */ /* 0x000fd6000bf66270 */
[-C--:B-1----:R-:W-:Y:S02]  /*1c3d0*/  @!P2 LEA R20, P4, R16, R21.reuse, 0x1 ;  /* 0x000000151014a211 */ /* 0x082fe400078808ff */
[----:B------:R-:W-:Y:S02]  /*1c3e0*/  @!P3 LEA R48, P5, R190, R21, 0x1 ;  /* 0x00000015be30b211 */ /* 0x000fe400078a08ff */
[-C--:B--2---:R-:W-:Y:S02]  /*1c3f0*/  @!P2 LEA.HI.X R21, R16, R49.reuse, R17, 0x1, P4 ;  /* 0x000000311015a211 */ /* 0x084fe400020f0c11 */
[----:B------:R-:W-:-:S03]  /*1c400*/  @!P3 LEA.HI.X R49, R190, R49, R214, 0x1, P5 ;  /* 0x00000031be31b211 */ /* 0x000fc600028f0cd6 */
[----:B-----5:R3:W-:Y:S04]  /*1c410*/  @!P2 ST.E.128 desc[UR38][R20.64], R4 ;  /* 0x000000041400a985 */ /* 0x0207e8000c101d26 */
[----:B------:R3:W-:Y:S02]  /*1c420*/  @!P3 ST.E.128 desc[UR38][R48.64], R32 ;  /* 0x000000203000b985 */ /* 0x0007e4000c101d26 */
.L_x_1907:
[----:B------:R-:W-:Y:S05]  /*1c430*/  BSYNC B1 ;  /* 0x0000000000017941 */ /* 0x000fea0003800000 */
.L_x_1906:
[----:B---3-5:R3:W4:Y:S01]  /*1c440*/  SHFL.IDX PT, R7, R3, 0x1, 0x181f ;  /* 0x00381f0003077f89 */ /* 0x02872200000e0000 */
[----:B------:R-:W-:Y:S03]  /*1c450*/  BSSY B1, `(.L_x_1908) ;  /* 0x000000c000017945 */ /* 0x000fe60003800000 */
[----:B------:R3:W0:Y:S01]  /*1c460*/  SHFL.IDX PT, R5, R28, 0x1, 0x181f ;  /* 0x00381f001c057f89 */ /* 0x00062200000e0000 */
[----:B------:R-:W-:Y:S05]  /*1c470*/  @P0 BRA `(.L_x_1909) ;  /* 0x0000000000240947 */ /* 0x000fea0003800000 */
[----:B------:R-:W-:Y:S02]  /*1c480*/  ULDC UR4, c[0x0][0xac8] ;  /* 0x0002b20000047ab9 */ /* 0x000fe40000000800 */
[----:B------:R-:W-:Y:S02]  /*1c490*/  ISETP.GE.AND P3, PT, R16, UR4, PT ;  /* 0x0000000410007c0c */ /* 0x000fe4000bf66270 */
[----:B------:R-:W-:-:S11]  /*1c4a0*/  ISETP.GE.AND P4, PT, R190, UR4, PT ;  /* 0x00000004be007c0c */ /* 0x000fd6000bf86270 */
[-C--:B0-----:R-:W-:Y:S02]  /*1c4b0*/  @!P3 LEA R4, P0, R16, R5.reuse, 0x1 ;  /* 0x000000051004b211 */ /* 0x081fe400078008ff */
[----:B------:R-:W-:Y:S02]  /*1c4c0*/  @!P4 LEA R6, P2, R190, R5, 0x1 ;  /* 0x00000005be06c211 */ /* 0x000fe400078408ff */
[-C--:B----4-:R-:W-:Y:S02]  /*1c4d0*/  @!P3 LEA.HI.X R5, R16, R7.reuse, R17, 0x1, P0 ;  /* 0x000000071005b211 */ /* 0x090fe400000f0c11 */
[----:B------:R-:W-:-:S03]  /*1c4e0*/  @!P4 LEA.HI.X R7, R190, R7, R214, 0x1, P2 ;  /* 0x00000007be07c211 */ /* 0x000fc600010f0cd6 */
[----:B------:R0:W-:Y:S04]  /*1c4f0*/  @!P3 ST.E.128 desc[UR38][R4.64], R8 ;  /* 0x000000080400b985 */ /* 0x0001e8000c101d26 */
[----:B------:R0:W-:Y:S02]  /*1c500*/  @!P4 ST.E.128 desc[UR38][R6.64], R36 ;  /* 0x000000240600c985 */ /* 0x0001e4000c101d26 */
.L_x_1909:
[----:B------:R-:W-:Y:S05]  /*1c510*/  BSYNC B1 ;  /* 0x0000000000017941 */ /* 0x000fea0003800000 */
.L_x_1908:
[----:B0---4-:R0:W4:Y:S01]  /*1c520*/  SHFL.IDX PT, R7, R3, 0x2, 0x181f ;  /* 0x00581f0003077f89 */ /* 0x01112200000e0000 */
        /* <DEDUP_REMOVED lines=12> */
.L_x_1911:
[----:B------:R-:W-:Y:S05]  /*1c5f0*/  BSYNC B1 ;  /* 0x0000000000017941 */ /* 0x000fea0003800000 */
.L_x_1910:
[----:B------:R-:W-:Y:S01]  /*1c600*/  VIADD R0, R50, 0x60 ;  /* 0x0000006032007836 */ /* 0x000fe20000000000 */
[----:B0--3--:R-:W0:Y:S04]  /*1c610*/  SHFL.IDX PT, R3, R3, 0x3, 0x181f ;  /* 0x00781f0003037f89 */ /* 0x009e2800000e0000 */
[----:B------:R-:W-:Y:S01]  /*1c620*/  ISETP.GE.AND P0, PT, R0, R59, PT ;  /* 0x0000003b0000720c */ /* 0x000fe20003f06270 */
[----:B----4-:R3:W4:-:S12]  /*1c630*/  SHFL.IDX PT, R7, R28, 0x3, 0x181f ;  /* 0x00781f001c077f89 */ /* 0x01071800000e0000 */
[----:B---3--:R-:W-:Y:S05]  /*1c640*/  @P0 BRA `(.L_x_1912) ;  /* 0x0000000800fc0947 */ /* 0x008fea0003800000 */
[----:B------:R-:W-:Y:S02]  /*1c650*/  ULDC UR4, c[0x0][0xac8] ;  /* 0x0002b20000047ab9 */ /* 0x000fe40000000800 */
[----:B------:R-:W-:-:S13]  /*1c660*/  ISETP.GE.AND P1, PT, R16, UR4, PT ;  /* 0x0000000410007c0c */ /* 0x000fda000bf26270 */
[----:B----4-:R-:W-:-:S04]  /*1c670*/  @!P1 LEA R4, P0, R16, R7, 0x1 ;  /* 0x0000000710049211 */ /* 0x010fc800078008ff */
[----:B0-----:R-:W-:Y:S02]  /*1c680*/  @!P1 LEA.HI.X R5, R16, R3, R17, 0x1, P0 ;  /* 0x0000000310059211 */ /* 0x001fe400000f0c11 */
[----:B------:R-:W-:-:S03]  /*1c690*/  ISETP.GE.AND P0, PT, R190, UR4, PT ;  /* 0x00000004be007c0c */ /* 0x000fc6000bf06270 */
[----:B------:R3:W-:Y:S10]  /*1c6a0*/  @!P1 ST.E.128 desc[UR38][R4.64], R24 ;  /* 0x0000001804009985 */ /* 0x0007f4000c101d26 */
[----:B------:R-:W-:Y:S05]  /*1c6b0*/  @P0 BRA `(.L_x_1912) ;  /* 0x0000000800e00947 */ /* 0x000fea0003800000 */
[----:B---3--:R-:W-:-:S04]  /*1c6c0*/  LEA R4, P0, R190, R7, 0x1 ;  /* 0x00000007be047211 */ /* 0x008fc800078008ff */
[----:B------:R-:W-:-:S05]  /*1c6d0*/  LEA.HI.X R5, R190, R3, R214, 0x1, P0 ;  /* 0x00000003be057211 */ /* 0x000fca00000f0cd6 */
[----:B------:R0:W-:Y:S01]  /*1c6e0*/  ST.E.128 desc[UR38][R4.64], R44 ;  /* 0x0000002c04007985 */ /* 0x0001e2000c101d26 */
[----:B------:R-:W-:Y:S05]  /*1c6f0*/  BRA `(.L_x_1912) ;  /* 0x0000000800d07947 */ /* 0x000fea0003800000 */
.L_x_1904:
[----:B------:R-:W-:Y:S01]  /*1c700*/  ULDC.64 UR4, c[0x0][0xc00] ;  /* 0x0003000000047ab9 */ /* 0x000fe20000000a00 */
[----:B------:R-:W2:Y:S01]  /*1c710*/  LDC.64 R4, c[0x0][0xc00] ;  /* 0x00030000ff047b82 */ /* 0x000ea20000000a00 */
[----:B------:R-:W-:Y:S01]  /*1c720*/  ISETP.NE.U32.AND P0, PT, RZ, UR4, PT ;  /* 0x00000004ff007c0c */ /* 0x000fe2000bf05070 */
[----:B------:R-:W-:-:S03]  /*1c730*/  IMAD.MOV.U32 R0, RZ, RZ, RZ ;  /* 0x000000ffff007224 */ /* 0x000fc600078e00ff */
[----:B------:R-:W-:Y:S01]  /*1c740*/  ISETP.NE.AND.EX P0, PT, RZ, UR5, PT, P0 ;  /* 0x00000005ff007c0c */ /* 0x000fe2000bf05300 */
[----:B------:R-:W-:Y:S02]  /*1c750*/  ULDC.64 UR4, c[0x0][0xc08] ;  /* 0x0003020000047ab9 */ /* 0x000fe40000000a00 */
[----:B------:R-:W-:Y:S01]  /*1c760*/  ISETP.NE.U32.AND P1, PT, RZ, UR4, PT ;  /* 0x00000004ff007c0c */ /* 0x000fe2000bf25070 */
[----:B------:R-:W3:Y:S03]  /*1c770*/  LDC R25, c[0x0][0xbe8] ;  /* 0x0002fa00ff197b82 */ /* 0x000ee60000000800 */
[----:B------:R-:W-:Y:S01]  /*1c780*/  ISETP.NE.AND.EX P1, PT, RZ, UR5, PT, P1 ;  /* 0x00000005ff007c0c */ /* 0x000fe2000bf25310 */
[----:B--2---:R-:W-:-:S12]  /*1c790*/  IMAD.WIDE R4, R209, 0x4, R4 ;  /* 0x00000004d1047825 */ /* 0x004fd800078e0204 */
[----:B------:R-:W2:Y:S01]  /*1c7a0*/  @P1 LDC.64 R6, c[0x0][0xc08] ;  /* 0x00030200ff061b82 */ /* 0x000ea20000000a00 */
[----:B------:R-:W-:Y:S02]  /*1c7b0*/  ULDC UR4, c[0x0][0xa88] ;  /* 0x0002a20000047ab9 */ /* 0x000fe40000000800 */
[----:B------:R-:W-:Y:S01]  /*1c7c0*/  IMAD.U32 R8, RZ, RZ, UR4 ;  /* 0x00000004ff087e24 */ /* 0x000fe2000f8e00ff */
[----:B------:R4:W5:Y:S01]  /*1c7d0*/  @P0 LDG.E R0, desc[UR38][R4.64] ;  /* 0x0000002604000981 */ /* 0x000962000c1e1900 */
[----:B--2---:R-:W-:-:S05]  /*1c7e0*/  @P1 IMAD.WIDE R6, R209, 0x4, R6 ;  /* 0x00000004d1061825 */ /* 0x004fca00078e0206 */
[----:B------:R4:W5:Y:S01]  /*1c7f0*/  @P1 LDG.E R8, desc[UR38][R6.64] ;  /* 0x0000002606081981 */ /* 0x000962000c1e1900 */
[----:B---3--:R-:W-:Y:S02]  /*1c800*/  ISETP.NE.AND P2, PT, R25, 0x1, PT ;  /* 0x000000011900780c */ /* 0x008fe40003f45270 */
[----:B------:R-:W-:Y:S02]  /*1c810*/  ISETP.GE.AND P3, PT, R229, 0x80, PT ;  /* 0x00000080e500780c */ /* 0x000fe40003f66270 */
[----:B------:R-:W-:-:S09]  /*1c820*/  SHF.R.S32.HI R9, RZ, 0x1f, R209 ;  /* 0x0000001fff097819 */ /* 0x000fd200000114d1 */
[----:B------:R-:W2:Y:S01]  /*1c830*/  @P2 LDC R27, c[0x0][0xbec] ;  /* 0x0002fb00ff1b2b82 */ /* 0x000ea20000000800 */
[----:B----4-:R-:W-:Y:S05]  /*1c840*/  @P1 BRA `(.L_x_1913) ;  /* 0x0000000000101947 */ /* 0x010fea0003800000 */
[----:B------:R-:W-:Y:S05]  /*1c850*/  @!P0 BRA `(.L_x_1913) ;  /* 0x00000000000c8947 */ /* 0x000fea0003800000 */
[----:B------:R-:W3:Y:S04]  /*1c860*/  LDG.E R3, desc[UR38][R4.64] ;  /* 0x0000002604037981 */ /* 0x000ee8000c1e1900 */
[----:B-----5:R-:W3:Y:S02]  /*1c870*/  LDG.E R8, desc[UR38][R4.64+0x4] ;  /* 0x0000042604087981 */ /* 0x020ee4000c1e1900 */
[----:B---3--:R-:W-:-:S07]  /*1c880*/  IMAD.IADD R8, R8, 0x1, -R3 ;  /* 0x0000000108087824 */ /* 0x008fce00078e0a03 */
.L_x_1913:
[----:B------:R-:W-:Y:S01]  /*1c890*/  BSSY B1, `(.L_x_1914) ;  /* 0x000002d000017945 */ /* 0x000fe20003800000 */
[----:B------:R-:W-:Y:S02]  /*1c8a0*/  SHF.R.S32.HI R12, RZ, 0x1f, R208 ;  /* 0x0000001fff0c7819 */ /* 0x000fe400000114d0 */
[----:B------:R-:W-:Y:S02]  /*1c8b0*/  SEL R13, R209, RZ, !P0 ;  /* 0x000000ffd10d7207 */ /* 0x000fe40004000000 */
[----:B------:R-:W-:Y:S02]  /*1c8c0*/  SEL R14, R9, RZ, !P0 ;  /* 0x000000ff090e7207 */ /* 0x000fe40004000000 */
[----:B-----5:R-:W-:Y:S01]  /*1c8d0*/  SHF.R.S32.HI R11, RZ, 0x1f, R0 ;  /* 0x0000001fff0b7819 */ /* 0x020fe20000011400 */
[----:B------:R-:W-:Y:S06]  /*1c8e0*/  @P3 BRA `(.L_x_1915) ;  /* 0x00000000009c3947 */ /* 0x000fec0003800000 */
[----:B------:R-:W3:Y:S01]  /*1c8f0*/  S2R R10, SR_TID.X ;  /* 0x00000000000a7919 */ /* 0x000ee20000002100 */
[----:B------:R-:W4:Y:S02]  /*1c900*/  LDC R9, c[0x0][0xbe8] ;  /* 0x0002fa00ff097b82 */ /* 0x000f240000000800 */
[----:B----4-:R-:W-:Y:S01]  /*1c910*/  IMAD R3, R8, R9, RZ ;  /* 0x0000000908037224 */ /* 0x010fe200078e02ff */
[----:B---3--:R-:W-:-:S04]  /*1c920*/  IADD3 R10, R193, -0x80, R10 ;  /* 0xffffff80c10a7810 */ /* 0x008fc80007ffe00a */
        /* <DEDUP_REMOVED lines=9> */
[----:B------:R-:W3:Y:S01]  /*1c9c0*/  @P0 LDC R15, c[0x0][0xbec] ;  /* 0x0002fb00ff0f0b82 */ /* 0x000ee20000000800 */
[----:B------:R-:W-:Y:S01]  /*1c9d0*/  IMAD R7, R208, UR5, R7 ;  /* 0x00000005d0077c24 */ /* 0x000fe2000f8e0207 */
[----:B------:R-:W-:-:S03]  /*1c9e0*/  ULDC.64 UR4, c[0x0][0xb98] ;  /* 0x0002e60000047ab9 */ /* 0x000fc60000000a00 */
[----:B------:R-:W-:-:S03]  /*1c9f0*/  IMAD.IADD R5, R5, 0x1, R7 ;  /* 0x0000000105057824 */ /* 0x000fc600078e0207 */
[----:B------:R-:W4:Y:S01]  /*1ca00*/  @P0 LDC R21, c[0x0][0xbf0] ;  /* 0x0002fc00ff150b82 */ /* 0x000f220000000800 */
[----:B------:R-:W-:-:S04]  /*1ca10*/  IMAD.WIDE.U32 R4, R13, UR4, R4 ;  /* 0x000000040d047c25 */ /* 0x000fc8000f8e0004 */
[----:B---3--:R-:W-:-:S05]  /*1ca20*/  @P0 IMAD.HI.U32 R6, R10, R15, RZ ;  /* 0x0000000f0a060227 */ /* 0x008fca00078e00ff */
[----:B----4-:R-:W-:Y:S01]  /*1ca30*/  @P0 SHF.R.U32.HI R3, RZ, R21, R6 ;  /* 0x00000015ff030219 */ /* 0x010fe20000011606 */
[----:B------:R-:W-:-:S03]  /*1ca40*/  IMAD R6, R14, UR4, RZ ;  /* 0x000000040e067c24 */ /* 0x000fc6000f8e02ff */
[----:B------:R-:W-:Y:S01]  /*1ca50*/  IADD3 R4, P0, R3, R4, RZ ;  /* 0x0000000403047210 */ /* 0x000fe20007f1e0ff */
[--C-:B------:R-:W-:Y:S02]  /*1ca60*/  IMAD.MOV R7, RZ, RZ, -R3.reuse ;  /* 0x000000ffff077224 */ /* 0x100fe400078e0a03 */
        /* <DEDUP_REMOVED lines=15> */
.L_x_1915:
[----:B------:R-:W-:Y:S05]  /*1cb60*/  BSYNC B1 ;  /* 0x0000000000017941 */ /* 0x000fea0003800000 */
.L_x_1914:
[----:B------:R-:W4:Y:S01]  /*1cb70*/  @P2 LDC R9, c[0x0][0xbf0] ;  /* 0x0002fc00ff092b82 */ /* 0x000f220000000800 */
[----:B------:R-:W-:Y:S02]  /*1cb80*/  ULDC.64 UR4, c[0x0][0xaa0] ;  /* 0x0002a80000047ab9 */ /* 0x000fe40000000a00 */
[----:B---3--:R-:W-:Y:S02]  /*1cb90*/  IMAD R3, R11, UR4, RZ ;  /* 0x000000040b037c24 */ /* 0x008fe4000f8e02ff */
[----:B------:R-:W-:-:S04]  /*1cba0*/  IMAD.WIDE.U32 R4, R0, UR4, RZ ;  /* 0x0000000400047c25 */ /* 0x000fc8000f8e00ff */
[----:B------:R-:W-:Y:S01]  /*1cbb0*/  IMAD R3, R0, UR5, R3 ;  /* 0x0000000500037c24 */ /* 0x000fe2000f8e0203 */
[----:B------:R-:W-:Y:S01]  /*1cbc0*/  ULDC.64 UR4, c[0x0][0xae8] ;  /* 0x0002ba0000047ab9 */ /* 0x000fe20000000a00 */
[----:B------:R-:W-:Y:S02]  /*1cbd0*/  IMAD R0, R207, 0x20, R23 ;  /* 0x00000020cf007824 */ /* 0x000fe400078e0217 */
[----:B------:R-:W-:Y:S02]  /*1cbe0*/  IMAD.IADD R5, R5, 0x1, R3 ;  /* 0x0000000105057824 */ /* 0x000fe400078e0203 */
[----:B------:R-:W-:Y:S02]  /*1cbf0*/  IMAD.IADD R10, R193, 0x1, R0 ;  /* 0x00000001c10a7824 */ /* 0x000fe400078e0200 */
[----:B------:R-:W-:Y:S02]  /*1cc00*/  IMAD R3, R12, UR4, RZ ;  /* 0x000000040c037c24 */ /* 0x000fe4000f8e02ff */
[----:B--2---:R-:W-:-:S04]  /*1cc10*/  @P2 IMAD.HI.U32 R0, R10, R27, RZ ;  /* 0x0000001b0a002227 */ /* 0x004fc800078e00ff */
[C---:B------:R-:W-:Y:S02]  /*1cc20*/  IMAD R7, R208.reuse, UR5, R3 ;  /* 0x00000005d0077c24 */ /* 0x040fe4000f8e0203 */
[----:B------:R-:W-:Y:S01]  /*1cc30*/  IMAD.WIDE.U32 R4, R208, UR4, R4 ;  /* 0x00000004d0047c25 */ /* 0x000fe2000f8e0004 */
[----:B------:R-:W-:-:S03]  /*1cc40*/  ULDC.64 UR4, c[0x0][0xaf0] ;  /* 0x0002bc0000047ab9 */ /* 0x000fc60000000a00 */
[----:B------:R-:W-:Y:S01]  /*1cc50*/  IMAD.MOV.U32 R3, RZ, RZ, R10 ;  /* 0x000000ffff037224 */ /* 0x000fe200078e000a */
[----:B----4-:R-:W-:Y:S01]  /*1cc60*/  @P2 SHF.R.U32.HI R3, RZ, R9, R0 ;  /* 0x00000009ff032219 */ /* 0x010fe20000011600 */
        /* <DEDUP_REMOVED lines=20> */
[C---:B------:R-:W-:Y:S01]  /*1cdb0*/  LEA R0, P0, R4.reuse, UR4, 0x1 ;  /* 0x0000000404007c11 */ /* 0x040fe2000f8008ff */
[----:B------:R-:W-:Y:S01]  /*1cdc0*/  UMOV UR4, 0xffffffff ;  /* 0xffffffff00047882 */ /* 0x000fe20000000000 */
[----:B------:R-:W-:Y:S02]  /*1cdd0*/  IMAD.IADD R193, R23, 0x1, R193 ;  /* 0x0000000117c17824 */ /* 0x000fe400078e02c1 */
[----:B------:R-:W-:Y:S01]  /*1cde0*/  LEA.HI.X R4, R4, UR5, R3, 0x1, P0 ;  /* 0x0000000504047c11 */ /* 0x000fe200080f0c03 */
[----:B------:R-:W-:Y:S08]  /*1cdf0*/  BRA.DIV UR4, `(.L_x_1916) ;  /* 0x0000009604e47947 */ /* 0x000ff0000b800000 */
[----:B------:R2:W3:Y:S04]  /*1ce00*/  SHFL.IDX PT, R3, R4, RZ, 0x181f ;  /* 0x00181fff04037589 */ /* 0x0004e800000e0000 */
[----:B------:R2:W4:Y:S02]  /*1ce10*/  SHFL.IDX PT, R14, R0, RZ, 0x181f ;  /* 0x00181fff000e7589 */ /* 0x00052400000e0000 */
.L_x_2153:
[----:B------:R-:W-:Y:S01]  /*1ce20*/  IMAD R8, R8, R25, RZ ;  /* 0x0000001908087224 */ /* 0x000fe200078e02ff */
[----:B------:R-:W-:Y:S04]  /*1ce30*/  BSSY B1, `(.L_x_1917) ;  /* 0x000000c000017945 */ /* 0x000fe80003800000 */
[----:B------:R-:W-:-:S13]  /*1ce40*/  ISETP.GE.AND P0, PT, R193, R8, PT ;  /* 0x00000008c100720c */ /* 0x000fda0003f06270 */
[----:B------:R-:W-:Y:S05]  /*1ce50*/  @P0 BRA `(.L_x_1918) ;  /* 0x0000000000240947 */ /* 0x000fea0003800000 */
[----:B------:R-:W-:Y:S02]  /*1ce60*/  ULDC UR4, c[0x0][0xac8] ;  /* 0x0002b20000047ab9 */ /* 0x000fe40000000800 */
[----:B------:R-:W-:Y:S02]  /*1ce70*/  ISETP.GE.AND P2, PT, R16, UR4, PT ;  /* 0x0000000410007c0c */ /* 0x000fe4000bf46270 */
[----:B------:R-:W-:-:S11]  /*1ce80*/  ISETP.GE.AND P3, PT, R190, UR4, PT ;  /* 0x00000004be007c0c */ /* 0x000fd6000bf66270 */
[-C--:B----4-:R-:W-:Y:S02]  /*1ce90*/  @!P2 LEA R6, P0, R16, R14.reuse, 0x1 ;  /* 0x0000000e1006a211 */ /* 0x090fe400078008ff */
[----:B------:R-:W-:Y:S02]  /*1cea0*/  @!P3 LEA R14, P1, R190, R14, 0x1 ;  /* 0x0000000ebe0eb211 */ /* 0x000fe400078208ff */
[-C--:B---3--:R-:W-:Y:S02]  /*1ceb0*/  @!P2 LEA.HI.X R7, R16, R3.reuse, R17, 0x1, P0 ;  /* 0x000000031007a211 */ /* 0x088fe400000f0c11 */
[----:B------:R-:W-:-:S03]  /*1cec0*/  @!P3 LEA.HI.X R15, R190, R3, R214, 0x1, P1 ;  /* 0x00000003be0fb211 */ /* 0x000fc600008f0cd6 */
[----:B------:R3:W-:Y:S04]  /*1ced0*/  @!P2 ST.E.128 desc[UR38][R6.64], RZ ;  /* 0x000000ff0600a985 */ /* 0x0007e8000c101d26 */
[----:B------:R3:W-:Y:S02]  /*1cee0*/  @!P3 ST.E.128 desc[UR38][R14.64], RZ ;  /* 0x000000ff0e00b985 */ /* 0x0007e4000c101d26 */
.L_x_1918:
[----:B------:R-:W-:Y:S05]  /*1cef0*/  BSYNC B1 ;  /* 0x0000000000017941 */ /* 0x000fea0003800000 */
.L_x_1917:
[----:B------:R-:W-:-:S03]  /*1cf00*/  UMOV UR4, 0xffffffff ;  /* 0xffffffff00047882 */ /* 0x000fc60000000000 */
[----:B------:R-:W-:Y:S05]  /*1cf10*/  BRA.DIV UR4, `(.L_x_1919) ;  /* 0x0000009604d07947 */ /* 0x000fea000b800000 */
[----:B---3--:R3:W0:Y:S04]  /*1cf20*/  SHFL.IDX PT, R3, R4, 0x1, 0x181f ;  /* 0x00381f0004037f89 */ /* 0x00862800000e0000 */
[----:B----4-:R3:W4:Y:S02]  /*1cf30*/  SHFL.IDX PT, R14, R0, 0x1, 0x181f ;  /* 0x00381f00000e7f89 */ /* 0x01072400000e0000 */
.L_x_2157:
[----:B------:R-:W-:Y:S01]  /*1cf40*/  VIADD R5, R193, 0x20 ;  /* 0x00000020c1057836 */ /* 0x000fe20000000000 */
        /* <DEDUP_REMOVED lines=8> */
[-C--:B0-----:R-:W-:Y:S02]  /*1cfd0*/  @!P2 LEA.HI.X R7, R16, R3.reuse, R17, 0x1, P0 ;  /* 0x000000031007a211 */ /* 0x081fe400000f0c11 */
[----:B------:R-:W-:-:S03]  /*1cfe0*/  @!P3 LEA.HI.X R15, R190, R3, R214, 0x1, P1 ;  /* 0x00000003be0fb211 */ /* 0x000fc600008f0cd6 */
[----:B------:R0:W-:Y:S04]  /*1cff0*/  @!P2 ST.E.128 desc[UR38][R6.64], RZ ;  /* 0x000000ff0600a985 */ /* 0x0001e8000c101d26 */
[----:B------:R0:W-:Y:S02]  /*1d000*/  @!P3 ST.E.128 desc[UR38][R14.64], RZ ;  /* 0x000000ff0e00b985 */ /* 0x0001e4000c101d26 */
.L_x_1921:
[----:B------:R-:W-:Y:S05]  /*1d010*/  BSYNC B1 ;  /* 0x0000000000017941 */ /* 0x000fea0003800000 */
.L_x_1920:
[----:B------:R-:W-:-:S03]  /*1d020*/  UMOV UR4, 0xffffffff ;  /* 0xffffffff00047882 */ /* 0x000fc60000000000 */
[----:B------:R-:W-:Y:S05]  /*1d030*/  BRA.DIV UR4, `(.L_x_1922) ;  /* 0x0000009604d07947 */ /* 0x000fea000b800000 */
[----:B0-----:R0:W0:Y:S04]  /*1d040*/  SHFL.IDX PT, R3, R4, 0x2, 0x181f ;  /* 0x00581f0004037f89 */ /* 0x00102800000e0000 */
[----:B----4-:R4:W0:Y:S02]  /*1d050*/  SHFL.IDX PT, R14, R0, 0x2, 0x181f ;  /* 0x00581f00000e7f89 */ /* 0x01082400000e0000 */
.L_x_2161:
[----:B------:R-:W-:Y:S01]  /*1d060*/  VIADD R5, R193, 0x40 ;  /* 0x00000040c1057836 */ /* 0x000fe20000000000 */
[----:B------:R-:W-:Y:S04]  /*1d070*/  BSSY B1, `(.L_x_1923) ;  /* 0x000000c000017945 */ /* 0x000fe80003800000 */
[----:B------:R-:W-:-:S13]  /*1d080*/  ISETP.GE.AND P0, PT, R5, R8, PT ;  /* 0x000000080500720c */ /* 0x000fda0003f06270 */
[----:B------:R-:W-:Y:S05]  /*1d090*/  @P0 BRA `(.L_x_1924) ;  /* 0x0000000000240947 */ /* 0x000fea0003800000 */
[----:B------:R-:W-:Y:S02]  /*1d0a0*/  ULDC UR4, c[0x0][0xac8] ;  /* 0x0002b20000047ab9 */ /* 0x000fe40000000800 */
[----:B------:R-:W-:Y:S02]  /*1d0b0*/  ISETP.GE.AND P2, PT, R16, UR4, PT ;  /* 0x0000000410007c0c */ /* 0x000fe4000bf46270 */
[----:B------:R-:W-:-:S11]  /*1d0c0*/  ISETP.GE.AND P3, PT, R190, UR4, PT ;  /* 0x00000004be007c0c */ /* 0x000fd6000bf66270 */
[-C--:B0-----:R-:W-:Y:S02]  /*1d0d0*/  @!P2 LEA R6, P0, R16, R14.reuse, 0x1 ;  /* 0x0000000e1006a211 */ /* 0x081fe400078008ff */
[----:B------:R-:W-:Y:S02]  /*1d0e0*/  @!P3 LEA R14, P1, R190, R14, 0x1 ;  /* 0x0000000ebe0eb211 */ /* 0x000fe400078208ff */
[-C--:B------:R-:W-:Y:S02]  /*1d0f0*/  @!P2 LEA.HI.X R7, R16, R3.reuse, R17, 0x1, P0 ;  /* 0x000000031007a211 */ /* 0x080fe400000f0c11 */
[----:B------:R-:W-:-:S03]  /*1d100*/  @!P3 LEA.HI.X R15, R190, R3, R214, 0x1, P1 ;  /* 0x00000003be0fb211 */ /* 0x000fc600008f0cd6 */
[----:B------:R0:W-:Y:S04]  /*1d110*/  @!P2 ST.E.128 desc[UR38][R6.64], RZ ;  /* 0x000000ff0600a985 */ /* 0x0001e8000c101d26 */
[----:B------:R0:W-:Y:S02]  /*1d120*/  @!P3 ST.E.128 desc[UR38][R14.64], RZ ;  /* 0x000000ff0e00b985 */ /* 0x0001e4000c101d26 */
.L_x_1924:
[----:B------:R-:W-:Y:S05]  /*1d130*/  BSYNC B1 ;  /* 0x0000000000017941 */ /* 0x000fea0003800000 */
.L_x_1923:
[----:B------:R-:W-:-:S03]  /*1d140*/  UMOV UR4, 0xffffffff ;  /* 0xffffffff00047882 */ /* 0x000fc60000000000 */
[----:B------:R-:W-:Y:S05]  /*1d150*/  BRA.DIV UR4, `(.L_x_1925) ;  /* 0x0000009604d07947 */ /* 0x000fea000b800000 */
[----:B0-----:R0:W0:Y:S04]  /*1d160*/  SHFL.IDX PT, R3, R4, 0x3, 0x181f ;  /* 0x00781f0004037f89 */ /* 0x00102800000e0000 */
[----:B------:R0:W0:Y:S02]  /*1d170*/  SHFL.IDX PT, R14, R0, 0x3, 0x181f ;  /* 0x00781f00000e7f89 */ /* 0x00002400000e0000 */
.L_x_2165:
[----:B0-234-:R-:W-:-:S05]  /*1d180*/  VIADD R0, R193, 0x60 ;  /* 0x00000060c1007836 */ /* 0x01dfca0000000000 */
[----:B------:R-:W-:-:S13]  /*1d190*/  ISETP.GE.AND P0, PT, R0, R8, PT ;  /* 0x000000080000720c */ /* 0x000fda0003f06270 */
[----:B------:R-:W-:Y:S05]  /*1d1a0*/  @P0 BRA `(.L_x_1912) ;  /* 0x0000000000240947 */ /* 0x000fea0003800000 */
[----:B------:R-:W-:Y:S02]  /*1d1b0*/  ULDC UR4, c[0x0][0xac8] ;  /* 0x0002b20000047ab9 */ /* 0x000fe40000000800 */
[----:B------:R-:W-:Y:S02]  /*1d1c0*/  ISETP.GE.AND P2, PT, R16, UR4, PT ;  /* 0x0000000410007c0c */ /* 0x000fe4000bf46270 */
[----:B------:R-:W-:-:S11]  /*1d1d0*/  ISETP.GE.AND P3, PT, R190, UR4, PT ;  /* 0x00000004be007c0c */ /* 0x000fd6000bf66270 */
[-C--:B------:R-:W-:Y:S02]  /*1d1e0*/  @!P2 LEA R4, P0, R16, R14.reuse, 0x1 ;  /* 0x0000000e1004a211 */ /* 0x080fe400078008ff */
[----:B------:R-:W-:Y:S02]  /*1d1f0*/  @!P3 LEA R14, P1, R190, R14, 0x1 ;  /* 0x0000000ebe0eb211 */ /* 0x000fe400078208ff */
[-C--:B------:R-:W-:Y:S02]  /*1d200*/  @!P2 LEA.HI.X R5, R16, R3.reuse, R17, 0x1, P0 ;  /* 0x000000031005a211 */ /* 0x080fe400000f0c11 */
[----:B------:R-:W-:-:S03]  /*1d210*/  @!P3 LEA.HI.X R15, R190, R3, R214, 0x1, P1 ;  /* 0x00000003be0fb211 */ /* 0x000fc600008f0cd6 */
[----:B------:R0:W-:Y:S04]  /*1d220*/  @!P2 ST.E.128 desc[UR38][R4.64], RZ ;  /* 0x000000ff0400a985 */ /* 0x0001e8000c101d26 */
[----:B------:R0:W-:Y:S02]  /*1d230*/  @!P3 ST.E.128 desc[UR38][R14.64], RZ ;  /* 0x000000ff0e00b985 */ /* 0x0001e4000c101d26 */
.L_x_1912:
[----:B------:R-:W-:Y:S05]  /*1d240*/  BSYNC B0 ;  /* 0x0000000000007941 */ /* 0x000fea0003800000 */
.L_x_1903:
[----:B------:R-:W-:Y:S02]  /*1d250*/  ULDC UR4, c[0x0][0xc3c] ;  /* 0x00030f0000047ab9 */ /* 0x000fe40000000800 */
[----:B-1----:R-:W-:-:S13]  /*1d260*/  ISETP.GE.AND P0, PT, R31, UR4, PT ;  /* 0x000000041f007c0c */ /* 0x002fda000bf06270 */
[----:B------:R-:W-:Y:S05]  /*1d270*/  @!P0 BRA `(.L_x_1926) ;  /* 0xfffffe3c00bc8947 */ /* 0x000fea000383ffff */
[----:B------:R-:W-:Y:S05]  /*1d280*/  BRA `(.L_x_1664) ;  /* 0x0000007800d87947 */ /* 0x000fea0003800000 */
.L_x_1662:
        /* <DEDUP_REMOVED lines=18> */
.L_x_1927:
[----:B------:R-:W-:Y:S01]  /*1d3b0*/  LOP3.LUT R0, R4, 0x1f, RZ, 0xc0, !PT ;  /* 0x0000001f04007812 */ /* 0x000fe200078ec0ff */
[----:B------:R-:W-:Y:S01]  /*1d3c0*/  ULDC UR4, c[0x0][0xc3c] ;  /* 0x00030f0000047ab9 */ /* 0x000fe20000000800 */
[----:B------:R-:W1:Y:S01]  /*1d3d0*/  S2UR UR6, SR_CTAID.X ;  /* 0x00000000000679c3 */ /* 0x000e620000002500 */
[----:B------:R-:W-:Y:S01]  /*1d3e0*/  ULDC UR5, c[0x0][0xc38] ;  /* 0x00030e0000057ab9 */ /* 0x000fe20000000800 */
[----:B------:R-:W-:-:S04]  /*1d3f0*/  ISETP.NE.AND P0, PT, R0, 0x1f, PT ;  /* 0x0000001f0000780c */ /* 0x000fc80003f05270 */
[----:B------:R-:W-:-:S13]  /*1d400*/  ISETP.GE.OR P1, PT, R0, UR4, !P0 ;  /* 0x0000000400007c0c */ /* 0x000fda000c726670 */
[----:B0-----:R-:W0:Y:S02]  /*1d410*/  @!P1 LDC.64 R2, c[0x0][0xc80] ;  /* 0x00032000ff029b82 */ /* 0x001e240000000a00 */
        /* <DEDUP_REMOVED lines=34> */
.L_x_1933:
        /* <DEDUP_REMOVED lines=12> */
.L_x_1932:
[----:B------:R-:W-:Y:S05]  /*1d700*/  BSYNC B0 ;  /* 0x0000000000007941 */ /* 0x000fea0003800000 */
.L_x_1931:
        /* <DEDUP_REMOVED lines=21> */
.L_x_1929:
        /* <DEDUP_REMOVED lines=20> */
.L_x_1934:
[----:B-12---:R-:W-:Y:S01]  /*1d9a0*/  IMAD.MOV R5, RZ, RZ, -R3 ;  /* 0x000000ffff057224 */ /* 0x006fe200078e0a03 */
[----:B------:R-:W-:Y:S01]  /*1d9b0*/  IABS R7, R9 ;  /* 0x0000000900077213 */ /* 0x000fe20000000000 */
[----:B---3--:R-:W-:Y:S02]  /*1d9c0*/  IMAD R16, R16, UR5, R8 ;  /* 0x0000000510107c24 */ /* 0x008fe4000f8e0208 */
        /* <DEDUP_REMOVED lines=22> */
[----:B------:R-:W-:Y:S01]  /*1db30*/  VIADDMNMX R11, R10, UR5, R11, PT ;  /* 0x000000050a0b7c46 */ /* 0x000fe2000b80010b */
[----:B------:R-:W-:-:S03]  /*1db40*/  IMAD.IADD R5, R8, 0x1, R5 ;  /* 0x0000000108057824 */ /* 0x000fc600078e0205 */
[----:B------:R-:W-:-:S04]  /*1db50*/  IABS R7, R11 ;  /* 0x0000000b00077213 */ /* 0x000fc80000000000 */
[----:B------:R-:W1:Y:S08]  /*1db60*/  I2F.RP R10, R7 ;  /* 0x00000007000a7306 */ /* 0x000e700000209400 */
[----:B-1----:R-:W1:Y:S02]  /*1db70*/  MUFU.RCP R10, R10 ;  /* 0x0000000a000a7308 */ /* 0x002e640000001000 */
[----:B-1----:R-:W-:Y:S01]  /*1db80*/  VIADD R3, R10, 0xffffffe ;  /* 0x0ffffffe0a037836 */ /* 0x002fe20000000000 */
[----:B------:R-:W-:-:S05]  /*1db90*/  IABS R10, R11 ;  /* 0x0000000b000a7213 */ /* 0x000fca0000000000 */
[----:B------:R-:W1:Y:S01]  /*1dba0*/  F2I.FTZ.U32.TRUNC.NTZ R3, R3 ;  /* 0x0000000300037305 */ /* 0x000e62000021f000 */
[----:B------:R-:W-:Y:S02]  /*1dbb0*/  IMAD.MOV R10, RZ, RZ, -R10 ;  /* 0x000000ffff0a7224 */ /* 0x000fe400078e0a0a */
[----:B-1----:R-:W-:-:S04]  /*1dbc0*/  IMAD.MOV R2, RZ, RZ, -R3 ;  /* 0x000000ffff027224 */ /* 0x002fc800078e0a03 */
[----:B------:R-:W-:Y:S02]  /*1dbd0*/  IMAD R9, R2, R7, RZ ;  /* 0x0000000702097224 */ /* 0x000fe400078e02ff */
[----:B------:R-:W-:-:S04]  /*1dbe0*/  IMAD.MOV.U32 R2, RZ, RZ, RZ ;  /* 0x000000ffff027224 */ /* 0x000fc800078e00ff */
[----:B------:R-:W-:Y:S01]  /*1dbf0*/  IMAD.HI.U32 R2, R3, R9, R2 ;  /* 0x0000000903027227 */ /* 0x000fe200078e0002 */
[----:B------:R-:W-:Y:S02]  /*1dc00*/  IABS R9, R8 ;  /* 0x0000000800097213 */ /* 0x000fe40000000000 */
[----:B------:R-:W-:-:S03]  /*1dc10*/  LOP3.LUT R3, R8, R11, RZ, 0x3c, !PT ;  /* 0x0000000b08037212 */ /* 0x000fc600078e3cff */
        /* <DEDUP_REMOVED lines=16> */
.L_x_1930:
[----:B------:R-:W-:Y:S02]  /*1dd20*/  IMAD.MOV.U32 R17, RZ, RZ, RZ ;  /* 0x000000ffff117224 */ /* 0x000fe400078e00ff */
[----:B------:R-:W-:Y:S02]  /*1dd30*/  IMAD.U32 R16, RZ, RZ, UR6 ;  /* 0x00000006ff107e24 */ /* 0x000fe4000f8e00ff */
[----:B------:R-:W-:-:S07]  /*1dd40*/  IMAD.MOV.U32 R18, RZ, RZ, RZ ;  /* 0x000000ffff127224 */ /* 0x000fce00078e00ff */
.L_x_1935:
[----:B------:R-:W-:-:S13]  /*1dd50*/  ISETP.NE.AND P0, PT, R0, RZ, PT ;  /* 0x000000ff0000720c */ /* 0x000fda0003f05270 */
[----:B------:R-:W1:Y:S01]  /*1dd60*/  @!P0 S2R R3, SR_CgaCtaId ;  /* 0x0000000000038919 */ /* 0x000e620000008800 */
[----:B------:R-:W-:-:S04]  /*1dd70*/  @!P0 MOV R0, 0x400 ;  /* 0x0000040000008802 */ /* 0x000fc80000000f00 */
[----:B-1----:R-:W-:-:S05]  /*1dd80*/  @!P0 LEA R0, R3, R0, 0x18 ;  /* 0x0000000003008211 */ /* 0x002fca00078ec0ff */
[----:B------:R1:W-:Y:S01]  /*1dd90*/  @!P0 STS.128 [R0+0x288d0], R16 ;  /* 0x0288d01000008388 */ /* 0x0003e20000000c00 */
[----:B------:R-:W-:Y:S06]  /*1dda0*/  BAR.ARV 0x5, 0x180 ;  /* 0x0146000000007b1d */ /* 0x000fec0000002000 */
.L_x_1928:
[----:B-1----:R-:W-:Y:S01]  /*1ddb0*/  IMAD.MOV.U32 R0, RZ, RZ, 0x1 ;  /* 0x00000001ff007424 */ /* 0x002fe200078e00ff */
[----:B------:R1:W-:Y:S01]  /*1ddc0*/  STL [R1+0x4], RZ ;  /* 0x000004ff01007387 */ /* 0x0003e20000100800 */
[----:B------:R-:W-:Y:S02]  /*1ddd0*/  ULDC UR4, c[0x0][0xc3c] ;  /* 0x00030f0000047ab9 */ /* 0x000fe40000000800 */
[----:B--2---:R-:W-:Y:S01]  /*1dde0*/  ISETP.GE.AND P0, PT, R19, UR4, PT ;  /* 0x0000000413007c0c */ /* 0x004fe2000bf06270 */
[----:B------:R1:W-:Y:S04]  /*1ddf0*/  STL [R1+0x10], R0 ;  /* 0x0000100001007387 */ /* 0x0003e80000100800 */
[----:B------:R1:W-:Y:S08]  /*1de00*/  STL [R1+0x48], RZ ;  /* 0x000048ff01007387 */ /* 0x0003f00000100800 */
[----:B-1----:R-:W-:Y:S05]  /*1de10*/  @P0 BRA `(.L_x_1936) ;  /* 0x0000006c000c0947 */ /* 0x002fea0003800000 */
[----:B------:R-:W1:Y:S01]  /*1de20*/  S2UR UR5, SR_CgaCtaId ;  /* 0x00000000000579c3 */ /* 0x000e620000008800 */
[C---:B------:R-:W-:Y:S01]  /*1de30*/  IMAD.SHL.U32 R0, R4.reuse, 0x8, RZ ;  /* 0x0000000804007824 */ /* 0x040fe200078e00ff */
[----:B------:R-:W-:Y:S01]  /*1de40*/  LOP3.LUT R5, R4, 0x7f, RZ, 0xc0, !PT ;  /* 0x0000007f04057812 */ /* 0x000fe200078ec0ff */
[----:B------:R-:W-:Y:S01]  /*1de50*/  UMOV UR4, 0x400 ;  /* 0x0000040000047882 */ /* 0x000fe20000000000 */
[----:B------:R-:W-:Y:S01]  /*1de60*/  BSSY B8, `(.L_x_1936) ;  /* 0x00006be000087945 */ /* 0x000fe20003800000 */
[----:B------:R-:W-:Y:S01]  /*1de70*/  ULDC.64 UR40, c[0x0][0x198] ;  /* 0x0000660000287ab9 */ /* 0x000fe20000000a00 */
[----:B------:R-:W-:Y:S01]  /*1de80*/  LOP3.LUT R3, R0, 0x1f8, RZ, 0xc0, !PT ;  /* 0x000001f800037812 */ /* 0x000fe200078ec0ff */
[----:B0-----:R-:W-:Y:S01]  /*1de90*/  IMAD.SHL.U32 R2, R5, 0x8, RZ ;  /* 0x0000000805027824 */ /* 0x001fe200078e00ff */
[----:B------:R-:W-:Y:S01]  /*1dea0*/  SHF.R.U32.HI R5, RZ, 0x3, R5 ;  /* 0x00000003ff057819 */ /* 0x000fe20000011605 */
[----:B------:R-:W-:Y:S01]  /*1deb0*/  ULDC UR36, c[0x0][0xc] ;  /* 0x0000030000247ab9 */ /* 0x000fe20000000800 */
[----:B------:R-:W-:Y:S01]  /*1dec0*/  LOP3.LUT R3, R3, 0x38, R4, 0x78, !PT ;  /* 0x0000003803037812 */ /* 0x000fe200078e7804 */
[----:B------:R-:W-:Y:S01]  /*1ded0*/  IMAD.SHL.U32 R4, R4, 0x10, RZ ;  /* 0x0000001004047824 */ /* 0x000fe200078e00ff */
[----:B------:R-:W-:-:S02]  /*1dee0*/  LOP3.LUT R0, R0, 0x38, RZ, 0xc0, !PT ;  /* 0x0000003800007812 */ /* 0x000fc400078ec0ff */
[----:B------:R-:W-:Y:S02]  /*1def0*/  LOP3.LUT R2, R3, 0x200, R2, 0xf8, !PT ;  /* 0x0000020003027812 */ /* 0x000fe400078ef802 */
[----:B------:R-:W-:Y:S02]  /*1df00*/  LOP3.LUT R4, R5, 0x70, R4, 0xf8, !PT ;  /* 0x0000007005047812 */ /* 0x000fe400078ef804 */
[----:B------:R-:W-:Y:S01]  /*1df10*/  LOP3.LUT R0, R0, 0x40, RZ, 0xfc, !PT ;  /* 0x0000004000007812 */ /* 0x000fe200078efcff */
[----:B-1----:R-:W-:-:S06]  /*1df20*/  ULEA UR4, UR5, UR4, 0x18 ;  /* 0x0000000405047291 */ /* 0x002fcc000f8ec03f */
[----:B------:R-:W-:-:S05]  /*1df30*/  IMAD.U32 R3, RZ, RZ, UR4 ;  /* 0x00000004ff037e24 */ /* 0x000fca000f8e00ff */
[----:B------:R0:W-:Y:S02]  /*1df40*/  STL [R1], R3 ;  /* 0x0000000301007387 */ /* 0x0001e40000100800 */
[----:B0-----:R-:W-:Y:S02]  /*1df50*/  IMAD R3, R2, 0x2, R3 ;  /* 0x0000000202037824 */ /* 0x001fe400078e0203 */
[----:B------:R-:W-:-:S03]  /*1df60*/  IMAD.MOV.U32 R2, RZ, RZ, 0x1 ;  /* 0x00000001ff027424 */ /* 0x000fc600078e00ff */
[----:B------:R0:W-:Y:S04]  /*1df70*/  STL [R1+0x2c], R3 ;  /* 0x00002c0301007387 */ /* 0x0001e80000100800 */
[----:B------:R0:W-:Y:S04]  /*1df80*/  STL [R1+0x48], RZ ;  /* 0x000048ff01007387 */ /* 0x0001e80000100800 */
[----:B------:R0:W-:Y:S04]  /*1df90*/  STL [R1+0x1c], R2 ;  /* 0x00001c0201007387 */ /* 0x0001e80000100800 */
[----:B------:R0:W-:Y:S04]  /*1dfa0*/  STL [R1+0x18], RZ ;  /* 0x000018ff01007387 */ /* 0x0001e80000100800 */
[----:B------:R0:W-:Y:S04]  /*1dfb0*/  STL [R1+0x4], RZ ;  /* 0x000004ff01007387 */ /* 0x0001e80000100800 */
[----:B------:R0:W-:Y:S02]  /*1dfc0*/  STL [R1+0x10], R2 ;  /* 0x0000100201007387 */ /* 0x0001e40000100800 */
.L_x_2087:
[----:B------:R-:W-:Y:S05]  /*1dfd0*/  YIELD ;  /* 0x0000000000007946 */ /* 0x000fea0003800000 */
[----:B------:R-:W-:Y:S01]  /*1dfe0*/  ULDC.64 UR4, c[0x0][0xa28] ;  /* 0x00028a0000047ab9 */ /* 0x000fe20000000a00 */
[----:B--2---:R-:W-:Y:S02]  /*1dff0*/  CS2R R6, SRZ ;  /* 0x0000000000067805 */ /* 0x004fe4000001ff00 */
[----:B------:R-:W-:Y:S01]  /*1e000*/  ISETP.NE.U32.AND P0, PT, RZ, UR4, PT ;  /* 0x00000004ff007c0c */ /* 0x000fe2000bf05070 */
[----:B-1----:R-:W1:Y:S01]  /*1e010*/  LDC.64 R12, c[0x0][0xa00] ;  /* 0x00028000ff0c7b82 */ /* 0x002e620000000a00 */
[----:B------:R-:W-:Y:S01]  /*1e020*/  ULDC.64 UR6, c[0x0][0xa08] ;  /* 0x0002820000067ab9 */ /* 0x000fe20000000a00 */
[----:B------:R-:W-:Y:S01]  /*1e030*/  ULDC.64 UR8, c[0x0][0xa10] ;  /* 0x0002840000087ab9 */ /* 0x000fe20000000a00 */
[----:B------:R-:W-:Y:S01]  /*1e040*/  ISETP.NE.AND.EX P0, PT, RZ, UR5, PT, P0 ;  /* 0x00000005ff007c0c */ /* 0x000fe2000bf05300 */
[----:B------:R-:W-:-:S04]  /*1e050*/  ULDC.64 UR4, c[0x0][0xa18] ;  /* 0x0002860000047ab9 */ /* 0x000fc80000000a00 */
[----:B------:R-:W2:Y:S08]  /*1e060*/  LDC.64 R4, c[0x0][0xa08] ;  /* 0x00028200ff047b82 */ /* 0x000eb00000000a00 */
[----:B0-----:R-:W0:Y:S02]  /*1e070*/  @P0 LDC.64 R2, c[0x0][0xa28] ;  /* 0x00028a00ff020b82 */ /* 0x001e240000000a00 */
[----:B0-----:R-:W-:-:S05]  /*1e080*/  @P0 IMAD.WIDE R2, R19, 0x4, R2 ;  /* 0x0000000413020825 */ /* 0x001fca00078e0202 */
[----:B------:R0:W5:Y:S01]  /*1e090*/  @P0 LDG.E R6, desc[UR38][R2.64] ;  /* 0x0000002602060981 */ /* 0x000162000c1e1900 */
[----:B------:R-:W-:Y:S01]  /*1e0a0*/  ISETP.NE.U32.AND P0, PT, RZ, UR4, PT ;  /* 0x00000004ff007c0c */ /* 0x000fe2000bf05070 */
[----:B-1----:R-:W-:Y:S01]  /*1e0b0*/  IMAD.WIDE R12, R19, 0x4, R12 ;  /* 0x00000004130c7825 */ /* 0x002fe200078e020c */
[----:B------:R-:W-:Y:S02]  /*1e0c0*/  ISETP.NE.U32.AND P2, PT, RZ, UR6, PT ;  /* 0x00000006ff007c0c */ /* 0x000fe4000bf45070 */
[----:B------:R-:W-:Y:S01]  /*1e0d0*/  ISETP.NE.AND.EX P0, PT, RZ, UR5, PT, P0 ;  /* 0x00000005ff007c0c */ /* 0x000fe2000bf05300 */
[----:B------:R-:W-:Y:S01]  /*1e0e0*/  ULDC.64 UR4, c[0x0][0xa00] ;  /* 0x0002800000047ab9 */ /* 0x000fe20000000a00 */
[----:B------:R-:W-:Y:S01]  /*1e0f0*/  ISETP.NE.U32.AND P4, PT, RZ, UR8, PT ;  /* 0x00000008ff007c0c */ /* 0x000fe2000bf85070 */
[----:B------:R-:W-:Y:S01]  /*1e100*/  IMAD.MOV.U32 R8, RZ, RZ, RZ ;  /* 0x000000ffff087224 */ /* 0x000fe200078e00ff */
[----:B------:R-:W-:Y:S01]  /*1e110*/  ISETP.NE.U32.AND P1, PT, RZ, UR4, PT ;  /* 0x00000004ff007c0c */ /* 0x000fe2000bf25070 */
[----:B0-----:R-:W0:Y:S01]  /*1e120*/  LDC.64 R2, c[0x0][0xa10] ;  /* 0x00028400ff027b82 */ /* 0x001e220000000a00 */
[----:B---3--:R-:W-:-:S02]  /*1e130*/  IMAD.MOV.U32 R0, RZ, RZ, RZ ;  /* 0x000000ffff007224 */ /* 0x008fc400078e00ff */
[----:B------:R-:W-:Y:S01]  /*1e140*/  ISETP.NE.AND.EX P3, PT, RZ, UR5, PT, P1 ;  /* 0x00000005ff007c0c */ /* 0x000fe2000bf65310 */
[----:B--2---:R-:W-:-:S04]  /*1e150*/  IMAD.WIDE R4, R19, 0x4, R4 ;  /* 0x0000000413047825 */ /* 0x004fc800078e0204 */
[----:B------:R-:W1:Y:S01]  /*1e160*/  @P0 LDC.64 R10, c[0x0][0xa18] ;  /* 0x00028600ff0a0b82 */ /* 0x000e620000000a00 */
[----:B------:R-:W-:Y:S01]  /*1e170*/  ULDC UR4, c[0x0][0x288] ;  /* 0x0000a20000047ab9 */ /* 0x000fe20000000800 */
[----:B------:R-:W-:Y:S02]  /*1e180*/  ISETP.NE.AND.EX P1, PT, RZ, UR7, PT, P2 ;  /* 0x00000007ff007c0c */ /* 0x000fe4000bf25320 */
[----:B------:R-:W-:-:S04]  /*1e190*/  ISETP.NE.AND.EX P2, PT, RZ, UR9, PT, P4 ;  /* 0x00000009ff007c0c */ /* 0x000fc8000bf45340 */
[----:B------:R-:W2:Y:S07]  /*1e1a0*/  @P3 LDG.E R7, desc[UR38][R12.64] ;  /* 0x000000260c073981 */ /* 0x000eae000c1e1900 */
[----:B------:R-:W5:Y:S01]  /*1e1b0*/  @P1 LDG.E R8, desc[UR38][R4.64] ;  /* 0x0000002604081981 */ /* 0x000f62000c1e1900 */
        /* <DEDUP_REMOVED lines=12> */
[----:B------:R-:W-:-:S03]  /*1e280*/  UIMAD UR4, UR4, UR5, URZ ;  /* 0x00000005040472a4 */ /* 0x000fc6000f8e023f */
[----:B------:R-:W-:Y:S02]  /*1e290*/  ULDC UR5, c[0x0][0x348] ;  /* 0x0000d20000057ab9 */ /* 0x000fe40000000800 */
[----:B0-----:R-:W-:Y:S01]  /*1e2a0*/  IMAD.U32 R10, RZ, RZ, UR5 ;  /* 0x00000005ff0a7e24 */ /* 0x001fe2000f8e00ff */
[----:B--2---:R0:W-:Y:S01]  /*1e2b0*/  STL [R1+0x38], R7 ;  /* 0x0000380701007387 */ /* 0x0041e20000100800 */
[----:B------:R-:W-:Y:S02]  /*1e2c0*/  IMAD.MOV.U32 R11, RZ, RZ, R7 ;  /* 0x000000ffff0b7224 */ /* 0x000fe400078e0007 */
[----:B0-----:R-:W-:Y:S01]  /*1e2d0*/  IMAD.U32 R7, RZ, RZ, UR4 ;  /* 0x00000004ff077e24 */ /* 0x001fe2000f8e00ff */
[----:B------:R-:W-:Y:S06]  /*1e2e0*/  @P0 BRA `(.L_x_1937) ;  /* 0x0000000000140947 */ /* 0x000fec0003800000 */
[----:B------:R-:W-:Y:S05]  /*1e2f0*/  @!P3 BRA `(.L_x_1937) ;  /* 0x000000000010b947 */ /* 0x000fea0003800000 */
[----:B------:R-:W2:Y:S04]  /*1e300*/  LDG.E R9, desc[UR38][R12.64] ;  /* 0x000000260c097981 */ /* 0x000ea8000c1e1900 */
[----:B------:R-:W2:Y:S02]  /*1e310*/  LDG.E R12, desc[UR38][R12.64+0x4] ;  /* 0x000004260c0c7981 */ /* 0x000ea4000c1e1900 */
[----:B--2---:R-:W-:-:S05]  /*1e320*/  IMAD.IADD R11, R12, 0x1, -R9 ;  /* 0x000000010c0b7824 */ /* 0x004fca00078e0a09 */
[----:B------:R0:W-:Y:S02]  /*1e330*/  STL [R1+0x38], R11 ;  /* 0x0000380b01007387 */ /* 0x0001e40000100800 */
.L_x_1937:
[----:B-----5:R-:W-:Y:S01]  /*1e340*/  IMAD.IADD R8, R8, 0x1, R6 ;  /* 0x0000000108087824 */ /* 0x020fe200078e0206 */
[----:B------:R-:W-:Y:S02]  /*1e350*/  ULDC.64 UR4, c[0x0][0xa20] ;  /* 0x0002880000047ab9 */ /* 0x000fe40000000a00 */
[----:B------:R-:W-:Y:S02]  /*1e360*/  ISETP.NE.U32.AND P0, PT, RZ, UR4, PT ;  /* 0x00000004ff007c0c */ /* 0x000fe4000bf05070 */
[----:B------:R1:W-:Y:S02]  /*1e370*/  STL [R1+0x14], R8 ;  /* 0x0000140801007387 */ /* 0x0003e40000100800 */
[----:B------:R-:W-:-:S13]  /*1e380*/  ISETP.NE.AND.EX P0, PT, RZ, UR5, PT, P0 ;  /* 0x00000005ff007c0c */ /* 0x000fda000bf05300 */
[----:B-1----:R-:W-:Y:S05]  /*1e390*/  @!P0 BRA `(.L_x_1938) ;  /* 0x0000000000108947 */ /* 0x002fea0003800000 */
[----:B------:R-:W1:Y:S02]  /*1e3a0*/  LDC.64 R4, c[0x0][0xa20] ;  /* 0x00028800ff047b82 */ /* 0x000e640000000a00 */
[----:B-1----:R-:W-:-:S05]  /*1e3b0*/  IMAD.WIDE R4, R19, 0x4, R4 ;  /* 0x0000000413047825 */ /* 0x002fca00078e0204 */
[----:B------:R1:W5:Y:S01]  /*1e3c0*/  LDG.E R7, desc[UR38][R4.64] ;  /* 0x0000002604077981 */ /* 0x000362000c1e1900 */
[----:B------:R-:W-:Y:S05]  /*1e3d0*/  BRA `(.L_x_1939) ;  /* 0x0000000000107947 */ /* 0x000fea0003800000 */
.L_x_1938:
[----:B------:R-:W-:Y:S05]  /*1e3e0*/  @!P1 BRA `(.L_x_1939) ;  /* 0x00000000000c9947 */ /* 0x000fea0003800000 */
[----:B------:R-:W2:Y:S04]  /*1e3f0*/  LDG.E R7, desc[UR38][R4.64] ;  /* 0x0000002604077981 */ /* 0x000ea8000c1e1900 */
[----:B------:R-:W2:Y:S02]  /*1e400*/  LDG.E R4, desc[UR38][R4.64+0x4] ;  /* 0x0000042604047981 */ /* 0x000ea4000c1e1900 */
[----:B--2---:R-:W-:-:S07]  /*1e410*/  IMAD.IADD R7, R4, 0x1, -R7 ;  /* 0x0000000104077824 */ /* 0x004fce00078e0a07 */
.L_x_1939:
[----:B-1----:R-:W2:Y:S04]  /*1e420*/  @P2 LDG.E R4, desc[UR38][R2.64] ;  /* 0x0000002602042981 */ /* 0x002ea8000c1e1900 */
[----:B------:R1:W2:Y:S01]  /*1e430*/  @P2 LDG.E R2, desc[UR38][R2.64+0x4] ;  /* 0x0000042602022981 */ /* 0x0002a2000c1e1900 */
[----:B------:R-:W-:Y:S02]  /*1e440*/  IMAD.SHL.U32 R12, R17, 0x80, RZ ;  /* 0x00000080110c7824 */ /* 0x000fe400078e00ff */
[----:B-----5:R-:W-:Y:S02]  /*1e450*/  IMAD.IADD R9, R7, 0x1, -R6 ;  /* 0x0000000107097824 */ /* 0x020fe400078e0a06 */
[----:B------:R-:W-:Y:S01]  /*1e460*/  VIADD R7, R12, 0x7f ;  /* 0x0000007f0c077836 */ /* 0x000fe20000000000 */
[----:B------:R3:W-:Y:S01]  /*1e470*/  STL [R1+0x30], R12 ;  /* 0x0000300c01007387 */ /* 0x0007e20000100800 */
[----:B-1----:R-:W1:Y:S02]  /*1e480*/  LDC R3, c[0x0][0x448] ;  /* 0x00011200ff037b82 */ /* 0x002e640000000800 */
[----:B-1----:R-:W-:-:S13]  /*1e490*/  ISETP.NE.AND P1, PT, R3, 0x1, PT ;  /* 0x000000010300780c */ /* 0x002fda0003f25270 */
[----:B------:R-:W1:Y:S08]  /*1e4a0*/  @P1 LDC R3, c[0x0][0x44c] ;  /* 0x00011300ff031b82 */ /* 0x000e700000000800 */
[----:B------:R-:W4:Y:S01]  /*1e4b0*/  @P1 LDC R5, c[0x0][0x450] ;  /* 0x00011400ff051b82 */ /* 0x000f220000000800 */
[----:B--2---:R-:W-:Y:S02]  /*1e4c0*/  @P2 IMAD.IADD R10, R2, 0x1, -R4 ;  /* 0x00000001020a2824 */ /* 0x004fe400078e0a04 */
[----:B-1----:R-:W-:-:S04]  /*1e4d0*/  @P1 IMAD.HI.U32 R2, R7, R3, RZ ;  /* 0x0000000307021227 */ /* 0x002fc800078e00ff */
[----:B------:R-:W-:Y:S01]  /*1e4e0*/  IMAD.IADD R6, R9, 0x1, R10 ;  /* 0x0000000109067824 */ /* 0x000fe200078e020a */
[----:B----4-:R-:W-:-:S03]  /*1e4f0*/  @P1 SHF.R.U32.HI R7, RZ, R5, R2 ;  /* 0x00000005ff071219 */ /* 0x010fc60000011602 */
[C---:B------:R-:W-:Y:S01]  /*1e500*/  VIADD R2, R6.reuse, 0x7f ;  /* 0x0000007f06027836 */ /* 0x040fe20000000000 */
[----:B------:R-:W-:-:S04]  /*1e510*/  IADD3 R17, R6, 0x1, -R11 ;  /* 0x0000000106117810 */ /* 0x000fc80007ffe80b */
[----:B------:R-:W-:Y:S01]  /*1e520*/  SHF.R.S32.HI R3, RZ, 0x1f, R2 ;  /* 0x0000001fff037819 */ /* 0x000fe20000011402 */
[----:B------:R-:W-:-:S03]  /*1e530*/  IMAD.IADD R7, R17, 0x1, R7 ;  /* 0x0000000111077824 */ /* 0x000fc600078e0207 */
[----:B------:R-:W-:Y:S02]  /*1e540*/  LEA.HI R21, R3, R2, RZ, 0x7 ;  /* 0x0000000203157211 */ /* 0x000fe400078f38ff */
[----:B------:R-:W1:Y:S02]  /*1e550*/  LDC.64 R2, c[0x0][0x9e0] ;  /* 0x00027800ff027b82 */ /* 0x000e640000000a00 */
[----:B------:R-:W-:Y:S02]  /*1e560*/  SHF.R.S32.HI R21, RZ, 0x7, R21 ;  /* 0x00000007ff157819 */ /* 0x000fe40000011415 */
[----:B-1----:R-:W-:Y:S01]  /*1e570*/  ISETP.GE.AND P3, PT, R3, 0x1, PT ;  /* 0x000000010300780c */ /* 0x002fe20003f66270 */
        /* <DEDUP_REMOVED lines=13> */
.L_x_1942:
[----:B------:R-:W-:-:S13]  /*1e650*/  ISETP.NE.AND P0, PT, R3, 0x1, PT ;  /* 0x000000010300780c */ /* 0x000fda0003f05270 */
[----:B------:R-:W1:Y:S02]  /*1e660*/  @P0 LDC.64 R4, c[0x0][0x9e8] ;  /* 0x00027a00ff040b82 */ /* 0x000e640000000a00 */
[----:B-1----:R-:W-:-:S05]  /*1e670*/  @P0 IMAD.HI.U32 R4, R2, R4, RZ ;  /* 0x0000000402040227 */ /* 0x002fca00078e00ff */
[----:B------:R-:W-:-:S07]  /*1e680*/  @P0 SHF.R.U32.HI R2, RZ, R5, R4 ;  /* 0x00000005ff020219 */ /* 0x000fce0000011604 */
.L_x_1943:
[----:B------:R-:W-:Y:S05]  /*1e690*/  BSYNC B0 ;  /* 0x0000000000007941 */ /* 0x000fea0003800000 */
.L_x_1941:
[----:B------:R-:W-:-:S05]  /*1e6a0*/  IMAD R2, R2, R3, R3 ;  /* 0x0000000302027224 */ /* 0x000fca00078e0203 */
[----:B------:R-:W-:-:S07]  /*1e6b0*/  VIMNMX R8, R8, R2, PT ;  /* 0x0000000208087248 */ /* 0x000fce0003fe0100 */
.L_x_1940:
[----:B------:R-:W1:Y:S01]  /*1e6c0*/  @P1 LDC R4, c[0x0][0x44c] ;  /* 0x00011300ff041b82 */ /* 0x000e620000000800 */
[----:B------:R-:W-:Y:S01]  /*1e6d0*/  IMAD.MOV.U32 R2, RZ, RZ, R12 ;  /* 0x000000ffff027224 */ /* 0x000fe200078e000c */
[----:B------:R-:W-:Y:S01]  /*1e6e0*/  ULDC UR4, c[0x0][0x9dc] ;  /* 0x0002770000047ab9 */ /* 0x000fe20000000800 */
[----:B------:R-:W-:-:S05]  /*1e6f0*/  IMAD.IADD R20, R6, 0x1, -R11 ;  /* 0x0000000106147824 */ /* 0x000fca00078e0a0b */
[----:B------:R-:W2:Y:S01]  /*1e700*/  @P1 LDC R5, c[0x0][0x450] ;  /* 0x00011400ff051b82 */ /* 0x000ea20000000800 */
[----:B-1----:R-:W-:-:S05]  /*1e710*/  @P1 IMAD.HI.U32 R4, R12, R4, RZ ;  /* 0x000000040c041227 */ /* 0x002fca00078e00ff */
        /* <DEDUP_REMOVED lines=14> */
.L_x_1946:
[----:B------:R-:W-:-:S13]  /*1e800*/  ISETP.NE.AND P0, PT, R3, 0x1, PT ;  /* 0x000000010300780c */ /* 0x000fda0003f05270 */
[----:B------:R-:W1:Y:S02]  /*1e810*/  @P0 LDC.64 R4, c[0x0][0x9e8] ;  /* 0x00027a00ff040b82 */ /* 0x000e640000000a00 */
[----:B-1----:R-:W-:-:S05]  /*1e820*/  @P0 IMAD.HI.U32 R4, R6, R4, RZ ;  /* 0x0000000406040227 */ /* 0x002fca00078e00ff */
[----:B------:R-:W-:-:S07]  /*1e830*/  @P0 SHF.R.U32.HI R6, RZ, R5, R4 ;  /* 0x00000005ff060219 */ /* 0x000fce0000011604 */
.L_x_1947:
[----:B------:R-:W-:Y:S05]  /*1e840*/  BSYNC B0 ;  /* 0x0000000000007941 */ /* 0x000fea0003800000 */
.L_x_1945:
[----:B------:R-:W-:-:S05]  /*1e850*/  IMAD R3, R6, R3, RZ ;  /* 0x0000000306037224 */ /* 0x000fca00078e02ff */
[----:B------:R-:W-:-:S07]  /*1e860*/  VIMNMX R2, R2, R3, !PT ;  /* 0x0000000302027248 */ /* 0x000fce0007fe0100 */
.L_x_1944:
[----:B------:R-:W-:Y:S01]  /*1e870*/  VIADD R8, R8, 0x7f ;  /* 0x0000007f08087836 */ /* 0x000fe20000000000 */
[----:B------:R-:W-:Y:S04]  /*1e880*/  BSSY B0, `(.L_x_1948) ;  /* 0x000012f000007945 */ /* 0x000fe80003800000 */
[----:B------:R-:W-:-:S04]  /*1e890*/  SHF.R.S32.HI R3, RZ, 0x1f, R8 ;  /* 0x0000001fff037819 */ /* 0x000fc80000011408 */
[----:B------:R-:W-:Y:S02]  /*1e8a0*/  LEA.HI R4, R3, R8, RZ, 0x7 ;  /* 0x0000000803047211 */ /* 0x000fe400078f38ff */
[----:B------:R-:W-:Y:S02]  /*1e8b0*/  SHF.R.S32.HI R3, RZ, 0x1f, R2 ;  /* 0x0000001fff037819 */ /* 0x000fe40000011402 */
[----:B------:R-:W-:Y:S02]  /*1e8c0*/  SHF.R.S32.HI R4, RZ, 0x7, R4 ;  /* 0x00000007ff047819 */ /* 0x000fe40000011404 */
[----:B------:R-:W-:-:S04]  /*1e8d0*/  LEA.HI R2, R3, R2, RZ, 0x7 ;  /* 0x0000000203027211 */ /* 0x000fc800078f38ff */
[----:B------:R-:W-:-:S04]  /*1e8e0*/  SHF.R.S32.HI R2, RZ, 0x7, R2 ;  /* 0x00000007ff027819 */ /* 0x000fc80000011402 */
[----:B------:R-:W-:Y:S02]  /*1e8f0*/  VIMNMX R3, RZ, R2, !PT ;  /* 0x00000002ff037248 */ /* 0x000fe40007fe0100 */
[----:B------:R-:W-:-:S03]  /*1e900*/  VIMNMX R2, R21, R4, PT ;  /* 0x0000000415027248 */ /* 0x000fc60003fe0100 */
[--C-:B------:R-:W-:Y:S02]  /*1e910*/  IMAD R3, R3, 0x80, -R9.reuse ;  /* 0x0000008003037824 */ /* 0x100fe400078e0a09 */
[----:B------:R-:W-:-:S03]  /*1e920*/  IMAD R2, R2, 0x80, -R9 ;  /* 0x0000008002027824 */ /* 0x000fc600078e0a09 */
[----:B------:R-:W-:Y:S02]  /*1e930*/  VIMNMX R3, RZ, R3, !PT ;  /* 0x00000003ff037248 */ /* 0x000fe40007fe0100 */
[----:B------:R-:W-:-:S04]  /*1e940*/  VIMNMX R2, R2, R10, PT ;  /* 0x0000000a02027248 */ /* 0x000fc80003fe0100 */
[----:B------:R-:W-:Y:S02]  /*1e950*/  ISETP.GT.AND P0, PT, R2, R3, PT ;  /* 0x000000030200720c */ /* 0x000fe40003f04270 */
[----:B------:R-:W-:-:S11]  /*1e960*/  SHF.R.U32.HI R3, RZ, 0x7, R3 ;  /* 0x00000007ff037819 */ /* 0x000fd60000011603 */
[----:B------:R-:W-:-:S05]  /*1e970*/  @P0 VIADD R2, R2, 0x7f ;  /* 0x0000007f02020836 */ /* 0x000fca0000000000 */
[----:B------:R-:W-:-:S04]  /*1e980*/  @P0 SHF.R.S32.HI R4, RZ, 0x1f, R2 ;  /* 0x0000001fff040819 */ /* 0x000fc80000011402 */
[----:B------:R-:W-:Y:S01]  /*1e990*/  @P0 LEA.HI R2, R4, R2, RZ, 0x7 ;  /* 0x0000000204020211 */ /* 0x000fe200078f38ff */
[----:B------:R-:W-:-:S03]  /*1e9a0*/  IMAD.MOV.U32 R4, RZ, RZ, R3 ;  /* 0x000000ffff047224 */ /* 0x000fc600078e0003 */
[----:B------:R-:W-:Y:S02]  /*1e9b0*/  @P0 SHF.R.S32.HI R4, RZ, 0x7, R2 ;  /* 0x00000007ff040819 */ /* 0x000fe40000011402 */
[----:B------:R-:W-:Y:S02]  /*1e9c0*/  PLOP3.LUT P0, PT, PT, PT, PT, 0x80, 0x0 ;  /* 0x000000000000781c */ /* 0x000fe40003f0f070 */
[----:B------:R-:W-:-:S13]  /*1e9d0*/  ISETP.GT.AND P1, PT, R4, R3, PT ;  /* 0x000000030400720c */ /* 0x000fda0003f24270 */
[----:B------:R-:W-:Y:S05]  /*1e9e0*/  @!P1 BRA `(.L_x_1949) ;  /* 0x0000001000609947 */ /* 0x000fea0003800000 */
[----:B------:R-:W-:Y:S01]  /*1e9f0*/  UMOV UR4, 0xffffffff ;  /* 0xffffffff00047882 */ /* 0x000fe20000000000 */
[----:B------:R-:W-:Y:S02]  /*1ea00*/  SEL R2, R19, RZ, !P2 ;  /* 0x000000ff13027207 */ /* 0x000fe40005000000 */
[----:B------:R-:W-:Y:S05]  /*1ea10*/  BRA.DIV UR4, `(.L_x_1950) ;  /* 0x0000007e04e87947 */ /* 0x000fea000b800000 */
[----:B------:R-:W1:Y:S02]  /*1ea20*/  S2R R5, SR_TID.X ;  /* 0x0000000000057919 */ /* 0x000e640000002100 */
[----:B-1----:R-:W-:-:S04]  /*1ea30*/  SHF.R.U32.HI R5, RZ, 0x5, R5 ;  /* 0x00000005ff057819 */ /* 0x002fc80000011605 */
[----:B------:R-:W-:-:S05]  /*1ea40*/  LOP3.LUT R5, R5, 0x3, RZ, 0xc0, !PT ;  /* 0x0000000305057812 */ /* 0x000fca00078ec0ff */
[----:B------:R1:W2:Y:S02]  /*1ea50*/  SHFL.IDX PT, R14, R5, RZ, 0x1f ;  /* 0x00001fff050e7589 */ /* 0x0002a400000e0000 */
.L_x_2168:
[----:B--2---:R-:W-:Y:S02]  /*1ea60*/  ISETP.NE.AND P0, PT, R14, RZ, PT ;  /* 0x000000ff0e00720c */ /* 0x004fe40003f05270 */
[----:B------:R-:W-:-:S11]  /*1ea70*/  PLOP3.LUT P6, PT, PT, PT, PT, 0x8, 0x0 ;  /* 0x000000000000781c */ /* 0x000fd60003fce170 */
[----:B------:R-:W-:Y:S05]  /*1ea80*/  @P0 BRA `(.L_x_1951) ;  /* 0x00000000000c0947 */ /* 0x000fea0003800000 */
[----:B------:R-:W-:-:S03]  /*1ea90*/  UMOV UR4, 0xffffffff ;  /* 0xffffffff00047882 */ /* 0x000fc60000000000 */
[----:B------:R-:W-:Y:S05]  /*1eaa0*/  BRA.DIV UR4, `(.L_x_1952) ;  /* 0x0000007e04f87947 */ /* 0x000fea000b800000 */
[----:B------:R-:W-:-:S13]  /*1eab0*/  ELECT P6, URZ, PT ;  /* 0x00000000003f782f */ /* 0x000fda00038c0000 */
.L_x_1951:
[----:B-1----:R-:W2:Y:S04]  /*1eac0*/  LDL R5, [R1+0x48] ;  /* 0x0000480001057983 */ /* 0x002ea80000100800 */
[----:B------:R-:W3:Y:S01]  /*1ead0*/  LDL R7, [R1] ;  /* 0x0000000001077983 */ /* 0x000ee20000100800 */
[----:B------:R-:W-:Y:S01]  /*1eae0*/  BSSY B1, `(.L_x_1953) ;  /* 0x0000008000017945 */ /* 0x000fe20003800000 */
[----:B--2---:R-:W-:-:S05]  /*1eaf0*/  VIADD R5, R5, 0x1 ;  /* 0x0000000105057836 */ /* 0x004fca0000000000 */
[----:B------:R-:W-:-:S04]  /*1eb00*/  LEA.HI R6, R5, R5, RZ, 0x1 ;  /* 0x0000000505067211 */ /* 0x000fc800078f08ff */
[----:B------:R-:W-:-:S05]  /*1eb10*/  LOP3.LUT R6, R6, 0xfffffffe, RZ, 0xc0, !PT ;  /* 0xfffffffe06067812 */ /* 0x000fca00078ec0ff */
[----:B------:R-:W-:-:S05]  /*1eb20*/  IMAD.IADD R5, R5, 0x1, -R6 ;  /* 0x0000000105057824 */ /* 0x000fca00078e0a06 */
[----:B------:R-:W-:-:S04]  /*1eb30*/  SHF.L.U32 R5, R5, 0x1f, RZ ;  /* 0x0000001f05057819 */ /* 0x000fc800000006ff */
[----:B---3--:R-:W1:Y:S02]  /*1eb40*/  SYNCS.PHASECHK.TRANS64.TRYWAIT P0, [R7+URZ+0x28820], R5 ;  /* 0x02882005070075a7 */ /* 0x008e64000800017f */
[----:B-1----:R-:W-:Y:S05]  /*1eb50*/  @!P0 BRA `(.L_x_1954) ;  /* 0x0000007c00ec8947 */ /* 0x002fea0003800000 */
.L_x_2171:
[----:B------:R-:W-:Y:S05]  /*1eb60*/  BSYNC B1 ;  /* 0x0000000000017941 */ /* 0x000fea0003800000 */
.L_x_1953:
[----:B------:R-:W-:Y:S04]  /*1eb70*/  BSSY B1, `(.L_x_1955) ;  /* 0x0000074000017945 */ /* 0x000fe80003800000 */
[----:B------:R-:W-:Y:S05]  /*1eb80*/  @!P6 BRA `(.L_x_1956) ;  /* 0x0000000400c8e947 */ /* 0x000fea0003800000 */
[----:B------:R-:W2:Y:S04]  /*1eb90*/  LDL R9, [R1] ;  /* 0x0000000001097983 */ /* 0x000ea80000100800 */
[----:B------:R-:W2:Y:S04]  /*1eba0*/  LDL R7, [R1+0x18] ;  /* 0x0000180001077983 */ /* 0x000ea80000100800 */
[----:B------:R-:W3:Y:S01]  /*1ebb0*/  LDL R8, [R1+0x1c] ;  /* 0x00001c0001087983 */ /* 0x000ee20000100800 */
[----:B------:R-:W-:Y:S01]  /*1ebc0*/  BSSY B2, `(.L_x_1957) ;  /* 0x0000008000027945 */ /* 0x000fe20003800000 */
[----:B-1----:R-:W1:Y:S02]  /*1ebd0*/  S2R R6, SR_TID.X ;  /* 0x0000000000067919 */ /* 0x002e640000002100 */
[----:B-1----:R-:W-:-:S04]  /*1ebe0*/  LOP3.LUT R6, R6, 0x7f, RZ, 0xc0, !PT ;  /* 0x0000007f06067812 */ /* 0x002fc800078ec0ff */
[----:B------:R-:W-:Y:S01]  /*1ebf0*/  ISETP.NE.AND P1, PT, R6, RZ, PT ;  /* 0x000000ff0600720c */ /* 0x000fe20003f25270 */
[----:B--2---:R-:W-:Y:S01]  /*1ec00*/  IMAD R7, R7, 0x8, R9 ;  /* 0x0000000807077824 */ /* 0x004fe200078e0209 */
[----:B---3--:R-:W-:-:S04]  /*1ec10*/  SHF.L.U32 R10, R8, 0x1f, RZ ;  /* 0x0000001f080a7819 */ /* 0x008fc800000006ff */
[----:B------:R-:W1:Y:S02]  /*1ec20*/  SYNCS.PHASECHK.TRANS64.TRYWAIT P0, [R7+URZ+0x288a0], R10 ;  /* 0x0288a00a070075a7 */ /* 0x000e64000800017f */
[----:B-1----:R-:W-:Y:S05]  /*1ec30*/  @!P0 BRA `(.L_x_1958) ;  /* 0x0000007c00cc8947 */ /* 0x002fea0003800000 */
.L_x_2172:
[----:B------:R-:W-:Y:S05]  /*1ec40*/  BSYNC B2 ;  /* 0x0000000000027941 */ /* 0x000fea0003800000 */
.L_x_1957:
        /* <DEDUP_REMOVED lines=9> */
.L_x_1960:
[----:B------:R-:W-:Y:S05]  /*1ece0*/  BSYNC B2 ;  /* 0x0000000000027941 */ /* 0x000fea0003800000 */
.L_x_1959:
[----:B------:R-:W2:Y:S04]  /*1ecf0*/  LDL R8, [R1] ;  /* 0x0000000001087983 */ /* 0x000ea80000100800 */
        /* <DEDUP_REMOVED lines=11> */
[----:B0-----:R-:W-:Y:S02]  /*1edb0*/  IMAD.SHL.U32 R11, R5, 0x4000, RZ ;  /* 0x00004000050b7824 */ /* 0x001fe400078e00ff */
[----:B------:R-:W-:Y:S02]  /*1edc0*/  VIADD R5, R7, 0x28890 ;  /* 0x0002889007057836 */ /* 0x000fe40000000000 */
[----:B------:R-:W-:-:S07]  /*1edd0*/  VIADD R8, R9, 0x18400 ;  /* 0x0001840009087836 */ /* 0x000fce0000000000 */
.L_x_1961:
        /* <DEDUP_REMOVED lines=16> */
.L_x_1962:
        /* <DEDUP_REMOVED lines=10> */
[----:B------:R-:W0:Y:S01]  /*1ef80*/  SYNCS.PHASECHK.TRANS64.TRYWAIT P0, [R7+URZ+0x288c0], R10 ;  /* 0x0288c00a070075a7 */ /* 0x000e22000800017f */
[----:B------:R-:W-:Y:S04]  /*1ef90*/  BSSY B2, `(.L_x_1963) ;  /* 0x0000002000027945 */ /* 0x000fe80003800000 */
[----:B0-----:R-:W-:Y:S05]  /*1efa0*/  @!P0 BRA `(.L_x_1964) ;  /* 0x0000007c00048947 */ /* 0x001fea0003800000 */
.L_x_2173:
[----:B------:R-:W-:Y:S05]  /*1efb0*/  BSYNC B2 ;  /* 0x0000000000027941 */ /* 0x000fea0003800000 */
.L_x_1963:
        /* <DEDUP_REMOVED lines=11> */
.L_x_1966:
[----:B------:R-:W-:Y:S05]  /*1f070*/  BSYNC B2 ;  /* 0x0000000000027941 */ /* 0x000fea0003800000 */
.L_x_1965:
[----:B------:R-:W2:Y:S01]  /*1f080*/  LDL R5, [R1] ;  /* 0x0000000001057983 */ /* 0x000ea20000100800 */
[----:B------:R-:W-:Y:S01]  /*1f090*/  R2UR UR10, R14 ;  /* 0x000000000e0a72ca */ /* 0x000fe200000e0000 */
[----:B------:R-:W-:Y:S01]  /*1f0a0*/  UIADD3 UR4, UP0, UR40, 0x670, URZ ;  /* 0x0000067028047890 */ /* 0x000fe2000ff1e03f */
[----:B------:R-:W-:Y:S01]  /*1f0b0*/  R2UR UR6, R12 ;  /* 0x000000000c0672ca */ /* 0x000fe200000e0000 */
[----:B01----:R-:W-:Y:S01]  /*1f0c0*/  VIADD R7, R7, 0x288b0 ;  /* 0x000288b007077836 */ /* 0x003fe20000000000 */
[----:B------:R-:W-:Y:S01]  /*1f0d0*/  R2UR UR7, R13 ;  /* 0x000000000d0772ca */ /* 0x000fe200000e0000 */
[----:B------:R-:W-:Y:S01]  /*1f0e0*/  UIADD3.X UR5, URZ, UR41, URZ, UP0, !UPT ;  /* 0x000000293f057290 */ /* 0x000fe200087fe43f */
[----:B------:R-:W-:Y:S01]  /*1f0f0*/  PLOP3.LUT P0, PT, PT, PT, PT, 0x80, 0x0 ;  /* 0x000000000000781c */ /* 0x000fe20003f0f070 */
[----:B--2---:R-:W-:-:S04]  /*1f100*/  IMAD R8, R11, 0x2, R5 ;  /* 0x000000020b087824 */ /* 0x004fc800078e0205 */
[----:B------:R-:W-:-:S08]  /*1f110*/  VIADD R5, R8, 0x400 ;  /* 0x0000040008057836 */ /* 0x000fd00000000000 */
.L_x_1967:
        /* <DEDUP_REMOVED lines=15> */
.L_x_1968:
        /* <DEDUP_REMOVED lines=10> */
.L_x_1956:
[----:B------:R-:W-:Y:S05]  /*1f2b0*/  BSYNC B1 ;  /* 0x0000000000017941 */ /* 0x000fea0003800000 */
.L_x_1955:
[----:B------:R-:W1:Y:S04]  /*1f2c0*/  LDL.LU R9, [R1+0x18] ;  /* 0x0000180001097983 */ /* 0x000e680000300800 */
[----:B------:R-:W2:Y:S01]  /*1f2d0*/  LDL.LU R8, [R1+0x1c] ;  /* 0x00001c0001087983 */ /* 0x000ea20000300800 */
[----:B------:R-:W-:Y:S01]  /*1f2e0*/  PLOP3.LUT P0, PT, PT, PT, PT, 0x8, 0x0 ;  /* 0x000000000000781c */ /* 0x000fe20003f0e170 */
[----:B-1----:R-:W-:Y:S02]  /*1f2f0*/  VIADD R5, R9, 0x1 ;  /* 0x0000000109057836 */ /* 0x002fe40000000000 */
[----:B------:R-:W-:-:S03]  /*1f300*/  VIADD R9, R4, 0xfffffffe ;  /* 0xfffffffe04097836 */ /* 0x000fc60000000000 */
[----:B------:R-:W-:Y:S02]  /*1f310*/  ISETP.NE.AND P1, PT, R5, 0x2, PT ;  /* 0x000000020500780c */ /* 0x000fe40003f25270 */
[----:B------:R-:W-:Y:S02]  /*1f320*/  ISETP.GE.AND P2, PT, R9, R3, PT ;  /* 0x000000030900720c */ /* 0x000fe40003f46270 */
[----:B------:R-:W-:-:S04]  /*1f330*/  SEL R4, RZ, 0x1, P1 ;  /* 0x00000001ff047807 */ /* 0x000fc80000800000 */
[----:B--2---:R-:W-:Y:S02]  /*1f340*/  LOP3.LUT R8, R8, R4, RZ, 0x3c, !PT ;  /* 0x0000000408087212 */ /* 0x004fe400078e3cff */
[----:B------:R-:W-:-:S05]  /*1f350*/  SEL R4, R5, RZ, P1 ;  /* 0x000000ff05047207 */ /* 0x000fca0000800000 */
[----:B------:R1:W-:Y:S04]  /*1f360*/  STL [R1+0x18], R4 ;  /* 0x0000180401007387 */ /* 0x0003e80000100800 */
[----:B------:R1:W-:Y:S01]  /*1f370*/  STL [R1+0x1c], R8 ;  /* 0x00001c0801007387 */ /* 0x0003e20000100800 */
[----:B------:R-:W-:Y:S05]  /*1f380*/  @!P2 BRA `(.L_x_1949) ;  /* 0x0000000400f8a947 */ /* 0x000fea0003800000 */
.L_x_1983:
[----:B------:R-:W-:Y:S05]  /*1f390*/  YIELD ;  /* 0x0000000000007946 */ /* 0x000fea0003800000 */
[----:B------:R-:W-:Y:S04]  /*1f3a0*/  BSSY B1, `(.L_x_1969) ;  /* 0x0000070000017945 */ /* 0x000fe80003800000 */
[----:B--2---:R-:W-:Y:S05]  /*1f3b0*/  @!P6 BRA `(.L_x_1970) ;  /* 0x0000000400b8e947 */ /* 0x004fea0003800000 */
        /* <DEDUP_REMOVED lines=11> */
.L_x_2174:
[----:B------:R-:W-:Y:S05]  /*1f470*/  BSYNC B2 ;  /* 0x0000000000027941 */ /* 0x000fea0003800000 */
.L_x_1971:
        /* <DEDUP_REMOVED lines=9> */
.L_x_1974:
[----:B------:R-:W-:Y:S05]  /*1f510*/  BSYNC B2 ;  /* 0x0000000000027941 */ /* 0x000fea0003800000 */
.L_x_1973:
[----:B------:R-:W2:Y:S04]  /*1f520*/  LDL R5, [R1] ;  /* 0x0000000001057983 */ /* 0x000ea80000100800 */
        /* <DEDUP_REMOVED lines=12> */
.L_x_1975:
        /* <DEDUP_REMOVED lines=16> */
.L_x_1976:
        /* <DEDUP_REMOVED lines=13> */
.L_x_2175:
[----:B------:R-:W-:Y:S05]  /*1f7c0*/  BSYNC B2 ;  /* 0x0000000000027941 */ /* 0x000fea0003800000 */
.L_x_1977:
[----:B------:R-:W-:Y:S01]  /*1f7d0*/  BSSY B2, `(.L_x_1979) ;  /* 0x000000b000027945 */ /* 0x000fe20003800000 */
[----:B------:R-:W-:Y:S02]  /*1f7e0*/  IMAD.MOV.U32 R10, RZ, RZ, 0x0 ;  /* 0x00000000ff0a7424 */ /* 0x000fe400078e00ff */
[----:B0-----:R-:W-:Y:S01]  /*1f7f0*/  IMAD.MOV.U32 R11, RZ, RZ, 0x12f00000 ;  /* 0x12f00000ff0b7424 */ /* 0x001fe200078e00ff */
[----:B------:R-:W-:Y:S06]  /*1f800*/  @P2 BRA `(.L_x_1980) ;  /* 0x00000000001c2947 */ /* 0x000fec0003800000 */
[----:B------:R-:W0:Y:S01]  /*1f810*/  S2R R14, SR_TID.X ;  /* 0x00000000000e7919 */ /* 0x000e220000002100 */
[----:B------:R-:W-:-:S04]  /*1f820*/  IMAD.MOV.U32 R4, RZ, RZ, 0x8000 ;  /* 0x00008000ff047424 */ /* 0x000fc800078e00ff */
[----:B------:R3:W-:Y:S01]  /*1f830*/  SYNCS.ARRIVE.TRANS64 RZ, [R8+URZ+0x288b0], R4 ;  /* 0x0288b00408ff79a7 */ /* 0x0007e2000800003f */
[----:B0-----:R-:W-:-:S04]  /*1f840*/  LOP3.LUT R14, R14, 0x1f, RZ, 0xc0, !PT ;  /* 0x0000001f0e0e7812 */ /* 0x001fc800078ec0ff */
[----:B------:R-:W-:-:S13]  /*1f850*/  ISETP.NE.AND P1, PT, R14, RZ, PT ;  /* 0x000000ff0e00720c */ /* 0x000fda0003f25270 */
[----:B---3--:R-:W-:Y:S05]  /*1f860*/  @!P1 BRA `(.L_x_1980) ;  /* 0x0000000000049947 */ /* 0x008fea0003800000 */
[----:B------:R-:W-:Y:S01]  /*1f870*/  BPT.TRAP 0x1 ;  /* 0x000000040000795c */ /* 0x000fe20000300000 */
.L_x_1980:
[----:B------:R-:W-:Y:S05]  /*1f880*/  BSYNC B2 ;  /* 0x0000000000027941 */ /* 0x000fea0003800000 */
.L_x_1979:
[----:B------:R-:W-:Y:S01]  /*1f890*/  R2UR UR10, R12 ;  /* 0x000000000c0a72ca */ /* 0x000fe200000e0000 */
[----:B------:R-:W-:Y:S01]  /*1f8a0*/  UIADD3 UR4, UP0, UR40, 0x670, URZ ;  /* 0x0000067028047890 */ /* 0x000fe2000ff1e03f */
[----:B------:R-:W-:Y:S01]  /*1f8b0*/  R2UR UR6, R10 ;  /* 0x000000000a0672ca */ /* 0x000fe200000e0000 */
[----:B-12---:R-:W-:Y:S01]  /*1f8c0*/  VIADD R8, R8, 0x288b0 ;  /* 0x000288b008087836 */ /* 0x006fe20000000000 */
[----:B------:R-:W-:Y:S01]  /*1f8d0*/  R2UR UR7, R11 ;  /* 0x000000000b0772ca */ /* 0x000fe200000e0000 */
[----:B------:R-:W-:Y:S01]  /*1f8e0*/  VIADD R4, R6, 0x400 ;  /* 0x0000040006047836 */ /* 0x000fe20000000000 */
[----:B------:R-:W-:Y:S01]  /*1f8f0*/  PLOP3.LUT P1, PT, PT, PT, PT, 0x80, 0x0 ;  /* 0x000000000000781c */ /* 0x000fe20003f2f070 */
[----:B------:R-:W-:-:S12]  /*1f900*/  UIADD3.X UR5, URZ, UR41, URZ, UP0, !UPT ;  /* 0x000000293f057290 */ /* 0x000fd800087fe43f */
.L_x_1981:
        /* <DEDUP_REMOVED lines=15> */
.L_x_1982:
        /* <DEDUP_REMOVED lines=10> */
.L_x_1970:
[----:B------:R-:W-:Y:S05]  /*1faa0*/  BSYNC B1 ;  /* 0x0000000000017941 */ /* 0x000fea0003800000 */
.L_x_1969:
[----:B-1----:R-:W2:Y:S04]  /*1fab0*/  LDL.LU R4, [R1+0x18] ;  /* 0x0000180001047983 */ /* 0x002ea80000300800 */
        /* <DEDUP_REMOVED lines=11> */
.L_x_1949:
[----:B------:R-:W-:Y:S05]  /*1fb70*/  BSYNC B0 ;  /* 0x0000000000007941 */ /* 0x000fea0003800000 */
.L_x_1948:
[----:B--2---:R-:W2:Y:S01]  /*1fb80*/  LDL R7, [R1+0x30] ;  /* 0x0000300001077983 */ /* 0x004ea20000100800 */
[----:B------:R-:W3:Y:S01]  /*1fb90*/  LDC R0, c[0x0][0x448] ;  /* 0x00011200ff007b82 */ /* 0x000ee20000000800 */
[----:B------:R-:W-:Y:S07]  /*1fba0*/  @!P0 WARPSYNC.ALL ;  /* 0x0000000000008948 */ /* 0x000fee0003800000 */
[----:B------:R-:W-:Y:S01]  /*1fbb0*/  @!P0 BAR.SYNC.DEFER_BLOCKING 0xc, 0x180 ;  /* 0x0306000000008b1d */ /* 0x000fe20000010000 */
[----:B---3--:R-:W-:-:S13]  /*1fbc0*/  ISETP.NE.AND P1, PT, R0, 0x1, PT ;  /* 0x000000010000780c */ /* 0x008fda0003f25270 */
[----:B------:R-:W3:Y:S08]  /*1fbd0*/  @P1 LDC R2, c[0x0][0x44c] ;  /* 0x00011300ff021b82 */ /* 0x000ef00000000800 */
[----:B------:R-:W4:Y:S01]  /*1fbe0*/  @P1 LDC R3, c[0x0][0x450] ;  /* 0x00011400ff031b82 */ /* 0x000f220000000800 */
[----:B--2---:R-:W-:-:S04]  /*1fbf0*/  VIADD R0, R7, 0x7f ;  /* 0x0000007f07007836 */ /* 0x004fc80000000000 */
[----:B---3--:R-:W-:-:S05]  /*1fc00*/  @P1 IMAD.HI.U32 R2, R0, R2, RZ ;  /* 0x0000000200021227 */ /* 0x008fca00078e00ff */
[----:B----4-:R-:W-:Y:S02]  /*1fc10*/  @P1 SHF.R.U32.HI R0, RZ, R3, R2 ;  /* 0x00000003ff001219 */ /* 0x010fe40000011602 */
[----:B------:R-:W2:Y:S03]  /*1fc20*/  LDC.64 R2, c[0x0][0x9e0] ;  /* 0x00027800ff027b82 */ /* 0x000ea60000000a00 */
[----:B------:R-:W-:Y:S01]  /*1fc30*/  IMAD.IADD R0, R17, 0x1, R0 ;  /* 0x0000000111007824 */ /* 0x000fe200078e0200 */
[----:B--2---:R-:W-:-:S03]  /*1fc40*/  ISETP.GE.AND P2, PT, R3, 0x1, PT ;  /* 0x000000010300780c */ /* 0x004fc60003f46270 */
[----:B------:R-:W-:-:S10]  /*1fc50*/  IMAD.IADD R2, R0, 0x1, R2 ;  /* 0x0000000100027824 */ /* 0x000fd400078e0202 */
[----:B------:R-:W-:Y:S05]  /*1fc60*/  @!P2 BRA `(.L_x_1984) ;  /* 0x000000000048a947 */ /* 0x000fea0003800000 */
[C---:B------:R-:W-:Y:S01]  /*1fc70*/  ISETP.GT.AND P0, PT, R0.reuse, RZ, PT ;  /* 0x000000ff0000720c */ /* 0x040fe20003f04270 */
[----:B------:R-:W-:Y:S01]  /*1fc80*/  BSSY B0, `(.L_x_1985) ;  /* 0x000000e000007945 */ /* 0x000fe20003800000 */
[----:B------:R-:W-:-:S11]  /*1fc90*/  VIADD R6, R0, 0xffffffff ;  /* 0xffffffff00067836 */ /* 0x000fd60000000000 */
[----:B------:R-:W-:Y:S05]  /*1fca0*/  @P0 BRA `(.L_x_1986) ;  /* 0x00000000001c0947 */ /* 0x000fea0003800000 */
[----:B------:R-:W-:Y:S01]  /*1fcb0*/  ISETP.NE.AND P0, PT, R3, 0x1, PT ;  /* 0x000000010300780c */ /* 0x000fe20003f05270 */
[----:B------:R-:W-:-:S12]  /*1fcc0*/  IMAD.MOV R0, RZ, RZ, -R0 ;  /* 0x000000ffff007224 */ /* 0x000fd800078e0a00 */
[----:B-1----:R-:W1:Y:S02]  /*1fcd0*/  @P0 LDC.64 R4, c[0x0][0x9e8] ;  /* 0x00027a00ff040b82 */ /* 0x002e640000000a00 */
[----:B-1----:R-:W-:-:S05]  /*1fce0*/  @P0 IMAD.HI.U32 R4, R0, R4, RZ ;  /* 0x0000000400040227 */ /* 0x002fca00078e00ff */
[----:B------:R-:W-:-:S04]  /*1fcf0*/  @P0 SHF.R.U32.HI R0, RZ, R5, R4 ;  /* 0x00000005ff000219 */ /* 0x000fc80000011604 */
[----:B------:R-:W-:Y:S01]  /*1fd00*/  LOP3.LUT R6, RZ, R0, RZ, 0x33, !PT ;  /* 0x00000000ff067212 */ /* 0x000fe200078e33ff */
[----:B------:R-:W-:Y:S06]  /*1fd10*/  BRA `(.L_x_1987) ;  /* 0x0000000000107947 */ /* 0x000fec0003800000 */
.L_x_1986:
[----:B------:R-:W-:-:S13]  /*1fd20*/  ISETP.NE.AND P0, PT, R3, 0x1, PT ;  /* 0x000000010300780c */ /* 0x000fda0003f05270 */
[----:B-1----:R-:W1:Y:S02]  /*1fd30*/  @P0 LDC.64 R4, c[0x0][0x9e8] ;  /* 0x00027a00ff040b82 */ /* 0x002e640000000a00 */
[----:B-1----:R-:W-:-:S05]  /*1fd40*/  @P0 IMAD.HI.U32 R4, R6, R4, RZ ;  /* 0x0000000406040227 */ /* 0x002fca00078e00ff */
[----:B------:R-:W-:-:S07]  /*1fd50*/  @P0 SHF.R.U32.HI R6, RZ, R5, R4 ;  /* 0x00000005ff060219 */ /* 0x000fce0000011604 */
.L_x_1987:
[----:B------:R-:W-:Y:S05]  /*1fd60*/  BSYNC B0 ;  /* 0x0000000000007941 */ /* 0x000fea0003800000 */
.L_x_1985:
[----:B------:R-:W-:-:S05]  /*1fd70*/  IMAD R6, R6, R3, R3 ;  /* 0x0000000306067224 */ /* 0x000fca00078e0203 */
[----:B------:R-:W-:-:S07]  /*1fd80*/  VIMNMX R2, R2, R6, PT ;  /* 0x0000000602027248 */ /* 0x000fce0003fe0100 */
.L_x_1984:
[----:B------:R-:W-:Y:S01]  /*1fd90*/  VIADD R2, R2, 0x7f ;  /* 0x0000007f02027836 */ /* 0x000fe20000000000 */
[----:B-1----:R-:W1:Y:S01]  /*1fda0*/  @P1 LDC R4, c[0x0][0x450] ;  /* 0x00011400ff041b82 */ /* 0x002e620000000800 */
[----:B------:R-:W-:-:S03]  /*1fdb0*/  ULDC UR4, c[0x0][0x9dc] ;  /* 0x0002770000047ab9 */ /* 0x000fc60000000800 */
[----:B------:R-:W-:-:S04]  /*1fdc0*/  SHF.R.S32.HI R0, RZ, 0x1f, R2 ;  /* 0x0000001fff007819 */ /* 0x000fc80000011402 */
[----:B------:R-:W-:Y:S01]  /*1fdd0*/  LEA.HI R0, R0, R2, RZ, 0x7 ;  /* 0x0000000200007211 */ /* 0x000fe200078f38ff */
[----:B------:R-:W-:-:S03]  /*1fde0*/  IMAD.MOV.U32 R2, RZ, RZ, R7 ;  /* 0x000000ffff027224 */ /* 0x000fc600078e0007 */
[----:B------:R-:W-:-:S04]  /*1fdf0*/  SHF.R.S32.HI R0, RZ, 0x7, R0 ;  /* 0x00000007ff007819 */ /* 0x000fc80000011400 */
[----:B------:R-:W-:Y:S02]  /*1fe00*/  VIMNMX R6, R21, R0, PT ;  /* 0x0000000015067248 */ /* 0x000fe40003fe0100 */
[----:B------:R-:W2:Y:S03]  /*1fe10*/  @P1 LDC R0, c[0x0][0x44c] ;  /* 0x00011300ff001b82 */ /* 0x000ea60000000800 */
[----:B------:R3:W-:Y:S01]  /*1fe20*/  STL [R1+0x34], R6 ;  /* 0x0000340601007387 */ /* 0x0007e20000100800 */
[----:B--2---:R-:W-:-:S05]  /*1fe30*/  @P1 IMAD.HI.U32 R0, R7, R0, RZ ;  /* 0x0000000007001227 */ /* 0x004fca00078e00ff */
[----:B-1----:R-:W-:-:S05]  /*1fe40*/  @P1 SHF.R.U32.HI R2, RZ, R4, R0 ;  /* 0x00000004ff021219 */ /* 0x002fca0000011600 */
[----:B------:R-:W-:-:S04]  /*1fe50*/  IMAD.IADD R2, R20, 0x1, R2 ;  /* 0x0000000114027824 */ /* 0x000fc800078e0202 */
[----:B------:R-:W-:Y:S01]  /*1fe60*/  VIADD R0, R2, -UR4 ;  /* 0x8000000402007c36 */ /* 0x000fe20008000000 */
[----:B---3--:R-:W-:Y:S06]  /*1fe70*/  @!P2 BRA `(.L_x_1988) ;  /* 0x000000000044a947 */ /* 0x008fec0003800000 */
        /* <DEDUP_REMOVED lines=10> */
.L_x_1990:
[----:B------:R-:W-:-:S13]  /*1ff20*/  ISETP.NE.AND P0, PT, R3, 0x1, PT ;  /* 0x000000010300780c */ /* 0x000fda0003f05270 */
[----:B------:R-:W1:Y:S02]  /*1ff30*/  @P0 LDC.64 R4, c[0x0][0x9e8] ;  /* 0x00027a00ff040b82 */ /* 0x000e640000000a00 */
[----:B-1----:R-:W-:-:S05]  /*1ff40*/  @P0 IMAD.HI.U32 R4, R2, R4, RZ ;  /* 0x0000000402040227 */ /* 0x002fca00078e00ff */
[----:B------:R-:W-:-:S07]  /*1ff50*/  @P0 SHF.R.U32.HI R2, RZ, R5, R4 ;  /* 0x00000005ff020219 */ /* 0x000fce0000011604 */
.L_x_1991:
[----:B------:R-:W-:Y:S05]  /*1ff60*/  BSYNC B0 ;  /* 0x0000000000007941 */ /* 0x000fea0003800000 */
.L_x_1989:
[----:B------:R-:W-:-:S05]  /*1ff70*/  IMAD R2, R2, R3, RZ ;  /* 0x0000000302027224 */ /* 0x000fca00078e02ff */
[----:B------:R-:W-:-:S07]  /*1ff80*/  VIMNMX R0, R0, R2, !PT ;  /* 0x0000000200007248 */ /* 0x000fce0007fe0100 */
.L_x_1988:
[----:B------:R-:W-:Y:S01]  /*1ff90*/  SHF.R.S32.HI R2, RZ, 0x1f, R0 ;  /* 0x0000001fff027819 */ /* 0x000fe20000011400 */
[----:B------:R-:W-:Y:S03]  /*1ffa0*/  BSSY B7, `(.L_x_1992) ;  /* 0x00003e3000077945 */ /* 0x000fe60003800000 */
[----:B------:R-:W-:-:S04]  /*1ffb0*/  LEA.HI R2, R2, R0, RZ, 0x7 ;  /* 0x0000000002027211 */ /* 0x000fc800078f38ff */
[----:B------:R-:W-:-:S04]  /*1ffc0*/  SHF.R.S32.HI R2, RZ, 0x7, R2 ;  /* 0x00000007ff027819 */ /* 0x000fc80000011402 */
[----:B------:R-:W-:-:S04]  /*1ffd0*/  VIMNMX R3, RZ, R2, !PT ;  /* 0x00000002ff037248 */ /* 0x000fc80007fe0100 */
[----:B------:R-:W-:Y:S01]  /*1ffe0*/  ISETP.GT.AND P0, PT, R6, R3, PT ;  /* 0x000000030600720c */ /* 0x000fe20003f04270 */
[----:B------:R1:W-:-:S12]  /*1fff0*/  STL [R1+0x28], R3 ;  /* 0x0000280301007387 */ /* 0x0003d80000100800 */
[----:B-1----:R-:W-:Y:S05]  /*20000*/  @P0 BRA `(.L_x_1993) ;  /* 0x0000000000440947 */ /* 0x002fea0003800000 */
[----:B------:R-:W1:Y:S02]  /*20010*/  S2R R3, SR_TID.X ;  /* 0x0000000000037919 */ /* 0x000e640000002100 */
[----:B-1----:R-:W-:-:S04]  /*20020*/  LOP3.LUT R3, R3, 0x7f, RZ, 0xc0, !PT ;  /* 0x0000007f03037812 */ /* 0x002fc800078ec0ff */
[----:B------:R-:W-:-:S13]  /*20030*/  ISETP.NE.AND P0, PT, R3, RZ, PT ;  /* 0x000000ff0300720c */ /* 0x000fda0003f05270 */
[----:B------:R-:W-:Y:S05]  /*20040*/  @P0 BRA `(.L_x_1994) ;  /* 0x0000003c00600947 */ /* 0x000fea0003800000 */
[----:B------:R-:W1:Y:S01]  /*20050*/  S2R R3, SR_LANEID ;  /* 0x0000000000037919 */ /* 0x000e620000000000 */
[----:B------:R-:W-:Y:S02]  /*20060*/  VOTEU.ANY UR4, UPT, PT ;  /* 0x0000000000047886 */ /* 0x000fe400038e0100 */
[----:B------:R-:W1:Y:S08]  /*20070*/  FLO.U32 R0, UR4 ;  /* 0x0000000400007d00 */ /* 0x000e7000080e0000 */
[----:B------:R-:W2:Y:S01]  /*20080*/  POPC R5, UR4 ;  /* 0x0000000400057d09 */ /* 0x000ea20008000000 */
[----:B-1----:R-:W-:-:S02]  /*20090*/  ISETP.EQ.U32.AND P0, PT, R0, R3, PT ;  /* 0x000000030000720c */ /* 0x002fc40003f02070 */
[----:B------:R-:W2:Y:S11]  /*200a0*/  LDC.64 R2, c[0x0][0xc60] ;  /* 0x00031800ff027b82 */ /* 0x000eb60000000a00 */
[----:B--2---:R-:W2:Y:S01]  /*200b0*/  @P0 ATOMG.E.ADD.STRONG.GPU PT, R3, desc[UR38][R2.64], R5 ;  /* 0x00000005020309a8 */ /* 0x004ea200081ee1e6 */
[----:B------:R-:W1:Y:S02]  /*200c0*/  S2R R4, SR_LTMASK ;  /* 0x0000000000047919 */ /* 0x000e640000003900 */
[----:B-1----:R-:W-:-:S04]  /*200d0*/  LOP3.LUT R4, R4, UR4, RZ, 0xc0, !PT ;  /* 0x0000000404047c12 */ /* 0x002fc8000f8ec0ff */
[----:B------:R-:W1:Y:S01]  /*200e0*/  POPC R7, R4 ;  /* 0x0000000400077309 */ /* 0x000e620000000000 */
[----:B--2---:R-:W1:Y:S02]  /*200f0*/  SHFL.IDX PT, R0, R3, R0, 0x1f ;  /* 0x00001f0003007589 */ /* 0x004e6400000e0000 */
[----:B-1----:R-:W-:Y:S01]  /*20100*/  IADD3 R16, R0, UR36, R7 ;  /* 0x0000002400107c10 */ /* 0x002fe2000fffe007 */
[----:B------:R-:W-:Y:S06]  /*20110*/  BRA `(.L_x_1994) ;  /* 0x0000003c002c7947 */ /* 0x000fec0003800000 */
.L_x_1993:
[----:B------:R-:W2:Y:S01]  /*20120*/  LDL R17, [R1] ;  /* 0x0000000001117983 */ /* 0x000ea20000100800 */
        /* <DEDUP_REMOVED lines=14> */
[----:B0-----:R-:W-:Y:S02]  /*20210*/  IMAD.U32 R11, RZ, RZ, UR5 ;  /* 0x00000005ff0b7e24 */ /* 0x001fe4000f8e00ff */
[----:B------:R-:W-:Y:S02]  /*20220*/  IMAD.MOV.U32 R8, RZ, RZ, 0x70 ;  /* 0x00000070ff087424 */ /* 0x000fe400078e00ff */
[----:B------:R-:W-:Y:S02]  /*20230*/  IMAD.MOV.U32 R12, RZ, RZ, 0x1 ;  /* 0x00000001ff0c7424 */ /* 0x000fe400078e00ff */
[----:B------:R-:W-:-:S07]  /*20240*/  IMAD.MOV.U32 R13, RZ, RZ, RZ ;  /* 0x000000ffff0d7224 */ /* 0x000fce00078e00ff */
[----:B------:R-:W-:-:S07]  /*20250*/  LEPC R20, `(.L_x_1996) ;  /* 0x000000001014794e */ /* 0x000fce0000000000 */
[----:B-1----:R-:W-:Y:S05]  /*20260*/  CALL.ABS.NOINC R2 ;  /* 0x0000000002007343 */ /* 0x002fea0003c00000 */
.L_x_1996:
[----:B------:R-:W-:Y:S05]  /*20270*/  BSYNC B6 ;  /* 0x0000000000067941 */ /* 0x000fea0003800000 */
.L_x_1995:
        /* <DEDUP_REMOVED lines=14> */
[----:B0-----:R-:W-:Y:S02]  /*20360*/  IMAD.U32 R11, RZ, RZ, UR5 ;  /* 0x00000005ff0b7e24 */ /* 0x001fe4000f8e00ff */
[----:B------:R-:W-:Y:S02]  /*20370*/  IMAD.MOV.U32 R8, RZ, RZ, 0x70 ;  /* 0x00000070ff087424 */ /* 0x000fe400078e00ff */
[----:B------:R-:W-:Y:S02]  /*20380*/  IMAD.MOV.U32 R12, RZ, RZ, 0x1 ;  /* 0x00000001ff0c7424 */ /* 0x000fe400078e00ff */
[----:B-1----:R-:W-:-:S07]  /*20390*/  IMAD.MOV.U32 R13, RZ, RZ, RZ ;  /* 0x000000ffff0d7224 */ /* 0x002fce00078e00ff */
[----:B------:R-:W-:-:S07]  /*203a0*/  LEPC R20, `(.L_x_1999) ;  /* 0x000000001014794e */ /* 0x000fce0000000000 */
[----:B--2---:R-:W-:Y:S05]  /*203b0*/  CALL.ABS.NOINC R2 ;  /* 0x0000000002007343 */ /* 0x004fea0003c00000 */
.L_x_1999:
        /* <DEDUP_REMOVED lines=15> */
.L_x_1998:
[----:B------:R-:W-:Y:S05]  /*204b0*/  BSYNC B6 ;  /* 0x0000000000067941 */ /* 0x000fea0003800000 */
.L_x_1997:
[----:B------:R-:W-:Y:S01]  /*204c0*/  ULDC.64 UR4, c[0x0][0x9f8] ;  /* 0x00027e0000047ab9 */ /* 0x000fe20000000a00 */
[----:B------:R-:W2:Y:S01]  /*204d0*/  LDL R17, [R1+0x34] ;  /* 0x0000340001117983 */ /* 0x000ea20000100800 */
[----:B------:R-:W-:Y:S01]  /*204e0*/  ISETP.NE.U32.AND P0, PT, RZ, UR4, PT ;  /* 0x00000004ff007c0c */ /* 0x000fe2000bf05070 */
[----:B------:R-:W-:-:S03]  /*204f0*/  IMAD.MOV.U32 R7, RZ, RZ, R19 ;  /* 0x000000ffff077224 */ /* 0x000fc600078e0013 */
[----:B------:R-:W-:Y:S01]  /*20500*/  ISETP.NE.AND.EX P0, PT, RZ, UR5, PT, P0 ;  /* 0x00000005ff007c0c */ /* 0x000fe2000bf05300 */
[----:B------:R-:W-:-:S12]  /*20510*/  ULDC.64 UR4, c[0x0][0xa08] ;  /* 0x0002820000047ab9 */ /* 0x000fd80000000a00 */
[----:B------:R-:W1:Y:S02]  /*20520*/  @P0 LDC.64 R2, c[0x0][0x9f8] ;  /* 0x00027e00ff020b82 */ /* 0x000e640000000a00 */
[----:B-1----:R-:W-:-:S05]  /*20530*/  @P0 IMAD.WIDE R2, R19, 0x4, R2 ;  /* 0x0000000413020825 */ /* 0x002fca00078e0202 */
[----:B------:R1:W3:Y:S02]  /*20540*/  @P0 LDG.E R7, desc[UR38][R2.64] ;  /* 0x0000002602070981 */ /* 0x0002e4000c1e1900 */
[----:B-1----:R-:W1:Y:S02]  /*20550*/  LDC.64 R2, c[0x0][0x418] ;  /* 0x00010600ff027b82 */ /* 0x002e640000000a00 */
[----:B-1----:R-:W-:Y:S01]  /*20560*/  LOP3.LUT P0, RZ, R2, UR4, RZ, 0xfc, !PT ;  /* 0x0000000402ff7c12 */ /* 0x002fe2000f80fcff */
[----:B------:R-:W-:-:S03]  /*20570*/  UMOV UR4, 0xffffffff ;  /* 0xffffffff00047882 */ /* 0x000fc60000000000 */
[----:B------:R-:W-:Y:S01]  /*20580*/  LOP3.LUT P0, RZ, R3, UR5, RZ, 0xfc, P0 ;  /* 0x0000000503ff7c12 */ /* 0x000fe2000800fcff */
[----:B--2---:R-:W-:Y:S01]  /*20590*/  VIADD R0, R17, 0xffffffff ;  /* 0xffffffff11007836 */ /* 0x004fe20000000000 */
[----:B---3--:R-:W-:Y:S01]  /*205a0*/  SHF.R.S32.HI R8, RZ, 0x1f, R7 ;  /* 0x0000001fff087819 */ /* 0x008fe20000011407 */
[----:B------:R1:W-:Y:S01]  /*205b0*/  STL [R1+0xc], R7 ;  /* 0x00000c0701007387 */ /* 0x0003e20000100800 */
[----:B------:R-:W-:-:S03]  /*205c0*/  SEL R17, R7, RZ, !P0 ;  /* 0x000000ff07117207 */ /* 0x000fc60004000000 */
[----:B------:R1:W-:Y:S01]  /*205d0*/  STL [R1+0x24], R8 ;  /* 0x0000240801007387 */ /* 0x0003e20000100800 */
[----:B------:R-:W-:Y:S05]  /*205e0*/  BRA.DIV UR4, `(.L_x_2000) ;  /* 0x0000006604b07947 */ /* 0x000fea000b800000 */
[----:B------:R-:W2:Y:S02]  /*205f0*/  S2R R4, SR_TID.X ;  /* 0x0000000000047919 */ /* 0x000ea40000002100 */
[----:B--2---:R-:W-:-:S04]  /*20600*/  SHF.R.U32.HI R4, RZ, 0x5, R4 ;  /* 0x00000005ff047819 */ /* 0x004fc80000011604 */
[----:B------:R-:W-:-:S05]  /*20610*/  LOP3.LUT R4, R4, 0x3, RZ, 0xc0, !PT ;  /* 0x0000000304047812 */ /* 0x000fca00078ec0ff */
[----:B------:R2:W3:Y:S02]  /*20620*/  SHFL.IDX PT, R14, R4, RZ, 0x1f ;  /* 0x00001fff040e7589 */ /* 0x0004e400000e0000 */
.L_x_2178:
[----:B--2---:R-:W2:Y:S01]  /*20630*/  LDL.LU R4, [R1+0x20] ;  /* 0x0000200001047983 */ /* 0x004ea20000300800 */
[----:B------:R-:W-:Y:S02]  /*20640*/  PLOP3.LUT P1, PT, PT, PT, PT, 0x8, 0x0 ;  /* 0x000000000000781c */ /* 0x000fe40003f2e170 */
[----:B---3--:R-:W-:Y:S01]  /*20650*/  ISETP.NE.AND P0, PT, R14, RZ, PT ;  /* 0x000000ff0e00720c */ /* 0x008fe20003f05270 */
[----:B------:R3:W-:Y:S01]  /*20660*/  STL [R1+0x8], R0 ;  /* 0x0000080001007387 */ /* 0x0007e20000100800 */
[----:B--2---:R-:W-:-:S09]  /*20670*/  LOP3.LUT R4, R4, 0xfffffffe, RZ, 0xc0, !PT ;  /* 0xfffffffe04047812 */ /* 0x004fd200078ec0ff */
[----:B------:R-:W-:-:S05]  /*20680*/  @P1 LOP3.LUT R4, R4, 0x1, RZ, 0xfc, !PT ;  /* 0x0000000104041812 */ /* 0x000fca00078efcff */
[----:B------:R3:W-:Y:S01]  /*20690*/  STL [R1+0x20], R4 ;  /* 0x0000200401007387 */ /* 0x0007e20000100800 */
[----:B------:R-:W-:Y:S05]  /*206a0*/  @P0 BRA `(.L_x_2001) ;  /* 0x0000000400300947 */ /* 0x000fea0003800000 */
[----:B------:R-:W-:-:S03]  /*206b0*/  UMOV UR4, 0xffffffff ;  /* 0xffffffff00047882 */ /* 0x000fc60000000000 */
[----:B------:R-:W-:Y:S05]  /*206c0*/  BRA.DIV UR4, `(.L_x_2002) ;  /* 0x0000006604ac7947 */ /* 0x000fea000b800000 */
[----:B------:R-:W-:-:S13]  /*206d0*/  ELECT P6, URZ, PT ;  /* 0x00000000003f782f */ /* 0x000fda00038c0000 */
.L_x_2181:
[----:B------:R-:W-:Y:S05]  /*206e0*/  @!P6 BRA `(.L_x_2001) ;  /* 0x000000040020e947 */ /* 0x000fea0003800000 */
[----:B------:R-:W-:-:S04]  /*206f0*/  ISETP.NE.U32.AND P0, PT, R2, RZ, PT ;  /* 0x000000ff0200720c */ /* 0x000fc80003f05070 */
[----:B------:R-:W-:-:S13]  /*20700*/  ISETP.NE.AND.EX P0, PT, R3, RZ, PT, P0 ;  /* 0x000000ff0300720c */ /* 0x000fda0003f05300 */
[----:B------:R-:W-:Y:S05]  /*20710*/  @!P0 BRA `(.L_x_2003) ;  /* 0x0000000000508947 */ /* 0x000fea0003800000 */
[----:B------:R-:W2:Y:S01]  /*20720*/  LDC R6, c[0x0][0x43c] ;  /* 0x00010f00ff067b82 */ /* 0x000ea20000000800 */
[----:B------:R-:W-:Y:S01]  /*20730*/  IMAD.MOV.U32 R9, RZ, RZ, R0 ;  /* 0x000000ffff097224 */ /* 0x000fe200078e0000 */
[----:B------:R-:W-:-:S03]  /*20740*/  ULDC.64 UR4, c[0x0][0x428] ;  /* 0x00010a0000047ab9 */ /* 0x000fc60000000a00 */
[----:B---3--:R-:W-:Y:S01]  /*20750*/  IMAD.MOV.U32 R0, RZ, RZ, R9 ;  /* 0x000000ffff007224 */ /* 0x008fe200078e0009 */
[----:B--2---:R-:W-:-:S13]  /*20760*/  ISETP.NE.AND P0, PT, R6, 0x1, PT ;  /* 0x000000010600780c */ /* 0x004fda0003f05270 */
[----:B------:R-:W2:Y:S02]  /*20770*/  @P0 LDC.64 R4, c[0x0][0x440] ;  /* 0x00011000ff040b82 */ /* 0x000ea40000000a00 */
[----:B--2---:R-:W-:-:S05]  /*20780*/  @P0 IMAD.HI.U32 R4, R9, R4, RZ ;  /* 0x0000000409040227 */ /* 0x004fca00078e00ff */
        /* <DEDUP_REMOVED lines=13> */
.L_x_2003:
[----:B-1----:R-:W4:Y:S04]  /*20860*/  LDL R7, [R1] ;  /* 0x0000000001077983 */ /* 0x002f280000100800 */
[----:B---3--:R-:W4:Y:S04]  /*20870*/  LDL R0, [R1+0x4] ;  /* 0x0000040001007983 */ /* 0x008f280000100800 */
[----:B--2---:R-:W2:Y:S01]  /*20880*/  LDL R2, [R1+0x10] ;  /* 0x0000100001027983 */ /* 0x004ea20000100800 */
[----:B----4-:R-:W-:Y:S01]  /*20890*/  IMAD R0, R0, 0x8, R7 ;  /* 0x0000000800007824 */ /* 0x010fe200078e0207 */
[----:B--2---:R-:W-:-:S04]  /*208a0*/  SHF.L.U32 R2, R2, 0x1f, RZ ;  /* 0x0000001f02027819 */ /* 0x004fc800000006ff */
[----:B------:R-:W1:Y:S02]  /*208b0*/  SYNCS.PHASECHK.TRANS64.TRYWAIT P0, [R0+URZ+0x28840], R2 ;  /* 0x02884002000075a7 */ /* 0x000e64000800017f */
[----:B-1----:R-:W-:Y:S05]  /*208c0*/  @!P0 BRA `(.L_x_2004) ;  /* 0x00000064004c8947 */ /* 0x002fea0003800000 */
.L_x_2182:
        /* <DEDUP_REMOVED lines=11> */
.L_x_2005:
[----:B------:R-:W2:Y:S04]  /*20980*/  LDL R5, [R1] ;  /* 0x0000000001057983 */ /* 0x000ea80000100800 */
[----:B------:R-:W2:Y:S04]  /*20990*/  LDL R4, [R1+0x4] ;  /* 0x0000040001047983 */ /* 0x000ea80000100800 */
[----:B------:R-:W3:Y:S04]  /*209a0*/  LDL R6, [R1+0x8] ;  /* 0x0000080001067983 */ /* 0x000ee80000100800 */
[----:B------:R-:W4:Y:S04]  /*209b0*/  LDL R3, [R1+0x14] ;  /* 0x0000140001037983 */ /* 0x000f280000100800 */
[----:B-1----:R-:W4:Y:S01]  /*209c0*/  LDL.LU R2, [R1+0x20] ;  /* 0x0000200001027983 */ /* 0x002f220000300800 */
        /* <DEDUP_REMOVED lines=9> */
[----:B--2---:R-:W-:Y:S01]  /*20a60*/  IMAD R0, R4, 0x8000, R5 ;  /* 0x0000800004007824 */ /* 0x004fe200078e0205 */
[----:B---3--:R-:W-:-:S04]  /*20a70*/  R2UR UR11, R6 ;  /* 0x00000000060b72ca */ /* 0x008fc800000e0000 */
[----:B------:R-:W-:Y:S02]  /*20a80*/  R2UR UR6, R0 ;  /* 0x00000000000672ca */ /* 0x000fe400000e0000 */
[----:B----4-:R-:W-:Y:S02]  /*20a90*/  R2UR UR5, R3 ;  /* 0x00000000030572ca */ /* 0x010fe400000e0000 */
[----:B------:R-:W-:-:S09]  /*20aa0*/  LOP3.LUT R2, R2, 0xfffffffe, RZ, 0xc0, !PT ;  /* 0xfffffffe02027812 */ /* 0x000fd200078ec0ff */
        /* <DEDUP_REMOVED lines=8> */
[----:B-1----:R-:W-:Y:S01]  /*20b30*/  UMOV UR8, UR14 ;  /* 0x0000000e00087c82 */ /* 0x002fe20008000000 */
[----:B------:R-:W-:Y:S02]  /*20b40*/  UMOV UR10, UR15 ;  /* 0x0000000f000a7c82 */ /* 0x000fe40008000000 */
[----:B------:R2:W-:Y:S01]  /*20b50*/  UTMALDG.4D [UR8], [UR4], desc[UR6] ;  /* 0x00000608040075b4 */ /* 0x0005e20008019000 */
[----:B------:R-:W-:Y:S02]  /*20b60*/  NOP ;  /* 0x0000000000007918 */ /* 0x000fe40000000000 */
.L_x_2001:
[----:B---3--:R-:W3:Y:S04]  /*20b70*/  LDL R4, [R1] ;  /* 0x0000000001047983 */ /* 0x008ee80000100800 */
[----:B------:R-:W4:Y:S01]  /*20b80*/  LDL.LU R3, [R1+0x40] ;  /* 0x0000400001037983 */ /* 0x000f220000300800 */
[----:B------:R-:W-:Y:S05]  /*20b90*/  WARPSYNC.ALL ;  /* 0x0000000000007948 */ /* 0x000fea0003800000 */
[----:B--2---:R-:W-:Y:S01]  /*20ba0*/  ULDC.64 UR4, c[0x0][0x298] ;  /* 0x0000a60000047ab9 */ /* 0x004fe20000000a00 */
[----:B------:R-:W-:Y:S01]  /*20bb0*/  BSSY B6, `(.L_x_2006) ;  /* 0x000001c000067945 */ /* 0x000fe20003800000 */
[----:B------:R-:W-:Y:S01]  /*20bc0*/  BAR.SYNC.DEFER_BLOCKING 0x8, 0x180 ;  /* 0x0206000000007b1d */ /* 0x000fe20000010000 */
[----:B----4-:R-:W-:-:S05]  /*20bd0*/  SHF.R.S32.HI R0, RZ, 0x1f, R3 ;  /* 0x0000001fff007819 */ /* 0x010fca0000011403 */
[----:B------:R-:W-:Y:S02]  /*20be0*/  IMAD R2, R0, UR4, RZ ;  /* 0x0000000400027c24 */ /* 0x000fe4000f8e02ff */
[----:B---3--:R-:W-:Y:S02]  /*20bf0*/  VIADD R0, R4, 0x10400 ;  /* 0x0001040004007836 */ /* 0x008fe40000000000 */
[C---:B------:R-:W-:Y:S02]  /*20c00*/  IMAD R2, R3.reuse, UR5, R2 ;  /* 0x0000000503027c24 */ /* 0x040fe4000f8e0202 */
[----:B------:R-:W-:Y:S01]  /*20c10*/  IMAD.WIDE.U32 R4, R3, UR4, RZ ;  /* 0x0000000403047c25 */ /* 0x000fe2000f8e00ff */
[----:B------:R-:W-:-:S03]  /*20c20*/  LOP3.LUT P0, RZ, R0, 0x3ff, RZ, 0xc0, !PT ;  /* 0x000003ff00ff7812 */ /* 0x000fc6000780c0ff */
[----:B------:R-:W-:Y:S01]  /*20c30*/  IMAD.IADD R0, R5, 0x1, R2 ;  /* 0x0000000105007824 */ /* 0x000fe200078e0202 */
[----:B------:R2:W-:Y:S04]  /*20c40*/  STL.64 [R1+0x40], R4 ;  /* 0x0000400401007387 */ /* 0x0005e80000100a00 */
[----:B------:R2:W-:Y:S05]  /*20c50*/  STL [R1+0x4c], R0 ;  /* 0x00004c0001007387 */ /* 0x0005ea0000100800 */
[----:B------:R-:W-:Y:S05]  /*20c60*/  @!P0 BRA `(.L_x_2007) ;  /* 0x0000000000408947 */ /* 0x000fea0003800000 */
[----:B------:R-:W-:Y:S01]  /*20c70*/  MOV R2, 0x0 ;  /* 0x0000000000027802 */ /* 0x000fe20000000f00 */
[----:B------:R-:W-:Y:S01]  /*20c80*/  ULDC.64 UR4, c[0x4][0xa0] ;  /* 0x0100280000047ab9 */ /* 0x000fe20000000a00 */
[----:B------:R-:W-:Y:S01]  /*20c90*/  ULDC.64 UR6, c[0x4][0xa8] ;  /* 0x01002a0000067ab9 */ /* 0x000fe20000000a00 */
[----:B------:R-:W-:Y:S01]  /*20ca0*/  ULDC.64 UR8, c[0x4][0x20] ;  /* 0x0100080000087ab9 */ /* 0x000fe20000000a00 */
[----:B--2---:R-:W-:Y:S02]  /*20cb0*/  IMAD.U32 R4, RZ, RZ, UR4 ;  /* 0x00000004ff047e24 */ /* 0x004fe4000f8e00ff */
[----:B------:R-:W2:Y:S01]  /*20cc0*/  LDC.64 R2, c[0x4][R2] ;  /* 0x0100000002027b82 */ /* 0x000ea20000000a00 */
[----:B------:R-:W-:Y:S02]  /*20cd0*/  IMAD.U32 R5, RZ, RZ, UR5 ;  /* 0x00000005ff057e24 */ /* 0x000fe4000f8e00ff */
[----:B------:R-:W-:Y:S02]  /*20ce0*/  IMAD.U32 R6, RZ, RZ, UR6 ;  /* 0x00000006ff067e24 */ /* 0x000fe4000f8e00ff */
[----:B-1----:R-:W-:-:S02]  /*20cf0*/  IMAD.U32 R7, RZ, RZ, UR7 ;  /* 0x00000007ff077e24 */ /* 0x002fc4000f8e00ff */
[----:B------:R-:W-:Y:S02]  /*20d00*/  IMAD.U32 R10, RZ, RZ, UR8 ;  /* 0x00000008ff0a7e24 */ /* 0x000fe4000f8e00ff */
[----:B0-----:R-:W-:Y:S02]  /*20d10*/  IMAD.U32 R11, RZ, RZ, UR9 ;  /* 0x00000009ff0b7e24 */ /* 0x001fe4000f8e00ff */
[----:B------:R-:W-:Y:S02]  /*20d20*/  IMAD.MOV.U32 R8, RZ, RZ, 0x70 ;  /* 0x00000070ff087424 */ /* 0x000fe400078e00ff */
[----:B------:R-:W-:Y:S02]  /*20d30*/  IMAD.MOV.U32 R12, RZ, RZ, 0x1 ;  /* 0x00000001ff0c7424 */ /* 0x000fe400078e00ff */
[----:B------:R-:W-:-:S07]  /*20d40*/  IMAD.MOV.U32 R13, RZ, RZ, RZ ;  /* 0x000000ffff0d7224 */ /* 0x000fce00078e00ff */
[----:B------:R-:W-:-:S07]  /*20d50*/  LEPC R20, `(.L_x_2007) ;  /* 0x000000001014794e */ /* 0x000fce0000000000 */
[----:B--2---:R-:W-:Y:S05]  /*20d60*/  CALL.ABS.NOINC R2 ;  /* 0x0000000002007343 */ /* 0x004fea0003c00000 */
.L_x_2007:
[----:B------:R-:W-:Y:S05]  /*20d70*/  BSYNC B6 ;  /* 0x0000000000067941 */ /* 0x000fea0003800000 */
.L_x_2006:
[----:B--2---:R-:W2:Y:S01]  /*20d80*/  LDL.LU R0, [R1+0x4c] ;  /* 0x00004c0001007983 */ /* 0x004ea20000300800 */
[----:B-1----:R-:W1:Y:S01]  /*20d90*/  LDC R7, c[0x0][0x448] ;  /* 0x00011200ff077b82 */ /* 0x002e620000000800 */
[----:B------:R-:W-:Y:S01]  /*20da0*/  ULDC.64 UR4, c[0x0][0x2d8] ;  /* 0x0000b60000047ab9 */ /* 0x000fe20000000a00 */
[----:B------:R-:W-:Y:S01]  /*20db0*/  ULDC.64 UR6, c[0x0][0x280] ;  /* 0x0000a00000067ab9 */ /* 0x000fe20000000a00 */
[----:B------:R-:W2:Y:S04]  /*20dc0*/  LDL.LU.64 R2, [R1+0x40] ;  /* 0x0000400001027983 */ /* 0x000ea80000300a00 */
[----:B------:R-:W3:Y:S01]  /*20dd0*/  LDL R8, [R1+0x30] ;  /* 0x0000300001087983 */ /* 0x000ee20000100800 */
[----:B------:R-:W4:Y:S01]  /*20de0*/  S2R R5, SR_TID.X ;  /* 0x0000000000057919 */ /* 0x000f220000002100 */
[----:B------:R-:W0:Y:S01]  /*20df0*/  S2R R9, SR_TID.X ;  /* 0x0000000000097919 */ /* 0x000e220000002100 */
[----:B----4-:R-:W-:-:S04]  /*20e00*/  LOP3.LUT R5, R5, 0x7f, RZ, 0xc0, !PT ;  /* 0x0000007f05057812 */ /* 0x010fc800078ec0ff */
[----:B------:R-:W-:Y:S01]  /*20e10*/  SHF.R.U32.HI R5, RZ, 0x3, R5 ;  /* 0x00000003ff057819 */ /* 0x000fe20000011605 */
[----:B0-----:R-:W-:-:S05]  /*20e20*/  IMAD.SHL.U32 R9, R9, 0x10, RZ ;  /* 0x0000001009097824 */ /* 0x001fca00078e00ff */
[----:B------:R-:W-:Y:S01]  /*20e30*/  LOP3.LUT R9, R5, 0x70, R9, 0xf8, !PT ;  /* 0x0000007005097812 */ /* 0x000fe200078ef809 */
[----:B--2---:R-:W-:Y:S01]  /*20e40*/  IMAD.MOV.U32 R3, RZ, RZ, R0 ;  /* 0x000000ffff037224 */ /* 0x004fe200078e0000 */
        /* <DEDUP_REMOVED lines=12> */
[----:B-1----:R-:W-:Y:S01]  /*20f10*/  ISETP.NE.AND P0, PT, R7, 0x1, PT ;  /* 0x000000010700780c */ /* 0x002fe20003f05270 */
[----:B------:R-:W-:-:S12]  /*20f20*/  IMAD R4, R4, UR4, RZ ;  /* 0x0000000404047c24 */ /* 0x000fd8000f8e02ff */
[----:B------:R-:W0:Y:S01]  /*20f30*/  @P0 LDC R5, c[0x0][0x44c] ;  /* 0x00011300ff050b82 */ /* 0x000e220000000800 */
[----:B------:R-:W-:-:S07]  /*20f40*/  IMAD.WIDE.U32 R2, R0, UR4, R2 ;  /* 0x0000000400027c25 */ /* 0x000fce000f8e0002 */
[----:B------:R-:W1:Y:S01]  /*20f50*/  @P0 LDC R6, c[0x0][0x450] ;  /* 0x00011400ff060b82 */ /* 0x000e620000000800 */
[----:B------:R-:W-:Y:S01]  /*20f60*/  IMAD R0, R0, UR5, R4 ;  /* 0x0000000500007c24 */ /* 0x000fe2000f8e0204 */
[----:B------:R-:W-:Y:S01]  /*20f70*/  ULDC.64 UR4, c[0x0][0x2d0] ;  /* 0x0000b40000047ab9 */ /* 0x000fe20000000a00 */
[----:B---3--:R-:W-:Y:S02]  /*20f80*/  IMAD.IADD R4, R9, 0x1, R8 ;  /* 0x0000000109047824 */ /* 0x008fe400078e0208 */
        /* <DEDUP_REMOVED lines=37> */
[----:B--2---:R-:W-:-:S04]  /*211e0*/  IMAD.IADD R0, R8, 0x1, R11 ;  /* 0x0000000108007824 */ /* 0x004fc800078e020b */
[----:B------:R-:W-:Y:S02]  /*211f0*/  VIADD R5, R0, 0x10 ;  /* 0x0000001000057836 */ /* 0x000fe40000000000 */
[----:B---3--:R-:W-:Y:S02]  /*21200*/  IMAD R2, R6, R7, RZ ;  /* 0x0000000706027224 */ /* 0x008fe400078e02ff */
[----:B------:R-:W0:Y:S04]  /*21210*/  SHFL.IDX PT, R7, R4, RZ, 0x181f ;  /* 0x00181fff04077589 */ /* 0x000e2800000e0000 */
[----:B------:R-:W1:Y:S01]  /*21220*/  SHFL.IDX PT, R6, R3, RZ, 0x181f ;  /* 0x00181fff03067589 */ /* 0x000e6200000e0000 */
[-C--:B------:R-:W-:Y:S02]  /*21230*/  ISETP.GE.AND P4, PT, R0, R2.reuse, PT ;  /* 0x000000020000720c */ /* 0x080fe40003f86270 */
[----:B------:R-:W-:-:S02]  /*21240*/  ISETP.GE.AND P2, PT, R5, R2, PT ;  /* 0x000000020500720c */ /* 0x000fc40003f46270 */
[----:B------:R-:W2:Y:S04]  /*21250*/  SHFL.IDX PT, R5, R4, 0x1, 0x181f ;  /* 0x00381f0004057f89 */ /* 0x000ea800000e0000 */
[----:B------:R-:W3:Y:S05]  /*21260*/  SHFL.IDX PT, R8, R3, 0x1, 0x181f ;  /* 0x00381f0003087f89 */ /* 0x000eea00000e0000 */
[----:B0-----:R-:W-:-:S05]  /*21270*/  @!P4 LEA R7, P3, R10, R7, 0x1 ;  /* 0x000000070a07c211 */ /* 0x001fca00078608ff */
[----:B-1----:R-:W-:-:S05]  /*21280*/  @!P4 IMAD.X R6, RZ, RZ, R6, P3 ;  /* 0x000000ffff06c224 */ /* 0x002fca00018e0606 */
[----:B------:R-:W-:-:S04]  /*21290*/  @!P4 LOP3.LUT R7, R7, R6, RZ, 0x3c, !PT ;  /* 0x000000060707c212 */ /* 0x000fc800078e3cff */
[----:B------:R-:W-:-:S04]  /*212a0*/  @!P4 LOP3.LUT R6, R7, R6, RZ, 0x3c, !PT ;  /* 0x000000060706c212 */ /* 0x000fc800078e3cff */
[----:B------:R-:W-:-:S05]  /*212b0*/  @!P4 LOP3.LUT R7, R7, R6, RZ, 0x3c, !PT ;  /* 0x000000060707c212 */ /* 0x000fca00078e3cff */
[----:B-----5:R-:W-:Y:S04]  /*212c0*/  @!P4 LDGSTS.E.BYPASS.LTC128B.128 [R9+0x10400], desc[UR38][R6.64], !P0 ;  /* 0x104000000609cfae */ /* 0x020fe8000c101d66 */
[----:B------:R2:W-:Y:S02]  /*212d0*/  @!P4 LDGSTS.E.BYPASS.LTC128B.128 [R9+0x14400], desc[UR38][R6.64+0x80], !P1 ;  /* 0x144000800609cfae */ /* 0x0005e4000c901d66 */
[----:B--2---:R-:W-:-:S05]  /*212e0*/  @!P2 LEA R7, P3, R10, R5, 0x1 ;  /* 0x000000050a07a211 */ /* 0x004fca00078608ff */
[----:B---3--:R-:W-:-:S05]  /*212f0*/  @!P2 IMAD.X R6, RZ, RZ, R8, P3 ;  /* 0x000000ffff06a224 */ /* 0x008fca00018e0608 */
        /* <DEDUP_REMOVED lines=57> */
.L_x_2199:
[----:B------:R-:W-:Y:S01]  /*21690*/  VIADD R0, R0, 0x70 ;  /* 0x0000007000007836 */ /* 0x000fe20000000000 */
[----:B------:R-:W-:Y:S04]  /*216a0*/  BSSY B0, `(.L_x_2009) ;  /* 0x000000a000007945 */ /* 0x000fe80003800000 */
[----:B------:R-:W-:-:S13]  /*216b0*/  ISETP.GE.AND P2, PT, R0, R2, PT ;  /* 0x000000020000720c */ /* 0x000fda0003f46270 */
[----:B------:R-:W-:Y:S05]  /*216c0*/  @P2 BRA `(.L_x_2010) ;  /* 0x00000000001c2947 */ /* 0x000fea0003800000 */
[----:B--2---:R-:W-:-:S05]  /*216d0*/  LEA R2, P2, R10, R3, 0x1 ;  /* 0x000000030a027211 */ /* 0x004fca00078408ff */
[----:B01----:R-:W-:-:S05]  /*216e0*/  IMAD.X R3, RZ, RZ, R5, P2 ;  /* 0x000000ffff037224 */ /* 0x003fca00010e0605 */
[----:B------:R-:W-:Y:S01]  /*216f0*/  @!PT LDS RZ, [RZ] ;  /* 0x00000000fffff984 */ /* 0x000fe20000000800 */
[----:B------:R-:W-:Y:S01]  /*21700*/  @!PT LDS RZ, [RZ] ;  /* 0x00000000fffff984 */ /* 0x000fe20000000800 */
[----:B------:R-:W-:Y:S01]  /*21710*/  @!PT LDS RZ, [RZ] ;  /* 0x00000000fffff984 */ /* 0x000fe20000000800 */
[----:B------:R3:W-:Y:S04]  /*21720*/  LDGSTS.E.BYPASS.LTC128B.128 [R9+0x13c00], desc[UR38][R2.64], !P0 ;  /* 0x13c0000002097fae */ /* 0x0007e8000c101d66 */
[----:B------:R3:W-:Y:S02]  /*21730*/  LDGSTS.E.BYPASS.LTC128B.128 [R9+0x17c00], desc[UR38][R2.64+0x80], !P1 ;  /* 0x17c0008002097fae */ /* 0x0007e4000c901d66 */
.L_x_2010:
[----:B------:R-:W-:Y:S05]  /*21740*/  BSYNC B0 ;  /* 0x0000000000007941 */ /* 0x000fea0003800000 */
.L_x_2009:
[----:B0--3--:R-:W3:Y:S01]  /*21750*/  LDL R9, [R1] ;  /* 0x0000000001097983 */ /* 0x009ee20000100800 */
[----:B------:R-:W-:Y:S01]  /*21760*/  PLOP3.LUT P0, PT, PT, PT, PT, 0x80, 0x0 ;  /* 0x000000000000781c */ /* 0x000fe20003f0f070 */
[----:B------:R-:W-:Y:S01]  /*21770*/  NOP ;  /* 0x0000000000007918 */ /* 0x000fe20000000000 */
[----:B---3--:R-:W-:-:S11]  /*21780*/  VIADD R11, R9, 0x28800 ;  /* 0x00028800090b7836 */ /* 0x008fd60000000000 */
.L_x_2011:
[----:B------:R-:W3:Y:S01]  /*21790*/  LDL R2, [R1] ;  /* 0x0000000001027983 */ /* 0x000ee20000100800 */
        /* <DEDUP_REMOVED lines=18> */
.L_x_2200:
[----:B------:R-:W-:Y:S05]  /*218c0*/  BSYNC B0 ;  /* 0x0000000000007941 */ /* 0x000fea0003800000 */
.L_x_2012:
[----:B------:R-:W2:Y:S04]  /*218d0*/  LDL R3, [R1+0x34] ;  /* 0x0000340001037983 */ /* 0x000ea80000100800 */
[----:B0-----:R-:W3:Y:S01]  /*218e0*/  LDL R2, [R1+0x28] ;  /* 0x0000280001027983 */ /* 0x001ee20000100800 */
[----:B------:R-:W-:Y:S01]  /*218f0*/  BSSY B0, `(.L_x_2014) ;  /* 0x00001f2000007945 */ /* 0x000fe20003800000 */
[----:B--2---:R-:W-:-:S05]  /*21900*/  VIADD R0, R3, 0xfffffffe ;  /* 0xfffffffe03007836 */ /* 0x004fca0000000000 */
[----:B---3--:R-:W-:-:S13]  /*21910*/  ISETP.GE.AND P0, PT, R0, R2, PT ;  /* 0x000000020000720c */ /* 0x008fda0003f06270 */
[----:B------:R-:W-:Y:S05]  /*21920*/  @!P0 BRA `(.L_x_2015) ;  /* 0x0000001c00b88947 */ /* 0x000fea0003800000 */
[----:B------:R-:W-:Y:S01]  /*21930*/  IMAD.MOV R8, RZ, RZ, -R3 ;  /* 0x000000ffff087224 */ /* 0x000fe200078e0a03 */
[----:B------:R-:W-:Y:S01]  /*21940*/  LOP3.LUT R2, RZ, R2, RZ, 0x33, !PT ;  /* 0x00000002ff027212 */ /* 0x000fe200078e33ff */
[----:B------:R-:W-:Y:S03]  /*21950*/  BSSY B2, `(.L_x_2016) ;  /* 0x00000a8000027945 */ /* 0x000fe60003800000 */
[----:B------:R-:W-:-:S05]  /*21960*/  VIADDMNMX R8, R8, 0x1, R2, !PT ;  /* 0x0000000108087846 */ /* 0x000fca0007800102 */
[----:B------:R-:W-:-:S05]  /*21970*/  IMAD.IADD R2, R3, 0x1, R8 ;  /* 0x0000000103027824 */ /* 0x000fca00078e0208 */
[----:B------:R-:W-:-:S04]  /*21980*/  LOP3.LUT R2, R2, 0x1, RZ, 0xc0, !PT ;  /* 0x0000000102027812 */ /* 0x000fc800078ec0ff */
[----:B------:R-:W-:-:S13]  /*21990*/  ISETP.NE.U32.AND P0, PT, R2, 0x1, PT ;  /* 0x000000010200780c */ /* 0x000fda0003f05070 */
[----:B------:R-:W-:Y:S05]  /*219a0*/  @P0 BRA `(.L_x_2017) ;  /* 0x0000000800880947 */ /* 0x000fea0003800000 */
[----:B-1----:R-:W2:Y:S04]  /*219b0*/  LDL R5, [R1+0x20] ;  /* 0x0000200001057983 */ /* 0x002ea80000100800 */
        /* <DEDUP_REMOVED lines=34> */
.L_x_2020:
[----:B------:R-:W2:Y:S01]  /*21be0*/  LDL R2, [R1] ;  /* 0x0000000001027983 */ /* 0x000ea20000100800 */
[----:B------:R-:W-:Y:S01]  /*21bf0*/  BSSY B3, `(.L_x_2021) ;  /* 0x0000005000037945 */ /* 0x000fe20003800000 */
[----:B--2---:R-:W-:Y:S01]  /*21c00*/  IMAD R3, R6, 0x8, R2 ;  /* 0x0000000806037824 */ /* 0x004fe200078e0202 */
[----:B------:R-:W-:-:S04]  /*21c10*/  SHF.L.U32 R2, R9, 0x1f, RZ ;  /* 0x0000001f09027819 */ /* 0x000fc800000006ff */
[----:B------:R-:W1:Y:S02]  /*21c20*/  SYNCS.PHASECHK.TRANS64.TRYWAIT P0, [R3+URZ+0x28840], R2 ;  /* 0x02884002030075a7 */ /* 0x000e64000800017f */
[----:B-1----:R-:W-:Y:S05]  /*21c30*/  @!P0 BRA `(.L_x_2022) ;  /* 0x0000005c00588947 */ /* 0x002fea0003800000 */
.L_x_2201:
[----:B------:R-:W-:Y:S05]  /*21c40*/  BSYNC B3 ;  /* 0x0000000000037941 */ /* 0x000fea0003800000 */
.L_x_2021:
        /* <DEDUP_REMOVED lines=12> */
.L_x_2024:
[----:B------:R-:W-:Y:S05]  /*21d10*/  BSYNC B3 ;  /* 0x0000000000037941 */ /* 0x000fea0003800000 */
.L_x_2023:
        /* <DEDUP_REMOVED lines=13> */
.L_x_2025:
        /* <DEDUP_REMOVED lines=16> */
.L_x_2026:
        /* <DEDUP_REMOVED lines=17> */
.L_x_2202:
[----:B------:R-:W-:Y:S05]  /*22000*/  BSYNC B3 ;  /* 0x0000000000037941 */ /* 0x000fea0003800000 */
.L_x_2027:
[----:B------:R1:W5:Y:S04]  /*22010*/  LDL R15, [R1] ;  /* 0x00000000010f7983 */ /* 0x0003680000100800 */
        /* <DEDUP_REMOVED lines=13> */
.L_x_2030:
[----:B------:R-:W-:Y:S05]  /*220f0*/  BSYNC B3 ;  /* 0x0000000000037941 */ /* 0x000fea0003800000 */
.L_x_2029:
        /* <DEDUP_REMOVED lines=13> */
.L_x_2031:
        /* <DEDUP_REMOVED lines=15> */
.L_x_2032:
        /* <DEDUP_REMOVED lines=12> */
.L_x_2019:
[----:B------:R-:W-:Y:S05]  /*22380*/  BSYNC B1 ;  /* 0x0000000000017941 */ /* 0x000fea0003800000 */
.L_x_2018:
[----:B0-----:R-:W2:Y:S04]  /*22390*/  LDL R0, [R1+0x34] ;  /* 0x0000340001007983 */ /* 0x001ea80000100800 */
[----:B------:R0:W-:Y:S04]  /*223a0*/  STL [R1+0x4], R6 ;  /* 0x0000040601007387 */ /* 0x0001e80000100800 */
[----:B------:R0:W-:Y:S02]  /*223b0*/  STL [R1+0x10], R9 ;  /* 0x0000100901007387 */ /* 0x0001e40000100800 */
[----:B0-2---:R-:W-:-:S07]  /*223c0*/  VIADD R0, R0, 0xfffffffd ;  /* 0xfffffffd00007836 */ /* 0x005fce0000000000 */
.L_x_2017:
[----:B------:R-:W-:Y:S05]  /*223d0*/  BSYNC B2 ;  /* 0x0000000000027941 */ /* 0x000fea0003800000 */
.L_x_2016:
[----:B------:R-:W2:Y:S01]  /*223e0*/  LDL.LU R2, [R1+0x34] ;  /* 0x0000340001027983 */ /* 0x000ea20000300800 */
[----:B------:R-:W-:Y:S01]  /*223f0*/  VIADD R8, R8, 0xfffffffe ;  /* 0xfffffffe08087836 */ /* 0x000fe20000000000 */
[----:B--2---:R-:W-:-:S04]  /*22400*/  LOP3.LUT R2, RZ, R2, RZ, 0x33, !PT ;  /* 0x00000002ff027212 */ /* 0x004fc800078e33ff */
[----:B------:R-:W-:-:S13]  /*22410*/  ISETP.NE.AND P0, PT, R8, R2, PT ;  /* 0x000000020800720c */ /* 0x000fda0003f05270 */
[----:B------:R-:W-:Y:S05]  /*22420*/  @!P0 BRA `(.L_x_2015) ;  /* 0x0000001000f88947 */ /* 0x000fea0003800000 */
[----:B------:R-:W-:-:S07]  /*22430*/  IMAD.MOV.U32 R9, RZ, RZ, R17 ;  /* 0x000000ffff097224 */ /* 0x000fce00078e0011 */
.L_x_2063:
[----:B--2---:R-:W2:Y:S04]  /*22440*/  LDL R4, [R1+0x20] ;  /* 0x0000200001047983 */ /* 0x004ea80000100800 */
[----:B------:R-:W3:Y:S04]  /*22450*/  LDL R3, [R1+0x4] ;  /* 0x0000040001037983 */ /* 0x000ee80000100800 */
        /* <DEDUP_REMOVED lines=34> */
.L_x_2035:
[----:B------:R-:W2:Y:S01]  /*22680*/  LDL R2, [R1] ;  /* 0x0000000001027983 */ /* 0x000ea20000100800 */
[----:B------:R-:W-:Y:S01]  /*22690*/  BSSY B2, `(.L_x_2036) ;  /* 0x0000005000027945 */ /* 0x000fe20003800000 */
[----:B--2---:R-:W-:Y:S01]  /*226a0*/  IMAD R3, R4, 0x8, R2 ;  /* 0x0000000804037824 */ /* 0x004fe200078e0202 */
[----:B------:R-:W-:-:S04]  /*226b0*/  SHF.L.U32 R2, R5, 0x1f, RZ ;  /* 0x0000001f05027819 */ /* 0x000fc800000006ff */
[----:B------:R-:W1:Y:S02]  /*226c0*/  SYNCS.PHASECHK.TRANS64.TRYWAIT P0, [R3+URZ+0x28840], R2 ;  /* 0x02884002030075a7 */ /* 0x000e64000800017f */
[----:B-1----:R-:W-:Y:S05]  /*226d0*/  @!P0 BRA `(.L_x_2037) ;  /* 0x0000005000d88947 */ /* 0x002fea0003800000 */
.L_x_2203:
[----:B------:R-:W-:Y:S05]  /*226e0*/  BSYNC B2 ;  /* 0x0000000000027941 */ /* 0x000fea0003800000 */
.L_x_2036:
        /* <DEDUP_REMOVED lines=12> */
.L_x_2039:
[----:B------:R-:W-:Y:S05]  /*227b0*/  BSYNC B2 ;  /* 0x0000000000027941 */ /* 0x000fea0003800000 */
.L_x_2038:
[----:B-1----:R-:W2:Y:S04]  /*227c0*/  LDL R2, [R1] ;  /* 0x0000000001027983 */ /* 0x002ea80000100800 */
        /* <DEDUP_REMOVED lines=12> */
.L_x_2040:
        /* <DEDUP_REMOVED lines=16> */
.L_x_2041:
        /* <DEDUP_REMOVED lines=17> */
.L_x_2204:
[----:B------:R-:W-:Y:S05]  /*22aa0*/  BSYNC B2 ;  /* 0x0000000000027941 */ /* 0x000fea0003800000 */
.L_x_2042:
        /* <DEDUP_REMOVED lines=11> */
.L_x_2045:
[----:B------:R-:W-:Y:S05]  /*22b60*/  BSYNC B2 ;  /* 0x0000000000027941 */ /* 0x000fea0003800000 */
.L_x_2044:
        /* <DEDUP_REMOVED lines=14> */
.L_x_2046:
        /* <DEDUP_REMOVED lines=15> */
.L_x_2047:
        /* <DEDUP_REMOVED lines=12> */
.L_x_2034:
[----:B------:R-:W-:Y:S05]  /*22e00*/  BSYNC B1 ;  /* 0x0000000000017941 */ /* 0x000fea0003800000 */
.L_x_2033:
        /* <DEDUP_REMOVED lines=17> */
[----:B------:R-:W2:Y:S01]  /*22f20*/  LDL R14, [R1+0x24] ;  /* 0x00002400010e7983 */ /* 0x000ea20000100800 */
[----:B0-----:R-:W0:Y:S01]  /*22f30*/  LDC R8, c[0x0][0x43c] ;  /* 0x00010f00ff087b82 */ /* 0x001e220000000800 */
        /* <DEDUP_REMOVED lines=15> */
[----:B------:R-:W-:-:S06]  /*23030*/  LEA.HI.X R9, R2, UR5, R3, 0x2, P0 ;  /* 0x0000000502097c11 */ /* 0x000fcc00080f1403 */
[----:B------:R2:W5:Y:S03]  /*23040*/  LDG.E R9, desc[UR38][R8.64] ;  /* 0x0000002608097981 */ /* 0x000566000c1e1900 */
.L_x_2050:
[----:B------:R-:W3:Y:S01]  /*23050*/  LDL R2, [R1] ;  /* 0x0000000001027983 */ /* 0x000ee20000100800 */
[----:B------:R-:W-:Y:S01]  /*23060*/  SHF.L.U32 R3, R10, 0x1f, RZ ;  /* 0x0000001f0a037819 */ /* 0x000fe200000006ff */
[----:B------:R-:W-:Y:S01]  /*23070*/  BSSY B2, `(.L_x_2051) ;  /* 0x0000004000027945 */ /* 0x000fe20003800000 */
[----:B---3--:R-:W-:-:S04]  /*23080*/  IMAD R2, R12, 0x8, R2 ;  /* 0x000000080c027824 */ /* 0x008fc800078e0202 */
[----:B------:R-:W3:Y:S02]  /*23090*/  SYNCS.PHASECHK.TRANS64.TRYWAIT P0, [R2+URZ+0x28840], R3 ;  /* 0x02884003020075a7 */ /* 0x000ee4000800017f */
[----:B---3--:R-:W-:Y:S05]  /*230a0*/  @!P0 BRA `(.L_x_2052) ;  /* 0x00000048008c8947 */ /* 0x008fea0003800000 */
.L_x_2205:
[----:B------:R-:W-:Y:S05]  /*230b0*/  BSYNC B2 ;  /* 0x0000000000027941 */ /* 0x000fea0003800000 */
.L_x_2051:
[----:B0-2---:R-:W0:Y:S01]  /*230c0*/  S2R R8, SR_TID.X ;  /* 0x0000000000087919 */ /* 0x005e220000002100 */
[----:B------:R-:W-:Y:S01]  /*230d0*/  BSSY B2, `(.L_x_2053) ;  /* 0x000000b000027945 */ /* 0x000fe20003800000 */
[----:B0-----:R-:W-:-:S04]  /*230e0*/  LOP3.LUT R8, R8, 0x7f, RZ, 0xc0, !PT ;  /* 0x0000007f08087812 */ /* 0x001fc800078ec0ff */
[----:B------:R-:W-:-:S13]  /*230f0*/  ISETP.NE.AND P1, PT, R8, RZ, PT ;  /* 0x000000ff0800720c */ /* 0x000fda0003f25270 */
[----:B------:R-:W-:Y:S05]  /*23100*/  @P1 BRA `(.L_x_2054) ;  /* 0x00000000001c1947 */ /* 0x000fea0003800000 */
[----:B------:R-:W0:Y:S01]  /*23110*/  S2R R8, SR_TID.X ;  /* 0x0000000000087919 */ /* 0x000e220000002100 */
[----:B---3--:R-:W-:-:S04]  /*23120*/  IMAD.MOV.U32 R3, RZ, RZ, 0x8000 ;  /* 0x00008000ff037424 */ /* 0x008fc800078e00ff */
[----:B------:R2:W-:Y:S01]  /*23130*/  SYNCS.ARRIVE.TRANS64 RZ, [R2+URZ+0x28830], R3 ;  /* 0x0288300302ff79a7 */ /* 0x0005e2000800003f */
[----:B0-----:R-:W-:-:S04]  /*23140*/  LOP3.LUT R8, R8, 0x1f, RZ, 0xc0, !PT ;  /* 0x0000001f08087812 */ /* 0x001fc800078ec0ff */
[----:B------:R-:W-:-:S13]  /*23150*/  ISETP.NE.AND P0, PT, R8, RZ, PT ;  /* 0x000000ff0800720c */ /* 0x000fda0003f05270 */
[----:B--2---:R-:W-:Y:S05]  /*23160*/  @!P0 BRA `(.L_x_2054) ;  /* 0x0000000000048947 */ /* 0x004fea0003800000 */
[----:B------:R-:W-:Y:S01]  /*23170*/  BPT.TRAP 0x1 ;  /* 0x000000040000795c */ /* 0x000fe20000300000 */
.L_x_2054:
[----:B------:R-:W-:Y:S05]  /*23180*/  BSYNC B2 ;  /* 0x0000000000027941 */ /* 0x000fea0003800000 */
.L_x_2053:
[----:B---3--:R-:W2:Y:S04]  /*23190*/  LDL R2, [R1+0x4] ;  /* 0x0000040001027983 */ /* 0x008ea80000100800 */
[----:B-1----:R-:W3:Y:S04]  /*231a0*/  LDL R10, [R1] ;  /* 0x00000000010a7983 */ /* 0x002ee80000100800 */
        /* <DEDUP_REMOVED lines=13> */
.L_x_2055:
        /* <DEDUP_REMOVED lines=16> */
.L_x_2056:
        /* <DEDUP_REMOVED lines=15> */
.L_x_2206:
[----:B------:R-:W-:Y:S05]  /*23470*/  BSYNC B2 ;  /* 0x0000000000027941 */ /* 0x000fea0003800000 */
.L_x_2057:
        /* <DEDUP_REMOVED lines=11> */
.L_x_2060:
[----:B------:R-:W-:Y:S05]  /*23530*/  BSYNC B2 ;  /* 0x0000000000027941 */ /* 0x000fea0003800000 */
.L_x_2059:
        /* <DEDUP_REMOVED lines=13> */
.L_x_2061:
        /* <DEDUP_REMOVED lines=15> */
.L_x_2062:
        /* <DEDUP_REMOVED lines=12> */
.L_x_2049:
[----:B------:R-:W-:Y:S05]  /*237c0*/  BSYNC B1 ;  /* 0x0000000000017941 */ /* 0x000fea0003800000 */
.L_x_2048:
[----:B------:R-:W3:Y:S01]  /*237d0*/  LDL R2, [R1+0x28] ;  /* 0x0000280001027983 */ /* 0x000ee20000100800 */
[----:B------:R-:W-:Y:S01]  /*237e0*/  VIADD R0, R0, 0xfffffffe ;  /* 0xfffffffe00007836 */ /* 0x000fe20000000000 */
[----:B---3--:R-:W-:-:S13]  /*237f0*/  ISETP.GT.AND P0, PT, R6, R2, PT ;  /* 0x000000020600720c */ /* 0x008fda0003f04270 */
[----:B------:R-:W-:Y:S05]  /*23800*/  @P0 BRA `(.L_x_2063) ;  /* 0xffffffec000c0947 */ /* 0x000fea000383ffff */
.L_x_2015:
[----:B------:R-:W-:Y:S05]  /*23810*/  BSYNC B0 ;  /* 0x0000000000007941 */ /* 0x000fea0003800000 */
.L_x_2014:
[----:B------:R-:W3:Y:S01]  /*23820*/  S2R R3, SR_TID.X ;  /* 0x0000000000037919 */ /* 0x000ee20000002100 */
[----:B------:R-:W-:Y:S01]  /*23830*/  BSSY B0, `(.L_x_2064) ;  /* 0x0000010000007945 */ /* 0x000fe20003800000 */
[----:B---3--:R-:W-:-:S04]  /*23840*/  LOP3.LUT R3, R3, 0x7f, RZ, 0xc0, !PT ;  /* 0x0000007f03037812 */ /* 0x008fc800078ec0ff */
[----:B------:R-:W-:-:S13]  /*23850*/  ISETP.NE.AND P0, PT, R3, RZ, PT ;  /* 0x000000ff0300720c */ /* 0x000fda0003f05270 */
[----:B------:R-:W-:Y:S05]  /*23860*/  @P0 BRA `(.L_x_2065) ;  /* 0x0000000000300947 */ /* 0x000fea0003800000 */
[----:B------:R-:W3:Y:S01]  /*23870*/  S2R R2, SR_LANEID ;  /* 0x0000000000027919 */ /* 0x000ee20000000000 */
[----:B------:R-:W-:Y:S01]  /*23880*/  VOTEU.ANY UR4, UPT, PT ;  /* 0x0000000000047886 */ /* 0x000fe200038e0100 */
[----:B-1----:R-:W1:Y:S01]  /*23890*/  LDC.64 R4, c[0x0][0xc60] ;  /* 0x00031800ff047b82 */ /* 0x002e620000000a00 */
[----:B------:R-:W3:Y:S02]  /*238a0*/  FLO.U32 R0, UR4 ;  /* 0x0000000400007d00 */ /* 0x000ee400080e0000 */
[----:B---3--:R-:W-:-:S06]  /*238b0*/  ISETP.EQ.U32.AND P0, PT, R0, R2, PT ;  /* 0x000000020000720c */ /* 0x008fcc0003f02070 */
[----:B------:R-:W1:Y:S07]  /*238c0*/  POPC R2, UR4 ;  /* 0x0000000400027d09 */ /* 0x000e6e0008000000 */
[----:B-1----:R-:W3:Y:S04]  /*238d0*/  @P0 ATOMG.E.ADD.STRONG.GPU PT, R2, desc[UR38][R4.64], R2 ;  /* 0x00000002040209a8 */ /* 0x002ee800081ee1e6 */
[----:B---3--:R1:W3:Y:S02]  /*238e0*/  SHFL.IDX PT, R2, R2, R0, 0x1f ;  /* 0x00001f0002027589 */ /* 0x0082e400000e0000 */
[----:B-1----:R-:W1:Y:S02]  /*238f0*/  S2R R0, SR_LTMASK ;  /* 0x0000000000007919 */ /* 0x002e640000003900 */
[----:B-1----:R-:W-:-:S06]  /*23900*/  LOP3.LUT R0, R0, UR4, RZ, 0xc0, !PT ;  /* 0x0000000400007c12 */ /* 0x002fcc000f8ec0ff */
[----:B------:R-:W3:Y:S02]  /*23910*/  POPC R0, R0 ;  /* 0x0000000000007309 */ /* 0x000ee40000000000 */
[----:B---3--:R-:W-:-:S07]  /*23920*/  IADD3 R16, R2, UR36, R0 ;  /* 0x0000002402107c10 */ /* 0x008fce000fffe000 */
.L_x_2065:
[----:B------:R-:W-:Y:S05]  /*23930*/  BSYNC B0 ;  /* 0x0000000000007941 */ /* 0x000fea0003800000 */
.L_x_2064:
[----:B------:R-:W3:Y:S01]  /*23940*/  LDL R0, [R1+0x20] ;  /* 0x0000200001007983 */ /* 0x000ee20000100800 */
[----:B------:R-:W-:Y:S01]  /*23950*/  BSSY B0, `(.L_x_2066) ;  /* 0x000003e000007945 */ /* 0x000fe20003800000 */
[----:B---3--:R-:W-:-:S13]  /*23960*/  LOP3.LUT P0, RZ, R0, 0x1, RZ, 0xc0, !PT ;  /* 0x0000000100ff7812 */ /* 0x008fda000780c0ff */
[----:B------:R-:W-:Y:S05]  /*23970*/  @!P0 BRA `(.L_x_2067) ;  /* 0x0000000000ec8947 */ /* 0x000fea0003800000 */
[----:B------:R-:W3:Y:S04]  /*23980*/  LDL R4, [R1] ;  /* 0x0000000001047983 */ /* 0x000ee80000100800 */
[----:B------:R-:W3:Y:S04]  /*23990*/  LDL R0, [R1+0x4] ;  /* 0x0000040001007983 */ /* 0x000ee80000100800 */
[----:B------:R-:W4:Y:S01]  /*239a0*/  LDL R2, [R1+0x10] ;  /* 0x0000100001027983 */ /* 0x000f220000100800 */
[----:B------:R-:W-:Y:S01]  /*239b0*/  BSSY B1, `(.L_x_2068) ;  /* 0x0000006000017945 */ /* 0x000fe20003800000 */
[----:B------:R-:W-:Y:S01]  /*239c0*/  ISETP.NE.AND P1, PT, R3, RZ, PT ;  /* 0x000000ff0300720c */ /* 0x000fe20003f25270 */
[----:B---3--:R-:W-:Y:S01]  /*239d0*/  IMAD R0, R0, 0x8, R4 ;  /* 0x0000000800007824 */ /* 0x008fe200078e0204 */
[----:B----4-:R-:W-:-:S04]  /*239e0*/  SHF.L.U32 R2, R2, 0x1f, RZ ;  /* 0x0000001f02027819 */ /* 0x010fc800000006ff */
[----:B------:R-:W3:Y:S02]  /*239f0*/  SYNCS.PHASECHK.TRANS64.TRYWAIT P0, [R0+URZ+0x28860], R2 ;  /* 0x02886002000075a7 */ /* 0x000ee4000800017f */
[----:B---3--:R-:W-:Y:S05]  /*23a00*/  @!P0 BRA `(.L_x_2069) ;  /* 0x00000040005c8947 */ /* 0x008fea0003800000 */
.L_x_2207:
[----:B------:R-:W-:Y:S05]  /*23a10*/  BSYNC B1 ;  /* 0x0000000000017941 */ /* 0x000fea0003800000 */
.L_x_2068:
[----:B------:R-:W-:Y:S04]  /*23a20*/  BSSY B1, `(.L_x_2070) ;  /* 0x0000009000017945 */ /* 0x000fe80003800000 */
        /* <DEDUP_REMOVED lines=8> */
.L_x_2071:
[----:B------:R-:W-:Y:S05]  /*23ab0*/  BSYNC B1 ;  /* 0x0000000000017941 */ /* 0x000fea0003800000 */
.L_x_2070:
[----:B-1----:R-:W4:Y:S04]  /*23ac0*/  LDL.LU R5, [R1+0x14] ;  /* 0x0000140001057983 */ /* 0x002f280000300800 */
[----:B------:R-:W4:Y:S04]  /*23ad0*/  LDL.LU R3, [R1+0x8] ;  /* 0x0000080001037983 */ /* 0x000f280000300800 */
[----:B------:R-:W5:Y:S04]  /*23ae0*/  LDL R4, [R1] ;  /* 0x0000000001047983 */ /* 0x000f680000100800 */
[----:B---3--:R-:W5:Y:S01]  /*23af0*/  LDL R2, [R1+0x4] ;  /* 0x0000040001027983 */ /* 0x008f620000100800 */
        /* <DEDUP_REMOVED lines=8> */
[----:B-----5:R-:W-:-:S04]  /*23b80*/  IMAD R2, R2, 0x8000, R4 ;  /* 0x0000800002027824 */ /* 0x020fc800078e0204 */
[----:B------:R-:W-:-:S07]  /*23b90*/  VIADD R4, R2, 0x400 ;  /* 0x0000040002047836 */ /* 0x000fce0000000000 */
.L_x_2072:
        /* <DEDUP_REMOVED lines=10> */
[----:B------:R-:W-:Y:S01]  /*23c40*/  PLOP3.LUT P0, PT, PT, PT, PT, 0x80, 0x0 ;  /* 0x000000000000781c */ /* 0x000fe20003f0f070 */
[----:B------:R-:W-:Y:S01]  /*23c50*/  VIADD R2, R2, 0x4400 ;  /* 0x0000440002027836 */ /* 0x000fe20000000000 */
[----:B------:R-:W-:Y:S01]  /*23c60*/  UMOV UR6, 0x0 ;  /* 0x0000000000067882 */ /* 0x000fe20000000000 */
[----:B------:R-:W-:Y:S01]  /*23c70*/  UMOV UR7, 0x14f00000 ;  /* 0x14f0000000077882 */ /* 0x000fe20000000000 */
[----:B------:R-:W-:-:S09]  /*23c80*/  UMOV UR10, 0x40 ;  /* 0x00000040000a7882 */ /* 0x000fd20000000000 */
.L_x_2073:
        /* <DEDUP_REMOVED lines=10> */
.L_x_2067:
[----:B------:R-:W-:Y:S05]  /*23d30*/  BSYNC B0 ;  /* 0x0000000000007941 */ /* 0x000fea0003800000 */
.L_x_2066:
[----:B-1----:R-:W3:Y:S04]  /*23d40*/  LDL.LU R5, [R1+0x4] ;  /* 0x0000040001057983 */ /* 0x002ee80000300800 */
[----:B------:R-:W4:Y:S01]  /*23d50*/  LDL.LU R4, [R1+0x10] ;  /* 0x0000100001047983 */ /* 0x000f220000300800 */
[----:B---3--:R-:W-:-:S05]  /*23d60*/  VIADD R0, R5, 0x1 ;  /* 0x0000000105007836 */ /* 0x008fca0000000000 */
[----:B------:R-:W-:-:S04]  /*23d70*/  ISETP.NE.AND P0, PT, R0, 0x2, PT ;  /* 0x000000020000780c */ /* 0x000fc80003f05270 */
[----:B------:R-:W-:Y:S02]  /*23d80*/  SEL R2, RZ, 0x1, P0 ;  /* 0x00000001ff027807 */ /* 0x000fe40000000000 */
[----:B------:R-:W-:Y:S02]  /*23d90*/  SEL R0, R0, RZ, P0 ;  /* 0x000000ff00007207 */ /* 0x000fe40000000000 */
[----:B----4-:R-:W-:-:S03]  /*23da0*/  LOP3.LUT R4, R4, R2, RZ, 0x3c, !PT ;  /* 0x0000000204047212 */ /* 0x010fc600078e3cff */
[----:B------:R1:W-:Y:S04]  /*23db0*/  STL [R1+0x4], R0 ;  /* 0x0000040001007387 */ /* 0x0003e80000100800 */
[----:B------:R1:W-:Y:S02]  /*23dc0*/  STL [R1+0x10], R4 ;  /* 0x0000100401007387 */ /* 0x0003e40000100800 */
.L_x_1994:
[----:B------:R-:W-:Y:S05]  /*23dd0*/  BSYNC B7 ;  /* 0x0000000000077941 */ /* 0x000fea0003800000 */
.L_x_1992:
[----:B-1----:R-:W3:Y:S02]  /*23de0*/  LDL R0, [R1+0x20] ;  /* 0x0000200001007983 */ /* 0x002ee40000100800 */
[----:B---3--:R-:W-:-:S13]  /*23df0*/  LOP3.LUT P0, RZ, R0, 0x2, RZ, 0xc0, !PT ;  /* 0x0000000200ff7812 */ /* 0x008fda000780c0ff */
[----:B------:R-:W-:Y:S05]  /*23e00*/  @!P0 BRA `(.L_x_2074) ;  /* 0x0000000000288947 */ /* 0x000fea0003800000 */
[----:B------:R-:W-:Y:S05]  /*23e10*/  WARPSYNC.ALL ;  /* 0x0000000000007948 */ /* 0x000fea0003800000 */
[----:B------:R-:W1:Y:S08]  /*23e20*/  S2UR UR5, SR_CgaCtaId ;  /* 0x00000000000579c3 */ /* 0x000e700000008800 */
[----:B------:R-:W-:Y:S06]  /*23e30*/  BAR.SYNC.DEFER_BLOCKING 0x5, 0x180 ;  /* 0x0146000000007b1d */ /* 0x000fec0000010000 */
[----:B------:R-:W-:-:S02]  /*23e40*/  UMOV UR4, 0x400 ;  /* 0x0000040000047882 */ /* 0x000fc40000000000 */
[----:B-1----:R-:W-:-:S06]  /*23e50*/  ULEA UR4, UR5, UR4, 0x18 ;  /* 0x0000000405047291 */ /* 0x002fcc000f8ec03f */
[----:B------:R-:W-:-:S05]  /*23e60*/  IMAD.U32 R0, RZ, RZ, UR4 ;  /* 0x00000004ff007e24 */ /* 0x000fca000f8e00ff */
[----:B------:R3:W4:Y:S04]  /*23e70*/  LDS.128 R16, [R0+0x288d0] ;  /* 0x0288d00000107984 */ /* 0x0007280000000c00 */
[----:B------:R3:W-:Y:S01]  /*23e80*/  STL [R1], R0 ;  /* 0x0000000001007387 */ /* 0x0007e20000100800 */
[----:B------:R-:W-:Y:S06]  /*23e90*/  BAR.ARV 0x4, 0x180 ;  /* 0x0106000000007b1d */ /* 0x000fec0000002000 */
[----:B------:R-:W-:Y:S05]  /*23ea0*/  BRA `(.L_x_2075) ;  /* 0x0000000800d87947 */ /* 0x000fea0003800000 */
.L_x_2074:
        /* <DEDUP_REMOVED lines=10> */
[----:B------:R1:W3:Y:S01]  /*23f50*/  @!P1 LDG.E R2, desc[UR38][R2.64] ;  /* 0x0000002602029981 */ /* 0x0002e2000c1e1900 */
[C---:B------:R-:W-:Y:S02]  /*23f60*/  ISETP.GE.U32.AND P2, PT, R6.reuse, 0x2, PT ;  /* 0x000000020600780c */ /* 0x040fe40003f46070 */
[C---:B------:R-:W-:Y:S02]  /*23f70*/  ISETP.GE.U32.AND P3, PT, R6.reuse, 0x4, PT ;  /* 0x000000040600780c */ /* 0x040fe40003f66070 */
[C---:B------:R-:W-:Y:S02]  /*23f80*/  ISETP.GE.U32.AND P4, PT, R6.reuse, 0x8, PT ;  /* 0x000000080600780c */ /* 0x040fe40003f86070 */
[C---:B------:R-:W-:Y:S01]  /*23f90*/  ISETP.GE.U32.AND P5, PT, R6.reuse, 0x10, PT ;  /* 0x000000100600780c */ /* 0x040fe20003fa6070 */
[----:B-1----:R-:W-:Y:S02]  /*23fa0*/  IMAD.MOV.U32 R3, RZ, RZ, RZ ;  /* 0x000000ffff037224 */ /* 0x002fe400078e00ff */
[----:B---3--:R-:W-:Y:S01]  /*23fb0*/  @!P1 IMAD.MOV.U32 R3, RZ, RZ, R2 ;  /* 0x000000ffff039224 */ /* 0x008fe200078e0002 */
[----:B------:R-:W-:-:S04]  /*23fc0*/  ISETP.NE.AND P1, PT, R6, RZ, PT ;  /* 0x000000ff0600720c */ /* 0x000fc80003f25270 */
[----:B------:R-:W1:Y:S02]  /*23fd0*/  SHFL.UP PT, R2, R3, 0x1, RZ ;  /* 0x0420000003027989 */ /* 0x000e6400000e00ff */
[----:B-1----:R-:W-:-:S05]  /*23fe0*/  SEL R0, R2, RZ, P1 ;  /* 0x000000ff02007207 */ /* 0x002fca0000800000 */
[----:B------:R-:W-:Y:S02]  /*23ff0*/  IMAD.IADD R2, R3, 0x1, R0 ;  /* 0x0000000103027824 */ /* 0x000fe400078e0200 */
[----:B------:R-:W-:Y:S04]  /*24000*/  SHFL.IDX PT, R0, R16, RZ, 0x1f ;  /* 0x00001fff10007589 */ /* 0x000fe800000e0000 */
        /* <DEDUP_REMOVED lines=12> */
[----:B------:R1:W3:Y:S04]  /*240d0*/  SHFL.IDX PT, R5, R16, 0x1, 0x1f ;  /* 0x00201f0010057f89 */ /* 0x0002e800000e0000 */
[----:B------:R1:W4:Y:S02]  /*240e0*/  SHFL.IDX PT, R16, R2, 0x1f, 0x1f ;  /* 0x03e01f0002107f89 */ /* 0x00032400000e0000 */
.L_x_2217:
[----:B------:R-:W-:Y:S02]  /*240f0*/  ULDC UR4, c[0x0][0xc38] ;  /* 0x00030e0000047ab9 */ /* 0x000fe40000000800 */
[----:B------:R-:W-:-:S04]  /*24100*/  IMAD.U32 R4, RZ, RZ, UR4 ;  /* 0x00000004ff047e24 */ /* 0x000fc8000f8e00ff */
[----:B-1--4-:R-:W-:-:S04]  /*24110*/  IMAD R16, R16, R4, RZ ;  /* 0x0000000410107224 */ /* 0x012fc800078e02ff */
[----:B---3--:R-:W-:-:S05]  /*24120*/  IMAD.IADD R5, R5, 0x1, R16 ;  /* 0x0000000105057824 */ /* 0x008fca00078e0210 */
[----:B------:R-:W-:-:S13]  /*24130*/  ISETP.GT.AND P6, PT, R5, R0, PT ;  /* 0x000000000500720c */ /* 0x000fda0003fc4270 */
[----:B------:R-:W-:Y:S05]  /*24140*/  @P6 BRA `(.L_x_2077) ;  /* 0x00000000009c6947 */ /* 0x000fea0003800000 */
.L_x_2082:
        /* <DEDUP_REMOVED lines=14> */
.L_x_2080:
[----:B------:R-:W-:Y:S05]  /*24230*/  BSYNC B0 ;  /* 0x0000000000007941 */ /* 0x000fea0003800000 */
.L_x_2079:
        /* <DEDUP_REMOVED lines=17> */
[----:B------:R1:W3:Y:S02]  /*24350*/  SHFL.IDX PT, R16, R2, 0x1f, 0x1f ;  /* 0x03e01f0002107f89 */ /* 0x0002e400000e0000 */
.L_x_2225:
[----:B------:R-:W-:Y:S02]  /*24360*/  ULDC UR4, c[0x0][0xc38] ;  /* 0x00030e0000047ab9 */ /* 0x000fe40000000800 */
[----:B------:R-:W-:-:S04]  /*24370*/  IMAD.U32 R4, RZ, RZ, UR4 ;  /* 0x00000004ff047e24 */ /* 0x000fc8000f8e00ff */
[----:B---3--:R-:W-:-:S04]  /*24380*/  IMAD R16, R16, R4, RZ ;  /* 0x0000000410107224 */ /* 0x008fc800078e02ff */
[----:B------:R-:W-:-:S05]  /*24390*/  IMAD.IADD R5, R16, 0x1, R5 ;  /* 0x0000000110057824 */ /* 0x000fca00078e0205 */
[----:B------:R-:W-:-:S13]  /*243a0*/  ISETP.GT.AND P6, PT, R5, R0, PT ;  /* 0x000000000500720c */ /* 0x000fda0003fc4270 */
[----:B------:R-:W-:Y:S05]  /*243b0*/  @!P6 BRA `(.L_x_2082) ;  /* 0xfffffffc0064e947 */ /* 0x000fea000383ffff */
.L_x_2077:
[----:B------:R-:W-:Y:S01]  /*243c0*/  IMAD.IADD R16, R5, 0x1, -R16 ;  /* 0x0000000105107824 */ /* 0x000fe200078e0a10 */
[----:B------:R-:W-:-:S03]  /*243d0*/  UMOV UR4, 0xffffffff ;  /* 0xffffffff00047882 */ /* 0x000fc60000000000 */
[----:B------:R-:W-:-:S05]  /*243e0*/  IMAD R5, R2, R4, R16 ;  /* 0x0000000402057224 */ /* 0x000fca00078e0210 */
[----:B------:R-:W-:Y:S01]  /*243f0*/  ISETP.GT.AND P6, PT, R5, R0, PT ;  /* 0x000000000500720c */ /* 0x000fe20003fc4270 */
[----:B------:R-:W-:-:S12]  /*24400*/  BRA.DIV UR4, `(.L_x_2083) ;  /* 0x0000004204007947 */ /* 0x000fd8000b800000 */
[----:B------:R-:W-:-:S04]  /*24410*/  VOTE.ANY R5, PT, !P6 ;  /* 0x0000000000057806 */ /* 0x000fc800070e0100 */
[----:B------:R-:W3:Y:S02]  /*24420*/  POPC R6, R5 ;  /* 0x0000000500067309 */ /* 0x000ee40000000000 */
[----:B---3--:R3:W4:Y:S02]  /*24430*/  SHFL.IDX PT, R17, R3, R6, 0x1f ;  /* 0x00001f0603117589 */ /* 0x00872400000e0000 */
.L_x_2229:
[----:B------:R-:W-:Y:S01]  /*24440*/  ISETP.NE.AND P0, PT, R5, RZ, PT ;  /* 0x000000ff0500720c */ /* 0x000fe20003f05270 */
[----:B------:R-:W-:-:S12]  /*24450*/  IMAD.MOV.U32 R5, RZ, RZ, RZ ;  /* 0x000000ffff057224 */ /* 0x000fd800078e00ff */
[----:B------:R-:W-:Y:S05]  /*24460*/  @!P0 BRA `(.L_x_2084) ;  /* 0x0000000000148947 */ /* 0x000fea0003800000 */
[----:B------:R-:W-:Y:S01]  /*24470*/  UMOV UR4, 0xffffffff ;  /* 0xffffffff00047882 */ /* 0x000fe20000000000 */
[----:B------:R-:W-:Y:S02]  /*24480*/  VIADD R12, R6, 0xffffffff ;  /* 0xffffffff060c7836 */ /* 0x000fe40000000000 */
[----:B------:R-:W-:Y:S05]  /*24490*/  BRA.DIV UR4, `(.L_x_2085) ;  /* 0x0000004204247947 */ /* 0x000fea000b800000 */
[----:B-1----:R1:W0:Y:S02]  /*244a0*/  SHFL.IDX PT, R2, R2, R12, 0x1f ;  /* 0x00001f0c02027589 */ /* 0x00222400000e0000 */
.L_x_2232:
[----:B0-----:R-:W-:-:S07]  /*244b0*/  IMAD.MOV.U32 R5, RZ, RZ, R2 ;  /* 0x000000ffff057224 */ /* 0x001fce00078e0002 */
.L_x_2084:
[----:B-1-3--:R-:W1:Y:S01]  /*244c0*/  LDC.64 R2, c[0x0][0xc90] ;  /* 0x00032400ff027b82 */ /* 0x00ae620000000a00 */
[----:B------:R-:W-:-:S04]  /*244d0*/  IMAD.IADD R19, R6, 0x1, R19 ;  /* 0x0000000106137824 */ /* 0x000fc800078e0213 */
[----:B-1----:R-:W-:-:S05]  /*244e0*/  IMAD.WIDE R2, R19, 0x4, R2 ;  /* 0x0000000413027825 */ /* 0x002fca00078e0202 */
[----:B--2---:R-:W4:Y:S01]  /*244f0*/  LDG.E R7, desc[UR38][R2.64] ;  /* 0x0000002602077981 */ /* 0x004f22000c1e1900 */
[----:B------:R-:W-:-:S04]  /*24500*/  IMAD R16, R5, R4, R16 ;  /* 0x0000000405107224 */ /* 0x000fc800078e0210 */
[----:B------:R-:W-:Y:S02]  /*24510*/  IMAD.IADD R0, R0, 0x1, -R16 ;  /* 0x0000000100007824 */ /* 0x000fe400078e0a10 */
[----:B----4-:R-:W-:-:S05]  /*24520*/  IMAD R6, R17, R7, RZ ;  /* 0x0000000711067224 */ /* 0x010fca00078e02ff */
[----:B0-----:R-:W-:-:S04]  /*24530*/  IABS R8, R6 ;  /* 0x0000000600087213 */ /* 0x001fc80000000000 */
        /* <DEDUP_REMOVED lines=27> */
[----:B------:R-:W-:-:S04]  /*246f0*/  VIADDMNMX R4, R3, R4, R7, PT ;  /* 0x0000000403047246 */ /* 0x000fc80003800107 */
        /* <DEDUP_REMOVED lines=19> */
[C---:B------:R-:W-:Y:S01]  /*24830*/  LOP3.LUT R3, R0.reuse, R4, RZ, 0x3c, !PT ;  /* 0x0000000400037212 */ /* 0x040fe200078e3cff */
[----:B------:R-:W-:-:S03]  /*24840*/  IMAD.IADD R0, R0, 0x1, R5 ;  /* 0x0000000100007824 */ /* 0x000fc600078e0205 */
        /* <DEDUP_REMOVED lines=9> */
.L_x_2078:
[----:B------:R-:W-:Y:S01]  /*248e0*/  UMOV UR4, URZ ;  /* 0x0000003f00047c82 */ /* 0x000fe20008000000 */
[----:B------:R-:W-:Y:S01]  /*248f0*/  UMOV UR5, URZ ;  /* 0x0000003f00057c82 */ /* 0x000fe20008000000 */
[----:B------:R-:W-:Y:S01]  /*24900*/  ULDC UR6, c[0x0][0xc3c] ;  /* 0x00030f0000067ab9 */ /* 0x000fe20000000800 */
[----:B------:R-:W-:Y:S02]  /*24910*/  IMAD.MOV.U32 R16, RZ, RZ, R0 ;  /* 0x000000ffff107224 */ /* 0x000fe400078e0000 */
[----:B------:R-:W-:Y:S02]  /*24920*/  IMAD.U32 R17, RZ, RZ, UR4 ;  /* 0x00000004ff117e24 */ /* 0x000fe4000f8e00ff */
[----:B------:R-:W-:Y:S02]  /*24930*/  IMAD.U32 R18, RZ, RZ, UR5 ;  /* 0x00000005ff127e24 */ /* 0x000fe4000f8e00ff */
[----:B------:R-:W-:-:S07]  /*24940*/  IMAD.U32 R19, RZ, RZ, UR6 ;  /* 0x00000006ff137e24 */ /* 0x000fce000f8e00ff */
.L_x_2086:
[----:B------:R1:W3:Y:S01]  /*24950*/  LDL R3, [R1] ;  /* 0x0000000001037983 */ /* 0x0002e20000100800 */
[----:B------:R-:W4:Y:S01]  /*24960*/  S2R R0, SR_TID.X ;  /* 0x0000000000007919 */ /* 0x000f220000002100 */
[----:B------:R-:W-:Y:S05]  /*24970*/  WARPSYNC.ALL ;  /* 0x0000000000007948 */ /* 0x000fea0003800000 */
[----:B----4-:R-:W-:Y:S01]  /*24980*/  LOP3.LUT R0, R0, 0x1f, RZ, 0xc0, !PT ;  /* 0x0000001f00007812 */ /* 0x010fe200078ec0ff */
[----:B------:R-:W-:Y:S03]  /*24990*/  BAR.SYNC.DEFER_BLOCKING 0x4, 0x180 ;  /* 0x0106000000007b1d */ /* 0x000fe60000010000 */
[----:B------:R-:W-:-:S13]  /*249a0*/  ISETP.NE.AND P0, PT, R0, RZ, PT ;  /* 0x000000ff0000720c */ /* 0x000fda0003f05270 */
[----:B------:R-:W3:Y:S01]  /*249b0*/  @!P0 S2R R0, SR_CgaCtaId ;  /* 0x0000000000008919 */ /* 0x000ee20000008800 */
[----:B------:R-:W-:-:S04]  /*249c0*/  @!P0 MOV R2, 0x400 ;  /* 0x0000040000028802 */ /* 0x000fc80000000f00 */
[----:B---3--:R-:W-:-:S05]  /*249d0*/  @!P0 LEA R3, R0, R2, 0x18 ;  /* 0x0000000200038211 */ /* 0x008fca00078ec0ff */
[----:B------:R1:W-:Y:S04]  /*249e0*/  @!P0 STS.128 [R3+0x288d0], R16 ;  /* 0x0288d01003008388 */ /* 0x0003e80000000c00 */
[----:B------:R1:W-:Y:S01]  /*249f0*/  @!P0 STL [R1], R3 ;  /* 0x0000000301008387 */ /* 0x0003e20000100800 */
[----:B------:R-:W-:Y:S06]  /*24a00*/  BAR.ARV 0x5, 0x180 ;  /* 0x0146000000007b1d */ /* 0x000fec0000002000 */
.L_x_2075:
[----:B------:R-:W-:Y:S02]  /*24a10*/  ULDC UR4, c[0x0][0xc3c] ;  /* 0x00030f0000047ab9 */ /* 0x000fe40000000800 */
[----:B----4-:R-:W-:-:S13]  /*24a20*/  ISETP.GE.AND P0, PT, R19, UR4, PT ;  /* 0x0000000413007c0c */ /* 0x010fda000bf06270 */
[----:B------:R-:W-:Y:S05]  /*24a30*/  @!P0 BRA `(.L_x_2087) ;  /* 0xffffff9400648947 */ /* 0x000fea000383ffff */
[----:B------:R-:W-:Y:S05]  /*24a40*/  BSYNC B8 ;  /* 0x0000000000087941 */ /* 0x000fea0003800000 */
.L_x_1936:
[----:B---3--:R-:W3:Y:S01]  /*24a50*/  LDL.LU R0, [R1+0x48] ;  /* 0x0000480001007983 */ /* 0x008ee20000300800 */
[----:B------:R-:W-:Y:S01]  /*24a60*/  BSSY B0, `(.L_x_2088) ;  /* 0x000000b000007945 */ /* 0x000fe20003800000 */
[----:B------:R-:W4:Y:S01]  /*24a70*/  S2R R5, SR_CgaCtaId ;  /* 0x0000000000057919 */ /* 0x000f220000008800 */
[----:B---3--:R-:W-:-:S05]  /*24a80*/  VIADD R0, R0, 0x1 ;  /* 0x0000000100007836 */ /* 0x008fca0000000000 */
[----:B0-----:R-:W-:-:S04]  /*24a90*/  LEA.HI R2, R0, R0, RZ, 0x1 ;  /* 0x0000000000027211 */ /* 0x001fc800078f08ff */
[----:B-1----:R-:W-:-:S05]  /*24aa0*/  LOP3.LUT R3, R2, 0xfffffffe, RZ, 0xc0, !PT ;  /* 0xfffffffe02037812 */ /* 0x002fca00078ec0ff */
[----:B------:R-:W-:Y:S01]  /*24ab0*/  IMAD.IADD R3, R0, 0x1, -R3 ;  /* 0x0000000100037824 */ /* 0x000fe200078e0a03 */
[----:B------:R-:W-:-:S04]  /*24ac0*/  MOV R0, 0x400 ;  /* 0x0000040000007802 */ /* 0x000fc80000000f00 */
[----:B----4-:R-:W-:Y:S02]  /*24ad0*/  LEA R0, R5, R0, 0x18 ;  /* 0x0000000005007211 */ /* 0x010fe400078ec0ff */
[----:B------:R-:W-:-:S04]  /*24ae0*/  SHF.L.U32 R3, R3, 0x1f, RZ ;  /* 0x0000001f03037819 */ /* 0x000fc800000006ff */
[----:B------:R-:W0:Y:S02]  /*24af0*/  SYNCS.PHASECHK.TRANS64.TRYWAIT P0, [R0+URZ+0x28820], R3 ;  /* 0x02882003000075a7 */ /* 0x000e24000800017f */
[----:B0-----:R-:W-:Y:S05]  /*24b00*/  @!P0 BRA `(.L_x_2089) ;  /* 0x0000003800b08947 */ /* 0x001fea0003800000 */
.L_x_2233:
[----:B------:R-:W-:Y:S05]  /*24b10*/  BSYNC B0 ;  /* 0x0000000000007941 */ /* 0x000fea0003800000 */
.L_x_2088:
[----:B------:R-:W-:-:S03]  /*24b20*/  UMOV UR4, 0xffffffff ;  /* 0xffffffff00047882 */ /* 0x000fc60000000000 */
[----:B------:R-:W-:Y:S05]  /*24b30*/  BRA.DIV UR4, `(.L_x_2090) ;  /* 0x0000003a04b87947 */ /* 0x000fea000b800000 */
[----:B------:R-:W1:Y:S02]  /*24b40*/  S2R R2, SR_TID.X ;  /* 0x0000000000027919 */ /* 0x000e640000002100 */
[----:B-1----:R-:W-:-:S04]  /*24b50*/  SHF.R.U32.HI R2, RZ, 0x5, R2 ;  /* 0x00000005ff027819 */ /* 0x002fc80000011602 */
[----:B------:R-:W-:-:S05]  /*24b60*/  LOP3.LUT R2, R2, 0x3, RZ, 0xc0, !PT ;  /* 0x0000000302027812 */ /* 0x000fca00078ec0ff */
[----:B------:R1:W3:Y:S02]  /*24b70*/  SHFL.IDX PT, R14, R2, RZ, 0x1f ;  /* 0x00001fff020e7589 */ /* 0x0002e400000e0000 */
.L_x_2236:
[----:B---3--:R-:W-:-:S13]  /*24b80*/  ISETP.NE.AND P0, PT, R14, RZ, PT ;  /* 0x000000ff0e00720c */ /* 0x008fda0003f05270 */
[----:B------:R-:W-:Y:S05]  /*24b90*/  @P0 BRA `(.L_x_1664) ;  /* 0x0000000000940947 */ /* 0x000fea0003800000 */
[----:B------:R-:W-:-:S03]  /*24ba0*/  UMOV UR4, 0xffffffff ;  /* 0xffffffff00047882 */ /* 0x000fc60000000000 */
[----:B------:R-:W-:Y:S05]  /*24bb0*/  BRA.DIV UR4, `(.L_x_2091) ;  /* 0x0000003a04cc7947 */ /* 0x000fea000b800000 */
[----:B------:R-:W-:-:S13]  /*24bc0*/  ELECT P6, URZ, PT ;  /* 0x00000000003f782f */ /* 0x000fda00038c0000 */
.L_x_2239:
[----:B------:R-:W-:Y:S05]  /*24bd0*/  @!P6 BRA `(.L_x_1664) ;  /* 0x000000000084e947 */ /* 0x000fea0003800000 */
[----:B-1----:R-:W3:Y:S02]  /*24be0*/  LDL.LU R2, [R1+0x50] ;  /* 0x0000500001027983 */ /* 0x002ee40000300800 */
[----:B---3--:R-:W-:-:S04]  /*24bf0*/  LOP3.LUT R2, R2, 0x2, RZ, 0xfc, !PT ;  /* 0x0000000202027812 */ /* 0x008fc800078efcff */
[----:B------:R-:W-:-:S13]  /*24c00*/  ISETP.NE.AND P2, PT, R2, 0x3, PT ;  /* 0x000000030200780c */ /* 0x000fda0003f45270 */
[----:B------:R-:W-:Y:S05]  /*24c10*/  @!P2 BRA `(.L_x_2092) ;  /* 0x000000000004a947 */ /* 0x000fea0003800000 */
[----:B------:R-:W-:Y:S01]  /*24c20*/  BPT.TRAP 0x1 ;  /* 0x000000040000795c */ /* 0x000fe20000300000 */
.L_x_2092:
[----:B0-----:R-:W3:Y:S04]  /*24c30*/  LDL R3, [R1+0x4] ;  /* 0x0000040001037983 */ /* 0x001ee80000100800 */
[----:B--2---:R-:W2:Y:S01]  /*24c40*/  LDL.LU R7, [R1+0x10] ;  /* 0x0000100001077983 */ /* 0x004ea20000300800 */
        /* <DEDUP_REMOVED lines=12> */
.L_x_2240:
[----:B------:R-:W1:Y:S02]  /*24d10*/  SYNCS.PHASECHK.TRANS64.TRYWAIT P0, [R7+URZ], R2 ;  /* 0x00000002070075a7 */ /* 0x000e64000800017f */
[----:B-1----:R-:W-:Y:S05]  /*24d20*/  @!P0 BRA `(.L_x_2094) ;  /* 0x0000003800a48947 */ /* 0x002fea0003800000 */
.L_x_2241:
[----:B------:R-:W-:Y:S05]  /*24d30*/  @!P2 BRA `(.L_x_2095) ;  /* 0x000000000004a947 */ /* 0x000fea0003800000 */
[----:B------:R-:W-:Y:S01]  /*24d40*/  BPT.TRAP 0x1 ;  /* 0x000000040000795c */ /* 0x000fe20000300000 */
.L_x_2095:
[----:B------:R-:W2:Y:S01]  /*24d50*/  LDL.LU R4, [R1+0x4] ;  /* 0x0000040001047983 */ /* 0x000ea20000300800 */
[----:B------:R-:W-:-:S04]  /*24d60*/  VIADD R0, R0, 0x28860 ;  /* 0x0002886000007836 */ /* 0x000fc80000000000 */
[----:B--2---:R-:W-:-:S04]  /*24d70*/  IMAD R4, R4, 0x8, R0 ;  /* 0x0000000804047824 */ /* 0x004fc800078e0200 */
[----:B------:R-:W2:Y:S02]  /*24d80*/  SYNCS.PHASECHK.TRANS64.TRYWAIT P0, [R4+URZ], R5 ;  /* 0x00000005040075a7 */ /* 0x000ea4000800017f */
[----:B--2---:R-:W-:Y:S05]  /*24d90*/  @!P0 BRA `(.L_x_2096) ;  /* 0x00000038009c8947 */ /* 0x004fea0003800000 */
.L_x_2242:
[----:B------:R-:W-:-:S07]  /*24da0*/  IMAD R3, R3, 0x8, R0 ;  /* 0x0000000803037824 */ /* 0x000fce00078e0200 */
.L_x_2097:
[----:B---3--:R3:W4:Y:S02]  /*24db0*/  SYNCS.PHASECHK.TRANS64.TRYWAIT P0, [R3+URZ], R2 ;  /* 0x00000002030075a7 */ /* 0x008724000800017f */
[----:B----4-:R-:W-:Y:S05]  /*24dc0*/  @!P0 NANOSLEEP.SYNCS 0x989680 ;  /* 0x009896800000895d */ /* 0x010fea0003900000 */
[----:B------:R-:W4:Y:S02]  /*24dd0*/  @!P0 SYNCS.PHASECHK.TRANS64 P0, [R3+URZ], R2 ;  /* 0x00000002030085a7 */ /* 0x000f24000800007f */
[----:B----4-:R-:W-:Y:S05]  /*24de0*/  @!P0 BRA `(.L_x_2097) ;  /* 0xfffffffc00f08947 */ /* 0x010fea000383ffff */
.L_x_1664:
[----:B------:R-:W-:Y:S05]  /*24df0*/  BSYNC B9 ;  /* 0x0000000000097941 */ /* 0x000fea0003800000 */
.L_x_1661:
[----:B------:R-:W-:Y:S05]  /*24e00*/  EXIT ;  /* 0x000000000000794d */ /* 0x000fea0003800000 */
.L_x_1694:
[----:B0-----:R0:W1:Y:S02]  /*24e10*/  SYNCS.PHASECHK.TRANS64.TRYWAIT P6, [R106+URZ+0x28890], R119 ;  /* 0x028890776a0075a7 */ /* 0x00106400080c017f */
[----:B-1----:R-:W-:Y:S05]  /*24e20*/  @!P6 NANOSLEEP.SYNCS 0x989680 ;  /* 0x009896800000e95d */ /* 0x002fea0003900000 */
[----:B------:R-:W1:Y:S02]  /*24e30*/  @!P6 SYNCS.PHASECHK.TRANS64 P6, [R106+URZ+0x28890], R119 ;  /* 0x028890776a00e5a7 */ /* 0x000e6400080c007f */
[----:B-1----:R-:W-:Y:S05]  /*24e40*/  @!P6 BRA `(.L_x_1694) ;  /* 0xfffffffc00f0e947 */ /* 0x002fea000383ffff */
[----:B------:R-:W-:Y:S05]  /*24e50*/  BRA `(.L_x_2098) ;  /* 0xfffffde400a07947 */ /* 0x000fea000383ffff */
.L_x_1730:
[----:B0-----:R0:W1:Y:S02]  /*24e60*/  SYNCS.PHASECHK.TRANS64.TRYWAIT P4, [R106+URZ+0x28890], R119 ;  /* 0x028890776a0075a7 */ /* 0x001064000808017f */
[----:B-1----:R-:W-:Y:S05]  /*24e70*/  @!P4 NANOSLEEP.SYNCS 0x989680 ;  /* 0x009896800000c95d */ /* 0x002fea0003900000 */
[----:B------:R-:W1:Y:S02]  /*24e80*/  @!P4 SYNCS.PHASECHK.TRANS64 P4, [R106+URZ+0x28890], R119 ;  /* 0x028890776a00c5a7 */ /* 0x000e64000808007f */
[----:B-1----:R-:W-:Y:S05]  /*24e90*/  @!P4 BRA `(.L_x_1730) ;  /* 0xfffffffc00f0c947 */ /* 0x002fea000383ffff */
[----:B------:R-:W-:Y:S05]  /*24ea0*/  BRA `(.L_x_2099) ;  /* 0xfffffe0c00c07947 */ /* 0x000fea000383ffff */
.L_x_1747:
[----:B0-----:R0:W1:Y:S02]  /*24eb0*/  SYNCS.PHASECHK.TRANS64.TRYWAIT P3, [R106+URZ+0x28890], R119 ;  /* 0x028890776a0075a7 */ /* 0x001064000806017f */
[----:B-1----:R-:W-:Y:S05]  /*24ec0*/  @!P3 NANOSLEEP.SYNCS 0x989680 ;  /* 0x009896800000b95d */ /* 0x002fea0003900000 */
[----:B------:R-:W1:Y:S02]  /*24ed0*/  @!P3 SYNCS.PHASECHK.TRANS64 P3, [R106+URZ+0x28890], R119 ;  /* 0x028890776a00b5a7 */ /* 0x000e64000806007f */
[----:B-1----:R-:W-:Y:S05]  /*24ee0*/  @!P3 BRA `(.L_x_1747) ;  /* 0xfffffffc00f0b947 */ /* 0x002fea000383ffff */
[----:B------:R-:W-:Y:S05]  /*24ef0*/  BRA `(.L_x_2100) ;  /* 0xfffffe3000407947 */ /* 0x000fea000383ffff */
.L_x_1757:
[----:B--2---:R2:W3:Y:S02]  /*24f00*/  SYNCS.PHASECHK.TRANS64.TRYWAIT P0, [R106+URZ+0x288b0], R119 ;  /* 0x0288b0776a0075a7 */ /* 0x0044e4000800017f */
[----:B---3--:R-:W-:Y:S05]  /*24f10*/  @!P0 NANOSLEEP.SYNCS 0x989680 ;  /* 0x009896800000895d */ /* 0x008fea0003900000 */
[----:B------:R-:W3:Y:S02]  /*24f20*/  @!P0 SYNCS.PHASECHK.TRANS64 P0, [R106+URZ+0x288b0], R119 ;  /* 0x0288b0776a0085a7 */ /* 0x000ee4000800007f */
[----:B---3--:R-:W-:Y:S05]  /*24f30*/  @!P0 BRA `(.L_x_1757) ;  /* 0xfffffffc00f08947 */ /* 0x008fea000383ffff */
[----:B------:R-:W-:Y:S05]  /*24f40*/  BRA `(.L_x_2101) ;  /* 0xfffffe3400dc7947 */ /* 0x000fea000383ffff */
.L_x_1777:
[----:B------:R-:W-:Y:S01]  /*24f50*/  BSSY B0, `(.L_x_2102) ;  /* 0x0000008000007945 */ /* 0x000fe20003800000 */
[----:B------:R-:W-:Y:S02]  /*24f60*/  IMAD.MOV.U32 R13, RZ, RZ, R222 ;  /* 0x000000ffff0d7224 */ /* 0x000fe400078e00de */
[----:B------:R-:W-:Y:S02]  /*24f70*/  IMAD.MOV.U32 R12, RZ, RZ, RZ ;  /* 0x000000ffff0c7224 */ /* 0x000fe400078e00ff */
[----:B------:R-:W-:Y:S02]  /*24f80*/  IMAD.MOV.U32 R11, RZ, RZ, 0x1f ;  /* 0x0000001fff0b7424 */ /* 0x000fe400078e00ff */
[----:B------:R-:W-:-:S07]  /*24f90*/  IMAD.MOV.U32 R15, RZ, RZ, -0x1 ;  /* 0xffffffffff0f7424 */ /* 0x000fce00078e00ff */
[----:B-----5:R-:W-:Y:S05]  /*24fa0*/  WARPSYNC.COLLECTIVE R15, `(.L_x_2103) ;  /* 0x000000000f087348 */ /* 0x020fea0003c00000 */
[----:B------:R0:W1:Y:S02]  /*24fb0*/  SHFL.IDX P6, R14, R13, R12, R11 ;  /* 0x0000000c0d0e7389 */ /* 0x00006400000c000b */
[----:B01---5:R-:W-:Y:S01]  /*24fc0*/  ENDCOLLECTIVE ;  /* 0x000000000000791b */ /* 0x023fe20003800000 */
.L_x_2103:
[----:B------:R-:W-:Y:S05]  /*24fd0*/  BSYNC B0 ;  /* 0x0000000000007941 */ /* 0x000fea0003800000 */
.L_x_2102:
[----:B------:R-:W-:Y:S01]  /*24fe0*/  IMAD.MOV.U32 R194, RZ, RZ, R14 ;  /* 0x000000ffffc27224 */ /* 0x000fe200078e000e */
[----:B------:R-:W-:Y:S06]  /*24ff0*/  BRA `(.L_x_2104) ;  /* 0xfffffe4400147947 */ /* 0x000fec000383ffff */
.L_x_1787:
[----:B------:R-:W-:Y:S01]  /*25000*/  BSSY B1, `(.L_x_2105) ;  /* 0x0000008000017945 */ /* 0x000fe20003800000 */
[----:B------:R-:W-:Y:S02]  /*25010*/  IMAD.MOV.U32 R13, RZ, RZ, R6 ;  /* 0x000000ffff0d7224 */ /* 0x000fe400078e0006 */
[----:B------:R-:W-:Y:S02]  /*25020*/  IMAD.MOV.U32 R12, RZ, RZ, RZ ;  /* 0x000000ffff0c7224 */ /* 0x000fe400078e00ff */
[----:B------:R-:W-:Y:S02]  /*25030*/  IMAD.MOV.U32 R11, RZ, RZ, 0x181f ;  /* 0x0000181fff0b7424 */ /* 0x000fe400078e00ff */
[----:B------:R-:W-:-:S07]  /*25040*/  IMAD.MOV.U32 R15, RZ, RZ, -0x1 ;  /* 0xffffffffff0f7424 */ /* 0x000fce00078e00ff */
[----:B0-----:R-:W-:Y:S05]  /*25050*/  WARPSYNC.COLLECTIVE R15, `(.L_x_2106) ;  /* 0x000000000f087348 */ /* 0x001fea0003c00000 */
[----:B------:R1:W2:Y:S02]  /*25060*/  SHFL.IDX P6, R14, R13, R12, R11 ;  /* 0x0000000c0d0e7389 */ /* 0x0002a400000c000b */
[----:B012---:R-:W-:Y:S01]  /*25070*/  ENDCOLLECTIVE ;  /* 0x000000000000791b */ /* 0x007fe20003800000 */
.L_x_2106:
[----:B------:R-:W-:Y:S05]  /*25080*/  BSYNC B1 ;  /* 0x0000000000017941 */ /* 0x000fea0003800000 */
.L_x_2105:
        /* <DEDUP_REMOVED lines=8> */
.L_x_2107:
[----:B------:R-:W-:Y:S02]  /*25110*/  IMAD.MOV.U32 R13, RZ, RZ, R8 ;  /* 0x000000ffff0d7224 */ /* 0x000fe400078e0008 */
[----:B------:R-:W-:-:S07]  /*25120*/  IMAD.MOV.U32 R3, RZ, RZ, R14 ;  /* 0x000000ffff037224 */ /* 0x000fce00078e000e */
[----:B------:R-:W-:Y:S05]  /*25130*/  WARPSYNC.COLLECTIVE R15, `(.L_x_2108) ;  /* 0x000000000f087348 */ /* 0x000fea0003c00000 */
[----:B------:R0:W1:Y:S02]  /*25140*/  SHFL.IDX P6, R14, R13, R12, R11 ;  /* 0x0000000c0d0e7389 */ /* 0x00006400000c000b */
[----:B01----:R-:W-:Y:S01]  /*25150*/  ENDCOLLECTIVE ;  /* 0x000000000000791b */ /* 0x003fe20003800000 */
.L_x_2108:
[----:B------:R-:W-:Y:S02]  /*25160*/  IMAD.MOV.U32 R13, RZ, RZ, R7 ;  /* 0x000000ffff0d7224 */ /* 0x000fe400078e0007 */
[----:B------:R-:W-:-:S07]  /*25170*/  IMAD.MOV.U32 R4, RZ, RZ, R14 ;  /* 0x000000ffff047224 */ /* 0x000fce00078e000e */
[----:B------:R-:W-:Y:S05]  /*25180*/  WARPSYNC.COLLECTIVE R15, `(.L_x_2109) ;  /* 0x000000000f087348 */ /* 0x000fea0003c00000 */
[----:B------:R0:W1:Y:S02]  /*25190*/  SHFL.IDX P6, R14, R13, R12, R11 ;  /* 0x0000000c0d0e7389 */ /* 0x00006400000c000b */
[----:B01----:R-:W-:Y:S01]  /*251a0*/  ENDCOLLECTIVE ;  /* 0x000000000000791b */ /* 0x003fe20003800000 */
.L_x_2109:
[----:B------:R-:W-:Y:S05]  /*251b0*/  BRA `(.L_x_2110) ;  /* 0xfffffe4800607947 */ /* 0x000fea000383ffff */
.L_x_1790:
[----:B------:R-:W-:Y:S01]  /*251c0*/  BSSY B1, `(.L_x_2111) ;  /* 0x0000008000017945 */ /* 0x000fe20003800000 */
[----:B0-----:R-:W-:Y:S02]  /*251d0*/  IMAD.MOV.U32 R13, RZ, RZ, R6 ;  /* 0x000000ffff0d7224 */ /* 0x001fe400078e0006 */
[----:B------:R-:W-:Y:S02]  /*251e0*/  IMAD.MOV.U32 R12, RZ, RZ, 0x1 ;  /* 0x00000001ff0c7424 */ /* 0x000fe400078e00ff */
[----:B------:R-:W-:Y:S02]  /*251f0*/  IMAD.MOV.U32 R11, RZ, RZ, 0x181f ;  /* 0x0000181fff0b7424 */ /* 0x000fe400078e00ff */
[----:B------:R-:W-:-:S07]  /*25200*/  IMAD.MOV.U32 R15, RZ, RZ, -0x1 ;  /* 0xffffffffff0f7424 */ /* 0x000fce00078e00ff */
[----:B-1----:R-:W-:Y:S05]  /*25210*/  WARPSYNC.COLLECTIVE R15, `(.L_x_2112) ;  /* 0x000000000f087348 */ /* 0x002fea0003c00000 */
[----:B------:R0:W2:Y:S02]  /*25220*/  SHFL.IDX P6, R14, R13, R12, R11 ;  /* 0x0000000c0d0e7389 */ /* 0x0000a400000c000b */
[----:B012---:R-:W-:Y:S01]  /*25230*/  ENDCOLLECTIVE ;  /* 0x000000000000791b */ /* 0x007fe20003800000 */
.L_x_2112:
[----:B------:R-:W-:Y:S05]  /*25240*/  BSYNC B1 ;  /* 0x0000000000017941 */ /* 0x000fea0003800000 */
.L_x_2111:
        /* <DEDUP_REMOVED lines=8> */
.L_x_2113:
[----:B------:R-:W-:Y:S02]  /*252d0*/  IMAD.MOV.U32 R13, RZ, RZ, R8 ;  /* 0x000000ffff0d7224 */ /* 0x000fe400078e0008 */
[----:B------:R-:W-:-:S07]  /*252e0*/  IMAD.MOV.U32 R3, RZ, RZ, R14 ;  /* 0x000000ffff037224 */ /* 0x000fce00078e000e */
[----:B------:R-:W-:Y:S05]  /*252f0*/  WARPSYNC.COLLECTIVE R15, `(.L_x_2114) ;  /* 0x000000000f087348 */ /* 0x000fea0003c00000 */
[----:B------:R0:W1:Y:S02]  /*25300*/  SHFL.IDX P6, R14, R13, R12, R11 ;  /* 0x0000000c0d0e7389 */ /* 0x00006400000c000b */
[----:B01----:R-:W-:Y:S01]  /*25310*/  ENDCOLLECTIVE ;  /* 0x000000000000791b */ /* 0x003fe20003800000 */
.L_x_2114:
[----:B------:R-:W-:Y:S02]  /*25320*/  IMAD.MOV.U32 R13, RZ, RZ, R7 ;  /* 0x000000ffff0d7224 */ /* 0x000fe400078e0007 */
[----:B------:R-:W-:-:S07]  /*25330*/  IMAD.MOV.U32 R4, RZ, RZ, R14 ;  /* 0x000000ffff047224 */ /* 0x000fce00078e000e */
[----:B------:R-:W-:Y:S05]  /*25340*/  WARPSYNC.COLLECTIVE R15, `(.L_x_2115) ;  /* 0x000000000f087348 */ /* 0x000fea0003c00000 */
[----:B------:R0:W1:Y:S02]  /*25350*/  SHFL.IDX P6, R14, R13, R12, R11 ;  /* 0x0000000c0d0e7389 */ /* 0x00006400000c000b */
[----:B01----:R-:W-:Y:S01]  /*25360*/  ENDCOLLECTIVE ;  /* 0x000000000000791b */ /* 0x003fe20003800000 */
.L_x_2115:
[----:B------:R-:W-:Y:S05]  /*25370*/  BRA `(.L_x_2116) ;  /* 0xfffffe4800cc7947 */ /* 0x000fea000383ffff */
.L_x_1793:
[----:B------:R-:W-:Y:S01]  /*25380*/  BSSY B1, `(.L_x_2117) ;  /* 0x0000008000017945 */ /* 0x000fe20003800000 */
[----:B0-----:R-:W-:Y:S02]  /*25390*/  IMAD.MOV.U32 R13, RZ, RZ, R6 ;  /* 0x000000ffff0d7224 */ /* 0x001fe400078e0006 */
[----:B------:R-:W-:Y:S02]  /*253a0*/  IMAD.MOV.U32 R12, RZ, RZ, 0x2 ;  /* 0x00000002ff0c7424 */ /* 0x000fe400078e00ff */
[----:B------:R-:W-:Y:S02]  /*253b0*/  IMAD.MOV.U32 R11, RZ, RZ, 0x181f ;  /* 0x0000181fff0b7424 */ /* 0x000fe400078e00ff */
[----:B------:R-:W-:-:S07]  /*253c0*/  IMAD.MOV.U32 R15, RZ, RZ, -0x1 ;  /* 0xffffffffff0f7424 */ /* 0x000fce00078e00ff */
[----:B--2---:R-:W-:Y:S05]  /*253d0*/  WARPSYNC.COLLECTIVE R15, `(.L_x_2118) ;  /* 0x000000000f087348 */ /* 0x004fea0003c00000 */
[----:B------:R0:W1:Y:S02]  /*253e0*/  SHFL.IDX P6, R14, R13, R12, R11 ;  /* 0x0000000c0d0e7389 */ /* 0x00006400000c000b */
[----:B012---:R-:W-:Y:S01]  /*253f0*/  ENDCOLLECTIVE ;  /* 0x000000000000791b */ /* 0x007fe20003800000 */
.L_x_2118:
[----:B------:R-:W-:Y:S05]  /*25400*/  BSYNC B1 ;  /* 0x0000000000017941 */ /* 0x000fea0003800000 */
.L_x_2117:
        /* <DEDUP_REMOVED lines=8> */
.L_x_2119:
[----:B------:R-:W-:Y:S02]  /*25490*/  IMAD.MOV.U32 R13, RZ, RZ, R8 ;  /* 0x000000ffff0d7224 */ /* 0x000fe400078e0008 */
[----:B------:R-:W-:-:S07]  /*254a0*/  IMAD.MOV.U32 R3, RZ, RZ, R14 ;  /* 0x000000ffff037224 */ /* 0x000fce00078e000e */
[----:B------:R-:W-:Y:S05]  /*254b0*/  WARPSYNC.COLLECTIVE R15, `(.L_x_2120) ;  /* 0x000000000f087348 */ /* 0x000fea0003c00000 */
[----:B------:R0:W1:Y:S02]  /*254c0*/  SHFL.IDX P6, R14, R13, R12, R11 ;  /* 0x0000000c0d0e7389 */ /* 0x00006400000c000b */
[----:B01----:R-:W-:Y:S01]  /*254d0*/  ENDCOLLECTIVE ;  /* 0x000000000000791b */ /* 0x003fe20003800000 */
.L_x_2120:
[----:B------:R-:W-:Y:S02]  /*254e0*/  IMAD.MOV.U32 R13, RZ, RZ, R7 ;  /* 0x000000ffff0d7224 */ /* 0x000fe400078e0007 */
[----:B------:R-:W-:-:S07]  /*254f0*/  IMAD.MOV.U32 R4, RZ, RZ, R14 ;  /* 0x000000ffff047224 */ /* 0x000fce00078e000e */
[----:B------:R-:W-:Y:S05]  /*25500*/  WARPSYNC.COLLECTIVE R15, `(.L_x_2121) ;  /* 0x000000000f087348 */ /* 0x000fea0003c00000 */
[----:B------:R0:W1:Y:S02]  /*25510*/  SHFL.IDX P6, R14, R13, R12, R11 ;  /* 0x0000000c0d0e7389 */ /* 0x00006400000c000b */
[----:B01----:R-:W-:Y:S01]  /*25520*/  ENDCOLLECTIVE ;  /* 0x000000000000791b */ /* 0x003fe20003800000 */
.L_x_2121:
[----:B------:R-:W-:Y:S05]  /*25530*/  BRA `(.L_x_2122) ;  /* 0xfffffe4c00307947 */ /* 0x000fea000383ffff */
.L_x_1796:
[----:B------:R-:W-:Y:S01]  /*25540*/  BSSY B1, `(.L_x_2123) ;  /* 0x0000008000017945 */ /* 0x000fe20003800000 */
[----:B------:R-:W-:Y:S02]  /*25550*/  IMAD.MOV.U32 R13, RZ, RZ, R6 ;  /* 0x000000ffff0d7224 */ /* 0x000fe400078e0006 */
[----:B------:R-:W-:Y:S02]  /*25560*/  IMAD.MOV.U32 R12, RZ, RZ, 0x3 ;  /* 0x00000003ff0c7424 */ /* 0x000fe400078e00ff */
[----:B------:R-:W-:Y:S02]  /*25570*/  IMAD.MOV.U32 R11, RZ, RZ, 0x181f ;  /* 0x0000181fff0b7424 */ /* 0x000fe400078e00ff */
[----:B------:R-:W-:-:S07]  /*25580*/  IMAD.MOV.U32 R15, RZ, RZ, -0x1 ;  /* 0xffffffffff0f7424 */ /* 0x000fce00078e00ff */
[----:B--2---:R-:W-:Y:S05]  /*25590*/  WARPSYNC.COLLECTIVE R15, `(.L_x_2124) ;  /* 0x000000000f087348 */ /* 0x004fea0003c00000 */
[----:B------:R0:W1:Y:S02]  /*255a0*/  SHFL.IDX P6, R14, R13, R12, R11 ;  /* 0x0000000c0d0e7389 */ /* 0x00006400000c000b */
[----:B012---:R-:W-:Y:S01]  /*255b0*/  ENDCOLLECTIVE ;  /* 0x000000000000791b */ /* 0x007fe20003800000 */
.L_x_2124:
[----:B------:R-:W-:Y:S05]  /*255c0*/  BSYNC B1 ;  /* 0x0000000000017941 */ /* 0x000fea0003800000 */
.L_x_2123:
        /* <DEDUP_REMOVED lines=8> */
.L_x_2125:
[----:B------:R-:W-:Y:S02]  /*25650*/  IMAD.MOV.U32 R13, RZ, RZ, R8 ;  /* 0x000000ffff0d7224 */ /* 0x000fe400078e0008 */
[----:B------:R-:W-:-:S07]  /*25660*/  IMAD.MOV.U32 R3, RZ, RZ, R14 ;  /* 0x000000ffff037224 */ /* 0x000fce00078e000e */
[----:B------:R-:W-:Y:S05]  /*25670*/  WARPSYNC.COLLECTIVE R15, `(.L_x_2126) ;  /* 0x000000000f087348 */ /* 0x000fea0003c00000 */
[----:B------:R0:W1:Y:S02]  /*25680*/  SHFL.IDX P6, R14, R13, R12, R11 ;  /* 0x0000000c0d0e7389 */ /* 0x00006400000c000b */
[----:B01----:R-:W-:Y:S01]  /*25690*/  ENDCOLLECTIVE ;  /* 0x000000000000791b */ /* 0x003fe20003800000 */
.L_x_2126:
[----:B------:R-:W-:Y:S02]  /*256a0*/  IMAD.MOV.U32 R13, RZ, RZ, R7 ;  /* 0x000000ffff0d7224 */ /* 0x000fe400078e0007 */
[----:B------:R-:W-:-:S07]  /*256b0*/  IMAD.MOV.U32 R4, RZ, RZ, R14 ;  /* 0x000000ffff047224 */ /* 0x000fce00078e000e */
[----:B------:R-:W-:Y:S05]  /*256c0*/  WARPSYNC.COLLECTIVE R15, `(.L_x_2127) ;  /* 0x000000000f087348 */ /* 0x000fea0003c00000 */
[----:B------:R0:W1:Y:S02]  /*256d0*/  SHFL.IDX P6, R14, R13, R12, R11 ;  /* 0x0000000c0d0e7389 */ /* 0x00006400000c000b */
[----:B01----:R-:W-:Y:S01]  /*256e0*/  ENDCOLLECTIVE ;  /* 0x000000000000791b */ /* 0x003fe20003800000 */
.L_x_2127:
[----:B------:R-:W-:Y:S05]  /*256f0*/  BRA `(.L_x_2128) ;  /* 0xfffffe4c009c7947 */ /* 0x000fea000383ffff */
.L_x_1800:
[----:B0-----:R0:W1:Y:S02]  /*25700*/  SYNCS.PHASECHK.TRANS64.TRYWAIT P0, [R2+URZ+0x28800], R5 ;  /* 0x02880005020075a7 */ /* 0x001064000800017f */
[----:B-1----:R-:W-:Y:S05]  /*25710*/  @!P0 NANOSLEEP.SYNCS 0x989680 ;  /* 0x009896800000895d */ /* 0x002fea0003900000 */
[----:B------:R-:W1:Y:S02]  /*25720*/  @!P0 SYNCS.PHASECHK.TRANS64 P0, [R2+URZ+0x28800], R5 ;  /* 0x02880005020085a7 */ /* 0x000e64000800007f */
[----:B-1----:R-:W-:Y:S05]  /*25730*/  @!P0 BRA `(.L_x_1800) ;  /* 0xfffffffc00f08947 */ /* 0x002fea000383ffff */
[----:B------:R-:W-:Y:S05]  /*25740*/  BRA `(.L_x_2129) ;  /* 0xfffffe50005c7947 */ /* 0x000fea000383ffff */
.L_x_1816:
[----:B------:R-:W1:Y:S01]  /*25750*/  LDC R56, c[0x0][0x3f4] ;  /* 0x0000fd00ff387b82 */ /* 0x000e620000000800 */
[----:B------:R-:W-:Y:S01]  /*25760*/  BSSY B1, `(.L_x_2130) ;  /* 0x0000008000017945 */ /* 0x000fe20003800000 */
[----:B------:R-:W-:Y:S02]  /*25770*/  IMAD.MOV.U32 R13, RZ, RZ, R35 ;  /* 0x000000ffff0d7224 */ /* 0x000fe400078e0023 */
[----:B------:R-:W-:Y:S02]  /*25780*/  IMAD.MOV.U32 R12, RZ, RZ, RZ ;  /* 0x000000ffff0c7224 */ /* 0x000fe400078e00ff */
[----:B------:R-:W-:Y:S02]  /*25790*/  IMAD.MOV.U32 R11, RZ, RZ, 0x181f ;  /* 0x0000181fff0b7424 */ /* 0x000fe400078e00ff */
[----:B------:R-:W-:-:S07]  /*257a0*/  IMAD.MOV.U32 R15, RZ, RZ, -0x1 ;  /* 0xffffffffff0f7424 */ /* 0x000fce00078e00ff */
[----:B01----:R-:W-:Y:S05]  /*257b0*/  WARPSYNC.COLLECTIVE R15, `(.L_x_2131) ;  /* 0x000000000f087348 */ /* 0x003fea0003c00000 */
[----:B------:R2:W3:Y:S02]  /*257c0*/  SHFL.IDX P6, R14, R13, R12, R11 ;  /* 0x0000000c0d0e7389 */ /* 0x0004e400000c000b */
[----:B0123--:R-:W-:Y:S01]  /*257d0*/  ENDCOLLECTIVE ;  /* 0x000000000000791b */ /* 0x00ffe20003800000 */
.L_x_2131:
[----:B------:R-:W-:Y:S05]  /*257e0*/  BSYNC B1 ;  /* 0x0000000000017941 */ /* 0x000fea0003800000 */
.L_x_2130:
[----:B------:R-:W-:Y:S01]  /*257f0*/  IMAD.MOV.U32 R13, RZ, RZ, R32 ;  /* 0x000000ffff0d7224 */ /* 0x000fe200078e0020 */
[----:B------:R-:W-:Y:S01]  /*25800*/  ISETP.GE.AND P0, PT, R16, R56, PT ;  /* 0x000000381000720c */ /* 0x000fe20003f06270 */
[----:B------:R-:W-:Y:S02]  /*25810*/  IMAD.MOV.U32 R12, RZ, RZ, RZ ;  /* 0x000000ffff0c7224 */ /* 0x000fe400078e00ff */
[----:B------:R-:W-:Y:S02]  /*25820*/  IMAD.MOV.U32 R11, RZ, RZ, 0x181f ;  /* 0x0000181fff0b7424 */ /* 0x000fe400078e00ff */
[----:B------:R-:W-:Y:S02]  /*25830*/  IMAD.MOV.U32 R15, RZ, RZ, -0x1 ;  /* 0xffffffffff0f7424 */ /* 0x000fe400078e00ff */
[----:B------:R-:W-:Y:S02]  /*25840*/  IMAD.MOV.U32 R3, RZ, RZ, R14 ;  /* 0x000000ffff037224 */ /* 0x000fe400078e000e */
[----:B------:R-:W-:-:S07]  /*25850*/  IMAD R0, R187, R0, RZ ;  /* 0x00000000bb007224 */ /* 0x000fce00078e02ff */
[----:B------:R-:W-:Y:S05]  /*25860*/  WARPSYNC.COLLECTIVE R15, `(.L_x_2132) ;  /* 0x000000000f087348 */ /* 0x000fea0003c00000 */
[----:B------:R0:W1:Y:S02]  /*25870*/  SHFL.IDX P6, R14, R13, R12, R11 ;  /* 0x0000000c0d0e7389 */ /* 0x00006400000c000b */
[----:B01----:R-:W-:Y:S01]  /*25880*/  ENDCOLLECTIVE ;  /* 0x000000000000791b */ /* 0x003fe20003800000 */
.L_x_2132:
[----:B------:R-:W-:Y:S01]  /*25890*/  ISETP.GE.OR P1, PT, R57, R0, P0 ;  /* 0x000000003900720c */ /* 0x000fe20000726670 */
[----:B------:R-:W-:-:S12]  /*258a0*/  IMAD.MOV.U32 R13, RZ, RZ, R33 ;  /* 0x000000ffff0d7224 */ /* 0x000fd800078e0021 */
[C---:B------:R-:W-:Y:S01]  /*258b0*/  @!P1 IMAD.SHL.U32 R7, R16.reuse, 0x2, RZ ;  /* 0x0000000210079824 */ /* 0x040fe200078e00ff */
[----:B------:R-:W-:Y:S01]  /*258c0*/  @!P1 SHF.L.U64.HI R6, R16, 0x1, R17 ;  /* 0x0000000110069819 */ /* 0x000fe20000010211 */
[----:B------:R-:W-:-:S07]  /*258d0*/  IMAD.MOV.U32 R4, RZ, RZ, R14 ;  /* 0x000000ffff047224 */ /* 0x000fce00078e000e */
[----:B------:R-:W-:Y:S05]  /*258e0*/  WARPSYNC.COLLECTIVE R15, `(.L_x_2133) ;  /* 0x000000000f087348 */ /* 0x000fea0003c00000 */
[----:B------:R0:W1:Y:S02]  /*258f0*/  SHFL.IDX P6, R14, R13, R12, R11 ;  /* 0x0000000c0d0e7389 */ /* 0x00006400000c000b */
[----:B01----:R-:W-:Y:S01]  /*25900*/  ENDCOLLECTIVE ;  /* 0x000000000000791b */ /* 0x003fe20003800000 */
.L_x_2133:
[----:B------:R-:W-:-:S05]  /*25910*/  @!P1 IADD3 R4, P2, R4, R7, RZ ;  /* 0x0000000704049210 */ /* 0x000fca0007f5e0ff */
[----:B------:R-:W-:Y:S02]  /*25920*/  @!P1 IMAD.X R3, R3, 0x1, R6, P2 ;  /* 0x0000000103039824 */ /* 0x000fe400010e0606 */
[----:B------:R-:W-:Y:S02]  /*25930*/  @!P1 IMAD.MOV.U32 R24, RZ, RZ, R4 ;  /* 0x000000ffff189224 */ /* 0x000fe400078e0004 */
[----:B------:R-:W-:Y:S02]  /*25940*/  @!P1 IMAD.MOV.U32 R25, RZ, RZ, R3 ;  /* 0x000000ffff199224 */ /* 0x000fe400078e0003 */
[----:B------:R-:W-:-:S04]  /*25950*/  IMAD.MOV.U32 R13, RZ, RZ, R34 ;  /* 0x000000ffff0d7224 */ /* 0x000fc800078e0022 */
[----:B------:R-:W5:Y:S01]  /*25960*/  @!P1 LD.E.128 R24, desc[UR38][R24.64] ;  /* 0x0000002618189980 */ /* 0x000f62000c101d00 */
[----:B------:R-:W-:-:S07]  /*25970*/  IMAD.MOV.U32 R5, RZ, RZ, R14 ;  /* 0x000000ffff057224 */ /* 0x000fce00078e000e */
[----:B-----5:R-:W-:Y:S05]  /*25980*/  WARPSYNC.COLLECTIVE R15, `(.L_x_2134) ;  /* 0x000000000f087348 */ /* 0x020fea0003c00000 */
[----:B------:R0:W1:Y:S02]  /*25990*/  SHFL.IDX P6, R14, R13, R12, R11 ;  /* 0x0000000c0d0e7389 */ /* 0x00006400000c000b */
[----:B01---5:R-:W-:Y:S01]  /*259a0*/  ENDCOLLECTIVE ;  /* 0x000000000000791b */ /* 0x023fe20003800000 */
.L_x_2134:
[----:B------:R-:W-:-:S05]  /*259b0*/  @!P1 IADD3 R14, P2, R14, R7, RZ ;  /* 0x000000070e0e9210 */ /* 0x000fca0007f5e0ff */
[----:B------:R-:W-:Y:S02]  /*259c0*/  @!P1 IMAD.X R5, R5, 0x1, R6, P2 ;  /* 0x0000000105059824 */ /* 0x000fe400010e0606 */
[----:B------:R-:W-:-:S06]  /*259d0*/  @!P1 IMAD.MOV.U32 R4, RZ, RZ, R14 ;  /* 0x000000ffff049224 */ /* 0x000fcc00078e000e */
[----:B------:R-:W5:Y:S01]  /*259e0*/  @!P1 LD.E.128 R4, desc[UR38][R4.64] ;  /* 0x0000002604049980 */ /* 0x000f62000c101d00 */
[----:B------:R-:W-:Y:S02]  /*259f0*/  IMAD.MOV.U32 R13, RZ, RZ, R35 ;  /* 0x000000ffff0d7224 */ /* 0x000fe400078e0023 */
[----:B------:R-:W-:-:S07]  /*25a00*/  IMAD.MOV.U32 R12, RZ, RZ, 0x1 ;  /* 0x00000001ff0c7424 */ /* 0x000fce00078e00ff */
[----:B-----5:R-:W-:Y:S05]  /*25a10*/  WARPSYNC.COLLECTIVE R15, `(.L_x_2135) ;  /* 0x000000000f087348 */ /* 0x020fea0003c00000 */
[----:B------:R0:W1:Y:S02]  /*25a20*/  SHFL.IDX P6, R14, R13, R12, R11 ;  /* 0x0000000c0d0e7389 */ /* 0x00006400000c000b */
[----:B01---5:R-:W-:Y:S01]  /*25a30*/  ENDCOLLECTIVE ;  /* 0x000000000000791b */ /* 0x023fe20003800000 */
.L_x_2135:
[----:B------:R-:W-:Y:S01]  /*25a40*/  CS2R R48, SRZ ;  /* 0x0000000000307805 */ /* 0x000fe2000001ff00 */
[----:B------:R-:W-:Y:S01]  /*25a50*/  IMAD.MOV.U32 R13, RZ, RZ, R32 ;  /* 0x000000ffff0d7224 */ /* 0x000fe200078e0020 */
[----:B------:R-:W-:Y:S02]  /*25a60*/  CS2R R50, SRZ ;  /* 0x0000000000327805 */ /* 0x000fe4000001ff00 */
[----:B------:R-:W-:Y:S02]  /*25a70*/  CS2R R20, SRZ ;  /* 0x0000000000147805 */ /* 0x000fe4000001ff00 */
[----:B------:R-:W-:Y:S01]  /*25a80*/  CS2R R36, SRZ ;  /* 0x0000000000247805 */ /* 0x000fe2000001ff00 */
[----:B------:R-:W-:-:S04]  /*25a90*/  @!P1 IMAD.MOV.U32 R48, RZ, RZ, R24 ;  /* 0x000000ffff309224 */ /* 0x000fc800078e0018 */
[----:B------:R-:W-:-:S05]  /*25aa0*/  IMAD.MOV.U32 R3, RZ, RZ, R48 ;  /* 0x000000ffff037224 */ /* 0x000fca00078e0030 */
[----:B------:R-:W-:Y:S01]  /*25ab0*/  PRMT R46, R46, 0x5410, R3 ;  /* 0x000054102e2e7816 */ /* 0x000fe20000000003 */
[----:B------:R-:W-:-:S07]  /*25ac0*/  IMAD.MOV.U32 R3, RZ, RZ, R14 ;  /* 0x000000ffff037224 */ /* 0x000fce00078e000e */
[----:B------:R-:W-:Y:S05]  /*25ad0*/  WARPSYNC.COLLECTIVE R15, `(.L_x_2136) ;  /* 0x000000000f087348 */ /* 0x000fea0003c00000 */
[----:B------:R0:W1:Y:S02]  /*25ae0*/  SHFL.IDX P6, R14, R13, R12, R11 ;  /* 0x0000000c0d0e7389 */ /* 0x00006400000c000b */
[----:B01----:R-:W-:Y:S01]  /*25af0*/  ENDCOLLECTIVE ;  /* 0x000000000000791b */ /* 0x003fe20003800000 */
.L_x_2136:
[----:B------:R-:W-:-:S04]  /*25b00*/  @!P1 IMAD.MOV.U32 R49, RZ, RZ, R25 ;  /* 0x000000ffff319224 */ /* 0x000fc800078e0019 */
[----:B------:R-:W-:-:S05]  /*25b10*/  IMAD.MOV.U32 R8, RZ, RZ, R49 ;  /* 0x000000ffff087224 */ /* 0x000fca00078e0031 */
[----:B------:R-:W-:Y:S01]  /*25b20*/  PRMT R83, R8, 0x7610, R83 ;  /* 0x0000761008537816 */ /* 0x000fe20000000053 */
[----:B------:R-:W-:Y:S02]  /*25b30*/  IMAD.MOV.U32 R13, RZ, RZ, R33 ;  /* 0x000000ffff0d7224 */ /* 0x000fe400078e0021 */
[----:B------:R-:W-:-:S07]  /*25b40*/  IMAD.MOV.U32 R8, RZ, RZ, R14 ;  /* 0x000000ffff087224 */ /* 0x000fce00078e000e */
[----:B------:R-:W-:Y:S05]  /*25b50*/  WARPSYNC.COLLECTIVE R15, `(.L_x_2137) ;  /* 0x000000000f087348 */ /* 0x000fea0003c00000 */
[----:B------:R0:W1:Y:S02]  /*25b60*/  SHFL.IDX P6, R14, R13, R12, R11 ;  /* 0x0000000c0d0e7389 */ /* 0x00006400000c000b */
[----:B01----:R-:W-:Y:S01]  /*25b70*/  ENDCOLLECTIVE ;  /* 0x000000000000791b */ /* 0x003fe20003800000 */
.L_x_2137:
[----:B------:R-:W-:Y:S02]  /*25b80*/  @!P1 IMAD.MOV.U32 R50, RZ, RZ, R26 ;  /* 0x000000ffff329224 */ /* 0x000fe400078e001a */
[----:B------:R-:W-:Y:S02]  /*25b90*/  IMAD.MOV.U32 R13, RZ, RZ, R34 ;  /* 0x000000ffff0d7224 */ /* 0x000fe400078e0022 */
[----:B------:R-:W-:Y:S02]  /*25ba0*/  @!P1 IMAD.MOV.U32 R51, RZ, RZ, R27 ;  /* 0x000000ffff339224 */ /* 0x000fe400078e001b */
[----:B------:R-:W-:-:S07]  /*25bb0*/  IMAD.MOV.U32 R9, RZ, RZ, R14 ;  /* 0x000000ffff097224 */ /* 0x000fce00078e000e */
[----:B------:R-:W-:Y:S05]  /*25bc0*/  WARPSYNC.COLLECTIVE R15, `(.L_x_2138) ;  /* 0x000000000f087348 */ /* 0x000fea0003c00000 */
[----:B------:R0:W1:Y:S02]  /*25bd0*/  SHFL.IDX P6, R14, R13, R12, R11 ;  /* 0x0000000c0d0e7389 */ /* 0x00006400000c000b */
[----:B01----:R-:W-:Y:S01]  /*25be0*/  ENDCOLLECTIVE ;  /* 0x000000000000791b */ /* 0x003fe20003800000 */
.L_x_2138:
[----:B------:R-:W-:Y:S02]  /*25bf0*/  IMAD.MOV.U32 R10, RZ, RZ, R50 ;  /* 0x000000ffff0a7224 */ /* 0x000fe400078e0032 */
[----:B------:R-:W-:Y:S02]  /*25c00*/  IMAD.MOV.U32 R25, RZ, RZ, R51 ;  /* 0x000000ffff197224 */ /* 0x000fe400078e0033 */
[----:B------:R-:W-:Y:S02]  /*25c10*/  @!P1 IMAD.MOV.U32 R20, RZ, RZ, R4 ;  /* 0x000000ffff149224 */ /* 0x000fe400078e0004 */
[----:B------:R-:W-:Y:S02]  /*25c20*/  @!P1 IMAD.MOV.U32 R21, RZ, RZ, R5 ;  /* 0x000000ffff159224 */ /* 0x000fe400078e0005 */
[----:B------:R-:W-:Y:S02]  /*25c30*/  @!P1 IMAD.MOV.U32 R36, RZ, RZ, R6 ;  /* 0x000000ffff249224 */ /* 0x000fe400078e0006 */
[----:B------:R-:W-:Y:S01]  /*25c40*/  @!P1 IMAD.MOV.U32 R37, RZ, RZ, R7 ;  /* 0x000000ffff259224 */ /* 0x000fe200078e0007 */
[----:B------:R-:W-:Y:S01]  /*25c50*/  PRMT R43, R10, 0x7610, R43 ;  /* 0x000076100a2b7816 */ /* 0x000fe2000000002b */
[----:B------:R-:W-:Y:S01]  /*25c60*/  IMAD.MOV.U32 R4, RZ, RZ, R20 ;  /* 0x000000ffff047224 */ /* 0x000fe200078e0014 */
[----:B------:R-:W-:Y:S01]  /*25c70*/  PRMT R44, R25, 0x7610, R44 ;  /* 0x00007610192c7816 */ /* 0x000fe2000000002c */
[----:B------:R-:W-:-:S02]  /*25c80*/  IMAD.MOV.U32 R5, RZ, RZ, R21 ;  /* 0x000000ffff057224 */ /* 0x000fc400078e0015 */
[----:B------:R-:W-:Y:S02]  /*25c90*/  IMAD.MOV.U32 R6, RZ, RZ, R36 ;  /* 0x000000ffff067224 */ /* 0x000fe400078e0024 */
[----:B------:R-:W-:Y:S01]  /*25ca0*/  IMAD.MOV.U32 R7, RZ, RZ, R37 ;  /* 0x000000ffff077224 */ /* 0x000fe200078e0025 */
[----:B------:R-:W-:Y:S02]  /*25cb0*/  PRMT R43, R43, 0x5410, R4 ;  /* 0x000054102b2b7816 */ /* 0x000fe40000000004 */
[----:B------:R-:W-:Y:S02]  /*25cc0*/  CS2R R24, SRZ ;  /* 0x0000000000187805 */ /* 0x000fe4000001ff00 */
[----:B------:R-:W-:Y:S02]  /*25cd0*/  PRMT R44, R44, 0x5410, R5 ;  /* 0x000054102c2c7816 */ /* 0x000fe40000000005 */
[----:B------:R-:W-:Y:S02]  /*25ce0*/  PRMT R45, R45, 0x5410, R6 ;  /* 0x000054102d2d7816 */ /* 0x000fe40000000006 */
[----:B------:R-:W-:Y:S01]  /*25cf0*/  PRMT R81, R7, 0x7610, R81 ;  /* 0x0000761007517816 */ /* 0x000fe20000000051 */
[----:B------:R-:W-:Y:S06]  /*25d00*/  BRA `(.L_x_2139) ;  /* 0xfffffe68009c7947 */ /* 0x000fec000383ffff */
.L_x_1819:
[----:B------:R-:W-:Y:S01]  /*25d10*/  BSSY B1, `(.L_x_2140) ;  /* 0x0000008000017945 */ /* 0x000fe20003800000 */
[----:B------:R-:W-:Y:S02]  /*25d20*/  IMAD.MOV.U32 R13, RZ, RZ, R35 ;  /* 0x000000ffff0d7224 */ /* 0x000fe400078e0023 */
[----:B------:R-:W-:Y:S02]  /*25d30*/  IMAD.MOV.U32 R12, RZ, RZ, 0x2 ;  /* 0x00000002ff0c7424 */ /* 0x000fe400078e00ff */
[----:B------:R-:W-:Y:S02]  /*25d40*/  IMAD.MOV.U32 R11, RZ, RZ, 0x181f ;  /* 0x0000181fff0b7424 */ /* 0x000fe400078e00ff */
[----:B-1----:R-:W-:-:S07]  /*25d50*/  IMAD.MOV.U32 R15, RZ, RZ, -0x1 ;  /* 0xffffffffff0f7424 */ /* 0x002fce00078e00ff */
[----:B------:R-:W-:Y:S05]  /*25d60*/  WARPSYNC.COLLECTIVE R15, `(.L_x_2141) ;  /* 0x000000000f087348 */ /* 0x000fea0003c00000 */
[----:B------:R0:W1:Y:S02]  /*25d70*/  SHFL.IDX P6, R14, R13, R12, R11 ;  /* 0x0000000c0d0e7389 */ /* 0x00006400000c000b */
[----:B01----:R-:W-:Y:S01]  /*25d80*/  ENDCOLLECTIVE ;  /* 0x000000000000791b */ /* 0x003fe20003800000 */
.L_x_2141:
[----:B------:R-:W-:Y:S05]  /*25d90*/  BSYNC B1 ;  /* 0x0000000000017941 */ /* 0x000fea0003800000 */
.L_x_2140:
[----:B------:R-:W-:Y:S02]  /*25da0*/  IMAD.MOV.U32 R13, RZ, RZ, R32 ;  /* 0x000000ffff0d7224 */ /* 0x000fe400078e0020 */
[----:B------:R-:W-:Y:S02]  /*25db0*/  IMAD.MOV.U32 R12, RZ, RZ, 0x2 ;  /* 0x00000002ff0c7424 */ /* 0x000fe400078e00ff */
[----:B------:R-:W-:Y:S02]  /*25dc0*/  IMAD.MOV.U32 R11, RZ, RZ, 0x181f ;  /* 0x0000181fff0b7424 */ /* 0x000fe400078e00ff */
[----:B------:R-:W-:Y:S02]  /*25dd0*/  IMAD.MOV.U32 R15, RZ, RZ, -0x1 ;  /* 0xffffffffff0f7424 */ /* 0x000fe400078e00ff */
[----:B------:R-:W-:Y:S02]  /*25de0*/  IMAD.MOV.U32 R3, RZ, RZ, R14 ;  /* 0x000000ffff037224 */ /* 0x000fe400078e000e */
[----:B------:R-:W-:-:S07]  /*25df0*/  VIADD R9, R57, 0x40 ;  /* 0x0000004039097836 */ /* 0x000fce0000000000 */
[----:B------:R-:W-:Y:S05]  /*25e00*/  WARPSYNC.COLLECTIVE R15, `(.L_x_2142) ;  /* 0x000000000f087348 */ /* 0x000fea0003c00000 */
[----:B------:R0:W1:Y:S02]  /*25e10*/  SHFL.IDX P6, R14, R13, R12, R11 ;  /* 0x0000000c0d0e7389 */ /* 0x00006400000c000b */
[----:B01----:R-:W-:Y:S01]  /*25e20*/  ENDCOLLECTIVE ;  /* 0x000000000000791b */ /* 0x003fe20003800000 */
.L_x_2142:
        /* <DEDUP_REMOVED lines=8> */
.L_x_2143:
[----:B------:R-:W-:-:S05]  /*25eb0*/  @!P1 IADD3 R8, P2, R8, R31, RZ ;  /* 0x0000001f08089210 */ /* 0x000fca0007f5e0ff */
[----:B------:R-:W-:Y:S02]  /*25ec0*/  @!P1 IMAD.X R9, R3, 0x1, R29, P2 ;  /* 0x0000000103099824 */ /* 0x000fe400010e061d */
[----:B------:R-:W-:Y:S02]  /*25ed0*/  IMAD.MOV.U32 R13, RZ, RZ, R34 ;  /* 0x000000ffff0d7224 */ /* 0x000fe400078e0022 */
[----:B------:R-:W-:-:S07]  /*25ee0*/  IMAD.MOV.U32 R28, RZ, RZ, R14 ;  /* 0x000000ffff1c7224 */ /* 0x000fce00078e000e */
[----:B------:R-:W-:Y:S05]  /*25ef0*/  WARPSYNC.COLLECTIVE R15, `(.L_x_2144) ;  /* 0x000000000f087348 */ /* 0x000fea0003c00000 */
[----:B------:R0:W1:Y:S02]  /*25f00*/  SHFL.IDX P6, R14, R13, R12, R11 ;  /* 0x0000000c0d0e7389 */ /* 0x00006400000c000b */
[----:B01----:R-:W-:Y:S01]  /*25f10*/  ENDCOLLECTIVE ;  /* 0x000000000000791b */ /* 0x003fe20003800000 */
.L_x_2144:
[----:B------:R-:W2:Y:S01]  /*25f20*/  @!P1 LD.E.128 R8, desc[UR38][R8.64] ;  /* 0x0000002608089980 */ /* 0x000ea2000c101d00 */
[----:B------:R-:W-:-:S05]  /*25f30*/  @!P1 IADD3 R14, P2, R14, R31, RZ ;  /* 0x0000001f0e0e9210 */ /* 0x000fca0007f5e0ff */
[----:B------:R-:W-:-:S04]  /*25f40*/  @!P1 IMAD.X R3, R28, 0x1, R29, P2 ;  /* 0x000000011c039824 */ /* 0x000fc800010e061d */
[----:B------:R-:W-:-:S05]  /*25f50*/  @!P1 IMAD.MOV.U32 R15, RZ, RZ, R3 ;  /* 0x000000ffff0f9224 */ /* 0x000fca00078e0003 */
[----:B------:R0:W5:Y:S01]  /*25f60*/  @!P1 LD.E.128 R28, desc[UR38][R14.64] ;  /* 0x000000260e1c9980 */ /* 0x000162000c101d00 */
[----:B------:R-:W-:Y:S02]  /*25f70*/  CS2R R52, SRZ ;  /* 0x0000000000347805 */ /* 0x000fe4000001ff00 */
[----:B------:R-:W-:Y:S01]  /*25f80*/  CS2R R54, SRZ ;  /* 0x0000000000367805 */ /* 0x000fe2000001ff00 */
[----:B------:R-:W-:Y:S01]  /*25f90*/  IMAD.MOV.U32 R13, RZ, RZ, R35 ;  /* 0x000000ffff0d7224 */ /* 0x000fe200078e0023 */
[----:B------:R-:W-:Y:S02]  /*25fa0*/  CS2R R38, SRZ ;  /* 0x0000000000267805 */ /* 0x000fe4000001ff00 */
[----:B------:R-:W-:Y:S01]  /*25fb0*/  CS2R R40, SRZ ;  /* 0x0000000000287805 */ /* 0x000fe2000001ff00 */
[----:B0-----:R-:W-:Y:S02]  /*25fc0*/  IMAD.MOV.U32 R15, RZ, RZ, -0x1 ;  /* 0xffffffffff0f7424 */ /* 0x001fe400078e00ff */
[----:B--2---:R-:W-:-:S02]  /*25fd0*/  @!P1 IMAD.MOV.U32 R53, RZ, RZ, R9 ;  /* 0x000000ffff359224 */ /* 0x004fc400078e0009 */
[----:B------:R-:W-:Y:S02]  /*25fe0*/  @!P1 IMAD.MOV.U32 R55, RZ, RZ, R11 ;  /* 0x000000ffff379224 */ /* 0x000fe400078e000b */
[----:B------:R-:W-:Y:S02]  /*25ff0*/  IMAD.MOV.U32 R12, RZ, RZ, R53 ;  /* 0x000000ffff0c7224 */ /* 0x000fe400078e0035 */
[----:B------:R-:W-:Y:S02]  /*26000*/  IMAD.MOV.U32 R11, RZ, RZ, 0x181f ;  /* 0x0000181fff0b7424 */ /* 0x000fe400078e00ff */
[----:B------:R-:W-:Y:S01]  /*26010*/  @!P1 IMAD.MOV.U32 R52, RZ, RZ, R8 ;  /* 0x000000ffff349224 */ /* 0x000fe200078e0008 */
[----:B------:R-:W-:Y:S01]  /*26020*/  PRMT R66, R12, 0x7610, R66 ;  /* 0x000076100c427816 */ /* 0x000fe20000000042 */
[----:B------:R-:W-:Y:S02]  /*26030*/  IMAD.MOV.U32 R12, RZ, RZ, 0x3 ;  /* 0x00000003ff0c7424 */ /* 0x000fe400078e00ff */
[----:B------:R-:W-:-:S02]  /*26040*/  IMAD.MOV.U32 R3, RZ, RZ, R52 ;  /* 0x000000ffff037224 */ /* 0x000fc400078e0034 */
[----:B------:R-:W-:-:S07]  /*26050*/  @!P1 IMAD.MOV.U32 R54, RZ, RZ, R10 ;  /* 0x000000ffff369224 */ /* 0x000fce00078e000a */
[----:B-----5:R-:W-:Y:S05]  /*26060*/  WARPSYNC.COLLECTIVE R15, `(.L_x_2145) ;  /* 0x000000000f087348 */ /* 0x020fea0003c00000 */
[----:B------:R0:W1:Y:S02]  /*26070*/  SHFL.IDX P6, R14, R13, R12, R11 ;  /* 0x0000000c0d0e7389 */ /* 0x00006400000c000b */
[----:B01---5:R-:W-:Y:S01]  /*26080*/  ENDCOLLECTIVE ;  /* 0x000000000000791b */ /* 0x023fe20003800000 */
.L_x_2145:
[----:B------:R-:W-:Y:S01]  /*26090*/  IMAD.MOV.U32 R9, RZ, RZ, R55 ;  /* 0x000000ffff097224 */ /* 0x000fe200078e0037 */
[----:B------:R-:W-:Y:S01]  /*260a0*/  PRMT R65, R3, 0x7610, R65 ;  /* 0x0000761003417816 */ /* 0x000fe20000000041 */
[----:B------:R-:W-:-:S03]  /*260b0*/  IMAD.MOV.U32 R8, RZ, RZ, R54 ;  /* 0x000000ffff087224 */ /* 0x000fc600078e0036 */
[----:B------:R-:W-:Y:S02]  /*260c0*/  PRMT R46, R9, 0x7610, R46 ;  /* 0x00007610092e7816 */ /* 0x000fe4000000002e */
[----:B------:R-:W-:Y:S01]  /*260d0*/  PRMT R45, R8, 0x7610, R45 ;  /* 0x00007610082d7816 */ /* 0x000fe2000000002d */
[----:B------:R-:W-:Y:S02]  /*260e0*/  @!P1 IMAD.MOV.U32 R38, RZ, RZ, R28 ;  /* 0x000000ffff269224 */ /* 0x000fe400078e001c */
[----:B------:R-:W-:Y:S02]  /*260f0*/  @!P1 IMAD.MOV.U32 R39, RZ, RZ, R29 ;  /* 0x000000ffff279224 */ /* 0x000fe400078e001d */
[----:B------:R-:W-:Y:S02]  /*26100*/  @!P1 IMAD.MOV.U32 R40, RZ, RZ, R30 ;  /* 0x000000ffff289224 */ /* 0x000fe400078e001e */
[----:B------:R-:W-:Y:S02]  /*26110*/  IMAD.MOV.U32 R13, RZ, RZ, R32 ;  /* 0x000000ffff0d7224 */ /* 0x000fe400078e0020 */
[----:B------:R-:W-:-:S02]  /*26120*/  @!P1 IMAD.MOV.U32 R41, RZ, RZ, R31 ;  /* 0x000000ffff299224 */ /* 0x000fc400078e001f */
[----:B------:R-:W-:Y:S02]  /*26130*/  IMAD.MOV.U32 R8, RZ, RZ, R38 ;  /* 0x000000ffff087224 */ /* 0x000fe400078e0026 */
[----:B------:R-:W-:Y:S02]  /*26140*/  IMAD.MOV.U32 R9, RZ, RZ, R39 ;  /* 0x000000ffff097224 */ /* 0x000fe400078e0027 */
[----:B------:R-:W-:Y:S01]  /*26150*/  IMAD.MOV.U32 R10, RZ, RZ, R40 ;  /* 0x000000ffff0a7224 */ /* 0x000fe200078e0028 */
[----:B------:R-:W-:Y:S01]  /*26160*/  PRMT R72, R8, 0x7610, R72 ;  /* 0x0000761008487816 */ /* 0x000fe20000000048 */
[----:B------:R-:W-:Y:S01]  /*26170*/  IMAD.MOV.U32 R3, RZ, RZ, R14 ;  /* 0x000000ffff037224 */ /* 0x000fe200078e000e */
[----:B------:R-:W-:-:S07]  /*26180*/  PRMT R73, R9, 0x7610, R73 ;  /* 0x0000761009497816 */ /* 0x000fce0000000049 */
[----:B------:R-:W-:Y:S05]  /*26190*/  WARPSYNC.COLLECTIVE R15, `(.L_x_2146) ;  /* 0x000000000f087348 */ /* 0x000fea0003c00000 */
[----:B------:R0:W1:Y:S02]  /*261a0*/  SHFL.IDX P6, R14, R13, R12, R11 ;  /* 0x0000000c0d0e7389 */ /* 0x00006400000c000b */
[----:B01----:R-:W-:Y:S01]  /*261b0*/  ENDCOLLECTIVE ;  /* 0x000000000000791b */ /* 0x003fe20003800000 */
.L_x_2146:
[----:B------:R-:W-:Y:S02]  /*261c0*/  PRMT R74, R10, 0x7610, R74 ;  /* 0x000076100a4a7816 */ /* 0x000fe4000000004a */
[----:B------:R-:W-:Y:S01]  /*261d0*/  CS2R R8, SRZ ;  /* 0x0000000000087805 */ /* 0x000fe2000001ff00 */
[----:B------:R-:W-:Y:S02]  /*261e0*/  IMAD.MOV.U32 R13, RZ, RZ, R33 ;  /* 0x000000ffff0d7224 */ /* 0x000fe400078e0021 */
[----:B------:R-:W-:-:S07]  /*261f0*/  IMAD.MOV.U32 R32, RZ, RZ, R14 ;  /* 0x000000ffff207224 */ /* 0x000fce00078e000e */
[----:B------:R-:W-:Y:S05]  /*26200*/  WARPSYNC.COLLECTIVE R15, `(.L_x_2147) ;  /* 0x000000000f087348 */ /* 0x000fea0003c00000 */
[----:B------:R0:W1:Y:S02]  /*26210*/  SHFL.IDX P6, R14, R13, R12, R11 ;  /* 0x0000000c0d0e7389 */ /* 0x00006400000c000b */
[----:B01----:R-:W-:Y:S01]  /*26220*/  ENDCOLLECTIVE ;  /* 0x000000000000791b */ /* 0x003fe20003800000 */
.L_x_2147:
[----:B------:R-:W-:Y:S02]  /*26230*/  IMAD.MOV.U32 R13, RZ, RZ, R34 ;  /* 0x000000ffff0d7224 */ /* 0x000fe400078e0022 */
[----:B------:R-:W-:-:S07]  /*26240*/  IMAD.MOV.U32 R33, RZ, RZ, R14 ;  /* 0x000000ffff217224 */ /* 0x000fce00078e000e */
[----:B------:R-:W-:Y:S05]  /*26250*/  WARPSYNC.COLLECTIVE R15, `(.L_x_2148) ;  /* 0x000000000f087348 */ /* 0x000fea0003c00000 */
[----:B------:R0:W1:Y:S02]  /*26260*/  SHFL.IDX P6, R14, R13, R12, R11 ;  /* 0x0000000c0d0e7389 */ /* 0x00006400000c000b */
[----:B01----:R-:W-:Y:S01]  /*26270*/  ENDCOLLECTIVE ;  /* 0x000000000000791b */ /* 0x003fe20003800000 */
.L_x_2148:
[----:B------:R-:W-:-:S05]  /*26280*/  IMAD.MOV.U32 R11, RZ, RZ, R41 ;  /* 0x000000ffff0b7224 */ /* 0x000fca00078e0029 */
[----:B------:R-:W-:Y:S01]  /*26290*/  PRMT R75, R11, 0x7610, R75 ;  /* 0x000076100b4b7816 */ /* 0x000fe2000000004b */
[----:B------:R-:W-:Y:S01]  /*262a0*/  IMAD.MOV.U32 R34, RZ, RZ, R14 ;  /* 0x000000ffff227224 */ /* 0x000fe200078e000e */
[----:B------:R-:W-:Y:S06]  /*262b0*/  BRA `(.L_x_2149) ;  /* 0xfffffe6800887947 */ /* 0x000fec000383ffff */
.L_x_1823:
[----:B0-----:R0:W1:Y:S02]  /*262c0*/  SYNCS.PHASECHK.TRANS64.TRYWAIT P4, [R2+URZ+0x28800], R29 ;  /* 0x0288001d020075a7 */ /* 0x001064000808017f */
[----:B-1----:R-:W-:Y:S05]  /*262d0*/  @!P4 NANOSLEEP.SYNCS 0x989680 ;  /* 0x009896800000c95d */ /* 0x002fea0003900000 */
[----:B------:R-:W1:Y:S02]  /*262e0*/  @!P4 SYNCS.PHASECHK.TRANS64 P4, [R2+URZ+0x28800], R29 ;  /* 0x0288001d0200c5a7 */ /* 0x000e64000808007f */
[----:B-1----:R-:W-:Y:S05]  /*262f0*/  @!P4 BRA `(.L_x_1823) ;  /* 0xfffffffc00f0c947 */ /* 0x002fea000383ffff */
[----:B------:R-:W-:Y:S05]  /*26300*/  BRA `(.L_x_2150) ;  /* 0xfffffe6c002c7947 */ /* 0x000fea000383ffff */
.L_x_1833:
[----:B0-----:R0:W1:Y:S02]  /*26310*/  SYNCS.PHASECHK.TRANS64.TRYWAIT P2, [R11+URZ+0x28830], R0 ;  /* 0x028830000b0075a7 */ /* 0x001064000804017f */
[----:B-1----:R-:W-:Y:S05]  /*26320*/  @!P2 NANOSLEEP.SYNCS 0x989680 ;  /* 0x009896800000a95d */ /* 0x002fea0003900000 */
[----:B------:R-:W1:Y:S02]  /*26330*/  @!P2 SYNCS.PHASECHK.TRANS64 P2, [R11+URZ+0x28830], R0 ;  /* 0x028830000b00a5a7 */ /* 0x000e64000804007f */
[----:B-1----:R-:W-:Y:S05]  /*26340*/  @!P2 BRA `(.L_x_1833) ;  /* 0xfffffffc00f0a947 */ /* 0x002fea000383ffff */
[----:B------:R-:W-:Y:S05]  /*26350*/  BRA `(.L_x_1832) ;  /* 0xfffffe8800087947 */ /* 0x000fea000383ffff */
.L_x_1851:
[----:B-1----:R1:W2:Y:S02]  /*26360*/  SYNCS.PHASECHK.TRANS64.TRYWAIT P5, [R11+URZ+0x28830], R6 ;  /* 0x028830060b0075a7 */ /* 0x0022a400080a017f */
[----:B--2---:R-:W-:Y:S05]  /*26370*/  @!P5 NANOSLEEP.SYNCS 0x989680 ;  /* 0x009896800000d95d */ /* 0x004fea0003900000 */
[----:B------:R-:W2:Y:S02]  /*26380*/  @!P5 SYNCS.PHASECHK.TRANS64 P5, [R11+URZ+0x28830], R6 ;  /* 0x028830060b00d5a7 */ /* 0x000ea400080a007f */
[----:B--2---:R-:W-:Y:S05]  /*26390*/  @!P5 BRA `(.L_x_1851) ;  /* 0xfffffffc00f0d947 */ /* 0x004fea000383ffff */
[----:B------:R-:W-:Y:S05]  /*263a0*/  BRA `(.L_x_1850) ;  /* 0xfffffeb800e07947 */ /* 0x000fea000383ffff */
.L_x_1855:
[----:B-1----:R1:W2:Y:S02]  /*263b0*/  SYNCS.PHASECHK.TRANS64.TRYWAIT P4, [R11+URZ+0x28850], R6 ;  /* 0x028850060b0075a7 */ /* 0x0022a4000808017f */
[----:B--2---:R-:W-:Y:S05]  /*263c0*/  @!P4 NANOSLEEP.SYNCS 0x989680 ;  /* 0x009896800000c95d */ /* 0x004fea0003900000 */
[----:B------:R-:W2:Y:S02]  /*263d0*/  @!P4 SYNCS.PHASECHK.TRANS64 P4, [R11+URZ+0x28850], R6 ;  /* 0x028850060b00c5a7 */ /* 0x000ea4000808007f */
[----:B--2---:R-:W-:Y:S05]  /*263e0*/  @!P4 BRA `(.L_x_1855) ;  /* 0xfffffffc00f0c947 */ /* 0x004fea000383ffff */
[----:B------:R-:W-:Y:S05]  /*263f0*/  BRA `(.L_x_1852) ;  /* 0xfffffebc00f07947 */ /* 0x000fea000383ffff */
.L_x_1874:
[----:B-1----:R1:W2:Y:S02]  /*26400*/  SYNCS.PHASECHK.TRANS64.TRYWAIT P3, [R0+URZ+0x28830], R9 ;  /* 0x02883009000075a7 */ /* 0x0022a4000806017f */
[----:B--2---:R-:W-:Y:S05]  /*26410*/  @!P3 NANOSLEEP.SYNCS 0x989680 ;  /* 0x009896800000b95d */ /* 0x004fea0003900000 */
[----:B------:R-:W2:Y:S02]  /*26420*/  @!P3 SYNCS.PHASECHK.TRANS64 P3, [R0+URZ+0x28830], R9 ;  /* 0x028830090000b5a7 */ /* 0x000ea4000806007f */
[----:B--2---:R-:W-:Y:S05]  /*26430*/  @!P3 BRA `(.L_x_1874) ;  /* 0xfffffffc00f0b947 */ /* 0x004fea000383ffff */
[----:B------:R-:W-:Y:S05]  /*26440*/  BRA `(.L_x_1873) ;  /* 0xfffffef000007947 */ /* 0x000fea000383ffff */
.L_x_1878:
[----:B-1----:R1:W2:Y:S02]  /*26450*/  SYNCS.PHASECHK.TRANS64.TRYWAIT P2, [R9+URZ+0x28850], R0 ;  /* 0x02885000090075a7 */ /* 0x0022a4000804017f */
[----:B--2---:R-:W-:Y:S05]  /*26460*/  @!P2 NANOSLEEP.SYNCS 0x989680 ;  /* 0x009896800000a95d */ /* 0x004fea0003900000 */
[----:B------:R-:W2:Y:S02]  /*26470*/  @!P2 SYNCS.PHASECHK.TRANS64 P2, [R9+URZ+0x28850], R0 ;  /* 0x028850000900a5a7 */ /* 0x000ea4000804007f */
[----:B--2---:R-:W-:Y:S05]  /*26480*/  @!P2 BRA `(.L_x_1878) ;  /* 0xfffffffc00f0a947 */ /* 0x004fea000383ffff */
[----:B------:R-:W-:Y:S05]  /*26490*/  BRA `(.L_x_1875) ;  /* 0xfffffef400107947 */ /* 0x000fea000383ffff */
.L_x_1885:
[----:B-1----:R1:W2:Y:S02]  /*264a0*/  SYNCS.PHASECHK.TRANS64.TRYWAIT P3, [R0+URZ+0x28830], R9 ;  /* 0x02883009000075a7 */ /* 0x0022a4000806017f */
[----:B--2---:R-:W-:Y:S05]  /*264b0*/  @!P3 NANOSLEEP.SYNCS 0x989680 ;  /* 0x009896800000b95d */ /* 0x004fea0003900000 */
[----:B------:R-:W2:Y:S02]  /*264c0*/  @!P3 SYNCS.PHASECHK.TRANS64 P3, [R0+URZ+0x28830], R9 ;  /* 0x028830090000b5a7 */ /* 0x000ea4000806007f */
[----:B--2---:R-:W-:Y:S05]  /*264d0*/  @!P3 BRA `(.L_x_1885) ;  /* 0xfffffffc00f0b947 */ /* 0x004fea000383ffff */
[----:B------:R-:W-:Y:S05]  /*264e0*/  BRA `(.L_x_1884) ;  /* 0xffffff1000647947 */ /* 0x000fea000383ffff */
.L_x_1889:
[----:B-1----:R1:W2:Y:S02]  /*264f0*/  SYNCS.PHASECHK.TRANS64.TRYWAIT P2, [R9+URZ+0x28850], R0 ;  /* 0x02885000090075a7 */ /* 0x0022a4000804017f */
[----:B--2---:R-:W-:Y:S05]  /*26500*/  @!P2 NANOSLEEP.SYNCS 0x989680 ;  /* 0x009896800000a95d */ /* 0x004fea0003900000 */
[----:B------:R-:W2:Y:S02]  /*26510*/  @!P2 SYNCS.PHASECHK.TRANS64 P2, [R9+URZ+0x28850], R0 ;  /* 0x028850000900a5a7 */ /* 0x000ea4000804007f */
[----:B--2---:R-:W-:Y:S05]  /*26520*/  @!P2 BRA `(.L_x_1889) ;  /* 0xfffffffc00f0a947 */ /* 0x004fea000383ffff */
[----:B------:R-:W-:Y:S05]  /*26530*/  BRA `(.L_x_1886) ;  /* 0xffffff1400747947 */ /* 0x000fea000383ffff */
.L_x_1902:
[----:B-1----:R1:W2:Y:S02]  /*26540*/  SYNCS.PHASECHK.TRANS64.TRYWAIT P0, [R13+URZ+0x28850], R4 ;  /* 0x028850040d0075a7 */ /* 0x0022a4000800017f */
[----:B--2---:R-:W-:Y:S05]  /*26550*/  @!P0 NANOSLEEP.SYNCS 0x989680 ;  /* 0x009896800000895d */ /* 0x004fea0003900000 */
[----:B------:R-:W2:Y:S02]  /*26560*/  @!P0 SYNCS.PHASECHK.TRANS64 P0, [R13+URZ+0x28850], R4 ;  /* 0x028850040d0085a7 */ /* 0x000ea4000800007f */
[----:B--2---:R-:W-:Y:S05]  /*26570*/  @!P0 BRA `(.L_x_1902) ;  /* 0xfffffffc00f08947 */ /* 0x004fea000383ffff */
[----:B------:R-:W-:Y:S05]  /*26580*/  BRA `(.L_x_1901) ;  /* 0xffffff4000c07947 */ /* 0x000fea000383ffff */
.L_x_1916:
[----:B------:R-:W-:Y:S02]  /*26590*/  IMAD.MOV.U32 R13, RZ, RZ, R4 ;  /* 0x000000ffff0d7224 */ /* 0x000fe400078e0004 */
[----:B------:R-:W-:Y:S02]  /*265a0*/  IMAD.MOV.U32 R12, RZ, RZ, RZ ;  /* 0x000000ffff0c7224 */ /* 0x000fe400078e00ff */
[----:B------:R-:W-:Y:S02]  /*265b0*/  IMAD.MOV.U32 R11, RZ, RZ, 0x181f ;  /* 0x0000181fff0b7424 */ /* 0x000fe400078e00ff */
[----:B------:R-:W-:-:S07]  /*265c0*/  IMAD.MOV.U32 R15, RZ, RZ, -0x1 ;  /* 0xffffffffff0f7424 */ /* 0x000fce00078e00ff */
[----:B01----:R-:W-:Y:S05]  /*265d0*/  WARPSYNC.COLLECTIVE R15, `(.L_x_2151) ;  /* 0x000000000f087348 */ /* 0x003fea0003c00000 */
[----:B------:R2:W3:Y:S02]  /*265e0*/  SHFL.IDX P6, R14, R13, R12, R11 ;  /* 0x0000000c0d0e7389 */ /* 0x0004e400000c000b */
[----:B0123--:R-:W-:Y:S01]  /*265f0*/  ENDCOLLECTIVE ;  /* 0x000000000000791b */ /* 0x00ffe20003800000 */
.L_x_2151:
[----:B------:R-:W-:Y:S02]  /*26600*/  IMAD.MOV.U32 R13, RZ, RZ, R0 ;  /* 0x000000ffff0d7224 */ /* 0x000fe400078e0000 */
[----:B------:R-:W-:-:S07]  /*26610*/  IMAD.MOV.U32 R3, RZ, RZ, R14 ;  /* 0x000000ffff037224 */ /* 0x000fce00078e000e */
[----:B------:R-:W-:Y:S05]  /*26620*/  WARPSYNC.COLLECTIVE R15, `(.L_x_2152) ;  /* 0x000000000f087348 */ /* 0x000fea0003c00000 */
[----:B------:R0:W1:Y:S02]  /*26630*/  SHFL.IDX P6, R14, R13, R12, R11 ;  /* 0x0000000c0d0e7389 */ /* 0x00006400000c000b */
[----:B01----:R-:W-:Y:S01]  /*26640*/  ENDCOLLECTIVE ;  /* 0x000000000000791b */ /* 0x003fe20003800000 */
.L_x_2152:
[----:B------:R-:W-:Y:S05]  /*26650*/  BRA `(.L_x_2153) ;  /* 0xffffff6400f07947 */ /* 0x000fea000383ffff */
.L_x_1919:
[----:B------:R-:W-:Y:S01]  /*26660*/  BSSY B1, `(.L_x_2154) ;  /* 0x0000008000017945 */ /* 0x000fe20003800000 */
[----:B------:R-:W-:Y:S02]  /*26670*/  IMAD.MOV.U32 R13, RZ, RZ, R4 ;  /* 0x000000ffff0d7224 */ /* 0x000fe400078e0004 */
[----:B------:R-:W-:Y:S02]  /*26680*/  IMAD.MOV.U32 R12, RZ, RZ, 0x1 ;  /* 0x00000001ff0c7424 */ /* 0x000fe400078e00ff */
[----:B------:R-:W-:Y:S02]  /*26690*/  IMAD.MOV.U32 R11, RZ, RZ, 0x181f ;  /* 0x0000181fff0b7424 */ /* 0x000fe400078e00ff */
[----:B---3--:R-:W-:-:S07]  /*266a0*/  IMAD.MOV.U32 R15, RZ, RZ, -0x1 ;  /* 0xffffffffff0f7424 */ /* 0x008fce00078e00ff */
[----:B012-4-:R-:W-:Y:S05]  /*266b0*/  WARPSYNC.COLLECTIVE R15, `(.L_x_2155) ;  /* 0x000000000f087348 */ /* 0x017fea0003c00000 */
[----:B----4-:R3:W4:Y:S02]  /*266c0*/  SHFL.IDX P6, R14, R13, R12, R11 ;  /* 0x0000000c0d0e7389 */ /* 0x01072400000c000b */
[----:B01234-:R-:W-:Y:S01]  /*266d0*/  ENDCOLLECTIVE ;  /* 0x000000000000791b */ /* 0x01ffe20003800000 */
.L_x_2155:
[----:B------:R-:W-:Y:S05]  /*266e0*/  BSYNC B1 ;  /* 0x0000000000017941 */ /* 0x000fea0003800000 */
.L_x_2154:
        /* <DEDUP_REMOVED lines=8> */
.L_x_2156:
[----:B------:R-:W-:Y:S05]  /*26770*/  BRA `(.L_x_2157) ;  /* 0xffffff6400f07947 */ /* 0x000fea000383ffff */
.L_x_1922:
[----:B------:R-:W-:Y:S01]  /*26780*/  BSSY B1, `(.L_x_2158) ;  /* 0x0000008000017945 */ /* 0x000fe20003800000 */
[----:B------:R-:W-:Y:S02]  /*26790*/  IMAD.MOV.U32 R13, RZ, RZ, R4 ;  /* 0x000000ffff0d7224 */ /* 0x000fe400078e0004 */
[----:B------:R-:W-:Y:S02]  /*267a0*/  IMAD.MOV.U32 R12, RZ, RZ, 0x2 ;  /* 0x00000002ff0c7424 */ /* 0x000fe400078e00ff */
[----:B------:R-:W-:Y:S02]  /*267b0*/  IMAD.MOV.U32 R11, RZ, RZ, 0x181f ;  /* 0x0000181fff0b7424 */ /* 0x000fe400078e00ff */
[----:B0-----:R-:W-:-:S07]  /*267c0*/  IMAD.MOV.U32 R15, RZ, RZ, -0x1 ;  /* 0xffffffffff0f7424 */ /* 0x001fce00078e00ff */
[----:B-1234-:R-:W-:Y:S05]  /*267d0*/  WARPSYNC.COLLECTIVE R15, `(.L_x_2159) ;  /* 0x000000000f087348 */ /* 0x01efea0003c00000 */
[----:B----4-:R0:W4:Y:S02]  /*267e0*/  SHFL.IDX P6, R14, R13, R12, R11 ;  /* 0x0000000c0d0e7389 */ /* 0x01012400000c000b */
[----:B01234-:R-:W-:Y:S01]  /*267f0*/  ENDCOLLECTIVE ;  /* 0x000000000000791b */ /* 0x01ffe20003800000 */
.L_x_2159:
[----:B------:R-:W-:Y:S05]  /*26800*/  BSYNC B1 ;  /* 0x0000000000017941 */ /* 0x000fea0003800000 */
.L_x_2158:
        /* <DEDUP_REMOVED lines=8> */
.L_x_2160:
[----:B------:R-:W-:Y:S05]  /*26890*/  BRA `(.L_x_2161) ;  /* 0xffffff6400f07947 */ /* 0x000fea000383ffff */
.L_x_1925:
[----:B------:R-:W-:Y:S01]  /*268a0*/  BSSY B1, `(.L_x_2162) ;  /* 0x0000008000017945 */ /* 0x000fe20003800000 */
[----:B------:R-:W-:Y:S02]  /*268b0*/  IMAD.MOV.U32 R13, RZ, RZ, R4 ;  /* 0x000000ffff0d7224 */ /* 0x000fe400078e0004 */
[----:B------:R-:W-:Y:S02]  /*268c0*/  IMAD.MOV.U32 R12, RZ, RZ, 0x3 ;  /* 0x00000003ff0c7424 */ /* 0x000fe400078e00ff */
[----:B------:R-:W-:Y:S02]  /*268d0*/  IMAD.MOV.U32 R11, RZ, RZ, 0x181f ;  /* 0x0000181fff0b7424 */ /* 0x000fe400078e00ff */
[----:B0-----:R-:W-:-:S07]  /*268e0*/  IMAD.MOV.U32 R15, RZ, RZ, -0x1 ;  /* 0xffffffffff0f7424 */ /* 0x001fce00078e00ff */
[----:B-1234-:R-:W-:Y:S05]  /*268f0*/  WARPSYNC.COLLECTIVE R15, `(.L_x_2163) ;  /* 0x000000000f087348 */ /* 0x01efea0003c00000 */
[----:B------:R0:W0:Y:S02]  /*26900*/  SHFL.IDX P6, R14, R13, R12, R11 ;  /* 0x0000000c0d0e7389 */ /* 0x00002400000c000b */
[----:B01234-:R-:W-:Y:S01]  /*26910*/  ENDCOLLECTIVE ;  /* 0x000000000000791b */ /* 0x01ffe20003800000 */
.L_x_2163:
[----:B------:R-:W-:Y:S05]  /*26920*/  BSYNC B1 ;  /* 0x0000000000017941 */ /* 0x000fea0003800000 */
.L_x_2162:
        /* <DEDUP_REMOVED lines=8> */
.L_x_2164:
[----:B------:R-:W-:Y:S05]  /*269b0*/  BRA `(.L_x_2165) ;  /* 0xffffff6400f07947 */ /* 0x000fea000383ffff */
.L_x_1950:
[----:B------:R-:W1:Y:S01]  /*269c0*/  S2R R5, SR_TID.X ;  /* 0x0000000000057919 */ /* 0x000e620000002100 */
[----:B------:R-:W-:Y:S01]  /*269d0*/  BSSY B1, `(.L_x_2166) ;  /* 0x000000a000017945 */ /* 0x000fe20003800000 */
[----:B------:R-:W-:Y:S02]  /*269e0*/  IMAD.MOV.U32 R12, RZ, RZ, RZ ;  /* 0x000000ffff0c7224 */ /* 0x000fe400078e00ff */
[----:B0-----:R-:W-:Y:S02]  /*269f0*/  IMAD.MOV.U32 R11, RZ, RZ, 0x1f ;  /* 0x0000001fff0b7424 */ /* 0x001fe400078e00ff */
[----:B------:R-:W-:Y:S01]  /*26a00*/  IMAD.MOV.U32 R15, RZ, RZ, -0x1 ;  /* 0xffffffffff0f7424 */ /* 0x000fe200078e00ff */
[----:B-1----:R-:W-:-:S04]  /*26a10*/  SHF.R.U32.HI R5, RZ, 0x5, R5 ;  /* 0x00000005ff057819 */ /* 0x002fc80000011605 */
[----:B------:R-:W-:-:S05]  /*26a20*/  LOP3.LUT R5, R5, 0x3, RZ, 0xc0, !PT ;  /* 0x0000000305057812 */ /* 0x000fca00078ec0ff */
[----:B------:R-:W-:-:S07]  /*26a30*/  IMAD.MOV.U32 R13, RZ, RZ, R5 ;  /* 0x000000ffff0d7224 */ /* 0x000fce00078e0005 */
[----:B------:R-:W-:Y:S05]  /*26a40*/  WARPSYNC.COLLECTIVE R15, `(.L_x_2167) ;  /* 0x000000000f087348 */ /* 0x000fea0003c00000 */
[----:B------:R0:W1:Y:S02]  /*26a50*/  SHFL.IDX P6, R14, R13, R12, R11 ;  /* 0x0000000c0d0e7389 */ /* 0x00006400000c000b */
[----:B01----:R-:W-:Y:S01]  /*26a60*/  ENDCOLLECTIVE ;  /* 0x000000000000791b */ /* 0x003fe20003800000 */
.L_x_2167:
[----:B------:R-:W-:Y:S05]  /*26a70*/  BSYNC B1 ;  /* 0x0000000000017941 */ /* 0x000fea0003800000 */
.L_x_2166:
[----:B------:R-:W-:Y:S05]  /*26a80*/  BRA `(.L_x_2168) ;  /* 0xffffff7c00f47947 */ /* 0x000fea000383ffff */
.L_x_1952:
[----:B------:R-:W-:Y:S01]  /*26a90*/  BSSY B1, `(.L_x_2169) ;  /* 0x0000006000017945 */ /* 0x000fe20003800000 */
[----:B------:R-:W-:-:S07]  /*26aa0*/  IMAD.MOV.U32 R15, RZ, RZ, -0x1 ;  /* 0xffffffffff0f7424 */ /* 0x000fce00078e00ff */
[----:B01----:R-:W-:Y:S05]  /*26ab0*/  WARPSYNC.COLLECTIVE R15, `(.L_x_2170) ;  /* 0x000000000f0c7348 */ /* 0x003fea0003c00000 */
[----:B------:R-:W-:Y:S02]  /*26ac0*/  ELECT P6, UR62, PT ;  /* 0x00000000003e782f */ /* 0x000fe400038c0000 */
[----:B------:R-:W-:Y:S01]  /*26ad0*/  MOV R14, UR62 ;  /* 0x0000003e000e7c02 */ /* 0x000fe20008000f00 */
[----:B01----:R-:W-:Y:S10]  /*26ae0*/  ENDCOLLECTIVE ;  /* 0x000000000000791b */ /* 0x003ff40003800000 */
.L_x_2170:
[----:B------:R-:W-:Y:S05]  /*26af0*/  BSYNC B1 ;  /* 0x0000000000017941 */ /* 0x000fea0003800000 */
.L_x_2169:
[----:B------:R-:W-:Y:S05]  /*26b00*/  BRA `(.L_x_1951) ;  /* 0xffffff7c00ec7947 */ /* 0x000fea000383ffff */
.L_x_1954:
[----:B-1----:R-:W2:Y:S02]  /*26b10*/  LDL R6, [R1] ;  /* 0x0000000001067983 */ /* 0x002ea40000100800 */
[----:B--2---:R1:W2:Y:S02]  /*26b20*/  SYNCS.PHASECHK.TRANS64.TRYWAIT P0, [R6+URZ+0x28820], R5 ;  /* 0x02882005060075a7 */ /* 0x0042a4000800017f */
[----:B--2---:R-:W-:Y:S05]  /*26b30*/  @!P0 NANOSLEEP.SYNCS 0x989680 ;  /* 0x009896800000895d */ /* 0x004fea0003900000 */
[----:B------:R-:W2:Y:S02]  /*26b40*/  @!P0 SYNCS.PHASECHK.TRANS64 P0, [R6+URZ+0x28820], R5 ;  /* 0x02882005060085a7 */ /* 0x000ea4000800007f */
[----:B--2---:R-:W-:Y:S05]  /*26b50*/  @!P0 BRA `(.L_x_1954) ;  /* 0xfffffffc00ec8947 */ /* 0x004fea000383ffff */
[----:B------:R-:W-:Y:S05]  /*26b60*/  BRA `(.L_x_2171) ;  /* 0xffffff7c00fc7947 */ /* 0x000fea000383ffff */
.L_x_1958:
[----:B-1----:R1:W2:Y:S02]  /*26b70*/  SYNCS.PHASECHK.TRANS64.TRYWAIT P0, [R7+URZ+0x288a0], R10 ;  /* 0x0288a00a070075a7 */ /* 0x0022a4000800017f */
[----:B--2---:R-:W-:Y:S05]  /*26b80*/  @!P0 NANOSLEEP.SYNCS 0x989680 ;  /* 0x009896800000895d */ /* 0x004fea0003900000 */
[----:B------:R-:W2:Y:S02]  /*26b90*/  @!P0 SYNCS.PHASECHK.TRANS64 P0, [R7+URZ+0x288a0], R10 ;  /* 0x0288a00a070085a7 */ /* 0x000ea4000800007f */
[----:B--2---:R-:W-:Y:S05]  /*26ba0*/  @!P0 BRA `(.L_x_1958) ;  /* 0xfffffffc00f08947 */ /* 0x004fea000383ffff */
[----:B------:R-:W-:Y:S05]  /*26bb0*/  BRA `(.L_x_2172) ;  /* 0xffffff8000207947 */ /* 0x000fea000383ffff */
.L_x_1964:
[----:B0-----:R0:W2:Y:S02]  /*26bc0*/  SYNCS.PHASECHK.TRANS64.TRYWAIT P0, [R7+URZ+0x288c0], R10 ;  /* 0x0288c00a070075a7 */ /* 0x0010a4000800017f */
[----:B--2---:R-:W-:Y:S05]  /*26bd0*/  @!P0 NANOSLEEP.SYNCS 0x989680 ;  /* 0x009896800000895d */ /* 0x004fea0003900000 */
[----:B------:R-:W2:Y:S02]  /*26be0*/  @!P0 SYNCS.PHASECHK.TRANS64 P0, [R7+URZ+0x288c0], R10 ;  /* 0x0288c00a070085a7 */ /* 0x000ea4000800007f */
[----:B--2---:R-:W-:Y:S05]  /*26bf0*/  @!P0 BRA `(.L_x_1964) ;  /* 0xfffffffc00f08947 */ /* 0x004fea000383ffff */
[----:B------:R-:W-:Y:S05]  /*26c00*/  BRA `(.L_x_2173) ;  /* 0xffffff8000e87947 */ /* 0x000fea000383ffff */
.L_x_1972:
[----:B-1----:R1:W2:Y:S02]  /*26c10*/  SYNCS.PHASECHK.TRANS64.TRYWAIT P1, [R8+URZ+0x288a0], R7 ;  /* 0x0288a007080075a7 */ /* 0x0022a4000802017f */
[----:B--2---:R-:W-:Y:S05]  /*26c20*/  @!P1 NANOSLEEP.SYNCS 0x989680 ;  /* 0x009896800000995d */ /* 0x004fea0003900000 */
[----:B------:R-:W2:Y:S02]  /*26c30*/  @!P1 SYNCS.PHASECHK.TRANS64 P1, [R8+URZ+0x288a0], R7 ;  /* 0x0288a007080095a7 */ /* 0x000ea4000802007f */
[----:B--2---:R-:W-:Y:S05]  /*26c40*/  @!P1 BRA `(.L_x_1972) ;  /* 0xfffffffc00f09947 */ /* 0x004fea000383ffff */
[----:B------:R-:W-:Y:S05]  /*26c50*/  BRA `(.L_x_2174) ;  /* 0xffffff8800047947 */ /* 0x000fea000383ffff */
.L_x_1978:
[----:B--2---:R2:W3:Y:S02]  /*26c60*/  SYNCS.PHASECHK.TRANS64.TRYWAIT P1, [R8+URZ+0x288c0], R7 ;  /* 0x0288c007080075a7 */ /* 0x0044e4000802017f */
[----:B---3--:R-:W-:Y:S05]  /*26c70*/  @!P1 NANOSLEEP.SYNCS 0x989680 ;  /* 0x009896800000995d */ /* 0x008fea0003900000 */
[----:B------:R-:W3:Y:S02]  /*26c80*/  @!P1 SYNCS.PHASECHK.TRANS64 P1, [R8+URZ+0x288c0], R7 ;  /* 0x0288c007080095a7 */ /* 0x000ee4000802007f */
[----:B---3--:R-:W-:Y:S05]  /*26c90*/  @!P1 BRA `(.L_x_1978) ;  /* 0xfffffffc00f09947 */ /* 0x008fea000383ffff */
[----:B------:R-:W-:Y:S05]  /*26ca0*/  BRA `(.L_x_2175) ;  /* 0xffffff8800c47947 */ /* 0x000fea000383ffff */
.L_x_2000:
[----:B------:R-:W2:Y:S01]  /*26cb0*/  S2R R4, SR_TID.X ;  /* 0x0000000000047919 */ /* 0x000ea20000002100 */
[----:B------:R-:W-:Y:S01]  /*26cc0*/  BSSY B0, `(.L_x_2176) ;  /* 0x000000a000007945 */ /* 0x000fe20003800000 */
[----:B------:R-:W-:Y:S02]  /*26cd0*/  IMAD.MOV.U32 R12, RZ, RZ, RZ ;  /* 0x000000ffff0c7224 */ /* 0x000fe400078e00ff */
[----:B0-----:R-:W-:Y:S02]  /*26ce0*/  IMAD.MOV.U32 R11, RZ, RZ, 0x1f ;  /* 0x0000001fff0b7424 */ /* 0x001fe400078e00ff */
[----:B------:R-:W-:Y:S01]  /*26cf0*/  IMAD.MOV.U32 R15, RZ, RZ, -0x1 ;  /* 0xffffffffff0f7424 */ /* 0x000fe200078e00ff */
[----:B--2---:R-:W-:-:S04]  /*26d00*/  SHF.R.U32.HI R4, RZ, 0x5, R4 ;  /* 0x00000005ff047819 */ /* 0x004fc80000011604 */
[----:B------:R-:W-:-:S05]  /*26d10*/  LOP3.LUT R4, R4, 0x3, RZ, 0xc0, !PT ;  /* 0x0000000304047812 */ /* 0x000fca00078ec0ff */
[----:B------:R-:W-:-:S07]  /*26d20*/  IMAD.MOV.U32 R13, RZ, RZ, R4 ;  /* 0x000000ffff0d7224 */ /* 0x000fce00078e0004 */
[----:B-1----:R-:W-:Y:S05]  /*26d30*/  WARPSYNC.COLLECTIVE R15, `(.L_x_2177) ;  /* 0x000000000f087348 */ /* 0x002fea0003c00000 */
[----:B------:R0:W2:Y:S02]  /*26d40*/  SHFL.IDX P6, R14, R13, R12, R11 ;  /* 0x0000000c0d0e7389 */ /* 0x0000a400000c000b */
[----:B012---:R-:W-:Y:S01]  /*26d50*/  ENDCOLLECTIVE ;  /* 0x000000000000791b */ /* 0x007fe20003800000 */
.L_x_2177:
[----:B------:R-:W-:Y:S05]  /*26d60*/  BSYNC B0 ;  /* 0x0000000000007941 */ /* 0x000fea0003800000 */
.L_x_2176:
[----:B------:R-:W-:Y:S05]  /*26d70*/  BRA `(.L_x_2178) ;  /* 0xffffff98002c7947 */ /* 0x000fea000383ffff */
.L_x_2002:
[----:B------:R-:W-:Y:S01]  /*26d80*/  BSSY B0, `(.L_x_2179) ;  /* 0x0000006000007945 */ /* 0x000fe20003800000 */
[----:B------:R-:W-:-:S07]  /*26d90*/  IMAD.MOV.U32 R15, RZ, RZ, -0x1 ;  /* 0xffffffffff0f7424 */ /* 0x000fce00078e00ff */
[----:B01-3--:R-:W-:Y:S05]  /*26da0*/  WARPSYNC.COLLECTIVE R15, `(.L_x_2180) ;  /* 0x000000000f0c7348 */ /* 0x00bfea0003c00000 */
[----:B------:R-:W-:Y:S02]  /*26db0*/  ELECT P6, UR62, PT ;  /* 0x00000000003e782f */ /* 0x000fe400038c0000 */
[----:B------:R-:W-:Y:S01]  /*26dc0*/  MOV R14, UR62 ;  /* 0x0000003e000e7c02 */ /* 0x000fe20008000f00 */
[----:B01-3--:R-:W-:Y:S10]  /*26dd0*/  ENDCOLLECTIVE ;  /* 0x000000000000791b */ /* 0x00bff40003800000 */
.L_x_2180:
[----:B------:R-:W-:Y:S05]  /*26de0*/  BSYNC B0 ;  /* 0x0000000000007941 */ /* 0x000fea0003800000 */
.L_x_2179:
[----:B------:R-:W-:Y:S05]  /*26df0*/  BRA `(.L_x_2181) ;  /* 0xffffff9800387947 */ /* 0x000fea000383ffff */
.L_x_2004:
[----:B-1----:R1:W2:Y:S02]  /*26e00*/  SYNCS.PHASECHK.TRANS64.TRYWAIT P0, [R0+URZ+0x28840], R2 ;  /* 0x02884002000075a7 */ /* 0x0022a4000800017f */
[----:B--2---:R-:W-:Y:S05]  /*26e10*/  @!P0 NANOSLEEP.SYNCS 0x989680 ;  /* 0x009896800000895d */ /* 0x004fea0003900000 */
[----:B------:R-:W2:Y:S02]  /*26e20*/  @!P0 SYNCS.PHASECHK.TRANS64 P0, [R0+URZ+0x28840], R2 ;  /* 0x02884002000085a7 */ /* 0x000ea4000800007f */
[----:B--2---:R-:W-:Y:S05]  /*26e30*/  @!P0 BRA `(.L_x_2004) ;  /* 0xfffffffc00f08947 */ /* 0x004fea000383ffff */
[----:B------:R-:W-:Y:S05]  /*26e40*/  BRA `(.L_x_2182) ;  /* 0xffffff9800a07947 */ /* 0x000fea000383ffff */
.L_x_2008:
[----:B------:R-:W2:Y:S01]  /*26e50*/  LDL.LU R11, [R1+0x38] ;  /* 0x00003800010b7983 */ /* 0x000ea20000300800 */
[----:B------:R-:W-:Y:S02]  /*26e60*/  IMAD.MOV.U32 R13, RZ, RZ, R3 ;  /* 0x000000ffff0d7224 */ /* 0x000fe400078e0003 */
[----:B------:R-:W-:Y:S01]  /*26e70*/  IMAD.MOV.U32 R12, RZ, RZ, RZ ;  /* 0x000000ffff0c7224 */ /* 0x000fe200078e00ff */
[----:B------:R-:W0:Y:S01]  /*26e80*/  S2R R5, SR_TID.X ;  /* 0x0000000000057919 */ /* 0x000e220000002100 */
[----:B------:R-:W-:Y:S01]  /*26e90*/  IMAD.MOV.U32 R15, RZ, RZ, -0x1 ;  /* 0xffffffffff0f7424 */ /* 0x000fe200078e00ff */
[----:B0-----:R-:W-:-:S04]  /*26ea0*/  LOP3.LUT R5, R5, 0x7f, RZ, 0xc0, !PT ;  /* 0x0000007f05057812 */ /* 0x001fc800078ec0ff */
        /* <DEDUP_REMOVED lines=9> */
.L_x_2183:
[----:B------:R-:W-:Y:S02]  /*26f40*/  IMAD.MOV.U32 R13, RZ, RZ, R4 ;  /* 0x000000ffff0d7224 */ /* 0x000fe400078e0004 */
[----:B------:R-:W-:-:S07]  /*26f50*/  IMAD.MOV.U32 R6, RZ, RZ, R14 ;  /* 0x000000ffff067224 */ /* 0x000fce00078e000e */
[----:B------:R-:W-:Y:S05]  /*26f60*/  WARPSYNC.COLLECTIVE R15, `(.L_x_2184) ;  /* 0x000000000f087348 */ /* 0x000fea0003c00000 */
[----:B------:R0:W1:Y:S02]  /*26f70*/  SHFL.IDX P6, R14, R13, R12, R11 ;  /* 0x0000000c0d0e7389 */ /* 0x00006400000c000b */
[----:B01----:R-:W-:Y:S01]  /*26f80*/  ENDCOLLECTIVE ;  /* 0x000000000000791b */ /* 0x003fe20003800000 */
.L_x_2184:
[----:B------:R-:W-:Y:S02]  /*26f90*/  IMAD.MOV.U32 R13, RZ, RZ, R3 ;  /* 0x000000ffff0d7224 */ /* 0x000fe400078e0003 */
[----:B------:R-:W-:Y:S02]  /*26fa0*/  IMAD.MOV.U32 R12, RZ, RZ, 0x1 ;  /* 0x00000001ff0c7424 */ /* 0x000fe400078e00ff */
[----:B------:R-:W-:-:S07]  /*26fb0*/  IMAD.MOV.U32 R7, RZ, RZ, R14 ;  /* 0x000000ffff077224 */ /* 0x000fce00078e000e */
[----:B------:R-:W-:Y:S05]  /*26fc0*/  WARPSYNC.COLLECTIVE R15, `(.L_x_2185) ;  /* 0x000000000f087348 */ /* 0x000fea0003c00000 */
[----:B------:R0:W1:Y:S02]  /*26fd0*/  SHFL.IDX P6, R14, R13, R12, R11 ;  /* 0x0000000c0d0e7389 */ /* 0x00006400000c000b */
[----:B01----:R-:W-:Y:S01]  /*26fe0*/  ENDCOLLECTIVE ;  /* 0x000000000000791b */ /* 0x003fe20003800000 */
.L_x_2185:
        /* <DEDUP_REMOVED lines=10> */
.L_x_2186:
        /* <DEDUP_REMOVED lines=12> */
.L_x_2187:
        /* <DEDUP_REMOVED lines=17> */
.L_x_2188:
[----:B------:R-:W-:Y:S02]  /*27260*/  IMAD.MOV.U32 R13, RZ, RZ, R3 ;  /* 0x000000ffff0d7224 */ /* 0x000fe400078e0003 */
[----:B------:R-:W-:Y:S02]  /*27270*/  IMAD.MOV.U32 R12, RZ, RZ, 0x3 ;  /* 0x00000003ff0c7424 */ /* 0x000fe400078e00ff */
[----:B------:R-:W-:-:S07]  /*27280*/  IMAD.MOV.U32 R5, RZ, RZ, R14 ;  /* 0x000000ffff057224 */ /* 0x000fce00078e000e */
[----:B------:R-:W-:Y:S05]  /*27290*/  WARPSYNC.COLLECTIVE R15, `(.L_x_2189) ;  /* 0x000000000f087348 */ /* 0x000fea0003c00000 */
[----:B------:R0:W1:Y:S02]  /*272a0*/  SHFL.IDX P6, R14, R13, R12, R11 ;  /* 0x0000000c0d0e7389 */ /* 0x00006400000c000b */
[----:B01----:R-:W-:Y:S01]  /*272b0*/  ENDCOLLECTIVE ;  /* 0x000000000000791b */ /* 0x003fe20003800000 */
.L_x_2189:
        /* <DEDUP_REMOVED lines=16> */
.L_x_2190:
[----:B------:R-:W-:Y:S02]  /*273c0*/  IMAD.MOV.U32 R13, RZ, RZ, R3 ;  /* 0x000000ffff0d7224 */ /* 0x000fe400078e0003 */
[----:B------:R-:W-:Y:S02]  /*273d0*/  IMAD.MOV.U32 R12, RZ, RZ, 0x4 ;  /* 0x00000004ff0c7424 */ /* 0x000fe400078e00ff */
[----:B------:R-:W-:-:S07]  /*273e0*/  IMAD.MOV.U32 R5, RZ, RZ, R14 ;  /* 0x000000ffff057224 */ /* 0x000fce00078e000e */
[----:B------:R-:W-:Y:S05]  /*273f0*/  WARPSYNC.COLLECTIVE R15, `(.L_x_2191) ;  /* 0x000000000f087348 */ /* 0x000fea0003c00000 */
[----:B------:R0:W1:Y:S02]  /*27400*/  SHFL.IDX P6, R14, R13, R12, R11 ;  /* 0x0000000c0d0e7389 */ /* 0x00006400000c000b */
[----:B01----:R-:W-:Y:S01]  /*27410*/  ENDCOLLECTIVE ;  /* 0x000000000000791b */ /* 0x003fe20003800000 */
.L_x_2191:
        /* <DEDUP_REMOVED lines=16> */
.L_x_2192:
[----:B------:R-:W-:Y:S02]  /*27520*/  IMAD.MOV.U32 R13, RZ, RZ, R3 ;  /* 0x000000ffff0d7224 */ /* 0x000fe400078e0003 */
[----:B------:R-:W-:Y:S02]  /*27530*/  IMAD.MOV.U32 R12, RZ, RZ, 0x5 ;  /* 0x00000005ff0c7424 */ /* 0x000fe400078e00ff */
[----:B------:R-:W-:-:S07]  /*27540*/  IMAD.MOV.U32 R5, RZ, RZ, R14 ;  /* 0x000000ffff057224 */ /* 0x000fce00078e000e */
[----:B------:R-:W-:Y:S05]  /*27550*/  WARPSYNC.COLLECTIVE R15, `(.L_x_2193) ;  /* 0x000000000f087348 */ /* 0x000fea0003c00000 */
[----:B------:R0:W1:Y:S02]  /*27560*/  SHFL.IDX P6, R14, R13, R12, R11 ;  /* 0x0000000c0d0e7389 */ /* 0x00006400000c000b */
[----:B01----:R-:W-:Y:S01]  /*27570*/  ENDCOLLECTIVE ;  /* 0x000000000000791b */ /* 0x003fe20003800000 */
.L_x_2193:
        /* <DEDUP_REMOVED lines=16> */
.L_x_2194:
[----:B------:R-:W-:Y:S02]  /*27680*/  IMAD.MOV.U32 R13, RZ, RZ, R3 ;  /* 0x000000ffff0d7224 */ /* 0x000fe400078e0003 */
[----:B------:R-:W-:Y:S02]  /*27690*/  IMAD.MOV.U32 R12, RZ, RZ, 0x6 ;  /* 0x00000006ff0c7424 */ /* 0x000fe400078e00ff */
[----:B------:R-:W-:-:S07]  /*276a0*/  IMAD.MOV.U32 R5, RZ, RZ, R14 ;  /* 0x000000ffff057224 */ /* 0x000fce00078e000e */
[----:B------:R-:W-:Y:S05]  /*276b0*/  WARPSYNC.COLLECTIVE R15, `(.L_x_2195) ;  /* 0x000000000f087348 */ /* 0x000fea0003c00000 */
[----:B------:R0:W1:Y:S02]  /*276c0*/  SHFL.IDX P6, R14, R13, R12, R11 ;  /* 0x0000000c0d0e7389 */ /* 0x00006400000c000b */
[----:B01----:R-:W-:Y:S01]  /*276d0*/  ENDCOLLECTIVE ;  /* 0x000000000000791b */ /* 0x003fe20003800000 */
.L_x_2195:
        /* <DEDUP_REMOVED lines=14> */
.L_x_2196:
        /* <DEDUP_REMOVED lines=8> */
.L_x_2197:
        /* <DEDUP_REMOVED lines=14> */
.L_x_2198:
[----:B------:R-:W-:Y:S01]  /*27920*/  IMAD.MOV.U32 R3, RZ, RZ, R14 ;  /* 0x000000ffff037224 */ /* 0x000fe200078e000e */
[----:B------:R-:W-:Y:S06]  /*27930*/  BRA `(.L_x_2199) ;  /* 0xffffff9c00547947 */ /* 0x000fec000383ffff */
.L_x_2013:
[----:B0-----:R-:W2:Y:S02]  /*27940*/  LDL R2, [R1] ;  /* 0x0000000001027983 */ /* 0x001ea40000100800 */
[----:B--2---:R0:W2:Y:S02]  /*27950*/  SYNCS.PHASECHK.TRANS64.TRYWAIT P0, [R2+URZ+0x28820], R0 ;  /* 0x02882000020075a7 */ /* 0x0040a4000800017f */
[----:B--2---:R-:W-:Y:S05]  /*27960*/  @!P0 NANOSLEEP.SYNCS 0x989680 ;  /* 0x009896800000895d */ /* 0x004fea0003900000 */
[----:B------:R-:W2:Y:S02]  /*27970*/  @!P0 SYNCS.PHASECHK.TRANS64 P0, [R2+URZ+0x28820], R0 ;  /* 0x02882000020085a7 */ /* 0x000ea4000800007f */
[----:B--2---:R-:W-:Y:S05]  /*27980*/  @!P0 BRA `(.L_x_2013) ;  /* 0xfffffffc00ec8947 */ /* 0x004fea000383ffff */
[----:B------:R-:W-:Y:S05]  /*27990*/  BRA `(.L_x_2200) ;  /* 0xffffff9c00c87947 */ /* 0x000fea000383ffff */
.L_x_2022:
[----:B-1----:R1:W2:Y:S02]  /*279a0*/  SYNCS.PHASECHK.TRANS64.TRYWAIT P0, [R3+URZ+0x28840], R2 ;  /* 0x02884002030075a7 */ /* 0x0022a4000800017f */
[----:B--2---:R-:W-:Y:S05]  /*279b0*/  @!P0 NANOSLEEP.SYNCS 0x989680 ;  /* 0x009896800000895d */ /* 0x004fea0003900000 */
[----:B------:R-:W2:Y:S02]  /*279c0*/  @!P0 SYNCS.PHASECHK.TRANS64 P0, [R3+URZ+0x28840], R2 ;  /* 0x02884002030085a7 */ /* 0x000ea4000800007f */
[----:B--2---:R-:W-:Y:S05]  /*279d0*/  @!P0 BRA `(.L_x_2022) ;  /* 0xfffffffc00f08947 */ /* 0x004fea000383ffff */
[----:B------:R-:W-:Y:S05]  /*279e0*/  BRA `(.L_x_2201) ;  /* 0xffffffa000947947 */ /* 0x000fea000383ffff */
.L_x_2028:
[----:B0-----:R0:W1:Y:S02]  /*279f0*/  SYNCS.PHASECHK.TRANS64.TRYWAIT P0, [R3+URZ+0x60], R2 ;  /* 0x00006002030075a7 */ /* 0x001064000800017f */
[----:B-1----:R-:W-:Y:S05]  /*27a00*/  @!P0 NANOSLEEP.SYNCS 0x989680 ;  /* 0x009896800000895d */ /* 0x002fea0003900000 */
[----:B------:R-:W1:Y:S02]  /*27a10*/  @!P0 SYNCS.PHASECHK.TRANS64 P0, [R3+URZ+0x60], R2 ;  /* 0x00006002030085a7 */ /* 0x000e64000800007f */
[----:B-1----:R-:W-:Y:S05]  /*27a20*/  @!P0 BRA `(.L_x_2028) ;  /* 0xfffffffc00f08947 */ /* 0x002fea000383ffff */
[----:B------:R-:W-:Y:S05]  /*27a30*/  BRA `(.L_x_2202) ;  /* 0xffffffa400707947 */ /* 0x000fea000383ffff */
.L_x_2037:
[----:B-1----:R1:W2:Y:S02]  /*27a40*/  SYNCS.PHASECHK.TRANS64.TRYWAIT P0, [R3+URZ+0x28840], R2 ;  /* 0x02884002030075a7 */ /* 0x0022a4000800017f */
[----:B--2---:R-:W-:Y:S05]  /*27a50*/  @!P0 NANOSLEEP.SYNCS 0x989680 ;  /* 0x009896800000895d */ /* 0x004fea0003900000 */
[----:B------:R-:W2:Y:S02]  /*27a60*/  @!P0 SYNCS.PHASECHK.TRANS64 P0, [R3+URZ+0x28840], R2 ;  /* 0x02884002030085a7 */ /* 0x000ea4000800007f */
[----:B--2---:R-:W-:Y:S05]  /*27a70*/  @!P0 BRA `(.L_x_2037) ;  /* 0xfffffffc00f08947 */ /* 0x004fea000383ffff */
[----:B------:R-:W-:Y:S05]  /*27a80*/  BRA `(.L_x_2203) ;  /* 0xffffffac00147947 */ /* 0x000fea000383ffff */
.L_x_2043:
[----:B0-----:R0:W1:Y:S02]  /*27a90*/  SYNCS.PHASECHK.TRANS64.TRYWAIT P0, [R2+URZ+0x60], R3 ;  /* 0x00006003020075a7 */ /* 0x001064000800017f */
[----:B-1----:R-:W-:Y:S05]  /*27aa0*/  @!P0 NANOSLEEP.SYNCS 0x989680 ;  /* 0x009896800000895d */ /* 0x002fea0003900000 */
[----:B------:R-:W1:Y:S02]  /*27ab0*/  @!P0 SYNCS.PHASECHK.TRANS64 P0, [R2+URZ+0x60], R3 ;  /* 0x00006003020085a7 */ /* 0x000e64000800007f */
[----:B-1----:R-:W-:Y:S05]  /*27ac0*/  @!P0 BRA `(.L_x_2043) ;  /* 0xfffffffc00f08947 */ /* 0x002fea000383ffff */
[----:B------:R-:W-:Y:S05]  /*27ad0*/  BRA `(.L_x_2204) ;  /* 0xffffffac00f07947 */ /* 0x000fea000383ffff */
.L_x_2052:
[----:B---3--:R3:W4:Y:S02]  /*27ae0*/  SYNCS.PHASECHK.TRANS64.TRYWAIT P0, [R2+URZ+0x28840], R3 ;  /* 0x02884003020075a7 */ /* 0x008724000800017f */
[----:B----4-:R-:W-:Y:S05]  /*27af0*/  @!P0 NANOSLEEP.SYNCS 0x989680 ;  /* 0x009896800000895d */ /* 0x010fea0003900000 */
[----:B------:R-:W4:Y:S02]  /*27b00*/  @!P0 SYNCS.PHASECHK.TRANS64 P0, [R2+URZ+0x28840], R3 ;  /* 0x02884003020085a7 */ /* 0x000f24000800007f */
[----:B----4-:R-:W-:Y:S05]  /*27b10*/  @!P0 BRA `(.L_x_2052) ;  /* 0xfffffffc00f08947 */ /* 0x010fea000383ffff */
[----:B------:R-:W-:Y:S05]  /*27b20*/  BRA `(.L_x_2205) ;  /* 0xffffffb400607947 */ /* 0x000fea000383ffff */
.L_x_2058:
[----:B0-----:R0:W1:Y:S02]  /*27b30*/  SYNCS.PHASECHK.TRANS64.TRYWAIT P0, [R2+URZ+0x60], R5 ;  /* 0x00006005020075a7 */ /* 0x001064000800017f */
[----:B-1----:R-:W-:Y:S05]  /*27b40*/  @!P0 NANOSLEEP.SYNCS 0x989680 ;  /* 0x009896800000895d */ /* 0x002fea0003900000 */
[----:B------:R-:W1:Y:S02]  /*27b50*/  @!P0 SYNCS.PHASECHK.TRANS64 P0, [R2+URZ+0x60], R5 ;  /* 0x00006005020085a7 */ /* 0x000e64000800007f */
[----:B-1----:R-:W-:Y:S05]  /*27b60*/  @!P0 BRA `(.L_x_2058) ;  /* 0xfffffffc00f08947 */ /* 0x002fea000383ffff */
[----:B------:R-:W-:Y:S05]  /*27b70*/  BRA `(.L_x_2206) ;  /* 0xffffffb8003c7947 */ /* 0x000fea000383ffff */
.L_x_2069:
[----:B---3--:R3:W4:Y:S02]  /*27b80*/  SYNCS.PHASECHK.TRANS64.TRYWAIT P0, [R0+URZ+0x28860], R2 ;  /* 0x02886002000075a7 */ /* 0x008724000800017f */
[----:B----4-:R-:W-:Y:S05]  /*27b90*/  @!P0 NANOSLEEP.SYNCS 0x989680 ;  /* 0x009896800000895d */ /* 0x010fea0003900000 */
[----:B------:R-:W4:Y:S02]  /*27ba0*/  @!P0 SYNCS.PHASECHK.TRANS64 P0, [R0+URZ+0x28860], R2 ;  /* 0x02886002000085a7 */ /* 0x000f24000800007f */
[----:B----4-:R-:W-:Y:S05]  /*27bb0*/  @!P0 BRA `(.L_x_2069) ;  /* 0xfffffffc00f08947 */ /* 0x010fea000383ffff */
[----:B------:R-:W-:Y:S05]  /*27bc0*/  BRA `(.L_x_2207) ;  /* 0xffffffbc00907947 */ /* 0x000fea000383ffff */
.L_x_2076:
[----:B------:R-:W-:Y:S01]  /*27bd0*/  BSSY B0, `(.L_x_2208) ;  /* 0x0000008000007945 */ /* 0x000fe20003800000 */
[----:B------:R-:W-:Y:S02]  /*27be0*/  IMAD.MOV.U32 R13, RZ, RZ, R16 ;  /* 0x000000ffff0d7224 */ /* 0x000fe400078e0010 */
[----:B------:R-:W-:Y:S02]  /*27bf0*/  IMAD.MOV.U32 R12, RZ, RZ, RZ ;  /* 0x000000ffff0c7224 */ /* 0x000fe400078e00ff */
[----:B0-----:R-:W-:Y:S02]  /*27c00*/  IMAD.MOV.U32 R11, RZ, RZ, 0x1f ;  /* 0x0000001fff0b7424 */ /* 0x001fe400078e00ff */
[----:B------:R-:W-:-:S07]  /*27c10*/  IMAD.MOV.U32 R15, RZ, RZ, -0x1 ;  /* 0xffffffffff0f7424 */ /* 0x000fce00078e00ff */
[----:B--2---:R-:W-:Y:S05]  /*27c20*/  WARPSYNC.COLLECTIVE R15, `(.L_x_2209) ;  /* 0x000000000f087348 */ /* 0x004fea0003c00000 */
[----:B------:R0:W1:Y:S02]  /*27c30*/  SHFL.IDX P6, R14, R13, R12, R11 ;  /* 0x0000000c0d0e7389 */ /* 0x00006400000c000b */
[----:B012---:R-:W-:Y:S01]  /*27c40*/  ENDCOLLECTIVE ;  /* 0x000000000000791b */ /* 0x007fe20003800000 */
.L_x_2209:
[----:B------:R-:W-:Y:S05]  /*27c50*/  BSYNC B0 ;  /* 0x0000000000007941 */ /* 0x000fea0003800000 */
.L_x_2208:
        /* <DEDUP_REMOVED lines=9> */
.L_x_2210:
        /* <DEDUP_REMOVED lines=18> */
.L_x_2211:
        /* <DEDUP_REMOVED lines=8> */
.L_x_2212:
        /* <DEDUP_REMOVED lines=8> */
.L_x_2213:
        /* <DEDUP_REMOVED lines=8> */
.L_x_2214:
        /* <DEDUP_REMOVED lines=8> */
.L_x_2215:
        /* <DEDUP_REMOVED lines=9> */
.L_x_2216:
[----:B------:R-:W-:Y:S01]  /*280a0*/  IMAD.MOV.U32 R16, RZ, RZ, R14 ;  /* 0x000000ffff107224 */ /* 0x000fe200078e000e */
[----:B------:R-:W-:Y:S06]  /*280b0*/  BRA `(.L_x_2217) ;  /* 0xffffffc0000c7947 */ /* 0x000fec000383ffff */
.L_x_2081:
[----:B------:R-:W-:Y:S01]  /*280c0*/  BSSY B0, `(.L_x_2218) ;  /* 0x0000008000007945 */ /* 0x000fe20003800000 */
[----:B-----5:R-:W-:Y:S02]  /*280d0*/  IMAD.MOV.U32 R13, RZ, RZ, R3 ;  /* 0x000000ffff0d7224 */ /* 0x020fe400078e0003 */
[----:B------:R-:W-:Y:S02]  /*280e0*/  IMAD.MOV.U32 R12, RZ, RZ, 0x1 ;  /* 0x00000001ff0c7424 */ /* 0x000fe400078e00ff */
[----:B0-----:R-:W-:Y:S02]  /*280f0*/  IMAD.MOV.U32 R11, RZ, RZ, RZ ;  /* 0x000000ffff0b7224 */ /* 0x001fe400078e00ff */
[----:B------:R-:W-:-:S07]  /*28100*/  IMAD.MOV.U32 R15, RZ, RZ, -0x1 ;  /* 0xffffffffff0f7424 */ /* 0x000fce00078e00ff */
[----:B-12---:R-:W-:Y:S05]  /*28110*/  WARPSYNC.COLLECTIVE R15, `(.L_x_2219) ;  /* 0x000000000f087348 */ /* 0x006fea0003c00000 */
[----:B------:R0:W3:Y:S02]  /*28120*/  SHFL.UP P6, R14, R13, R12, R11 ;  /* 0x0400000c0d0e7389 */ /* 0x0000e400000c000b */
[----:B0123--:R-:W-:Y:S01]  /*28130*/  ENDCOLLECTIVE ;  /* 0x000000000000791b */ /* 0x00ffe20003800000 */
.L_x_2219:
[----:B------:R-:W-:Y:S05]  /*28140*/  BSYNC B0 ;  /* 0x0000000000007941 */ /* 0x000fea0003800000 */
.L_x_2218:
        /* <DEDUP_REMOVED lines=9> */
.L_x_2220:
        /* <DEDUP_REMOVED lines=8> */
.L_x_2221:
        /* <DEDUP_REMOVED lines=8> */
.L_x_2222:
        /* <DEDUP_REMOVED lines=8> */
.L_x_2223:
        /* <DEDUP_REMOVED lines=9> */
.L_x_2224:
[----:B------:R-:W-:Y:S01]  /*283f0*/  IMAD.MOV.U32 R16, RZ, RZ, R14 ;  /* 0x000000ffff107224 */ /* 0x000fe200078e000e */
[----:B------:R-:W-:Y:S06]  /*28400*/  BRA `(.L_x_2225) ;  /* 0xffffffbc00d47947 */ /* 0x000fec000383ffff */
.L_x_2083:
[----:B------:R-:W-:Y:S01]  /*28410*/  BSSY B0, `(.L_x_2226) ;  /* 0x0000006000007945 */ /* 0x000fe20003800000 */
[----:B------:R-:W-:Y:S01]  /*28420*/  PLOP3.LUT P6, PT, P6, PT, PT, 0x8, 0x0 ;  /* 0x000000000000781c */ /* 0x000fe200037ce170 */
[----:B------:R-:W-:-:S12]  /*28430*/  IMAD.MOV.U32 R15, RZ, RZ, -0x1 ;  /* 0xffffffffff0f7424 */ /* 0x000fd800078e00ff */
[----:B012---:R-:W-:Y:S05]  /*28440*/  WARPSYNC.COLLECTIVE R15, `(.L_x_2227) ;  /* 0x000000000f087348 */ /* 0x007fea0003c00000 */
[----:B------:R-:W-:Y:S01]  /*28450*/  VOTE.ANY R14, PT, P6 ;  /* 0x00000000000e7806 */ /* 0x000fe200030e0100 */
[----:B012---:R-:W-:Y:S06]  /*28460*/  ENDCOLLECTIVE ;  /* 0x000000000000791b */ /* 0x007fec0003800000 */
.L_x_2227:
[----:B------:R-:W-:Y:S05]  /*28470*/  BSYNC B0 ;  /* 0x0000000000007941 */ /* 0x000fea0003800000 */
.L_x_2226:
        /* <DEDUP_REMOVED lines=9> */
.L_x_2228:
[----:B------:R-:W-:Y:S01]  /*28510*/  IMAD.MOV.U32 R17, RZ, RZ, R14 ;  /* 0x000000ffff117224 */ /* 0x000fe200078e000e */
[----:B------:R-:W-:Y:S06]  /*28520*/  BRA `(.L_x_2229) ;  /* 0xffffffbc00c47947 */ /* 0x000fec000383ffff */
.L_x_2085:
[----:B------:R-:W-:Y:S01]  /*28530*/  BSSY B0, `(.L_x_2230) ;  /* 0x0000007000007945 */ /* 0x000fe20003800000 */
[----:B------:R-:W-:Y:S02]  /*28540*/  IMAD.MOV.U32 R13, RZ, RZ, R2 ;  /* 0x000000ffff0d7224 */ /* 0x000fe400078e0002 */
[----:B0-----:R-:W-:Y:S02]  /*28550*/  IMAD.MOV.U32 R11, RZ, RZ, 0x1f ;  /* 0x0000001fff0b7424 */ /* 0x001fe400078e00ff */
[----:B------:R-:W-:-:S07]  /*28560*/  IMAD.MOV.U32 R15, RZ, RZ, -0x1 ;  /* 0xffffffffff0f7424 */ /* 0x000fce00078e00ff */
[----:B-1234-:R-:W-:Y:S05]  /*28570*/  WARPSYNC.COLLECTIVE R15, `(.L_x_2231) ;  /* 0x000000000f087348 */ /* 0x01efea0003c00000 */
[----:B------:R0:W0:Y:S02]  /*28580*/  SHFL.IDX P6, R14, R13, R12, R11 ;  /* 0x0000000c0d0e7389 */ /* 0x00002400000c000b */
[----:B01234-:R-:W-:Y:S01]  /*28590*/  ENDCOLLECTIVE ;  /* 0x000000000000791b */ /* 0x01ffe20003800000 */
.L_x_2231:
[----:B------:R-:W-:Y:S05]  /*285a0*/  BSYNC B0 ;  /* 0x0000000000007941 */ /* 0x000fea0003800000 */
.L_x_2230:
[----:B------:R-:W-:Y:S01]  /*285b0*/  IMAD.MOV.U32 R2, RZ, RZ, R14 ;  /* 0x000000ffff027224 */ /* 0x000fe200078e000e */
[----:B------:R-:W-:Y:S06]  /*285c0*/  BRA `(.L_x_2232) ;  /* 0xffffffbc00b87947 */ /* 0x000fec000383ffff */
.L_x_2089:
[----:B0-----:R0:W1:Y:S02]  /*285d0*/  SYNCS.PHASECHK.TRANS64.TRYWAIT P0, [R0+URZ+0x28820], R3 ;  /* 0x02882003000075a7 */ /* 0x001064000800017f */
[----:B-1----:R-:W-:Y:S05]  /*285e0*/  @!P0 NANOSLEEP.SYNCS 0x989680 ;  /* 0x009896800000895d */ /* 0x002fea0003900000 */
[----:B------:R-:W1:Y:S02]  /*285f0*/  @!P0 SYNCS.PHASECHK.TRANS64 P0, [R0+URZ+0x28820], R3 ;  /* 0x02882003000085a7 */ /* 0x000e64000800007f */
[----:B-1----:R-:W-:Y:S05]  /*28600*/  @!P0 BRA `(.L_x_2089) ;  /* 0xfffffffc00f08947 */ /* 0x002fea000383ffff */
[----:B------:R-:W-:Y:S05]  /*28610*/  BRA `(.L_x_2233) ;  /* 0xffffffc4003c7947 */ /* 0x000fea000383ffff */
.L_x_2090:
        /* <DEDUP_REMOVED lines=11> */
.L_x_2235:
[----:B------:R-:W-:Y:S05]  /*286d0*/  BSYNC B0 ;  /* 0x0000000000007941 */ /* 0x000fea0003800000 */
.L_x_2234:
[----:B------:R-:W-:Y:S05]  /*286e0*/  BRA `(.L_x_2236) ;  /* 0xffffffc400247947 */ /* 0x000fea000383ffff */
.L_x_2091:
[----:B------:R-:W-:Y:S01]  /*286f0*/  BSSY B0, `(.L_x_2237) ;  /* 0x0000006000007945 */ /* 0x000fe20003800000 */
[----:B------:R-:W-:-:S07]  /*28700*/  IMAD.MOV.U32 R15, RZ, RZ, -0x1 ;  /* 0xffffffffff0f7424 */ /* 0x000fce00078e00ff */
[----:B012---:R-:W-:Y:S05]  /*28710*/  WARPSYNC.COLLECTIVE R15, `(.L_x_2238) ;  /* 0x000000000f0c7348 */ /* 0x007fea0003c00000 */
[----:B------:R-:W-:Y:S02]  /*28720*/  ELECT P6, UR62, PT ;  /* 0x00000000003e782f */ /* 0x000fe400038c0000 */
[----:B------:R-:W-:Y:S01]  /*28730*/  MOV R14, UR62 ;  /* 0x0000003e000e7c02 */ /* 0x000fe20008000f00 */
[----:B012---:R-:W-:Y:S10]  /*28740*/  ENDCOLLECTIVE ;  /* 0x000000000000791b */ /* 0x007ff40003800000 */
.L_x_2238:
[----:B------:R-:W-:Y:S05]  /*28750*/  BSYNC B0 ;  /* 0x0000000000007941 */ /* 0x000fea0003800000 */
.L_x_2237:
[----:B------:R-:W-:Y:S05]  /*28760*/  BRA `(.L_x_2239) ;  /* 0xffffffc400187947 */ /* 0x000fea000383ffff */
.L_x_2093:
[----:B0-----:R0:W1:Y:S02]  /*28770*/  SYNCS.PHASECHK.TRANS64.TRYWAIT P0, [R6+URZ], R5 ;  /* 0x00000005060075a7 */ /* 0x001064000800017f */
[----:B-1----:R-:W-:Y:S05]  /*28780*/  @!P0 NANOSLEEP.SYNCS 0x989680 ;  /* 0x009896800000895d */ /* 0x002fea0003900000 */
[----:B------:R-:W1:Y:S02]  /*28790*/  @!P0 SYNCS.PHASECHK.TRANS64 P0, [R6+URZ], R5 ;  /* 0x00000005060085a7 */ /* 0x000e64000800007f */
[----:B-1----:R-:W-:Y:S05]  /*287a0*/  @!P0 BRA `(.L_x_2093) ;  /* 0xfffffffc00f08947 */ /* 0x002fea000383ffff */
[----:B------:R-:W-:Y:S05]  /*287b0*/  BRA `(.L_x_2240) ;  /* 0xffffffc400547947 */ /* 0x000fea000383ffff */
.L_x_2094:
[----:B-1----:R1:W2:Y:S02]  /*287c0*/  SYNCS.PHASECHK.TRANS64.TRYWAIT P0, [R7+URZ], R2 ;  /* 0x00000002070075a7 */ /* 0x0022a4000800017f */
[----:B--2---:R-:W-:Y:S05]  /*287d0*/  @!P0 NANOSLEEP.SYNCS 0x989680 ;  /* 0x009896800000895d */ /* 0x004fea0003900000 */
[----:B------:R-:W2:Y:S02]  /*287e0*/  @!P0 SYNCS.PHASECHK.TRANS64 P0, [R7+URZ], R2 ;  /* 0x00000002070085a7 */ /* 0x000ea4000800007f */
[----:B--2---:R-:W-:Y:S05]  /*287f0*/  @!P0 BRA `(.L_x_2094) ;  /* 0xfffffffc00f08947 */ /* 0x004fea000383ffff */
[----:B------:R-:W-:Y:S05]  /*28800*/  BRA `(.L_x_2241) ;  /* 0xffffffc400487947 */ /* 0x000fea000383ffff */
.L_x_2096:
[----:B--2---:R2:W3:Y:S02]  /*28810*/  SYNCS.PHASECHK.TRANS64.TRYWAIT P0, [R4+URZ], R5 ;  /* 0x00000005040075a7 */ /* 0x0044e4000800017f */
[----:B---3--:R-:W-:Y:S05]  /*28820*/  @!P0 NANOSLEEP.SYNCS 0x989680 ;  /* 0x009896800000895d */ /* 0x008fea0003900000 */
[----:B------:R-:W3:Y:S02]  /*28830*/  @!P0 SYNCS.PHASECHK.TRANS64 P0, [R4+URZ], R5 ;  /* 0x00000005040085a7 */ /* 0x000ee4000800007f */
[----:B---3--:R-:W-:Y:S05]  /*28840*/  @!P0 BRA `(.L_x_2096) ;  /* 0xfffffffc00f08947 */ /* 0x008fea000383ffff */
[----:B------:R-:W-:Y:S05]  /*28850*/  BRA `(.L_x_2242) ;  /* 0xffffffc400507947 */ /* 0x000fea000383ffff */
.L_x_2243:
        /* <DEDUP_REMOVED lines=10> */
.L_x_3223:


//--------------------- .text._ZN7cutlass13device_kernelIN5flash11enable_sm90INS1_16FlashAttnFwdSm90INS1_25CollectiveMainloopFwdSm90ILi2EN4cute5tupleIJNS5_1CILi1EEES8_S8_EEENS6_IJNS7_ILi128EEESA_SA_EEELi128ENS_10bfloat16_tEfNS_4arch4Sm90ELb1ELb0ELb0ELb0ELb0ELb0ELb0ELb1ELb1ELb1ELb0ELb0EEENS1_21CollectiveEpilogueFwdISB_S9_SC_SE_Li256ELb0ELb1ELb0ELb0EEENS1_30DynamicPersistentTileSchedulerILi256ELi128ELb0ELb1ELb1EEEEEEEEEvNT_6ParamsE --------------------------
	.section	.text._ZN7cutlass13device_kernelIN5flash11enable_sm90INS1_16FlashAttnFwdSm90INS1_25CollectiveMainloopFwdSm90ILi2EN4cute5tupleIJNS5_1CILi1EEES8_S8_EEENS6_IJNS7_ILi128EEESA_SA_EEELi128ENS_10bfloat16_tEfNS_4arch4Sm90ELb1ELb0ELb0ELb0ELb0ELb0ELb0ELb1ELb1ELb1ELb0ELb0EEENS1_21CollectiveEpilogueFwdISB_S9_SC_SE_Li256ELb0ELb1ELb0ELb0EEENS1_30DynamicPersistentTileSchedulerILi256ELi128ELb0ELb1ELb1EEEEEEEEEvNT_6ParamsE,"ax",@progbits
	.align	128
.text._ZN7cutlass13device_kernelIN5flash11enable_sm90INS1_16FlashAttnFwdSm90INS1_25CollectiveMainloopFwdSm90ILi2EN4cute5tupleIJNS5_1CILi1EEES8_S8_EEENS6_IJNS7_ILi128EEESA_SA_EEELi128ENS_10bfloat16_tEfNS_4arch4Sm90ELb1ELb0ELb0ELb0ELb0ELb0ELb0ELb1ELb1ELb1ELb0ELb0EEENS1_21CollectiveEpilogueFwdISB_S9_SC_SE_Li256ELb0ELb1ELb0ELb0EEENS1_30DynamicPersistentTileSchedulerILi256ELi128ELb0ELb1ELb1EEEEEEEEEvNT_6ParamsE:
        .type           _ZN7cutlass13device_kernelIN5flash11enable_sm90INS1_16FlashAttnFwdSm90INS1_25CollectiveMainloopFwdSm90ILi2EN4cute5tupleIJNS5_1CILi1EEES8_S8_EEENS6_IJNS7_ILi128EEESA_SA_EEELi128ENS_10bfloat16_tEfNS_4arch4Sm90ELb1ELb0ELb0ELb0ELb0ELb0ELb0ELb1ELb1ELb1ELb0ELb0EEENS1_21CollectiveEpilogueFwdISB_S9_SC_SE_Li256ELb0ELb1ELb0ELb0EEENS1_30DynamicPersistentTileSchedulerILi256ELi128ELb0ELb1ELb1EEEEEEEEEvNT_6ParamsE,@function
        .size           _ZN7cutlass13device_kernelIN5flash11enable_sm90INS1_16FlashAttnFwdSm90INS1_25CollectiveMainloopFwdSm90ILi2EN4cute5tupleIJNS5_1CILi1EEES8_S8_EEENS6_IJNS7_ILi128EEESA_SA_EEELi128ENS_10bfloat16_tEfNS_4arch4Sm90ELb1ELb0ELb0ELb0ELb0ELb0ELb0ELb1ELb1ELb1ELb0ELb0EEENS1_21CollectiveEpilogueFwdISB_S9_SC_SE_Li256ELb0ELb1ELb0ELb0EEENS1_30DynamicPersistentTileSchedulerILi256ELi128ELb0ELb1ELb1EEEEEEEEEvNT_6ParamsE,(.L_x_3224 - _ZN7cutlass13device_kernelIN5flash11enable_sm90INS1_16FlashAttnFwdSm90INS1_25CollectiveMainloopFwdSm90ILi2EN4cute5tupleIJNS5_1CILi1EEES8_S8_EEENS6_IJNS7_ILi128EEESA_SA_EEELi128ENS_10bfloat16_tEfNS_4arch4Sm90ELb1ELb0ELb0ELb0ELb0ELb0ELb0ELb1ELb1ELb1ELb0ELb0EEENS1_21CollectiveEpilogueFwdISB_S9_SC_SE_Li256ELb0ELb1ELb0ELb0EEENS1_30DynamicPersistentTileSchedulerILi256ELi128ELb0ELb1ELb1EEEEEEEEEvNT_6ParamsE)
        .other          _ZN7cutlass13device_kernelIN5flash11enable_sm90INS1_16FlashAttnFwdSm90INS1_25CollectiveMainloopFwdSm90ILi2EN4cute5tupleIJNS5_1CILi1EEES8_S8_EEENS6_IJNS7_ILi128EEESA_SA_EEELi128ENS_10bfloat16_tEfNS_4arch4Sm90ELb1ELb0ELb0ELb0ELb0ELb0ELb0ELb1ELb1ELb1ELb0ELb0EEENS1_21CollectiveEpilogueFwdISB_S9_SC_SE_Li256ELb0ELb1ELb0ELb0EEENS1_30DynamicPersistentTileSchedulerILi256ELi128ELb0ELb1ELb1EEEEEEEEEvNT_6ParamsE,@"STO_CUDA_ENTRY STV_DEFAULT"
_ZN7cutlass13device_kernelIN5flash11enable_sm90INS1_16FlashAttnFwdSm90INS1_25CollectiveMainloopFwdSm90ILi2EN4cute5tupleIJNS5_1CILi1EEES8_S8_EEENS6_IJNS7_ILi128EEESA_SA_EEELi128ENS_10bfloat16_tEfNS_4arch4Sm90ELb1ELb0ELb0ELb0ELb0ELb0ELb0ELb1ELb1ELb1ELb0ELb0EEENS1_21CollectiveEpilogueFwdISB_S9_SC_SE_Li256ELb0ELb1ELb0ELb0EEENS1_30DynamicPersistentTileSchedulerILi256ELi128ELb0ELb1ELb1EEEEEEEEEvNT_6ParamsE:
        /* <DEDUP_REMOVED lines=18> */
.L_x_2245:
[----:B------:R-:W-:Y:S05]  /*0120*/  BSYNC B0 ;  /* 0x0000000000007941 */ /* 0x000fea0003800000 */
.L_x_2244:
        /* <DEDUP_REMOVED lines=41> */
.L_x_2246:
        /* <DEDUP_REMOVED lines=22> */
.L_x_2247:
        /* <DEDUP_REMOVED lines=18> */
.L_x_2248:
        /* <DEDUP_REMOVED lines=22> */
.L_x_2249:
        /* <DEDUP_REMOVED lines=22> */
.L_x_2250:
[----:B------:R-:W-:Y:S01]  /*0900*/  PLOP3.LUT P0, PT, PT, PT, UP0, 0x80, 0x0 ;  /* 0x000000000000781c */ /* 0x000fe20003f0f008 */
[----:B------:R-:W-:Y:S01]  /*0910*/  UMOV UR38, 0x1 ;  /* 0x0000000100267882 */ /* 0x000fe20000000000 */
[----:B------:R-:W-:Y:S01]  /*0920*/  NOP ;  /* 0x0000000000007918 */ /* 0x000fe20000000000 */
[----:B------:R-:W-:Y:S01]  /*0930*/  USEL UR38, UR38, 0x2, !UP0 ;  /* 0x0000000226267887 */ /* 0x000fe2000c000000 */
[----:B------:R-:W-:Y:S01]  /*0940*/  ULDC.64 UR46, c[0x0][0x208] ;  /* 0x00008200002e7ab9 */ /* 0x000fe20000000a00 */
[----:B012-4-:R-:W-:Y:S08]  /*0950*/  BAR.SYNC.DEFER_BLOCKING 0x0 ;  /* 0x0000000000007b1d */ /* 0x017ff00000010000 */
[----:B------:R-:W-:Y:S05]  /*0960*/  @!P0 BRA `(.L_x_2251) ;  /* 0x000000a000708947 */ /* 0x000fea0003800000 */
.L_x_2252:
        /* <DEDUP_REMOVED lines=21> */
[CC--:B------:R-:W-:Y:S02]  /*0ac0*/  LEA.HI R4, R3.reuse, R190.reuse, RZ, 0x5 ;  /* 0x000000be03047211 */ /* 0x0c0fe400078f28ff */
[----:B------:R-:W-:Y:S02]  /*0ad0*/  LOP3.LUT R5, R0, 0xffffff80, RZ, 0xc0, !PT ;  /* 0xffffff8000057812 */ /* 0x000fe400078ec0ff */
[----:B------:R-:W-:Y:S01]  /*0ae0*/  LEA.HI R2, R3, R190, RZ, 0x4 ;  /* 0x000000be03027211 */ /* 0x000fe200078f20ff */
[----:B------:R-:W-:Y:S01]  /*0af0*/  IMAD.SHL.U32 R4, R4, 0x20, RZ ;  /* 0x0000002004047824 */ /* 0x000fe200078e00ff */
[----:B------:R-:W-:Y:S01]  /*0b00*/  SHF.R.S32.HI R185, RZ, 0x7, R0 ;  /* 0x00000007ffb97819 */ /* 0x000fe20000011400 */
[----:B------:R-:W-:Y:S01]  /*0b10*/  IMAD.IADD R184, R190, 0x1, -R5 ;  /* 0x00000001beb87824 */ /* 0x000fe200078e0a05 */
[----:B------:R-:W-:-:S02]  /*0b20*/  SHF.R.S32.HI R7, RZ, 0x4, R2 ;  /* 0x00000004ff077819 */ /* 0x000fc40000011402 */
[----:B------:R-:W-:Y:S02]  /*0b30*/  LOP3.LUT R5, R2, 0x3fffff0, RZ, 0xc0, !PT ;  /* 0x03fffff002057812 */ /* 0x000fe400078ec0ff */
[----:B------:R-:W-:Y:S02]  /*0b40*/  LOP3.LUT R4, R4, 0xfffffc00, RZ, 0xc0, !PT ;  /* 0xfffffc0004047812 */ /* 0x000fe400078ec0ff */
[----:B------:R-:W-:Y:S01]  /*0b50*/  LEA.HI R2, R2, R7, RZ, 0x1 ;  /* 0x0000000702027211 */ /* 0x000fe200078f08ff */
[----:B------:R-:W-:Y:S01]  /*0b60*/  IMAD.IADD R5, R190, 0x1, -R5 ;  /* 0x00000001be057824 */ /* 0x000fe200078e0a05 */
[----:B------:R-:W-:Y:S02]  /*0b70*/  SHF.R.S32.HI R9, RZ, 0x1f, R184 ;  /* 0x0000001fff097819 */ /* 0x000fe400000114b8 */
[----:B------:R-:W-:Y:S01]  /*0b80*/  LOP3.LUT R2, R2, 0x1ffffffe, RZ, 0xc0, !PT ;  /* 0x1ffffffe02027812 */ /* 0x000fe200078ec0ff */
[----:B------:R-:W-:Y:S01]  /*0b90*/  IMAD R5, R5, 0x40, R4 ;  /* 0x0000004005057824 */ /* 0x000fe200078e0204 */
[----:B------:R-:W-:-:S02]  /*0ba0*/  LEA.HI R4, R3, R190, RZ, 0x2 ;  /* 0x000000be03047211 */ /* 0x000fc400078f10ff */
[----:B------:R-:W-:Y:S01]  /*0bb0*/  LEA.HI R6, R9, R184, RZ, 0x2 ;  /* 0x000000b809067211 */ /* 0x000fe200078f10ff */
[----:B------:R-:W-:Y:S01]  /*0bc0*/  IMAD.IADD R2, R7, 0x1, -R2 ;  /* 0x0000000107027824 */ /* 0x000fe200078e0a02 */
[----:B------:R-:W-:Y:S02]  /*0bd0*/  LOP3.LUT R7, R4, 0xfffffffc, RZ, 0xc0, !PT ;  /* 0xfffffffc04077812 */ /* 0x000fe400078ec0ff */
[--C-:B------:R-:W-:Y:S01]  /*0be0*/  SHF.R.S32.HI R8, RZ, 0x2, R6.reuse ;  /* 0x00000002ff087819 */ /* 0x100fe20000011406 */
[----:B------:R-:W-:Y:S01]  /*0bf0*/  IMAD R187, R2, 0x8, R5 ;  /* 0x0000000802bb7824 */ /* 0x000fe200078e0205 */
[----:B------:R-:W-:Y:S01]  /*0c00*/  SHF.R.S32.HI R11, RZ, 0x1f, R6 ;  /* 0x0000001fff0b7819 */ /* 0x000fe20000011406 */
[----:B------:R-:W-:Y:S01]  /*0c10*/  IMAD.IADD R7, R190, 0x1, -R7 ;  /* 0x00000001be077824 */ /* 0x000fe200078e0a07 */
[----:B------:R-:W-:Y:S02]  /*0c20*/  LEA.HI R3, R3, R190, RZ, 0x3 ;  /* 0x000000be03037211 */ /* 0x000fe400078f18ff */
[----:B------:R-:W-:-:S02]  /*0c30*/  LEA.HI R11, R11, R8, RZ, 0x3 ;  /* 0x000000080b0b7211 */ /* 0x000fc400078f18ff */
[----:B------:R-:W-:Y:S02]  /*0c40*/  LEA.HI R2, R7, R7, RZ, 0x1 ;  /* 0x0000000707027211 */ /* 0x000fe400078f08ff */
[----:B------:R-:W-:Y:S02]  /*0c50*/  LOP3.LUT R19, R3, 0xfffffff8, RZ, 0xc0, !PT ;  /* 0xfffffff803137812 */ /* 0x000fe400078ec0ff */
[----:B------:R-:W-:Y:S02]  /*0c60*/  LOP3.LUT R11, R11, 0xfffffff8, RZ, 0xc0, !PT ;  /* 0xfffffff80b0b7812 */ /* 0x000fe400078ec0ff */
[----:B------:R-:W-:Y:S01]  /*0c70*/  LEA.HI R9, R9, R184, RZ, 0x5 ;  /* 0x000000b809097211 */ /* 0x000fe200078f28ff */
[----:B------:R-:W-:Y:S01]  /*0c80*/  IMAD.IADD R19, R190, 0x1, -R19 ;  /* 0x00000001be137824 */ /* 0x000fe200078e0a13 */
[----:B------:R-:W-:Y:S01]  /*0c90*/  LEA.HI R0, R0, R185, RZ, 0x1 ;  /* 0x000000b900007211 */ /* 0x000fe200078f08ff */
[----:B------:R-:W-:Y:S01]  /*0ca0*/  IMAD.IADD R8, R8, 0x1, -R11 ;  /* 0x0000000108087824 */ /* 0x000fe200078e0a0b */
[----:B------:R-:W-:-:S02]  /*0cb0*/  LOP3.LUT R2, R2, 0x1ffffffe, RZ, 0xc0, !PT ;  /* 0x1ffffffe02027812 */ /* 0x000fc400078ec0ff */
[----:B------:R-:W-:Y:S02]  /*0cc0*/  SHF.R.S32.HI R9, RZ, 0x5, R9 ;  /* 0x00000005ff097819 */ /* 0x000fe40000011409 */
[----:B------:R-:W-:Y:S01]  /*0cd0*/  LOP3.LUT R0, R0, 0x3fffffe, RZ, 0xc0, !PT ;  /* 0x03fffffe00007812 */ /* 0x000fe200078ec0ff */
[----:B------:R-:W-:Y:S01]  /*0ce0*/  IMAD.IADD R17, R7, 0x1, -R2 ;  /* 0x0000000107117824 */ /* 0x000fe200078e0a02 */
[----:B------:R-:W-:Y:S01]  /*0cf0*/  LOP3.LUT R5, R6, 0x7ffffffc, RZ, 0xc0, !PT ;  /* 0x7ffffffc06057812 */ /* 0x000fe200078ec0ff */
[----:B------:R-:W-:Y:S01]  /*0d00*/  IMAD.SHL.U32 R2, R19, 0x8, RZ ;  /* 0x0000000813027824 */ /* 0x000fe200078e00ff */
[----:B------:R-:W-:Y:S01]  /*0d10*/  SHF.R.S32.HI R22, RZ, 0x3, R3 ;  /* 0x00000003ff167819 */ /* 0x000fe20000011403 */
[----:B------:R-:W-:Y:S02]  /*0d20*/  IMAD R9, R9, 0x10, R8 ;  /* 0x0000001009097824 */ /* 0x000fe400078e0208 */
[----:B------:R-:W-:Y:S01]  /*0d30*/  IMAD.IADD R0, R185, 0x1, -R0 ;  /* 0x00000001b9007824 */ /* 0x000fe200078e0a00 */
[----:B------:R-:W-:Y:S01]  /*0d40*/  SHF.R.S32.HI R189, RZ, 0x1f, R2 ;  /* 0x0000001fffbd7819 */ /* 0x000fe20000011402 */
[----:B------:R-:W-:-:S02]  /*0d50*/  VIADD R18, R2, 0x40 ;  /* 0x0000004002127836 */ /* 0x000fc40000000000 */
[----:B------:R-:W-:Y:S02]  /*0d60*/  IMAD R186, R0, 0x40, R9 ;  /* 0x0000004000ba7824 */ /* 0x000fe400078e0209 */
[----:B------:R-:W-:Y:S01]  /*0d70*/  IMAD.IADD R16, R184, 0x1, -R5 ;  /* 0x00000001b8107824 */ /* 0x000fe200078e0a05 */
[----:B------:R-:W-:Y:S01]  /*0d80*/  SHF.R.S32.HI R188, RZ, 0x1f, R18 ;  /* 0x0000001fffbc7819 */ /* 0x000fe20000011412 */
[----:B------:R-:W-:-:S07]  /*0d90*/  IMAD R17, R17, 0x8, R186 ;  /* 0x0000000811117824 */ /* 0x000fce00078e02ba */
.L_x_2303:
        /* <DEDUP_REMOVED lines=12> */
[----:B01234-:R-:W-:Y:S05]  /*0e60*/  @!P0 BRA `(.L_x_2253) ;  /* 0x0000000000208947 */ /* 0x01ffea0003800000 */
        /* <DEDUP_REMOVED lines=8> */
.L_x_2253:
[----:B------:R-:W-:Y:S01]  /*0ef0*/  ULDC UR7, c[0x0][0xc54] ;  /* 0x0003150000077ab9 */ /* 0x000fe20000000800 */
[----:B------:R-:W-:Y:S01]  /*0f00*/  UMOV UR6, UR9 ;  /* 0x0000000900067c82 */ /* 0x000fe20008000000 */
[----:B------:R-:W-:-:S11]  /*0f10*/  UISETP.NE.AND UP0, UPT, UR7, 0x1, UPT ;  /* 0x000000010700788c */ /* 0x000fd6000bf05270 */
[----:B------:R-:W-:Y:S02]  /*0f20*/  @UP0 ULDC.64 UR10, c[0x0][0xc58] ;  /* 0x00031600000a0ab9 */ /* 0x000fe40000000a00 */
[----:B------:R-:W-:-:S04]  /*0f30*/  UIMAD.WIDE.U32 UR4, UR9, UR10, URZ ;  /* 0x0000000a090472a5 */ /* 0x000fc8000f8e003f */
[----:B------:R-:W-:-:S04]  /*0f40*/  @UP0 USHF.R.U32.HI UR6, URZ, UR11, UR5 ;  /* 0x0000000b3f060299 */ /* 0x000fc80008011605 */
[----:B------:R-:W-:-:S12]  /*0f50*/  UIMAD UR4, UR6, UR7, URZ ;  /* 0x00000007060472a4 */ /* 0x000fd8000f8e023f */
.L_x_2254:
[----:B------:R-:W-:Y:S01]  /*0f60*/  ULDC.64 UR10, c[0x0][0x418] ;  /* 0x00010600000a7ab9 */ /* 0x000fe20000000a00 */
[----:B------:R-:W-:Y:S01]  /*0f70*/  ULOP3.LUT UR6, URZ, UR6, URZ, 0x33, !UPT ;  /* 0x000000063f067292 */ /* 0x000fe2000f8e333f */
[----:B------:R-:W-:Y:S01]  /*0f80*/  PLOP3.LUT P0, PT, PT, PT, PT, 0x80, 0x0 ;  /* 0x000000000000781c */ /* 0x000fe20003f0f070 */
[----:B------:R-:W-:Y:S01]  /*0f90*/  UISETP.NE.U32.AND UP0, UPT, UR10, URZ, UPT ;  /* 0x0000003f0a00728c */ /* 0x000fe2000bf05070 */
[----:B------:R-:W-:Y:S01]  /*0fa0*/  IMAD.MOV.U32 R3, RZ, RZ, RZ ;  /* 0x000000ffff037224 */ /* 0x000fe200078e00ff */
[----:B------:R-:W-:Y:S01]  /*0fb0*/  ULDC UR5, c[0x0][0xc3c] ;  /* 0x00030f0000057ab9 */ /* 0x000fe20000000800 */
[----:B------:R-:W-:Y:S01]  /*0fc0*/  UIADD3 UR4, UR9, -UR4, URZ ;  /* 0x8000000409047290 */ /* 0x000fe2000fffe03f */
[----:B------:R-:W-:Y:S01]  /*0fd0*/  IMAD.MOV.U32 R38, RZ, RZ, RZ ;  /* 0x000000ffff267224 */ /* 0x000fe200078e00ff */
[----:B------:R-:W-:Y:S01]  /*0fe0*/  UISETP.NE.AND.EX UP0, UPT, UR11, URZ, UPT, UP0 ;  /* 0x0000003f0b00728c */ /* 0x000fe2000bf05300 */
[----:B------:R-:W-:Y:S01]  /*0ff0*/  CS2R R150, SRZ ;  /* 0x0000000000967805 */ /* 0x000fe2000001ff00 */
[----:B------:R-:W-:Y:S01]  /*1000*/  UIADD3 UR6, UR6, UR5, URZ ;  /* 0x0000000506067290 */ /* 0x000fe2000fffe03f */
[----:B------:R-:W-:Y:S01]  /*1010*/  CS2R R148, SRZ ;  /* 0x0000000000947805 */ /* 0x000fe2000001ff00 */
[----:B------:R-:W-:Y:S01]  /*1020*/  ULDC UR11, c[0x0][0x448] ;  /* 0x00011200000b7ab9 */ /* 0x000fe20000000800 */
[----:B------:R-:W-:Y:S01]  /*1030*/  ULDC UR10, c[0x0][0xc54] ;  /* 0x00031500000a7ab9 */ /* 0x000fe20000000800 */
[----:B------:R-:W-:Y:S01]  /*1040*/  UISETP.NE.AND UP2, UPT, UR11, 0x1, UPT ;  /* 0x000000010b00788c */ /* 0x000fe2000bf45270 */
[----:B------:R-:W-:Y:S01]  /*1050*/  CS2R R146, SRZ ;  /* 0x0000000000927805 */ /* 0x000fe2000001ff00 */
[----:B------:R-:W-:Y:S01]  /*1060*/  USHF.L.U32 UR36, UR6, 0x7, URZ ;  /* 0x0000000706247899 */ /* 0x000fe2000800063f */
[----:B------:R-:W-:Y:S01]  /*1070*/  CS2R R144, SRZ ;  /* 0x0000000000907805 */ /* 0x000fe2000001ff00 */
[----:B------:R-:W-:Y:S01]  /*1080*/  UIMAD UR10, UR8, UR10, UR4 ;  /* 0x0000000a080a72a4 */ /* 0x000fe2000f8e0204 */
[----:B------:R-:W-:Y:S01]  /*1090*/  CS2R R142, SRZ ;  /* 0x00000000008e7805 */ /* 0x000fe2000001ff00 */
[----:B------:R-:W-:Y:S01]  /*10a0*/  UIADD3 UR6, UR36, 0x7f, URZ ;  /* 0x0000007f24067890 */ /* 0x000fe2000fffe03f */
[----:B------:R-:W-:Y:S01]  /*10b0*/  CS2R R140, SRZ ;  /* 0x00000000008c7805 */ /* 0x000fe2000001ff00 */
[----:B------:R-:W-:Y:S01]  /*10c0*/  ULDC UR49, c[0x0][0x424] ;  /* 0x0001090000317ab9 */ /* 0x000fe20000000800 */
[----:B------:R-:W-:Y:S01]  /*10d0*/  ULDC UR7, c[0x0][0x288] ;  /* 0x0000a20000077ab9 */ /* 0x000fe20000000800 */
[----:B------:R-:W-:Y:S01]  /*10e0*/  USEL UR49, UR49, 0x1, UP0 ;  /* 0x0000000131317887 */ /* 0x000fe20008000000 */
[----:B------:R-:W-:Y:S01]  /*10f0*/  CS2R R138, SRZ ;  /* 0x00000000008a7805 */ /* 0x000fe2000001ff00 */
[----:B------:R-:W-:Y:S01]  /*1100*/  @UP2 ULDC UR4, c[0x0][0x44c] ;  /* 0x0001130000042ab9 */ /* 0x000fe20000000800 */
[----:B------:R-:W-:Y:S01]  /*1110*/  UIADD3 UR7, -UR7, 0x80, URZ ;  /* 0x0000008007077890 */ /* 0x000fe2000fffe13f */
[----:B------:R-:W-:Y:S01]  /*1120*/  CS2R R136, SRZ ;  /* 0x0000000000887805 */ /* 0x000fe2000001ff00 */
[----:B------:R-:W-:Y:S01]  /*1130*/  UIMAD.WIDE.U32 UR4, UR6, UR4, URZ ;  /* 0x00000004060472a5 */ /* 0x000fe2000f8e003f */
[----:B------:R-:W-:Y:S01]  /*1140*/  CS2R R134, SRZ ;  /* 0x0000000000867805 */ /* 0x000fe2000001ff00 */
[----:B------:R-:W-:Y:S01]  /*1150*/  ULDC UR9, c[0x0][0x2f0] ;  /* 0x0000bc0000097ab9 */ /* 0x000fe20000000800 */
[----:B------:R-:W-:Y:S01]  /*1160*/  @UP2 ULDC UR11, c[0x0][0x450] ;  /* 0x00011400000b2ab9 */ /* 0x000fe20000000800 */
[----:B------:R-:W-:Y:S01]  /*1170*/  UIMAD UR7, UR49, UR9, UR7 ;  /* 0x00000009310772a4 */ /* 0x000fe2000f8e0207 */
[----:B------:R-:W-:Y:S01]  /*1180*/  CS2R R132, SRZ ;  /* 0x0000000000847805 */ /* 0x000fe2000001ff00 */
[----:B------:R-:W-:Y:S01]  /*1190*/  @UP2 USHF.R.U32.HI UR6, URZ, UR11, UR5 ;  /* 0x0000000b3f062299 */ /* 0x000fe20008011605 */
[----:B------:R-:W-:Y:S01]  /*11a0*/  CS2R R130, SRZ ;  /* 0x0000000000827805 */ /* 0x000fe2000001ff00 */
[----:B------:R-:W-:Y:S01]  /*11b0*/  UIMAD UR4, UR49, UR9, 0x7f ;  /* 0x0000007f310474a4 */ /* 0x000fe2000f8e0209 */
[----:B------:R-:W-:Y:S01]  /*11c0*/  CS2R R128, SRZ ;  /* 0x0000000000807805 */ /* 0x000fe2000001ff00 */
[----:B------:R-:W-:Y:S01]  /*11d0*/  UIADD3 UR6, UR7, UR6, URZ ;  /* 0x0000000607067290 */ /* 0x000fe2000fffe03f */
[----:B------:R-:W-:Y:S01]  /*11e0*/  CS2R R126, SRZ ;  /* 0x00000000007e7805 */ /* 0x000fe2000001ff00 */
[----:B------:R-:W-:Y:S01]  /*11f0*/  USHF.R.S32.HI UR5, URZ, 0x1f, UR4 ;  /* 0x0000001f3f057899 */ /* 0x000fe20008011404 */
[----:B------:R-:W-:Y:S01]  /*1200*/  CS2R R124, SRZ ;  /* 0x00000000007c7805 */ /* 0x000fe2000001ff00 */
[----:B------:R-:W-:Y:S01]  /*1210*/  USHF.R.S32.HI UR7, URZ, 0x1f, UR6 ;  /* 0x0000001f3f077899 */ /* 0x000fe20008011406 */
[----:B------:R-:W-:Y:S01]  /*1220*/  CS2R R122, SRZ ;  /* 0x00000000007a7805 */ /* 0x000fe2000001ff00 */
[----:B------:R-:W-:Y:S01]  /*1230*/  ULEA.HI UR5, UR5, UR4, URZ, 0x7 ;  /* 0x0000000405057291 */ /* 0x000fe2000f8f383f */
[----:B------:R-:W-:Y:S01]  /*1240*/  CS2R R120, SRZ ;  /* 0x0000000000787805 */ /* 0x000fe2000001ff00 */
[----:B------:R-:W-:Y:S01]  /*1250*/  ULEA.HI UR7, UR7, UR6, URZ, 0x7 ;  /* 0x0000000607077291 */ /* 0x000fe2000f8f383f */
[----:B------:R-:W-:Y:S01]  /*1260*/  CS2R R118, SRZ ;  /* 0x0000000000767805 */ /* 0x000fe2000001ff00 */
[----:B------:R-:W-:Y:S01]  /*1270*/  USHF.R.S32.HI UR50, URZ, 0x7, UR5 ;  /* 0x000000073f327899 */ /* 0x000fe20008011405 */
[----:B------:R-:W-:Y:S01]  /*1280*/  CS2R R116, SRZ ;  /* 0x0000000000747805 */ /* 0x000fe2000001ff00 */
[----:B------:R-:W-:Y:S01]  /*1290*/  USHF.R.S32.HI UR7, URZ, 0x7, UR7 ;  /* 0x000000073f077899 */ /* 0x000fe20008011407 */
[----:B------:R-:W-:Y:S01]  /*12a0*/  CS2R R114, SRZ ;  /* 0x0000000000727805 */ /* 0x000fe2000001ff00 */
[----:B------:R-:W-:Y:S01]  /*12b0*/  ULDC UR39, c[0x0][0xc48] ;  /* 0x0003120000277ab9 */ /* 0x000fe20000000800 */
[----:B------:R-:W-:Y:S01]  /*12c0*/  UMOV UR37, UR10 ;  /* 0x0000000a00257c82 */ /* 0x000fe20008000000 */
[----:B------:R-:W-:Y:S01]  /*12d0*/  UISETP.LT.AND UP0, UPT, UR50, UR7, UPT ;  /* 0x000000073200728c */ /* 0x000fe2000bf01270 */
[----:B------:R-:W-:Y:S01]  /*12e0*/  CS2R R112, SRZ ;  /* 0x0000000000707805 */ /* 0x000fe2000001ff00 */
[----:B------:R-:W-:Y:S01]  /*12f0*/  UISETP.NE.AND UP1, UPT, UR39, 0x1, UPT ;  /* 0x000000012700788c */ /* 0x000fe2000bf25270 */
[----:B------:R-:W-:Y:S01]  /*1300*/  CS2R R110, SRZ ;  /* 0x00000000006e7805 */ /* 0x000fe2000001ff00 */
[----:B------:R-:W-:Y:S01]  /*1310*/  USEL UR50, UR50, UR7, UP0 ;  /* 0x0000000732327287 */ /* 0x000fe20008000000 */
[----:B------:R-:W-:-:S02]  /*1320*/  CS2R R108, SRZ ;  /* 0x00000000006c7805 */ /* 0x000fc4000001ff00 */
[----:B------:R-:W-:Y:S02]  /*1330*/  CS2R R106, SRZ ;  /* 0x00000000006a7805 */ /* 0x000fe4000001ff00 */
[----:B------:R-:W-:Y:S01]  /*1340*/  CS2R R104, SRZ ;  /* 0x0000000000687805 */ /* 0x000fe2000001ff00 */
[----:B------:R-:W-:Y:S01]  /*1350*/  UISETP.GE.AND UP0, UPT, UR50, 0x1, UPT ;  /* 0x000000013200788c */ /* 0x000fe2000bf06270 */
[----:B------:R-:W-:Y:S02]  /*1360*/  CS2R R102, SRZ ;  /* 0x0000000000667805 */ /* 0x000fe4000001ff00 */
[----:B------:R-:W-:Y:S02]  /*1370*/  CS2R R100, SRZ ;  /* 0x0000000000647805 */ /* 0x000fe4000001ff00 */
[----:B------:R-:W-:Y:S02]  /*1380*/  CS2R R98, SRZ ;  /* 0x0000000000627805 */ /* 0x000fe4000001ff00 */
[----:B------:R-:W-:Y:S01]  /*1390*/  CS2R R96, SRZ ;  /* 0x0000000000607805 */ /* 0x000fe2000001ff00 */
[----:B------:R-:W-:Y:S01]  /*13a0*/  @UP1 ULDC UR8, c[0x0][0xc4c] ;  /* 0x0003130000081ab9 */ /* 0x000fe20000000800 */
[----:B------:R-:W-:Y:S01]  /*13b0*/  PLOP3.LUT P1, PT, PT, PT, UP0, 0x80, 0x0 ;  /* 0x000000000000781c */ /* 0x000fe20003f2f008 */
[----:B------:R-:W-:Y:S01]  /*13c0*/  UIMAD.WIDE.U32 UR4, UR10, UR8, URZ ;  /* 0x000000080a0472a5 */ /* 0x000fe2000f8e003f */
[----:B------:R-:W-:Y:S01]  /*13d0*/  CS2R R6, SRZ ;  /* 0x0000000000067805 */ /* 0x000fe2000001ff00 */
[----:B------:R-:W-:Y:S01]  /*13e0*/  @UP1 ULDC UR6, c[0x0][0xc50] ;  /* 0x0003140000061ab9 */ /* 0x000fe20000000800 */
[----:B------:R-:W-:Y:S01]  /*13f0*/  IMAD.MOV.U32 R94, RZ, RZ, RZ ;  /* 0x000000ffff5e7224 */ /* 0x000fe200078e00ff */
[----:B------:R-:W-:Y:S01]  /*1400*/  @UP1 USHF.R.U32.HI UR37, URZ, UR6, UR5 ;  /* 0x000000063f251299 */ /* 0x000fe20008011605 */
[----:B------:R-:W-:Y:S01]  /*1410*/  IMAD.MOV.U32 R93, RZ, RZ, RZ ;  /* 0x000000ffff5d7224 */ /* 0x000fe200078e00ff */
[----:B------:R-:W-:-:S02]  /*1420*/  CS2R R90, SRZ ;  /* 0x00000000005a7805 */ /* 0x000fc4000001ff00 */
[----:B------:R-:W-:Y:S01]  /*1430*/  CS2R R88, SRZ ;  /* 0x0000000000587805 */ /* 0x000fe2000001ff00 */
[----:B------:R-:W-:-:S04]  /*1440*/  UIADD3 UR4, -UR37, URZ, URZ ;  /* 0x0000003f25047290 */ /* 0x000fc8000fffe13f */
[----:B------:R-:W-:Y:S01]  /*1450*/  UIMAD UR39, UR39, UR4, UR10 ;  /* 0x00000004272772a4 */ /* 0x000fe2000f8e020a */
[----:B------:R-:W-:Y:S11]  /*1460*/  @!P1 BRA `(.L_x_2255) ;  /* 0x00000078007c9947 */ /* 0x000ff60003800000 */
        /* <DEDUP_REMOVED lines=31> */
.L_x_2256:
        /* <DEDUP_REMOVED lines=9> */
.L_x_2404:
[----:B------:R-:W-:Y:S05]  /*16f0*/  @!P0 BRA `(.L_x_2258) ;  /* 0x0000000000048947 */ /* 0x000fea0003800000 */
[----:B------:R-:W-:Y:S01]  /*1700*/  BPT.TRAP 0x1 ;  /* 0x000000040000795c */ /* 0x000fe20000300000 */
.L_x_2258:
[----:B0-----:R-:W-:Y:S02]  /*1710*/  IMAD.U32 R3, RZ, RZ, UR42 ;  /* 0x0000002aff037e24 */ /* 0x001fe4000f8e00ff */
[----:B------:R-:W-:-:S03]  /*1720*/  IMAD.U32 R0, RZ, RZ, UR43 ;  /* 0x0000002bff007e24 */ /* 0x000fc6000f8e00ff */
[----:B------:R-:W-:Y:S02]  /*1730*/  LEA R3, R3, UR41, 0x3 ;  /* 0x0000002903037c11 */ /* 0x000fe4000f8e18ff */
[----:B------:R-:W-:-:S04]  /*1740*/  SHF.L.U32 R0, R0, 0x1f, RZ ;  /* 0x0000001f00007819 */ /* 0x000fc800000006ff */
[----:B------:R0:W1:Y:S01]  /*1750*/  SYNCS.PHASECHK.TRANS64.TRYWAIT P2, [R3+URZ+0x28830], R0 ;  /* 0x02883000030075a7 */ /* 0x000062000804017f */
[----:B------:R-:W-:Y:S05]  /*1760*/  @!P0 BRA `(.L_x_2259) ;  /* 0x0000000000048947 */ /* 0x000fea0003800000 */
[----:B------:R-:W-:Y:S01]  /*1770*/  BPT.TRAP 0x1 ;  /* 0x000000040000795c */ /* 0x000fe20000300000 */
.L_x_2259:
[----:B------:R-:W2:Y:S02]  /*1780*/  S2R R4, SR_TID.X ;  /* 0x0000000000047919 */ /* 0x000ea40000002100 */
[----:B--2---:R-:W-:Y:S01]  /*1790*/  LOP3.LUT P1, RZ, R4, 0x7f, RZ, 0xc0, !PT ;  /* 0x0000007f04ff7812 */ /* 0x004fe2000782c0ff */
[----:B-1----:R-:W-:-:S12]  /*17a0*/  @P2 BRA `(.L_x_2260) ;  /* 0x0000000000082947 */ /* 0x002fd80003800000 */
[----:B------:R-:W1:Y:S02]  /*17b0*/  SYNCS.PHASECHK.TRANS64.TRYWAIT P2, [R3+URZ+0x28830], R0 ;  /* 0x02883000030075a7 */ /* 0x000e64000804017f */
[----:B-1----:R-:W-:Y:S05]  /*17c0*/  @!P2 BRA `(.L_x_2261) ;  /* 0x000000d80060a947 */ /* 0x002fea0003800000 */
.L_x_2260:
[----:B------:R-:W-:Y:S05]  /*17d0*/  WARPSYNC.ALL ;  /* 0x0000000000007948 */ /* 0x000fea0003800000 */
[----:B------:R-:W-:Y:S01]  /*17e0*/  UIADD3 UR4, UR41, 0x18400, URZ ;  /* 0x0001840029047890 */ /* 0x000fe2000fffe03f */
[----:B------:R-:W-:Y:S01]  /*17f0*/  WARPGROUP.ARRIVE ;  /* 0x00000000000079c5 */ /* 0x000fe20000000000 */
[----:B------:R-:W-:Y:S01]  /*1800*/  ULOP3.LUT UR32, UR51, 0x10000, URZ, 0xfc, !UPT ;  /* 0x0001000033207892 */ /* 0x000fe2000f8efc3f */
[----:B01----:R-:W-:Y:S01]  /*1810*/  VIADD R0, R17, UR36 ;  /* 0x0000002411007c36 */ /* 0x003fe20008000000 */
[----:B------:R-:W-:Y:S01]  /*1820*/  USHF.R.U32.HI UR4, URZ, 0x4, UR4 ;  /* 0x000000043f047899 */ /* 0x000fe20008011604 */
[----:B------:R-:W-:Y:S01]  /*1830*/  @!P1 VIADD R3, R3, 0x28840 ;  /* 0x0002884003039836 */ /* 0x000fe20000000000 */
[----:B------:R-:W-:Y:S01]  /*1840*/  UMOV UR33, 0x40000040 ;  /* 0x4000004000217882 */ /* 0x000fe20000000000 */
[----:B------:R-:W-:Y:S01]  /*1850*/  UMOV UR35, 0x40000040 ;  /* 0x4000004000237882 */ /* 0x000fe20000000000 */
[----:B------:R-:W-:Y:S01]  /*1860*/  ULOP3.LUT UR4, UR4, 0x3fff, URZ, 0xc0, !UPT ;  /* 0x00003fff04047892 */ /* 0x000fe2000f8ec03f */
[----:B------:R-:W-:Y:S01]  /*1870*/  IMAD.MOV.U32 R6, RZ, RZ, R0 ;  /* 0x000000ffff067224 */ /* 0x000fe200078e0000 */
[----:B------:R-:W-:Y:S01]  /*1880*/  UMOV UR5, 0x40000040 ;  /* 0x4000004000057882 */ /* 0x000fe20000000000 */
[----:B------:R-:W-:Y:S01]  /*1890*/  UMOV UR7, 0x40000040 ;  /* 0x4000004000077882 */ /* 0x000fe20000000000 */
[----:B------:R-:W-:Y:S01]  /*18a0*/  ULOP3.LUT UR48, UR4, 0x10000, URZ, 0xfc, !UPT ;  /* 0x0001000004307892 */ /* 0x000fe2000f8efc3f */
[----:B------:R-:W-:Y:S01]  /*18b0*/  @!P1 PRMT R3, RZ, 0x654, R3 ;  /* 0x00000654ff039816 */ /* 0x000fe20000000003 */
[----:B------:R-:W-:Y:S01]  /*18c0*/  UIADD3 UR4, UR32, 0x2, URZ ;  /* 0x0000000220047890 */ /* 0x000fe2000fffe03f */
[----:B------:R-:W-:Y:S01]  /*18d0*/  CS2R R150, SRZ ;  /* 0x0000000000967805 */ /* 0x000fe2000001ff00 */
[----:B------:R-:W-:Y:S01]  /*18e0*/  ULEA UR34, UR42, UR48, 0xb ;  /* 0x000000302a227291 */ /* 0x000fe2000f8e583f */
[----:B------:R-:W-:Y:S01]  /*18f0*/  CS2R R148, SRZ ;  /* 0x0000000000947805 */ /* 0x000fe2000001ff00 */
[----:B------:R-:W-:Y:S01]  /*1900*/  UIADD3 UR8, UR32, 0x4, URZ ;  /* 0x0000000420087890 */ /* 0x000fe2000fffe03f */
[----:B------:R-:W-:Y:S01]  /*1910*/  CS2R R146, SRZ ;  /* 0x0000000000927805 */ /* 0x000fe2000001ff00 */
[----:B------:R-:W-:Y:S01]  /*1920*/  UIADD3 UR6, UR34, 0x2, URZ ;  /* 0x0000000222067890 */ /* 0x000fe2000fffe03f */
[----:B------:R-:W-:Y:S01]  /*1930*/  CS2R R144, SRZ ;  /* 0x0000000000907805 */ /* 0x000fe2000001ff00 */
[----:B------:R-:W-:Y:S01]  /*1940*/  UIADD3 UR10, UR34, 0x4, URZ ;  /* 0x00000004220a7890 */ /* 0x000fe2000fffe03f */
[----:B------:R-:W-:Y:S01]  /*1950*/  CS2R R142, SRZ ;  /* 0x00000000008e7805 */ /* 0x000fe2000001ff00 */
[----:B------:R-:W-:Y:S01]  /*1960*/  UMOV UR9, 0x40000040 ;  /* 0x4000004000097882 */ /* 0x000fe20000000000 */
[----:B------:R-:W-:Y:S01]  /*1970*/  HGMMA.64x128x16.F32.BF16 R24, gdesc[UR32], RZ, !UPT, gsb0 ;  /* 0x01e00000201879f0 */ /* 0x000fe2000c0018ff */
[----:B------:R-:W-:Y:S01]  /*1980*/  UMOV UR11, 0x40000040 ;  /* 0x40000040000b7882 */ /* 0x000fe20000000000 */
[----:B------:R-:W-:Y:S01]  /*1990*/  UIADD3 UR12, UR32, 0x6, URZ ;  /* 0x00000006200c7890 */ /* 0x000fe2000fffe03f */
[----:B------:R-:W-:Y:S01]  /*19a0*/  CS2R R140, SRZ ;  /* 0x00000000008c7805 */ /* 0x000fe2000001ff00 */
[----:B------:R-:W-:Y:S01]  /*19b0*/  UIADD3 UR14, UR34, 0x6, URZ ;  /* 0x00000006220e7890 */ /* 0x000fe2000fffe03f */
[----:B------:R-:W-:Y:S01]  /*19c0*/  CS2R R138, SRZ ;  /* 0x00000000008a7805 */ /* 0x000fe2000001ff00 */
[----:B------:R-:W-:Y:S01]  /*19d0*/  UMOV UR13, 0x40000040 ;  /* 0x40000040000d7882 */ /* 0x000fe20000000000 */
        /* <DEDUP_REMOVED lines=19> */
[----:B------:R-:W-:-:S02]  /*1b10*/  UIADD3 UR28, UR32, 0x406, URZ ;  /* 0x00000406201c7890 */ /* 0x000fc4000fffe03f */
[----:B------:R-:W-:Y:S01]  /*1b20*/  UIADD3 UR30, UR34, 0x406, URZ ;  /* 0x00000406221e7890 */ /* 0x000fe2000fffe03f */
[----:B------:R-:W-:Y:S01]  /*1b30*/  UMOV UR29, 0x40000040 ;  /* 0x40000040001d7882 */ /* 0x000fe20000000000 */
[----:B------:R-:W-:Y:S01]  /*1b40*/  UMOV UR31, 0x40000040 ;  /* 0x40000040001f7882 */ /* 0x000fe20000000000 */
[----:B------:R-:W-:Y:S01]  /*1b50*/  UIADD3 UR53, UR50, -0x2, URZ ;  /* 0xfffffffe32357890 */ /* 0x000fe2000fffe03f */
[----:B------:R-:W-:Y:S02]  /*1b60*/  WARPGROUP.DEPBAR.LE gsb0, 0x0 ;  /* 0x00008000000079c5 */ /* 0x000fe40000010000 */
[----:B------:R-:W-:-:S06]  /*1b70*/  WARPGROUP.ARRIVE ;  /* 0x00000000000079c5 */ /* 0x000fcc0000000000 */
[----:B------:R-:W-:Y:S01]  /*1b80*/  HGMMA.64x128x16.F32.BF16 R24, gdesc[UR4], R24, gsb0 ;  /* 0x01e00000041879f0 */ /* 0x000fe20008001818 */
[----:B------:R-:W-:Y:S02]  /*1b90*/  ULDC UR6, c[0x0][0x448] ;  /* 0x0001120000067ab9 */ /* 0x000fe40000000800 */
[----:B------:R-:W-:-:S06]  /*1ba0*/  UISETP.NE.AND UP0, UPT, UR6, 0x1, UPT ;  /* 0x000000010600788c */ /* 0x000fcc000bf05270 */
[----:B------:R-:W-:-:S05]  /*1bb0*/  PLOP3.LUT P2, PT, PT, PT, UP0, 0x80, 0x0 ;  /* 0x000000000000781c */ /* 0x000fca0003f4f008 */
[----:B------:R-:W-:-:S08]  /*1bc0*/  @UP0 ULDC UR6, c[0x0][0x44c] ;  /* 0x0001130000060ab9 */ /* 0x000fd00000000800 */
[----:B------:R-:W-:Y:S01]  /*1bd0*/  @P2 IMAD.HI.U32 R4, R0, UR6, RZ ;  /* 0x0000000600042c27 */ /* 0x000fe2000f8e00ff */
[----:B------:R-:W-:-:S04]  /*1be0*/  @UP0 ULDC UR6, c[0x0][0x450] ;  /* 0x0001140000060ab9 */ /* 0x000fc80000000800 */
[----:B------:R-:W-:Y:S01]  /*1bf0*/  @P2 SHF.R.U32.HI R6, RZ, UR6, R4 ;  /* 0x00000006ff062c19 */ /* 0x000fe20008011604 */
[----:B------:R-:W-:Y:S02]  /*1c00*/  UMOV UR6, 0xffffff80 ;  /* 0xffffff8000067882 */ /* 0x000fe40000000000 */
[----:B------:R-:W-:Y:S02]  /*1c10*/  UIMAD UR6, UR50, UR6, 0x80 ;  /* 0x00000080320674a4 */ /* 0x000fe4000f8e0206 */
[----:B------:R-:W0:Y:S02]  /*1c20*/  SHFL.IDX PT, R8, R6, 0x1, 0x1c1f ;  /* 0x003c1f0006087f89 */ /* 0x000e2400000e0000 */
[----:B------:R-:W-:Y:S02]  /*1c30*/  UIADD3 UR7, UR6, 0x1, URZ ;  /* 0x0000000106077890 */ /* 0x000fe4000fffe03f */
[----:B------:R-:W1:Y:S04]  /*1c40*/  SHFL.IDX PT, R6, R6, RZ, 0x1c1f ;  /* 0x001c1fff06067589 */ /* 0x000e6800000e0000 */
[----:B------:R-:W-:-:S04]  /*1c50*/  IMAD.U32 R5, RZ, RZ, UR7 ;  /* 0x00000007ff057e24 */ /* 0x000fc8000f8e00ff */
[----:B------:R-:W-:Y:S01]  /*1c60*/  IMAD R0, R16, -0x2, R5 ;  /* 0xfffffffe10007824 */ /* 0x000fe200078e0205 */
[----:B------:R-:W-:Y:S02]  /*1c70*/  WARPGROUP.DEPBAR.LE gsb0, 0x0 ;  /* 0x00008000000079c5 */ /* 0x000fe40000010000 */
[----:B------:R-:W-:-:S06]  /*1c80*/  WARPGROUP.ARRIVE ;  /* 0x00000000000079c5 */ /* 0x000fcc0000000000 */
[----:B------:R-:W-:Y:S01]  /*1c90*/  HGMMA.64x128x16.F32.BF16 R24, gdesc[UR8], R24, gsb0 ;  /* 0x01e00000081879f0 */ /* 0x000fe20008001818 */
[----:B------:R-:W-:Y:S01]  /*1ca0*/  ULDC UR11, c[0x0][0x2f0] ;  /* 0x0000bc00000b7ab9 */ /* 0x000fe20000000800 */
[----:B------:R-:W-:Y:S01]  /*1cb0*/  UMOV UR10, UR36 ;  /* 0x00000024000a7c82 */ /* 0x000fe20008000000 */
[----:B------:R-:W-:Y:S02]  /*1cc0*/  UIMAD UR6, UR49, UR11, UR6 ;  /* 0x0000000b310672a4 */ /* 0x000fe4000f8e0206 */
[----:B------:R-:W-:-:S04]  /*1cd0*/  IMAD.U32 R7, RZ, RZ, UR11 ;  /* 0x0000000bff077e24 */ /* 0x000fc8000f8e00ff */
[----:B------:R-:W-:Y:S02]  /*1ce0*/  IMAD R7, R7, UR49, R0 ;  /* 0x0000003107077c24 */ /* 0x000fe4000f8e0200 */
[----:B------:R-:W-:Y:S01]  /*1cf0*/  IMAD.U32 R5, RZ, RZ, UR6 ;  /* 0x00000006ff057e24 */ /* 0x000fe2000f8e00ff */
[----:B------:R-:W-:-:S03]  /*1d00*/  ULDC UR6, c[0x0][0x988] ;  /* 0x0002620000067ab9 */ /* 0x000fc60000000800 */
[----:B------:R-:W-:Y:S01]  /*1d10*/  IMAD R4, R16, -0x2, R5 ;  /* 0xfffffffe10047824 */ /* 0x000fe200078e0205 */
[----:B------:R-:W-:Y:S02]  /*1d20*/  WARPGROUP.DEPBAR.LE gsb0, 0x0 ;  /* 0x00008000000079c5 */ /* 0x000fe40000010000 */
[----:B------:R-:W-:-:S06]  /*1d30*/  WARPGROUP.ARRIVE ;  /* 0x00000000000079c5 */ /* 0x000fcc0000000000 */
[----:B------:R-:W-:Y:S01]  /*1d40*/  HGMMA.64x128x16.F32.BF16 R24, gdesc[UR12], R24, gsb0 ;  /* 0x01e000000c1879f0 */ /* 0x000fe20008001818 */
[----:B------:R-:W-:Y:S02]  /*1d50*/  ULDC UR14, c[0x0][0x288] ;  /* 0x0000a200000e7ab9 */ /* 0x000fe40000000800 */
[----:B0-----:R-:W-:Y:S01]  /*1d60*/  IADD3 R5, R8, -UR14, R7 ;  /* 0x8000000e08057c10 */ /* 0x001fe2000fffe007 */
[----:B------:R-:W-:Y:S01]  /*1d70*/  VIADD R7, R7, -UR14 ;  /* 0x8000000e07077c36 */ /* 0x000fe20008000000 */
[----:B------:R-:W-:Y:S02]  /*1d80*/  UIMAD UR11, UR49, UR11, -UR14 ;  /* 0x0000000b310b72a4 */ /* 0x000fe4000f8e0a0e */
[----:B------:R-:W-:Y:S01]  /*1d90*/  VIMNMX R5, R4, R5, PT ;  /* 0x0000000504057248 */ /* 0x000fe20003fe0100 */
[----:B------:R-:W-:Y:S01]  /*1da0*/  @UP0 ULDC UR14, c[0x0][0x450] ;  /* 0x00011400000e0ab9 */ /* 0x000fe20000000800 */
[----:B-1----:R-:W-:Y:S02]  /*1db0*/  VIADDMNMX R7, R6, R7, R4, PT ;  /* 0x0000000706077246 */ /* 0x002fe40003800104 */
[----:B------:R-:W-:-:S02]  /*1dc0*/  ISETP.GT.AND P3, PT, R5, RZ, PT ;  /* 0x000000ff0500720c */ /* 0x000fc40003f64270 */
[C---:B------:R-:W-:Y:S02]  /*1dd0*/  ISETP.GT.AND P4, PT, R5.reuse, 0x1, PT ;  /* 0x000000010500780c */ /* 0x040fe40003f84270 */
[----:B------:R-:W-:Y:S01]  /*1de0*/  ISETP.GT.AND P5, PT, R5, 0x8, PT ;  /* 0x000000080500780c */ /* 0x000fe20003fa4270 */
        /* <DEDUP_REMOVED lines=13> */
[----:B------:R-:W-:Y:S01]  /*1ec0*/  FSEL R9, R26, -INF , P3 ;  /* 0xff8000001a097808 */ /* 0x000fe20001800000 */
[----:B------:R0:W-:Y:S01]  /*1ed0*/  @!P1 SYNCS.ARRIVE.TRANS64.RED.A1T0 RZ, [R3+URZ], RZ ;  /* 0x000000ff03ff99a7 */ /* 0x0001e2000810043f */
[----:B------:R-:W-:Y:S02]  /*1ee0*/  FSEL R27, R27, -INF , P4 ;  /* 0xff8000001b1b7808 */ /* 0x000fe40002000000 */
[----:B------:R-:W-:Y:S02]  /*1ef0*/  ISETP.GT.AND P3, PT, R5, 0x9, PT ;  /* 0x000000090500780c */ /* 0x000fe40003f64270 */
[----:B------:R-:W-:-:S02]  /*1f00*/  FSEL R11, R30, -INF , P5 ;  /* 0xff8000001e0b7808 */ /* 0x000fc40002800000 */
[----:B------:R-:W-:Y:S02]  /*1f10*/  FMNMX.FTZ R0, R9, R27, !PT ;  /* 0x0000001b09007209 */ /* 0x000fe40007810000 */
[----:B------:R-:W-:Y:S02]  /*1f20*/  ISETP.GT.AND P4, PT, R5, 0x10, PT ;  /* 0x000000100500780c */ /* 0x000fe40003f84270 */
[----:B------:R-:W-:Y:S02]  /*1f30*/  FSEL R31, R31, -INF , P3 ;  /* 0xff8000001f1f7808 */ /* 0x000fe40001800000 */
[----:B------:R-:W-:Y:S02]  /*1f40*/  FMNMX.FTZ R0, R11, R0, !PT ;  /* 0x000000000b007209 */ /* 0x000fe40007810000 */
        /* <DEDUP_REMOVED lines=81> */
[----:B------:R-:W-:Y:S02]  /*2460*/  FSEL R87, R87, -INF , P3 ;  /* 0xff80000057577808 */ /* 0x000fe40001800000 */
[----:B------:R-:W-:Y:S02]  /*2470*/  FMNMX.FTZ R0, R125, R0, !PT ;  /* 0x000000007d007209 */ /* 0x000fe40007810000 */
[----:B------:R-:W-:Y:S02]  /*2480*/  ISETP.GT.AND P4, PT, R7, 0x1, PT ;  /* 0x000000010700780c */ /* 0x000fe40003f84270 */
[----:B------:R-:W-:Y:S01]  /*2490*/  FMNMX.FTZ R8, R87, R0, !PT ;  /* 0x0000000057087209 */ /* 0x000fe20007810000 */
[----:B------:R-:W-:Y:S01]  /*24a0*/  IMAD.U32 R0, RZ, RZ, UR6 ;  /* 0x00000006ff007e24 */ /* 0x000fe2000f8e00ff */
[----:B------:R-:W-:Y:S01]  /*24b0*/  ISETP.GT.AND P5, PT, R7, 0x8, PT ;  /* 0x000000080700780c */ /* 0x000fe20003fa4270 */
[----:B------:R-:W-:Y:S01]  /*24c0*/  @UP0 ULDC UR6, c[0x0][0x44c] ;  /* 0x0001130000060ab9 */ /* 0x000fe20000000800 */
[----:B------:R-:W-:Y:S01]  /*24d0*/  FSEL R25, R25, -INF , P4 ;  /* 0xff80000019197808 */ /* 0x000fe20002000000 */
[----:B------:R-:W1:Y:S01]  /*24e0*/  SHFL.BFLY PT, R5, R8, 0x2, 0x1f ;  /* 0x0c401f0008057f89 */ /* 0x000e6200000e0000 */
[----:B------:R-:W-:Y:S01]  /*24f0*/  FSEL R13, R28, -INF , P5 ;  /* 0xff8000001c0d7808 */ /* 0x000fe20002800000 */
[----:B------:R-:W-:Y:S01]  /*2500*/  UIMAD.WIDE.U32 UR6, UR36, UR6, URZ ;  /* 0x00000006240672a5 */ /* 0x000fe2000f8e003f */
[----:B------:R-:W-:-:S03]  /*2510*/  ISETP.GT.AND P4, PT, R7, 0x10, PT ;  /* 0x000000100700780c */ /* 0x000fc60003f84270 */
[----:B------:R-:W-:Y:S01]  /*2520*/  @UP0 USHF.R.U32.HI UR10, URZ, UR14, UR7 ;  /* 0x0000000e3f0a0299 */ /* 0x000fe20008011607 */
[----:B------:R-:W-:Y:S02]  /*2530*/  FSEL R15, R32, -INF , P4 ;  /* 0xff800000200f7808 */ /* 0x000fe40002000000 */
[----:B------:R-:W-:Y:S01]  /*2540*/  ISETP.GT.AND P4, PT, R7, 0x18, PT ;  /* 0x000000180700780c */ /* 0x000fe20003f84270 */
[----:B------:R-:W-:-:S04]  /*2550*/  UIADD3 UR11, UR11, UR10, URZ ;  /* 0x0000000a0b0b7290 */ /* 0x000fc8000fffe03f */
[----:B------:R-:W-:-:S04]  /*2560*/  USHF.R.S32.HI UR6, URZ, 0x1f, UR11 ;  /* 0x0000001f3f067899 */ /* 0x000fc8000801140b */
[----:B------:R-:W-:-:S04]  /*2570*/  ULEA.HI UR6, UR6, UR11, URZ, 0x7 ;  /* 0x0000000b06067291 */ /* 0x000fc8000f8f383f */
[----:B------:R-:W-:Y:S01]  /*2580*/  USHF.R.S32.HI UR6, URZ, 0x7, UR6 ;  /* 0x000000073f067899 */ /* 0x000fe20008011406 */
[----:B-1----:R-:W-:-:S03]  /*2590*/  FMNMX.FTZ R10, R8, R5, !PT ;  /* 0x00000005080a7209 */ /* 0x002fc60007810000 */
[----:B------:R-:W-:Y:S02]  /*25a0*/  UISETP.LT.AND UP1, UPT, URZ, UR6, UPT ;  /* 0x000000063f00728c */ /* 0x000fe4000bf21270 */
[----:B------:R-:W1:Y:S02]  /*25b0*/  SHFL.BFLY PT, R5, R10, 0x1, 0x1f ;  /* 0x0c201f000a057f89 */ /* 0x000e6400000e0000 */
[----:B------:R-:W-:-:S04]  /*25c0*/  USEL UR51, URZ, UR6, !UP1 ;  /* 0x000000063f337287 */ /* 0x000fc8000c800000 */
[----:B------:R-:W-:Y:S01]  /*25d0*/  UISETP.GE.AND UP1, UPT, UR53, UR51, UPT ;  /* 0x000000333500728c */ /* 0x000fe2000bf26270 */
[----:B-1----:R-:W-:-:S04]  /*25e0*/  FMNMX.FTZ R5, R10, R5, !PT ;  /* 0x000000050a057209 */ /* 0x002fc80007810000 */
[C---:B------:R-:W-:Y:S01]  /*25f0*/  FSETP.NEU.FTZ.AND P3, PT, R5.reuse, -INF , PT ;  /* 0xff8000000500780b */ /* 0x040fe20003f7d000 */
[----:B------:R-:W-:-:S05]  /*2600*/  FMUL.FTZ R12, R5, R0 ;  /* 0x00000000050c7220 */ /* 0x000fca0000410000 */
[----:B------:R-:W-:Y:S02]  /*2610*/  FSEL R30, R12, RZ, P3 ;  /* 0x000000ff0c1e7208 */ /* 0x000fe40001800000 */
[----:B------:R-:W-:-:S03]  /*2620*/  ISETP.GT.AND P3, PT, R7, RZ, PT ;  /* 0x000000ff0700720c */ /* 0x000fc60003f64270 */
[-CC-:B------:R-:W-:Y:S01]  /*2630*/  FFMA.FTZ R183, R11, R0.reuse, -R30.reuse ;  /* 0x000000000bb77223 */ /* 0x180fe2000001081e */
[----:B------:R-:W-:Y:S01]  /*2640*/  FSEL R11, R24, -INF , P3 ;  /* 0xff800000180b7808 */ /* 0x000fe20001800000 */
[-CC-:B------:R-:W-:Y:S01]  /*2650*/  FFMA.FTZ R177, R21, R0.reuse, -R30.reuse ;  /* 0x0000000015b17223 */ /* 0x180fe2000001081e */
[----:B------:R-:W-:Y:S01]  /*2660*/  ISETP.GT.AND P3, PT, R7, 0x9, PT ;  /* 0x000000090700780c */ /* 0x000fe20003f64270 */
[-CC-:B------:R-:W-:Y:S01]  /*2670*/  FFMA.FTZ R27, R27, R0.reuse, -R30.reuse ;  /* 0x000000001b1b7223 */ /* 0x180fe2000001081e */
[----:B------:R-:W-:Y:S01]  /*2680*/  FMNMX.FTZ R8, R11, R25, !PT ;  /* 0x000000190b087209 */ /* 0x000fe20007810000 */
[--C-:B------:R-:W-:Y:S01]  /*2690*/  FFMA.FTZ R6, R31, R0, -R30.reuse ;  /* 0x000000001f067223 */ /* 0x100fe2000001081e */
[----:B------:R-:W-:Y:S01]  /*26a0*/  FSEL R29, R29, -INF , P3 ;  /* 0xff8000001d1d7808 */ /* 0x000fe20001800000 */
[----:B------:R1:W-:Y:S01]  /*26b0*/  MUFU.EX2 R4, R27 ;  /* 0x0000001b00047308 */ /* 0x0003e20000000800 */
[----:B------:R-:W-:Y:S01]  /*26c0*/  FMNMX.FTZ R8, R13, R8, !PT ;  /* 0x000000080d087209 */ /* 0x000fe20007810000 */
[-CC-:B------:R-:W-:Y:S01]  /*26d0*/  FFMA.FTZ R35, R35, R0.reuse, -R30.reuse ;  /* 0x0000000023237223 */ /* 0x180fe2000001081e */
[----:B------:R-:W-:Y:S01]  /*26e0*/  ISETP.GT.AND P3, PT, R7, 0x11, PT ;  /* 0x000000110700780c */ /* 0x000fe20003f64270 */
[--C-:B------:R-:W-:Y:S01]  /*26f0*/  FFMA.FTZ R39, R39, R0, -R30.reuse ;  /* 0x0000000027277223 */ /* 0x100fe2000001081e */
[----:B------:R-:W-:Y:S01]  /*2700*/  FMNMX.FTZ R8, R29, R8, !PT ;  /* 0x000000081d087209 */ /* 0x000fe20007810000 */
[-CC-:B------:R-:W-:Y:S01]  /*2710*/  FFMA.FTZ R181, R9, R0.reuse, -R30.reuse ;  /* 0x0000000009b57223 */ /* 0x180fe2000001081e */
[----:B------:R-:W-:Y:S01]  /*2720*/  FSEL R33, R33, -INF , P3 ;  /* 0xff80000021217808 */ /* 0x000fe20001800000 */
[--C-:B------:R-:W-:Y:S01]  /*2730*/  FFMA.FTZ R9, R43, R0, -R30.reuse ;  /* 0x000000002b097223 */ /* 0x100fe2000001081e */
[----:B------:R-:W-:Y:S01]  /*2740*/  FMNMX.FTZ R8, R15, R8, !PT ;  /* 0x000000080f087209 */ /* 0x000fe20007810000 */
[----:B------:R-:W-:Y:S01]  /*2750*/  MUFU.EX2 R183, R183 ;  /* 0x000000b700b77308 */ /* 0x000fe20000000800 */
[----:B------:R-:W-:Y:S01]  /*2760*/  ISETP.GT.AND P3, PT, R7, 0x19, PT ;  /* 0x000000190700780c */ /* 0x000fe20003f64270 */
[-CC-:B------:R-:W-:Y:S01]  /*2770*/  FFMA.FTZ R179, R89, R0.reuse, -R30.reuse ;  /* 0x0000000059b37223 */ /* 0x180fe2000001081e */
[----:B------:R-:W-:Y:S01]  /*2780*/  FSEL R21, R36, -INF , P4 ;  /* 0xff80000024157808 */ /* 0x000fe20002000000 */
[--C-:B------:R-:W-:Y:S01]  /*2790*/  FFMA.FTZ R173, R91, R0, -R30.reuse ;  /* 0x000000005bad7223 */ /* 0x100fe2000001081e */
[----:B------:R-:W-:Y:S01]  /*27a0*/  FMNMX.FTZ R10, R33, R8, !PT ;  /* 0x00000008210a7209 */ /* 0x000fe20007810000 */
[-CC-:B------:R-:W-:Y:S01]  /*27b0*/  FFMA.FTZ R175, R93, R0.reuse, -R30.reuse ;  /* 0x000000005daf7223 */ /* 0x180fe2000001081e */
[----:B------:R-:W-:Y:S01]  /*27c0*/  ISETP.GT.AND P4, PT, R7, 0x20, PT ;  /* 0x000000200700780c */ /* 0x000fe20003f84270 */
[----:B------:R-:W-:Y:S01]  /*27d0*/  MUFU.EX2 R8, R35 ;  /* 0x0000002300087308 */ /* 0x000fe20000000800 */
[----:B------:R-:W-:Y:S01]  /*27e0*/  FSEL R37, R37, -INF , P3 ;  /* 0xff80000025257808 */ /* 0x000fe20001800000 */
[--C-:B------:R-:W-:Y:S01]  /*27f0*/  FFMA.FTZ R95, R95, R0, -R30.reuse ;  /* 0x000000005f5f7223 */ /* 0x100fe2000001081e */
[----:B------:R-:W-:Y:S01]  /*2800*/  FMNMX.FTZ R10, R21, R10, !PT ;  /* 0x0000000a150a7209 */ /* 0x000fe20007810000 */
[-CC-:B------:R-:W-:Y:S01]  /*2810*/  FFMA.FTZ R169, R97, R0.reuse, -R30.reuse ;  /* 0x0000000061a97223 */ /* 0x180fe2000001081e */
[----:B------:R-:W-:Y:S01]  /*2820*/  ISETP.GT.AND P3, PT, R7, 0x21, PT ;  /* 0x000000210700780c */ /* 0x000fe20003f64270 */
[--C-:B------:R-:W-:Y:S01]  /*2830*/  FFMA.FTZ R99, R99, R0, -R30.reuse ;  /* 0x0000000063637223 */ /* 0x100fe2000001081e */
[----:B-1----:R-:W-:Y:S01]  /*2840*/  FSEL R27, R40, -INF , P4 ;  /* 0xff800000281b7808 */ /* 0x002fe20002000000 */
[----:B------:R-:W1:Y:S01]  /*2850*/  MUFU.EX2 R181, R181 ;  /* 0x000000b500b57308 */ /* 0x000e620000000800 */
[----:B------:R-:W-:Y:S01]  /*2860*/  FMNMX.FTZ R10, R37, R10, !PT ;  /* 0x0000000a250a7209 */ /* 0x000fe20007810000 */
[-CC-:B------:R-:W-:Y:S01]  /*2870*/  FFMA.FTZ R171, R101, R0.reuse, -R30.reuse ;  /* 0x0000000065ab7223 */ /* 0x180fe2000001081e */
[----:B------:R-:W-:Y:S01]  /*2880*/  ISETP.GT.AND P4, PT, R7, 0x28, PT ;  /* 0x000000280700780c */ /* 0x000fe20003f84270 */
        /* <DEDUP_REMOVED lines=10> */
[----:B------:R-:W-:Y:S01]  /*2930*/  FFMA.FTZ R111, R111, R0, -R30 ;  /* 0x000000006f6f7223 */ /* 0x000fe2000001081e */
[----:B------:R-:W-:Y:S01]  /*2940*/  ISETP.GT.AND P4, PT, R7, 0x30, PT ;  /* 0x000000300700780c */ /* 0x000fe20003f84270 */
[----:B------:R2:W-:Y:S01]  /*2950*/  MUFU.EX2 R10, R39 ;  /* 0x00000027000a7308 */ /* 0x0005e20000000800 */
[----:B------:R-:W-:Y:S01]  /*2960*/  FSEL R45, R45, -INF , P3 ;  /* 0xff8000002d2d7808 */ /* 0x000fe20001800000 */
[----:B-1----:R-:W-:Y:S01]  /*2970*/  FADD.FTZ R44, R181, R4 ;  /* 0x00000004b52c7221 */ /* 0x002fe20000010000 */
[----:B------:R-:W-:Y:S01]  /*2980*/  FMNMX.FTZ R12, R31, R12, !PT ;  /* 0x0000000c1f0c7209 */ /* 0x000fe20007810000 */
[-CC-:B------:R-:W-:Y:S01]  /*2990*/  FFMA.FTZ R113, R113, R0.reuse, -R30.reuse ;  /* 0x0000000071717223 */ /* 0x180fe2000001081e */
[----:B------:R-:W-:Y:S01]  /*29a0*/  ISETP.GT.AND P3, PT, R7, 0x31, PT ;  /* 0x000000310700780c */ /* 0x000fe20003f64270 */
[--C-:B------:R-:W-:Y:S01]  /*29b0*/  FFMA.FTZ R115, R115, R0, -R30.reuse ;  /* 0x0000000073737223 */ /* 0x100fe2000001081e */
[----:B------:R-:W-:Y:S01]  /*29c0*/  FSEL R35, R48, -INF , P4 ;  /* 0xff80000030237808 */ /* 0x000fe20002000000 */
[----:B------:R-:W-:Y:S01]  /*29d0*/  MUFU.EX2 R177, R177 ;  /* 0x000000b100b17308 */ /* 0x000fe20000000800 */
        /* <DEDUP_REMOVED lines=10> */
[----:B--2---:R-:W-:Y:S01]  /*2a80*/  FSEL R39, R52, -INF , P4 ;  /* 0xff80000034277808 */ /* 0x004fe20002000000 */
        /* <DEDUP_REMOVED lines=11> */
[----:B------:R-:W-:Y:S01]  /*2b40*/  FSEL R43, R56, -INF , P4 ;  /* 0xff800000382b7808 */ /* 0x000fe20002000000 */
[----:B------:R-:W-:Y:S01]  /*2b50*/  MUFU.EX2 R173, R173 ;  /* 0x000000ad00ad7308 */ /* 0x000fe20000000800 */
[----:B------:R-:W-:Y:S01]  /*2b60*/  FMNMX.FTZ R14, R53, R14, !PT ;  /* 0x0000000e350e7209 */ /* 0x000fe20007810000 */
[----:B------:R-:W-:Y:S01]  /*2b70*/  FFMA.FTZ R30, R87, R0, -R30 ;  /* 0x00000000571e7223 */ /* 0x000fe2000001081e */
[----:B------:R-:W-:-:S02]  /*2b80*/  ISETP.GT.AND P4, PT, R7, 0x48, PT ;  /* 0x000000480700780c */ /* 0x000fc40003f84270 */
[----:B------:R-:W-:Y:S02]  /*2b90*/  CS2R R104, SRZ ;  /* 0x0000000000687805 */ /* 0x000fe4000001ff00 */
[----:B------:R-:W-:Y:S02]  /*2ba0*/  FSEL R57, R57, -INF , P3 ;  /* 0xff80000039397808 */ /* 0x000fe40001800000 */
[----:B------:R-:W-:Y:S02]  /*2bb0*/  CS2R R100, SRZ ;  /* 0x0000000000647805 */ /* 0x000fe4000001ff00 */
[----:B------:R-:W-:Y:S01]  /*2bc0*/  FMNMX.FTZ R14, R43, R14, !PT ;  /* 0x0000000e2b0e7209 */ /* 0x000fe20007810000 */
[----:B------:R-:W-:Y:S01]  /*2bd0*/  MUFU.EX2 R175, R175 ;  /* 0x000000af00af7308 */ /* 0x000fe20000000800 */
[----:B------:R-:W-:Y:S02]  /*2be0*/  ISETP.GT.AND P3, PT, R7, 0x49, PT ;  /* 0x000000490700780c */ /* 0x000fe40003f64270 */
[----:B------:R-:W-:-:S02]  /*2bf0*/  CS2R R96, SRZ ;  /* 0x0000000000607805 */ /* 0x000fc4000001ff00 */
[----:B------:R-:W-:Y:S02]  /*2c00*/  FSEL R47, R60, -INF , P4 ;  /* 0xff8000003c2f7808 */ /* 0x000fe40002000000 */
[----:B------:R-:W-:Y:S02]  /*2c10*/  CS2R R92, SRZ ;  /* 0x00000000005c7805 */ /* 0x000fe4000001ff00 */
[----:B------:R-:W-:Y:S02]  /*2c20*/  FMNMX.FTZ R20, R57, R14, !PT ;  /* 0x0000000e39147209 */ /* 0x000fe40007810000 */
[----:B------:R-:W-:Y:S02]  /*2c30*/  CS2R R90, SRZ ;  /* 0x00000000005a7805 */ /* 0x000fe4000001ff00 */
[----:B------:R-:W-:Y:S01]  /*2c40*/  ISETP.GT.AND P4, PT, R7, 0x50, PT ;  /* 0x000000500700780c */ /* 0x000fe20003f84270 */
[----:B------:R1:W-:Y:S01]  /*2c50*/  MUFU.EX2 R14, R95 ;  /* 0x0000005f000e7308 */ /* 0x0003e20000000800 */
[----:B------:R-:W-:-:S02]  /*2c60*/  FSEL R61, R61, -INF , P3 ;  /* 0xff8000003d3d7808 */ /* 0x000fc40001800000 */
[----:B------:R-:W-:Y:S02]  /*2c70*/  CS2R R88, SRZ ;  /* 0x0000000000587805 */ /* 0x000fe4000001ff00 */
[----:B------:R-:W-:Y:S02]  /*2c80*/  FMNMX.FTZ R20, R47, R20, !PT ;  /* 0x000000142f147209 */ /* 0x000fe40007810000 */
[----:B------:R-:W-:Y:S02]  /*2c90*/  ISETP.GT.AND P3, PT, R7, 0x51, PT ;  /* 0x000000510700780c */ /* 0x000fe40003f64270 */
[----:B------:R-:W-:Y:S01]  /*2ca0*/  FSEL R51, R64, -INF , P4 ;  /* 0xff80000040337808 */ /* 0x000fe20002000000 */
[----:B------:R-:W-:Y:S01]  /*2cb0*/  MUFU.EX2 R169, R169 ;  /* 0x000000a900a97308 */ /* 0x000fe20000000800 */
[----:B------:R-:W-:Y:S02]  /*2cc0*/  FMNMX.FTZ R20, R61, R20, !PT ;  /* 0x000000143d147209 */ /* 0x000fe40007810000 */
[----:B-1----:R-:W-:-:S02]  /*2cd0*/  CS2R R94, SRZ ;  /* 0x00000000005e7805 */ /* 0x002fc4000001ff00 */
[----:B------:R-:W-:Y:S02]  /*2ce0*/  ISETP.GT.AND P4, PT, R7, 0x58, PT ;  /* 0x000000580700780c */ /* 0x000fe40003f84270 */
[----:B------:R-:W-:Y:S02]  /*2cf0*/  FSEL R65, R65, -INF , P3 ;  /* 0xff80000041417808 */ /* 0x000fe40001800000 */
[----:B------:R-:W-:Y:S01]  /*2d00*/  FMNMX.FTZ R20, R51, R20, !PT ;  /* 0x0000001433147209 */ /* 0x000fe20007810000 */
[----:B------:R-:W-:Y:S01]  /*2d10*/  MUFU.EX2 R171, R171 ;  /* 0x000000ab00ab7308 */ /* 0x000fe20000000800 */
[----:B------:R-:W-:Y:S02]  /*2d20*/  ISETP.GT.AND P3, PT, R7, 0x59, PT ;  /* 0x000000590700780c */ /* 0x000fe40003f64270 */
[----:B------:R-:W-:Y:S02]  /*2d30*/  FSEL R55, R68, -INF , P4 ;  /* 0xff80000044377808 */ /* 0x000fe40002000000 */
[----:B------:R-:W-:-:S02]  /*2d40*/  FMNMX.FTZ R24, R65, R20, !PT ;  /* 0x0000001441187209 */ /* 0x000fc40007810000 */
[----:B------:R-:W-:Y:S01]  /*2d50*/  ISETP.GT.AND P4, PT, R7, 0x60, PT ;  /* 0x000000600700780c */ /* 0x000fe20003f84270 */
[----:B------:R1:W-:Y:S01]  /*2d60*/  MUFU.EX2 R20, R99 ;  /* 0x0000006300147308 */ /* 0x0003e20000000800 */
[----:B------:R-:W-:Y:S02]  /*2d70*/  FSEL R69, R69, -INF , P3 ;  /* 0xff80000045457808 */ /* 0x000fe40001800000 */
[----:B------:R-:W-:Y:S02]  /*2d80*/  FMNMX.FTZ R24, R55, R24, !PT ;  /* 0x0000001837187209 */ /* 0x000fe40007810000 */
[----:B------:R-:W-:Y:S02]  /*2d90*/  ISETP.GT.AND P3, PT, R7, 0x61, PT ;  /* 0x000000610700780c */ /* 0x000fe40003f64270 */
[----:B------:R-:W-:Y:S01]  /*2da0*/  FSEL R59, R72, -INF , P4 ;  /* 0xff800000483b7808 */ /* 0x000fe20002000000 */
[----:B------:R-:W-:Y:S01]  /*2db0*/  MUFU.EX2 R153, R153 ;  /* 0x0000009900997308 */ /* 0x000fe20000000800 */
[----:B------:R-:W-:-:S02]  /*2dc0*/  FMNMX.FTZ R24, R69, R24, !PT ;  /* 0x0000001845187209 */ /* 0x000fc40007810000 */
[----:B-1----:R-:W-:Y:S02]  /*2dd0*/  CS2R R98, SRZ ;  /* 0x0000000000627805 */ /* 0x002fe4000001ff00 */
[----:B------:R-:W-:Y:S02]  /*2de0*/  ISETP.GT.AND P4, PT, R7, 0x68, PT ;  /* 0x000000680700780c */ /* 0x000fe40003f84270 */
[----:B------:R-:W-:Y:S02]  /*2df0*/  FSEL R73, R73, -INF , P3 ;  /* 0xff80000049497808 */ /* 0x000fe40001800000 */
[----:B------:R-:W-:Y:S01]  /*2e00*/  FMNMX.FTZ R24, R59, R24, !PT ;  /* 0x000000183b187209 */ /* 0x000fe20007810000 */
[----:B------:R1:W-:Y:S01]  /*2e10*/  MUFU.EX2 R32, R107 ;  /* 0x0000006b00207308 */ /* 0x0003e20000000800 */
[----:B------:R-:W-:Y:S02]  /*2e20*/  ISETP.GT.AND P3, PT, R7, 0x69, PT ;  /* 0x000000690700780c */ /* 0x000fe40003f64270 */
[----:B------:R-:W-:-:S02]  /*2e30*/  FSEL R63, R76, -INF , P4 ;  /* 0xff8000004c3f7808 */ /* 0x000fc40002000000 */
[----:B------:R-:W-:Y:S02]  /*2e40*/  FMNMX.FTZ R26, R73, R24, !PT ;  /* 0x00000018491a7209 */ /* 0x000fe40007810000 */
[----:B------:R-:W-:Y:S01]  /*2e50*/  ISETP.GT.AND P4, PT, R7, 0x70, PT ;  /* 0x000000700700780c */ /* 0x000fe20003f84270 */
[----:B------:R2:W-:Y:S01]  /*2e60*/  MUFU.EX2 R24, R103 ;  /* 0x0000006700187308 */ /* 0x0005e20000000800 */
[----:B------:R-:W-:Y:S02]  /*2e70*/  FSEL R77, R77, -INF , P3 ;  /* 0xff8000004d4d7808 */ /* 0x000fe40001800000 */
[----:B-1----:R-:W-:Y:S02]  /*2e80*/  CS2R R106, SRZ ;  /* 0x00000000006a7805 */ /* 0x002fe4000001ff00 */
[----:B------:R-:W-:Y:S02]  /*2e90*/  FMNMX.FTZ R26, R63, R26, !PT ;  /* 0x0000001a3f1a7209 */ /* 0x000fe40007810000 */
[----:B------:R-:W-:-:S02]  /*2ea0*/  ISETP.GT.AND P3, PT, R7, 0x71, PT ;  /* 0x000000710700780c */ /* 0x000fc40003f64270 */
[----:B------:R-:W-:Y:S01]  /*2eb0*/  FSEL R67, R80, -INF , P4 ;  /* 0xff80000050437808 */ /* 0x000fe20002000000 */
[----:B------:R-:W-:Y:S01]  /*2ec0*/  MUFU.EX2 R109, R109 ;  /* 0x0000006d006d7308 */ /* 0x000fe20000000800 */
[----:B------:R-:W-:Y:S02]  /*2ed0*/  FMNMX.FTZ R26, R77, R26, !PT ;  /* 0x0000001a4d1a7209 */ /* 0x000fe40007810000 */
[----:B--2---:R-:W-:Y:S02]  /*2ee0*/  CS2R R102, SRZ ;  /* 0x0000000000667805 */ /* 0x004fe4000001ff00 */
[----:B------:R-:W-:Y:S02]  /*2ef0*/  ISETP.GT.AND P4, PT, R7, 0x78, PT ;  /* 0x000000780700780c */ /* 0x000fe40003f84270 */
[----:B------:R-:W-:Y:S02]  /*2f00*/  FSEL R81, R81, -INF , P3 ;  /* 0xff80000051517808 */ /* 0x000fe40001800000 */
[----:B------:R-:W-:Y:S01]  /*2f10*/  FMNMX.FTZ R26, R67, R26, !PT ;  /* 0x0000001a431a7209 */ /* 0x000fe20007810000 */
[----:B------:R1:W2:Y:S01]  /*2f20*/  MUFU.EX2 R34, R111 ;  /* 0x0000006f00227308 */ /* 0x0002a20000000800 */
[----:B------:R-:W-:-:S02]  /*2f30*/  ISETP.GT.AND P3, PT, R7, 0x79, PT ;  /* 0x000000790700780c */ /* 0x000fc40003f64270 */
[----:B------:R-:W-:Y:S02]  /*2f40*/  FSEL R7, R84, -INF , P4 ;  /* 0xff80000054077808 */ /* 0x000fe40002000000 */
[----:B------:R-:W-:Y:S02]  /*2f50*/  FMNMX.FTZ R26, R81, R26, !PT ;  /* 0x0000001a511a7209 */ /* 0x000fe40007810000 */
[----:B------:R-:W-:Y:S01]  /*2f60*/  FSEL R85, R85, -INF , P3 ;  /* 0xff80000055557808 */ /* 0x000fe20001800000 */
[----:B------:R-:W-:Y:S01]  /*2f70*/  MUFU.EX2 R113, R113 ;  /* 0x0000007100717308 */ /* 0x000fe20000000800 */
[----:B------:R-:W-:Y:S02]  /*2f80*/  FMNMX.FTZ R26, R7, R26, !PT ;  /* 0x0000001a071a7209 */ /* 0x000fe40007810000 */
[----:B-1----:R-:W-:Y:S02]  /*2f90*/  CS2R R110, SRZ ;  /* 0x00000000006e7805 */ /* 0x002fe4000001ff00 */
[----:B------:R-:W-:-:S02]  /*2fa0*/  F2FP.BF16.F32.PACK_AB R181, R4, R181 ;  /* 0x000000b504b5723e */ /* 0x000fc400000010ff */
[----:B------:R-:W-:Y:S01]  /*2fb0*/  FMNMX.FTZ R26, R85, R26, !PT ;  /* 0x0000001a551a7209 */ /* 0x000fe20007810000 */
[----:B------:R1:W3:Y:S01]  /*2fc0*/  MUFU.EX2 R36, R115 ;  /* 0x0000007300247308 */ /* 0x0002e20000000800 */
[----:B--2---:R-:W-:-:S03]  /*2fd0*/  F2FP.BF16.F32.PACK_AB R155, R34, R109 ;  /* 0x0000006d229b723e */ /* 0x004fc600000010ff */
[----:B------:R-:W2:Y:S04]  /*2fe0*/  SHFL.BFLY PT, R9, R26, 0x2, 0x1f ;  /* 0x0c401f001a097f89 */ /* 0x000ea800000e0000 */
[----:B------:R-:W-:Y:S01]  /*2ff0*/  MUFU.EX2 R117, R117 ;  /* 0x0000007500757308 */ /* 0x000fe20000000800 */
[----:B-1----:R-:W-:-:S07]  /*3000*/  CS2R R114, SRZ ;  /* 0x0000000000727805 */ /* 0x002fce000001ff00 */
[----:B------:R-:W1:Y:S01]  /*3010*/  MUFU.EX2 R38, R71 ;  /* 0x0000004700267308 */ /* 0x000e620000000800 */
[----:B---3--:R-:W-:-:S07]  /*3020*/  F2FP.BF16.F32.PACK_AB R157, R36, R113 ;  /* 0x00000071249d723e */ /* 0x008fce00000010ff */
[----:B------:R-:W-:Y:S01]  /*3030*/  MUFU.EX2 R119, R119 ;  /* 0x0000007700777308 */ /* 0x000fe20000000800 */
[----:B--2---:R-:W-:-:S05]  /*3040*/  FMNMX.FTZ R28, R26, R9, !PT ;  /* 0x000000091a1c7209 */ /* 0x004fca0007810000 */
[----:B------:R-:W2:Y:S02]  /*3050*/  SHFL.BFLY PT, R9, R28, 0x1, 0x1f ;  /* 0x0c201f001c097f89 */ /* 0x000ea400000e0000 */
[----:B------:R-:W3:Y:S01]  /*3060*/  MUFU.EX2 R40, R75 ;  /* 0x0000004b00287308 */ /* 0x000ee20000000800 */
[----:B-1----:R-:W-:-:S07]  /*3070*/  F2FP.BF16.F32.PACK_AB R159, R38, R117 ;  /* 0x00000075269f723e */ /* 0x002fce00000010ff */
[----:B------:R-:W-:Y:S08]  /*3080*/  MUFU.EX2 R121, R121 ;  /* 0x0000007900797308 */ /* 0x000ff00000000800 */
[----:B------:R-:W1:Y:S01]  /*3090*/  MUFU.EX2 R42, R79 ;  /* 0x0000004f002a7308 */ /* 0x000e620000000800 */
[----:B---3--:R-:W-:Y:S02]  /*30a0*/  F2FP.BF16.F32.PACK_AB R161, R40, R119 ;  /* 0x0000007728a1723e */ /* 0x008fe400000010ff */
[----:B--2---:R-:W-:-:S05]  /*30b0*/  FMNMX.FTZ R9, R28, R9, !PT ;  /* 0x000000091c097209 */ /* 0x004fca0007810000 */
[----:B------:R-:W-:Y:S01]  /*30c0*/  MUFU.EX2 R123, R123 ;  /* 0x0000007b007b7308 */ /* 0x000fe20000000800 */
[C---:B------:R-:W-:Y:S01]  /*30d0*/  FSETP.NEU.FTZ.AND P3, PT, R9.reuse, -INF , PT ;  /* 0xff8000000900780b */ /* 0x040fe20003f7d000 */
[----:B------:R-:W-:-:S06]  /*30e0*/  FMUL.FTZ R26, R9, R0 ;  /* 0x00000000091a7220 */ /* 0x000fcc0000410000 */
[----:B------:R-:W-:Y:S01]  /*30f0*/  MUFU.EX2 R28, R83 ;  /* 0x00000053001c7308 */ /* 0x000fe20000000800 */
[----:B------:R-:W-:Y:S02]  /*3100*/  FSEL R26, R26, RZ, P3 ;  /* 0x000000ff1a1a7208 */ /* 0x000fe40001800000 */
[----:B------:R-:W-:Y:S02]  /*3110*/  PLOP3.LUT P3, PT, PT, PT, UP1, 0x80, 0x0 ;  /* 0x000000000000781c */ /* 0x000fe40003f6f018 */
[----:B-1----:R-:W-:Y:S01]  /*3120*/  F2FP.BF16.F32.PACK_AB R163, R42, R121 ;  /* 0x000000792aa3723e */ /* 0x002fe200000010ff */
[-CC-:B------:R-:W-:Y:S01]  /*3130*/  FFMA.FTZ R11, R11, R0.reuse, -R26.reuse ;  /* 0x000000000b0b7223 */ /* 0x180fe2000001081a */
        /* <DEDUP_REMOVED lines=30> */
[----:B--2---:R-:W-:Y:S01]  /*3320*/  FADD.FTZ R44, R11, R180 ;  /* 0x000000b40b2c7221 */ /* 0x004fe20000010000 */
[-CC-:B------:R-:W-:Y:S01]  /*3330*/  FFMA.FTZ R55, R55, R0.reuse, -R26.reuse ;  /* 0x0000000037377223 */ /* 0x180fe2000001081a */
[-CC-:B------:R-:W-:Y:S01]  /*3340*/  FFMA.FTZ R69, R69, R0.reuse, -R26.reuse ;  /* 0x0000000045457223 */ /* 0x180fe2000001081a */
[----:B------:R-:W-:Y:S01]  /*3350*/  FADD.FTZ R46, R10, R25 ;  /* 0x000000190a2e7221 */ /* 0x000fe20000010000 */
[-CC-:B------:R-:W-:Y:S01]  /*3360*/  FFMA.FTZ R59, R59, R0.reuse, -R26.reuse ;  /* 0x000000003b3b7223 */ /* 0x180fe2000001081a */
[-C--:B------:R-:W-:Y:S01]  /*3370*/  FFMA.FTZ R73, R73, R0.reuse, -R26 ;  /* 0x0000000049497223 */ /* 0x080fe2000001081a */
[----:B------:R-:W2:Y:S01]  /*3380*/  MUFU.EX2 R15, R15 ;  /* 0x0000000f000f7308 */ /* 0x000ea20000000800 */
[----:B-1----:R-:W-:Y:S01]  /*3390*/  FADD.FTZ R25, R13, R44 ;  /* 0x0000002c0d197221 */ /* 0x002fe20000010000 */
[----:B---3--:R-:W-:Y:S01]  /*33a0*/  FADD.FTZ R29, R173, R46 ;  /* 0x0000002ead1d7221 */ /* 0x008fe20000010000 */
[-CC-:B------:R-:W-:Y:S01]  /*33b0*/  FFMA.FTZ R63, R63, R0.reuse, -R26.reuse ;  /* 0x000000003f3f7223 */ /* 0x180fe2000001081a */
[-CC-:B------:R-:W-:Y:S01]  /*33c0*/  FFMA.FTZ R77, R77, R0.reuse, -R26.reuse ;  /* 0x000000004d4d7223 */ /* 0x180fe2000001081a */
[-C--:B------:R-:W-:Y:S01]  /*33d0*/  FFMA.FTZ R67, R67, R0.reuse, -R26 ;  /* 0x0000000043437223 */ /* 0x080fe2000001081a */
[----:B------:R-:W-:Y:S01]  /*33e0*/  FADD.FTZ R46, R12, R29 ;  /* 0x0000001d0c2e7221 */ /* 0x000fe20000010000 */
[----:B------:R-:W-:Y:S01]  /*33f0*/  F2FP.BF16.F32.PACK_AB R183, R6, R183 ;  /* 0x000000b706b7723e */ /* 0x000fe200000010ff */
[----:B------:R-:W1:Y:S01]  /*3400*/  MUFU.EX2 R176, R33 ;  /* 0x0000002100b07308 */ /* 0x000e620000000800 */
[----:B----4-:R-:W-:Y:S01]  /*3410*/  FADD.FTZ R44, R182, R25 ;  /* 0x00000019b62c7221 */ /* 0x010fe20000010000 */
[----:B------:R-:W-:Y:S01]  /*3420*/  FADD.FTZ R29, R175, R46 ;  /* 0x0000002eaf1d7221 */ /* 0x000fe20000010000 */
[-CC-:B------:R-:W-:Y:S01]  /*3430*/  FFMA.FTZ R81, R81, R0.reuse, -R26.reuse ;  /* 0x0000000051517223 */ /* 0x180fe2000001081a */
[-CC-:B------:R-:W-:Y:S01]  /*3440*/  FFMA.FTZ R7, R7, R0.reuse, -R26.reuse ;  /* 0x0000000007077223 */ /* 0x180fe2000001081a */
[----:B------:R-:W-:Y:S01]  /*3450*/  FFMA.FTZ R26, R85, R0, -R26 ;  /* 0x00000000551a7223 */ /* 0x000fe2000001081a */
[----:B------:R-:W-:Y:S01]  /*3460*/  FADD.FTZ R46, R14, R29 ;  /* 0x0000001d0e2e7221 */ /* 0x000fe20000010000 */
[----:B------:R-:W-:Y:S01]  /*3470*/  F2FP.BF16.F32.PACK_AB R180, R180, R11 ;  /* 0x0000000bb4b4723e */ /* 0x000fe200000010ff */
[----:B------:R-:W3:Y:S01]  /*3480*/  MUFU.EX2 R21, R21 ;  /* 0x0000001500157308 */ /* 0x000ee20000000800 */
[----:B--2---:R-:W-:Y:S01]  /*3490*/  FADD.FTZ R25, R15, R44 ;  /* 0x0000002c0f197221 */ /* 0x004fe20000010000 */
[----:B------:R-:W-:Y:S01]  /*34a0*/  FADD.FTZ R29, R169, R46 ;  /* 0x0000002ea91d7221 */ /* 0x000fe20000010000 */
[----:B------:R-:W-:-:S02]  /*34b0*/  F2FP.BF16.F32.PACK_AB R165, R28, R123 ;  /* 0x0000007b1ca5723e */ /* 0x000fc400000010ff */
[----:B------:R-:W-:Y:S01]  /*34c0*/  F2FP.BF16.F32.PACK_AB R177, R8, R177 ;  /* 0x000000b108b1723e */ /* 0x000fe200000010ff */
[----:B------:R-:W-:Y:S01]  /*34d0*/  FADD.FTZ R46, R20, R29 ;  /* 0x0000001d142e7221 */ /* 0x000fe20000010000 */
[----:B------:R-:W-:Y:S01]  /*34e0*/  F2FP.BF16.F32.PACK_AB R179, R10, R179 ;  /* 0x000000b30ab3723e */ /* 0x000fe200000010ff */
[----:B------:R-:W2:Y:S01]  /*34f0*/  MUFU.EX2 R178, R37 ;  /* 0x0000002500b27308 */ /* 0x000ea20000000800 */
[----:B-1----:R-:W-:Y:S01]  /*3500*/  FADD.FTZ R44, R176, R25 ;  /* 0x00000019b02c7221 */ /* 0x002fe20000010000 */
[----:B------:R-:W-:Y:S01]  /*3510*/  FADD.FTZ R29, R171, R46 ;  /* 0x0000002eab1d7221 */ /* 0x000fe20000010000 */
[----:B------:R-:W-:Y:S02]  /*3520*/  F2FP.BF16.F32.PACK_AB R173, R12, R173 ;  /* 0x000000ad0cad723e */ /* 0x000fe400000010ff */
[----:B------:R-:W-:Y:S01]  /*3530*/  F2FP.BF16.F32.PACK_AB R175, R14, R175 ;  /* 0x000000af0eaf723e */ /* 0x000fe200000010ff */
[----:B------:R-:W-:Y:S01]  /*3540*/  FADD.FTZ R46, R24, R29 ;  /* 0x0000001d182e7221 */ /* 0x000fe20000010000 */
[----:B------:R-:W-:Y:S01]  /*3550*/  F2FP.BF16.F32.PACK_AB R169, R20, R169 ;  /* 0x000000a914a9723e */ /* 0x000fe200000010ff */
[----:B------:R-:W1:Y:S01]  /*3560*/  MUFU.EX2 R27, R27 ;  /* 0x0000001b001b7308 */ /* 0x000e620000000800 */
[----:B---3--:R-:W-:Y:S01]  /*3570*/  FADD.FTZ R25, R21, R44 ;  /* 0x0000002c15197221 */ /* 0x008fe20000010000 */
[----:B------:R-:W-:-:S02]  /*3580*/  F2FP.BF16.F32.PACK_AB R171, R24, R171 ;  /* 0x000000ab18ab723e */ /* 0x000fc400000010ff */
[----:B------:R-:W-:Y:S02]  /*3590*/  F2FP.BF16.F32.PACK_AB R182, R182, R13 ;  /* 0x0000000db6b6723e */ /* 0x000fe400000010ff */
[----:B------:R-:W-:Y:S02]  /*35a0*/  F2FP.BF16.F32.PACK_AB R176, R176, R15 ;  /* 0x0000000fb0b0723e */ /* 0x000fe400000010ff */
[----:B------:R-:W3:Y:S01]  /*35b0*/  MUFU.EX2 R172, R41 ;  /* 0x0000002900ac7308 */ /* 0x000ee20000000800 */
[C---:B--2---:R-:W-:Y:S01]  /*35c0*/  FADD.FTZ R44, R178.reuse, R25 ;  /* 0x00000019b22c7221 */ /* 0x044fe20000010000 */
[----:B------:R-:W-:-:S06]  /*35d0*/  F2FP.BF16.F32.PACK_AB R178, R178, R21 ;  /* 0x00000015b2b2723e */ /* 0x000fcc00000010ff */
[----:B------:R-:W0:Y:S01]  /*35e0*/  MUFU.EX2 R31, R31 ;  /* 0x0000001f001f7308 */ /* 0x000e220000000800 */
[----:B-1----:R-:W-:-:S07]  /*35f0*/  FADD.FTZ R25, R27, R44 ;  /* 0x0000002c1b197221 */ /* 0x002fce0000010000 */
[----:B------:R-:W1:Y:S01]  /*3600*/  MUFU.EX2 R174, R45 ;  /* 0x0000002d00ae7308 */ /* 0x000e620000000800 */
[----:B---3--:R-:W-:Y:S01]  /*3610*/  FADD.FTZ R44, R172, R25 ;  /* 0x00000019ac2c7221 */ /* 0x008fe20000010000 */
[----:B------:R-:W-:Y:S01]  /*3620*/  FADD.FTZ R25, R153, R46 ;  /* 0x0000002e99197221 */ /* 0x000fe20000010000 */
[----:B------:R-:W-:Y:S02]  /*3630*/  F2FP.BF16.F32.PACK_AB R153, R32, R153 ;  /* 0x000000992099723e */ /* 0x000fe400000010ff */
[----:B------:R-:W-:Y:S01]  /*3640*/  F2FP.BF16.F32.PACK_AB R172, R172, R27 ;  /* 0x0000001bacac723e */ /* 0x000fe200000010ff */
[----:B------:R-:W-:Y:S02]  /*3650*/  FADD.FTZ R46, R32, R25 ;  /* 0x00000019202e7221 */ /* 0x000fe40000010000 */
[----:B------:R-:W2:Y:S01]  /*3660*/  MUFU.EX2 R35, R35 ;  /* 0x0000002300237308 */ /* 0x000ea20000000800 */
[----:B0-----:R-:W-:Y:S01]  /*3670*/  FADD.FTZ R3, R31, R44 ;  /* 0x0000002c1f037221 */ /* 0x001fe20000010000 */
[----:B------:R-:W-:Y:S01]  /*3680*/  FADD.FTZ R25, R109, R46 ;  /* 0x0000002e6d197221 */ /* 0x000fe20000010000 */
[----:B------:R-:W-:-:S03]  /*3690*/  CS2R R108, SRZ ;  /* 0x00000000006c7805 */ /* 0x000fc6000001ff00 */
[----:B------:R-:W-:Y:S02]  /*36a0*/  FADD.FTZ R46, R34, R25 ;  /* 0x00000019222e7221 */ /* 0x000fe40000010000 */
[----:B------:R-:W0:Y:S01]  /*36b0*/  MUFU.EX2 R168, R49 ;  /* 0x0000003100a87308 */ /* 0x000e220000000800 */
[C---:B-1----:R-:W-:Y:S01]  /*36c0*/  FADD.FTZ R44, R174.reuse, R3 ;  /* 0x00000003ae2c7221 */ /* 0x042fe20000010000 */
[----:B------:R-:W-:Y:S01]  /*36d0*/  FADD.FTZ R25, R113, R46 ;  /* 0x0000002e71197221 */ /* 0x000fe20000010000 */
[----:B------:R-:W-:Y:S02]  /*36e0*/  F2FP.BF16.F32.PACK_AB R174, R174, R31 ;  /* 0x0000001faeae723e */ /* 0x000fe400000010ff */
[----:B------:R-:W-:Y:S01]  /*36f0*/  CS2R R112, SRZ ;  /* 0x0000000000707805 */ /* 0x000fe2000001ff00 */
[----:B------:R-:W-:Y:S02]  /*3700*/  FADD.FTZ R46, R36, R25 ;  /* 0x00000019242e7221 */ /* 0x000fe40000010000 */
[----:B------:R-:W1:Y:S01]  /*3710*/  MUFU.EX2 R39, R39 ;  /* 0x0000002700277308 */ /* 0x000e620000000800 */
[----:B--2---:R-:W-:Y:S01]  /*3720*/  FADD.FTZ R3, R35, R44 ;  /* 0x0000002c23037221 */ /* 0x004fe20000010000 */
[----:B------:R-:W-:Y:S01]  /*3730*/  FADD.FTZ R25, R117, R46 ;  /* 0x0000002e75197221 */ /* 0x000fe20000010000 */
[----:B------:R-:W-:-:S03]  /*3740*/  CS2R R116, SRZ ;  /* 0x0000000000747805 */ /* 0x000fc6000001ff00 */
[----:B------:R-:W-:Y:S02]  /*3750*/  FADD.FTZ R6, R38, R25 ;  /* 0x0000001926067221 */ /* 0x000fe40000010000 */
[----:B------:R-:W2:Y:S01]  /*3760*/  MUFU.EX2 R170, R53 ;  /* 0x0000003500aa7308 */ /* 0x000ea20000000800 */
[C---:B0-----:R-:W-:Y:S01]  /*3770*/  FADD.FTZ R44, R168.reuse, R3 ;  /* 0x00000003a82c7221 */ /* 0x041fe20000010000 */
[----:B------:R-:W-:Y:S01]  /*3780*/  FADD.FTZ R25, R119, R6 ;  /* 0x0000000677197221 */ /* 0x000fe20000010000 */
[----:B------:R-:W-:Y:S02]  /*3790*/  F2FP.BF16.F32.PACK_AB R168, R168, R35 ;  /* 0x00000023a8a8723e */ /* 0x000fe400000010ff */
[----:B------:R-:W-:Y:S01]  /*37a0*/  CS2R R118, SRZ ;  /* 0x0000000000767805 */ /* 0x000fe2000001ff00 */
[----:B------:R-:W-:Y:S02]  /*37b0*/  FADD.FTZ R6, R40, R25 ;  /* 0x0000001928067221 */ /* 0x000fe40000010000 */
[----:B------:R-:W0:Y:S01]  /*37c0*/  MUFU.EX2 R43, R43 ;  /* 0x0000002b002b7308 */ /* 0x000e220000000800 */
[----:B-1----:R-:W-:Y:S01]  /*37d0*/  FADD.FTZ R3, R39, R44 ;  /* 0x0000002c27037221 */ /* 0x002fe20000010000 */
[----:B------:R-:W-:Y:S01]  /*37e0*/  FADD.FTZ R25, R121, R6 ;  /* 0x0000000679197221 */ /* 0x000fe20000010000 */
[----:B------:R-:W-:-:S03]  /*37f0*/  CS2R R120, SRZ ;  /* 0x0000000000787805 */ /* 0x000fc6000001ff00 */
[----:B------:R-:W-:Y:S02]  /*3800*/  FADD.FTZ R6, R42, R25 ;  /* 0x000000192a067221 */ /* 0x000fe40000010000 */
[----:B------:R-:W1:Y:S01]  /*3810*/  MUFU.EX2 R152, R57 ;  /* 0x0000003900987308 */ /* 0x000e620000000800 */
[C---:B--2---:R-:W-:Y:S01]  /*3820*/  FADD.FTZ R44, R170.reuse, R3 ;  /* 0x00000003aa2c7221 */ /* 0x044fe20000010000 */
[----:B------:R-:W-:Y:S01]  /*3830*/  FADD.FTZ R25, R123, R6 ;  /* 0x000000067b197221 */ /* 0x000fe20000010000 */
[----:B------:R-:W-:Y:S02]  /*3840*/  F2FP.BF16.F32.PACK_AB R170, R170, R39 ;  /* 0x00000027aaaa723e */ /* 0x000fe400000010ff */
[----:B------:R-:W-:Y:S01]  /*3850*/  CS2R R122, SRZ ;  /* 0x00000000007a7805 */ /* 0x000fe2000001ff00 */
[----:B------:R-:W-:Y:S02]  /*3860*/  FADD.FTZ R6, R28, R25 ;  /* 0x000000191c067221 */ /* 0x000fe40000010000 */
        /* <DEDUP_REMOVED lines=39> */
[C---:B-1----:R-:W-:Y:S01]  /*3ae0*/  F2FP.BF16.F32.PACK_AB R167, R30.reuse, R125 ;  /* 0x0000007d1ea7723e */ /* 0x042fe200000010ff */
[----:B------:R-:W-:Y:S01]  /*3af0*/  FADD.FTZ R3, R30, R25 ;  /* 0x000000191e037221 */ /* 0x000fe20000010000 */
[----:B------:R-:W-:Y:S01]  /*3b00*/  CS2R R124, SRZ ;  /* 0x00000000007c7805 */ /* 0x000fe2000001ff00 */
[C---:B--2---:R-:W-:Y:S01]  /*3b10*/  FADD.FTZ R4, R26.reuse, R11 ;  /* 0x0000000b1a047221 */ /* 0x044fe20000010000 */
[----:B------:R-:W-:Y:S01]  /*3b20*/  F2FP.BF16.F32.PACK_AB R166, R26, R7 ;  /* 0x000000071aa6723e */ /* 0x000fe200000010ff */
[----:B------:R-:W-:Y:S06]  /*3b30*/  @!P3 BRA `(.L_x_2262) ;  /* 0x000000280054b947 */ /* 0x000fec0003800000 */
[----:B------:R-:W-:Y:S01]  /*3b40*/  IMAD.MOV.U32 R7, RZ, RZ, R5 ;  /* 0x000000ffff077224 */ /* 0x000fe200078e0005 */
[----:B------:R-:W-:Y:S01]  /*3b50*/  UMOV UR54, UR43 ;  /* 0x0000002b00367c82 */ /* 0x000fe20008000000 */
[----:B------:R-:W-:Y:S01]  /*3b60*/  IMAD.MOV.U32 R6, RZ, RZ, R9 ;  /* 0x000000ffff067224 */ /* 0x000fe200078e0009 */
[----:B------:R-:W-:Y:S01]  /*3b70*/  UMOV UR52, UR42 ;  /* 0x0000002a00347c82 */ /* 0x000fe20008000000 */
[----:B------:R-:W-:Y:S01]  /*3b80*/  IMAD.MOV.U32 R151, RZ, RZ, RZ ;  /* 0x000000ffff977224 */ /* 0x000fe200078e00ff */
[----:B------:R-:W-:-:S06]  /*3b90*/  ULDC UR50, c[0x0][0x288] ;  /* 0x0000a20000327ab9 */ /* 0x000fcc0000000800 */
.L_x_2271:
        /* <DEDUP_REMOVED lines=9> */
.L_x_2264:
[----:B------:R-:W-:Y:S01]  /*3c30*/  ULEA UR6, UR42, UR41, 0x3 ;  /* 0x000000292a067291 */ /* 0x000fe2000f8e183f */
[----:B------:R-:W-:-:S05]  /*3c40*/  IMAD.U32 R0, RZ, RZ, UR43 ;  /* 0x0000002bff007e24 */ /* 0x000fca000f8e00ff */
[----:B------:R-:W-:-:S04]  /*3c50*/  SHF.L.U32 R0, R0, 0x1f, RZ ;  /* 0x0000001f00007819 */ /* 0x000fc800000006ff */
[----:B------:R0:W1:Y:S01]  /*3c60*/  SYNCS.PHASECHK.TRANS64.TRYWAIT P3, [UR6+0x28830], R0 ;  /* 0x02883000ff0075a7 */ /* 0x0000620008060146 */
[----:B------:R-:W-:Y:S05]  /*3c70*/  @!P0 BRA `(.L_x_2265) ;  /* 0x0000000000048947 */ /* 0x000fea0003800000 */
[----:B------:R-:W-:Y:S01]  /*3c80*/  BPT.TRAP 0x1 ;  /* 0x000000040000795c */ /* 0x000fe20000300000 */
.L_x_2265:
[----:B-1----:R-:W-:Y:S05]  /*3c90*/  @P3 BRA `(.L_x_2263) ;  /* 0x0000000000083947 */ /* 0x002fea0003800000 */
[----:B------:R-:W1:Y:S02]  /*3ca0*/  SYNCS.PHASECHK.TRANS64.TRYWAIT P3, [UR6+0x28830], R0 ;  /* 0x02883000ff0075a7 */ /* 0x000e640008060146 */
[----:B-1----:R-:W-:Y:S05]  /*3cb0*/  @!P3 BRA `(.L_x_2266) ;  /* 0x000000b40038b947 */ /* 0x002fea0003800000 */
.L_x_2263:
        /* <DEDUP_REMOVED lines=45> */
.L_x_2268:
[----:B------:R-:W-:Y:S01]  /*3f90*/  ULEA UR6, UR52, UR41, 0x3 ;  /* 0x0000002934067291 */ /* 0x000fe2000f8e183f */
[----:B------:R-:W-:-:S05]  /*3fa0*/  IMAD.U32 R0, RZ, RZ, UR54 ;  /* 0x00000036ff007e24 */ /* 0x000fca000f8e00ff */
[----:B------:R-:W-:-:S04]  /*3fb0*/  SHF.L.U32 R0, R0, 0x1f, RZ ;  /* 0x0000001f00007819 */ /* 0x000fc800000006ff */
[----:B------:R0:W1:Y:S01]  /*3fc0*/  SYNCS.PHASECHK.TRANS64.TRYWAIT P3, [UR6+0x28850], R0 ;  /* 0x02885000ff0075a7 */ /* 0x0000620008060146 */
[----:B------:R-:W-:Y:S05]  /*3fd0*/  @!P0 BRA `(.L_x_2269) ;  /* 0x0000000000048947 */ /* 0x000fea0003800000 */
[----:B------:R-:W-:Y:S01]  /*3fe0*/  BPT.TRAP 0x1 ;  /* 0x000000040000795c */ /* 0x000fe20000300000 */
.L_x_2269:
[----:B-1----:R-:W-:Y:S05]  /*3ff0*/  @P3 BRA `(.L_x_2267) ;  /* 0x0000000000083947 */ /* 0x002fea0003800000 */
[----:B------:R-:W1:Y:S02]  /*4000*/  SYNCS.PHASECHK.TRANS64.TRYWAIT P3, [UR6+0x28850], R0 ;  /* 0x02885000ff0075a7 */ /* 0x000e640008060146 */
[----:B-1----:R-:W-:Y:S05]  /*4010*/  @!P3 BRA `(.L_x_2270) ;  /* 0x000000b00078b947 */ /* 0x002fea0003800000 */
.L_x_2267:
[----:B------:R-:W-:Y:S01]  /*4020*/  UIADD3 UR6, UR41, 0x400, URZ ;  /* 0x0000040029067890 */ /* 0x000fe2000fffe03f */
[----:B------:R-:W-:Y:S01]  /*4030*/  WARPGROUP.ARRIVE ;  /* 0x00000000000079c5 */ /* 0x000fe20000000000 */
[----:B------:R-:W-:Y:S01]  /*4040*/  UMOV UR7, 0x40000040 ;  /* 0x4000004000077882 */ /* 0x000fe20000000000 */
[----:B------:R-:W-:Y:S01]  /*4050*/  VIADD R13, R17, UR36 ;  /* 0x00000024110d7c36 */ /* 0x000fe20008000000 */
[----:B------:R-:W-:Y:S01]  /*4060*/  USHF.R.U32.HI UR6, URZ, 0x4, UR6 ;  /* 0x000000043f067899 */ /* 0x000fe20008011606 */
[----:B------:R-:W2:Y:S01]  /*4070*/  LDC R8, c[0x0][0x2f0] ;  /* 0x0000bc00ff087b82 */ /* 0x000ea20000000800 */
[----:B------:R-:W-:Y:S02]  /*4080*/  UISETP.GT.AND UP1, UPT, UR53, UR51, UPT ;  /* 0x000000333500728c */ /* 0x000fe4000bf24270 */
[----:B------:R-:W-:Y:S01]  /*4090*/  ULOP3.LUT UR6, UR6, 0x3fff, URZ, 0xc0, !UPT ;  /* 0x00003fff06067892 */ /* 0x000fe2000f8ec03f */
[----:B------:R-:W-:-:S03]  /*40a0*/  UMOV UR54, UR43 ;  /* 0x0000002b00367c82 */ /* 0x000fc60008000000 */
[----:B------:R-:W-:-:S04]  /*40b0*/  ULOP3.LUT UR6, UR6, 0x4000000, URZ, 0xfc, !UPT ;  /* 0x0400000006067892 */ /* 0x000fc8000f8efc3f */
[----:B------:R-:W-:-:S07]  /*40c0*/  ULEA UR10, UR52, UR6, 0xb ;  /* 0x00000006340a7291 */ /* 0x000fce000f8e583f */
[----:B------:R-:W-:Y:S02]  /*40d0*/  UMOV UR6, UR10 ;  /* 0x0000000a00067c82 */ /* 0x000fe40008000000 */
        /* <DEDUP_REMOVED lines=11> */
[----:B------:R-:W-:Y:S01]  /*4190*/  @UP0 ULDC UR6, c[0x0][0x44c] ;  /* 0x0001130000060ab9 */ /* 0x000fe20000000800 */
[----:B------:R-:W-:Y:S01]  /*41a0*/  UMOV UR7, 0x40000040 ;  /* 0x4000004000077882 */ /* 0x000fe20000000000 */
[----:B01----:R-:W-:Y:S01]  /*41b0*/  @P2 IMAD.HI.U32 R0, R13, UR6, RZ ;  /* 0x000000060d002c27 */ /* 0x003fe2000f8e00ff */
[----:B------:R-:W-:-:S04]  /*41c0*/  @UP0 ULDC UR6, c[0x0][0x450] ;  /* 0x0001140000060ab9 */ /* 0x000fc80000000800 */
[----:B------:R-:W-:Y:S01]  /*41d0*/  @P2 SHF.R.U32.HI R13, RZ, UR6, R0 ;  /* 0x00000006ff0d2c19 */ /* 0x000fe20008011600 */
[----:B------:R-:W-:Y:S02]  /*41e0*/  UMOV UR6, 0xffffff80 ;  /* 0xffffff8000067882 */ /* 0x000fe40000000000 */
[----:B------:R-:W-:Y:S02]  /*41f0*/  UIMAD UR6, UR53, UR6, 0x1 ;  /* 0x00000001350674a4 */ /* 0x000fe4000f8e0206 */
[----:B------:R-:W0:Y:S01]  /*4200*/  SHFL.IDX PT, R0, R13, 0x1, 0x1c1f ;  /* 0x003c1f000d007f89 */ /* 0x000e2200000e0000 */
[----:B------:R-:W-:-:S03]  /*4210*/  UIADD3 UR53, UR53, -0x1, URZ ;  /* 0xffffffff35357890 */ /* 0x000fc6000fffe03f */
[----:B------:R-:W-:Y:S01]  /*4220*/  IMAD.U32 R9, RZ, RZ, UR6 ;  /* 0x00000006ff097e24 */ /* 0x000fe2000f8e00ff */
[----:B------:R-:W-:-:S03]  /*4230*/  UIADD3 UR6, UR10, 0x180, URZ ;  /* 0x000001800a067890 */ /* 0x000fc6000fffe03f */
[----:B------:R-:W-:-:S04]  /*4240*/  IMAD R9, R16, -0x2, R9 ;  /* 0xfffffffe10097824 */ /* 0x000fc800078e0209 */
[----:B--2---:R-:W-:-:S05]  /*4250*/  IMAD R9, R8, UR49, R9 ;  /* 0x0000003108097c24 */ /* 0x004fca000f8e0209 */
[----:B0-----:R-:W-:-:S04]  /*4260*/  IADD3 R0, R0, -UR50, R9 ;  /* 0x8000003200007c10 */ /* 0x001fc8000fffe009 */
[C---:B------:R-:W-:Y:S02]  /*4270*/  ISETP.GT.AND P3, PT, R0.reuse, RZ, PT ;  /* 0x000000ff0000720c */ /* 0x040fe40003f64270 */
[----:B------:R-:W-:Y:S02]  /*4280*/  ISETP.GT.AND P4, PT, R0, 0x1, PT ;  /* 0x000000010000780c */ /* 0x000fe40003f84270 */
[----:B------:R-:W-:Y:S02]  /*4290*/  FSEL R8, R26, -INF , P3 ;  /* 0xff8000001a087808 */ /* 0x000fe40001800000 */
[----:B------:R-:W-:Y:S02]  /*42a0*/  ISETP.GT.AND P3, PT, R0, 0x8, PT ;  /* 0x000000080000780c */ /* 0x000fe40003f64270 */
[----:B------:R-:W-:Y:S02]  /*42b0*/  FSEL R192, R27, -INF , P4 ;  /* 0xff8000001bc07808 */ /* 0x000fe40002000000 */
[----:B------:R-:W-:-:S02]  /*42c0*/  FMNMX.FTZ R5, R8, R7, !PT ;  /* 0x0000000708057209 */ /* 0x000fc40007810000 */
[----:B------:R-:W-:Y:S02]  /*42d0*/  ISETP.GT.AND P4, PT, R0, 0x9, PT ;  /* 0x000000090000780c */ /* 0x000fe40003f84270 */
[----:B------:R-:W-:Y:S02]  /*42e0*/  FSEL R194, R30, -INF , P3 ;  /* 0xff8000001ec27808 */ /* 0x000fe40001800000 */
[----:B------:R-:W-:Y:S02]  /*42f0*/  FMNMX.FTZ R5, R192, R5, !PT ;  /* 0x00000005c0057209 */ /* 0x000fe40007810000 */
        /* <DEDUP_REMOVED lines=16> */
[----:B------:R-:W-:Y:S01]  /*4400*/  FMNMX.FTZ R5, R176, R5, !PT ;  /* 0x00000005b0057209 */ /* 0x000fe20007810000 */
[----:B------:R-:W-:Y:S02]  /*4410*/  WARPGROUP.DEPBAR.LE gsb0, 0x0 ;  /* 0x00008000000079c5 */ /* 0x000fe40000010000 */
[----:B------:R-:W-:Y:S01]  /*4420*/  WARPGROUP.ARRIVE ;  /* 0x00000000000079c5 */ /* 0x000fe20000000000 */
[----:B------:R-:W-:Y:S02]  /*4430*/  FSEL R174, R42, -INF , P3 ;  /* 0xff8000002aae7808 */ /* 0x000fe40001800000 */
[----:B------:R-:W-:Y:S02]  /*4440*/  ISETP.GT.AND P3, PT, R0, 0x28, PT ;  /* 0x000000280000780c */ /* 0x000fe40003f64270 */
[----:B------:R-:W-:Y:S01]  /*4450*/  FSEL R172, R43, -INF , P4 ;  /* 0xff8000002bac7808 */ /* 0x000fe20002000000 */
[----:B------:R-:W-:Y:S01]  /*4460*/  HGMMA.64x128x16.F32.BF16 R88, R168, gdesc[UR4].tnspB, R88, gsb0 ;  /* 0x41e00004a8587df0 */ /* 0x000fe20008001858 */
[----:B------:R-:W-:Y:S01]  /*4470*/  UIADD3 UR6, UR10, 0x200, URZ ;  /* 0x000002000a067890 */ /* 0x000fe2000fffe03f */
[----:B------:R-:W-:Y:S01]  /*4480*/  FMNMX.FTZ R5, R174, R5, !PT ;  /* 0x00000005ae057209 */ /* 0x000fe20007810000 */
[----:B------:R-:W-:Y:S01]  /*4490*/  UMOV UR7, 0x40000040 ;  /* 0x4000004000077882 */ /* 0x000fe20000000000 */
[----:B------:R-:W-:-:S02]  /*44a0*/  ISETP.GT.AND P4, PT, R0, 0x29, PT ;  /* 0x000000290000780c */ /* 0x000fc40003f84270 */
[----:B------:R-:W-:Y:S01]  /*44b0*/  FMNMX.FTZ R5, R172, R5, !PT ;  /* 0x00000005ac057209 */ /* 0x000fe20007810000 */
[----:B------:R-:W-:Y:S02]  /*44c0*/  WARPGROUP.DEPBAR.LE gsb0, 0x0 ;  /* 0x00008000000079c5 */ /* 0x000fe40000010000 */
[----:B------:R-:W-:Y:S01]  /*44d0*/  WARPGROUP.ARRIVE ;  /* 0x00000000000079c5 */ /* 0x000fe20000000000 */
[----:B------:R-:W-:Y:S02]  /*44e0*/  FSEL R170, R46, -INF , P3 ;  /* 0xff8000002eaa7808 */ /* 0x000fe40001800000 */
[----:B------:R-:W-:Y:S02]  /*44f0*/  ISETP.GT.AND P3, PT, R0, 0x30, PT ;  /* 0x000000300000780c */ /* 0x000fe40003f64270 */
[----:B------:R-:W-:Y:S01]  /*4500*/  FSEL R168, R47, -INF , P4 ;  /* 0xff8000002fa87808 */ /* 0x000fe20002000000 */
[----:B------:R-:W-:Y:S01]  /*4510*/  HGMMA.64x128x16.F32.BF16 R88, R152, gdesc[UR4].tnspB, R88, gsb0 ;  /* 0x41e0000498587df0 */ /* 0x000fe20008001858 */
[----:B------:R-:W-:Y:S01]  /*4520*/  FMNMX.FTZ R5, R170, R5, !PT ;  /* 0x00000005aa057209 */ /* 0x000fe20007810000 */
[----:B------:R-:W-:Y:S01]  /*4530*/  UIADD3 UR6, UR10, 0x280, URZ ;  /* 0x000002800a067890 */ /* 0x000fe2000fffe03f */
[----:B------:R-:W-:Y:S01]  /*4540*/  ISETP.GT.AND P4, PT, R0, 0x31, PT ;  /* 0x000000310000780c */ /* 0x000fe20003f84270 */
[----:B------:R-:W-:Y:S01]  /*4550*/  UMOV UR7, 0x40000040 ;  /* 0x4000004000077882 */ /* 0x000fe20000000000 */
        /* <DEDUP_REMOVED lines=57> */
[----:B------:R-:W-:-:S04]  /*48f0*/  FMNMX.FTZ R0, R86, R5, !PT ;  /* 0x0000000556007209 */ /* 0x000fc80007810000 */
[----:B------:R-:W-:-:S05]  /*4900*/  FMNMX.FTZ R15, R87, R0, !PT ;  /* 0x00000000570f7209 */ /* 0x000fca0007810000 */
[----:B------:R-:W0:Y:S01]  /*4910*/  SHFL.BFLY PT, R0, R15, 0x2, 0x1f ;  /* 0x0c401f000f007f89 */ /* 0x000e2200000e0000 */
[----:B------:R-:W-:Y:S02]  /*4920*/  WARPGROUP.DEPBAR.LE gsb0, 0x0 ;  /* 0x00008000000079c5 */ /* 0x000fe40000010000 */
[----:B------:R-:W-:Y:S01]  /*4930*/  WARPGROUP.ARRIVE ;  /* 0x00000000000079c5 */ /* 0x000fe20000000000 */
[----:B------:R-:W1:Y:S05]  /*4940*/  SHFL.IDX PT, R152, R13, RZ, 0x1c1f ;  /* 0x001c1fff0d987589 */ /* 0x000e6a00000e0000 */
[----:B------:R-:W-:Y:S01]  /*4950*/  HGMMA.64x128x16.F32.BF16 R88, R156, gdesc[UR4].tnspB, R88, gsb0 ;  /* 0x41e000049c587df0 */ /* 0x000fe20008001858 */
[----:B------:R-:W-:Y:S01]  /*4960*/  UIADD3 UR6, UR10, 0x300, URZ ;  /* 0x000003000a067890 */ /* 0x000fe2000fffe03f */
[----:B0-----:R-:W-:Y:S01]  /*4970*/  FMNMX.FTZ R21, R15, R0, !PT ;  /* 0x000000000f157209 */ /* 0x001fe20007810000 */
[----:B------:R-:W-:Y:S01]  /*4980*/  UMOV UR7, 0x40000040 ;  /* 0x4000004000077882 */ /* 0x000fe20000000000 */
[----:B------:R-:W0:Y:S03]  /*4990*/  LDC R0, c[0x0][0x988] ;  /* 0x00026200ff007b82 */ /* 0x000e260000000800 */
[----:B------:R-:W2:Y:S01]  /*49a0*/  SHFL.BFLY PT, R154, R21, 0x1, 0x1f ;  /* 0x0c201f00159a7f89 */ /* 0x000ea200000e0000 */
[----:B-1----:R-:W-:-:S04]  /*49b0*/  IADD3 R9, R152, -UR50, R9 ;  /* 0x8000003298097c10 */ /* 0x002fc8000fffe009 */
[C---:B------:R-:W-:Y:S02]  /*49c0*/  ISETP.GT.AND P4, PT, R9.reuse, RZ, PT ;  /* 0x000000ff0900720c */ /* 0x040fe40003f84270 */
[C---:B------:R-:W-:Y:S02]  /*49d0*/  ISETP.GT.AND P5, PT, R9.reuse, 0x1, PT ;  /* 0x000000010900780c */ /* 0x040fe40003fa4270 */
        /* <DEDUP_REMOVED lines=10> */
[----:B--2---:R-:W-:Y:S02]  /*4a80*/  FMNMX.FTZ R5, R21, R154, !PT ;  /* 0x0000009a15057209 */ /* 0x004fe40007810000 */
[----:B------:R-:W-:Y:S02]  /*4a90*/  ISETP.GT.AND P5, PT, R9, 0x11, PT ;  /* 0x000000110900780c */ /* 0x000fe40003fa4270 */
[----:B------:R-:W-:Y:S01]  /*4aa0*/  FSEL R21, R32, -INF , P4 ;  /* 0xff80000020157808 */ /* 0x000fe20002000000 */
[----:B0-----:R-:W-:Y:S01]  /*4ab0*/  FMUL.FTZ R11, R5, R0 ;  /* 0x00000000050b7220 */ /* 0x001fe20000410000 */
        /* <DEDUP_REMOVED lines=44> */
[----:B------:R-:W-:Y:S01]  /*4d80*/  FSEL R61, R61, -INF , P5 ;  /* 0xff8000003d3d7808 */ /* 0x000fe20002800000 */
[----:B------:R-:W-:-:S02]  /*4d90*/  WARPGROUP.DEPBAR.LE gsb0, 0x0 ;  /* 0x00008000000079c5 */ /* 0x000fc40000010000 */
[----:B------:R-:W-:Y:S01]  /*4da0*/  WARPGROUP.ARRIVE ;  /* 0x00000000000079c5 */ /* 0x000fe20000000000 */
[----:B------:R-:W-:Y:S02]  /*4db0*/  FMNMX.FTZ R36, R47, R36, !PT ;  /* 0x000000242f247209 */ /* 0x000fe40007810000 */
        /* <DEDUP_REMOVED lines=33> */
[----:B------:R-:W-:Y:S02]  /*4fd0*/  FSETP.NEU.FTZ.AND P3, PT, R5, -INF , PT ;  /* 0xff8000000500780b */ /* 0x000fe40003f7d000 */
[----:B------:R-:W-:Y:S02]  /*4fe0*/  ISETP.GT.AND P5, PT, R9, 0x79, PT ;  /* 0x000000790900780c */ /* 0x000fe40003fa4270 */
[----:B------:R-:W-:Y:S02]  /*4ff0*/  FSEL R191, R84, -INF , P4 ;  /* 0xff80000054bf7808 */ /* 0x000fe40002000000 */
[----:B------:R-:W-:Y:S02]  /*5000*/  FMNMX.FTZ R44, R81, R44, !PT ;  /* 0x0000002c512c7209 */ /* 0x000fe40007810000 */
[----:B------:R-:W-:-:S02]  /*5010*/  FSEL R11, R11, RZ, P3 ;  /* 0x000000ff0b0b7208 */ /* 0x000fc40001800000 */
[----:B------:R-:W-:Y:S02]  /*5020*/  FSEL R85, R85, -INF , P5 ;  /* 0xff80000055557808 */ /* 0x000fe40002800000 */
[----:B------:R-:W-:Y:S01]  /*5030*/  FMNMX.FTZ R44, R191, R44, !PT ;  /* 0x0000002cbf2c7209 */ /* 0x000fe20007810000 */
[-CC-:B------:R-:W-:Y:S01]  /*5040*/  FFMA.FTZ R46, R46, R0.reuse, -R11.reuse ;  /* 0x000000002e2e7223 */ /* 0x180fe2000001080b */
[----:B------:R-:W-:Y:S01]  /*5050*/  FSEL R48, R5, RZ, P3 ;  /* 0x000000ff05307208 */ /* 0x000fe20001800000 */
[--C-:B------:R-:W-:Y:S01]  /*5060*/  FFMA.FTZ R173, R174, R0, -R11.reuse ;  /* 0x00000000aead7223 */ /* 0x100fe2000001080b */
[----:B------:R-:W-:Y:S01]  /*5070*/  FMNMX.FTZ R9, R85, R44, !PT ;  /* 0x0000002c55097209 */ /* 0x000fe20007810000 */
        /* <DEDUP_REMOVED lines=8> */
[----:B------:R1:W-:Y:S01]  /*5100*/  MUFU.EX2 R36, R168 ;  /* 0x000000a800247308 */ /* 0x0003e20000000800 */
[----:B0-----:R-:W0:Y:S01]  /*5110*/  SHFL.BFLY PT, R46, R9, 0x2, 0x1f ;  /* 0x0c401f00092e7f89 */ /* 0x001e2200000e0000 */
[-CC-:B------:R-:W-:Y:S01]  /*5120*/  FFMA.FTZ R10, R10, R0.reuse, -R11.reuse ;  /* 0x000000000a0a7223 */ /* 0x180fe2000001080b */
        /* <DEDUP_REMOVED lines=21> */
[----:B------:R-:W-:Y:S01]  /*5280*/  MUFU.EX2 R181, R181 ;  /* 0x000000b500b57308 */ /* 0x000fe20000000800 */
[----:B0-----:R-:W-:Y:S01]  /*5290*/  FMNMX.FTZ R46, R9, R46, !PT ;  /* 0x0000002e092e7209 */ /* 0x001fe20007810000 */
[-CC-:B------:R-:W-:Y:S01]  /*52a0*/  FFMA.FTZ R83, R38, R0.reuse, -R11.reuse ;  /* 0x0000000026537223 */ /* 0x180fe2000001080b */
[-CC-:B------:R-:W-:Y:S01]  /*52b0*/  FFMA.FTZ R38, R86, R0.reuse, -R11.reuse ;  /* 0x0000000056267223 */ /* 0x180fe2000001080b */
[----:B------:R-:W-:Y:S01]  /*52c0*/  FFMA.FTZ R11, R87, R0, -R11 ;  /* 0x00000000570b7223 */ /* 0x000fe2000001080b */
[----:B------:R-:W-:Y:S01]  /*52d0*/  PLOP3.LUT P3, PT, PT, PT, UP1, 0x80, 0x0 ;  /* 0x000000000000781c */ /* 0x000fe20003f6f018 */
[----:B------:R-:W0:Y:S02]  /*52e0*/  SHFL.BFLY PT, R9, R46, 0x1, 0x1f ;  /* 0x0c201f002e097f89 */ /* 0x000e2400000e0000 */
[----:B------:R-:W-:Y:S08]  /*52f0*/  MUFU.EX2 R183, R183 ;  /* 0x000000b700b77308 */ /* 0x000ff00000000800 */
[----:B------:R3:W-:Y:S08]  /*5300*/  MUFU.EX2 R28, R176 ;  /* 0x000000b0001c7308 */ /* 0x0007f00000000800 */
[----:B------:R-:W-:Y:S01]  /*5310*/  MUFU.EX2 R10, R10 ;  /* 0x0000000a000a7308 */ /* 0x000fe20000000800 */
[----:B0-----:R-:W-:-:S07]  /*5320*/  FMNMX.FTZ R9, R46, R9, !PT ;  /* 0x000000092e097209 */ /* 0x001fce0007810000 */
[----:B------:R-:W-:Y:S01]  /*5330*/  MUFU.EX2 R177, R177 ;  /* 0x000000b100b17308 */ /* 0x000fe20000000800 */
[C---:B------:R-:W-:Y:S01]  /*5340*/  FSETP.NEU.FTZ.AND P4, PT, R9.reuse, -INF , PT ;  /* 0xff8000000900780b */ /* 0x040fe20003f9d000 */
[-C--:B------:R-:W-:Y:S01]  /*5350*/  FMUL.FTZ R46, R9, R0.reuse ;  /* 0x00000000092e7220 */ /* 0x080fe20000410000 */
[----:B------:R-:W-:Y:S02]  /*5360*/  WARPGROUP.DEPBAR.LE gsb0, 0x0 ;  /* 0x00008000000079c5 */ /* 0x000fe40000010000 */
[----:B------:R-:W-:Y:S02]  /*5370*/  WARPGROUP.ARRIVE ;  /* 0x00000000000079c5 */ /* 0x000fe40000000000 */
[----:B------:R-:W-:Y:S01]  /*5380*/  FSEL R46, R46, RZ, P4 ;  /* 0x000000ff2e2e7208 */ /* 0x000fe20002000000 */
[----:B------:R-:W-:Y:S03]  /*5390*/  MUFU.EX2 R179, R179 ;  /* 0x000000b300b37308 */ /* 0x000fe60000000800 */
[----:B------:R-:W-:Y:S01]  /*53a0*/  HGMMA.64x128x16.F32.BF16 R88, R164, gdesc[UR4].tnspB, R88, gsb0 ;  /* 0x41e00004a4587df0 */ /* 0x000fe20008001858 */
[-CC-:B------:R-:W-:Y:S01]  /*53b0*/  FFMA.FTZ R174, R35, R0.reuse, -R46.reuse ;  /* 0x0000000023ae7223 */ /* 0x180fe2000001082e */
[----:B------:R-:W-:Y:S01]  /*53c0*/  FADD.FTZ R35, -R48, R7 ;  /* 0x0000000730237221 */ /* 0x000fe20000010100 */
[----:B------:R-:W-:Y:S01]  /*53d0*/  FSEL R7, R9, RZ, P4 ;  /* 0x000000ff09077208 */ /* 0x000fe20002000000 */
[-CC-:B-1----:R-:W-:Y:S01]  /*53e0*/  FFMA.FTZ R168, R39, R0.reuse, -R46.reuse ;  /* 0x0000000027a87223 */ /* 0x182fe2000001082e */
[-CC-:B------:R-:W-:Y:S01]  /*53f0*/  FFMA.FTZ R13, R13, R0.reuse, -R46.reuse ;  /* 0x000000000d0d7223 */ /* 0x180fe2000001082e */
[-C--:B------:R-:W-:Y:S01]  /*5400*/  FMUL.FTZ R39, R35, R0.reuse ;  /* 0x0000000023277220 */ /* 0x080fe20000410000 */
[-C--:B--2---:R-:W-:Y:S01]  /*5410*/  FFMA.FTZ R180, R25, R0.reuse, -R46 ;  /* 0x0000000019b47223 */ /* 0x084fe2000001082e */
[----:B------:R-:W-:Y:S01]  /*5420*/  FADD.FTZ R35, -R7, R6 ;  /* 0x0000000607237221 */ /* 0x000fe20000010100 */
[-CC-:B------:R-:W-:Y:S01]  /*5430*/  FFMA.FTZ R25, R37, R0.reuse, -R46.reuse ;  /* 0x0000000025197223 */ /* 0x180fe2000001082e */
[----:B------:R-:W-:Y:S01]  /*5440*/  IMAD.U32 R37, RZ, RZ, UR42 ;  /* 0x0000002aff257e24 */ /* 0x000fe2000f8e00ff */
[----:B------:R-:W-:Y:S01]  /*5450*/  MUFU.EX2 R13, R13 ;  /* 0x0000000d000d7308 */ /* 0x000fe20000000800 */
[-C--:B------:R-:W-:Y:S01]  /*5460*/  FMUL.FTZ R6, R35, R0.reuse ;  /* 0x0000000023067220 */ /* 0x080fe20000410000 */
[-CC-:B------:R-:W-:Y:S01]  /*5470*/  FFMA.FTZ R182, R15, R0.reuse, -R46.reuse ;  /* 0x000000000fb67223 */ /* 0x180fe2000001082e */
[-CC-:B------:R-:W-:Y:S01]  /*5480*/  FFMA.FTZ R15, R29, R0.reuse, -R46.reuse ;  /* 0x000000001d0f7223 */ /* 0x180fe2000001082e */
[----:B------:R-:W-:Y:S01]  /*5490*/  @!P1 LEA R35, R37, UR41, 0x3 ;  /* 0x0000002925239c11 */ /* 0x000fe2000f8e18ff */
[-CC-:B---3--:R-:W-:Y:S01]  /*54a0*/  FFMA.FTZ R176, R21, R0.reuse, -R46.reuse ;  /* 0x0000000015b07223 */ /* 0x188fe2000001082e */
[----:B------:R-:W-:Y:S01]  /*54b0*/  IADD3 R37, -R23, 0xb, RZ ;  /* 0x0000000b17257810 */ /* 0x000fe20007ffe1ff */
[----:B------:R-:W-:Y:S01]  /*54c0*/  FFMA.FTZ R21, R33, R0, -R46 ;  /* 0x0000000021157223 */ /* 0x000fe2000001082e */
[----:B------:R-:W0:Y:S01]  /*54d0*/  MUFU.EX2 R6, R6 ;  /* 0x0000000600067308 */ /* 0x000e220000000800 */
[----:B------:R-:W-:-:S02]  /*54e0*/  @!P1 VIADD R35, R35, 0x28840 ;  /* 0x0002884023239836 */ /* 0x000fc40000000000 */
[-CC-:B------:R-:W-:Y:S01]  /*54f0*/  FFMA.FTZ R178, R27, R0.reuse, -R46.reuse ;  /* 0x000000001bb27223 */ /* 0x180fe2000001082e */
[-CC-:B------:R-:W-:Y:S01]  /*5500*/  FFMA.FTZ R27, R41, R0.reuse, -R46.reuse ;  /* 0x00000000291b7223 */ /* 0x180fe2000001082e */
[-CC-:B------:R-:W-:Y:S01]  /*5510*/  FFMA.FTZ R29, R45, R0.reuse, -R46.reuse ;  /* 0x000000002d1d7223 */ /* 0x180fe2000001082e */
[-CC-:B------:R-:W-:Y:S01]  /*5520*/  FFMA.FTZ R170, R43, R0.reuse, -R46.reuse ;  /* 0x000000002baa7223 */ /* 0x180fe2000001082e */
[-CC-:B------:R-:W-:Y:S01]  /*5530*/  FFMA.FTZ R33, R55, R0.reuse, -R46.reuse ;  /* 0x0000000037217223 */ /* 0x180fe2000001082e */
[-CC-:B------:R-:W-:Y:S01]  /*5540*/  FFMA.FTZ R152, R59, R0.reuse, -R46.reuse ;  /* 0x000000003b987223 */ /* 0x180fe2000001082e */
[----:B------:R1:W2:Y:S01]  /*5550*/  MUFU.EX2 R7, R39 ;  /* 0x0000002700077308 */ /* 0x0002a20000000800 */
[-CC-:B------:R-:W-:Y:S01]  /*5560*/  FFMA.FTZ R57, R57, R0.reuse, -R46.reuse ;  /* 0x0000000039397223 */ /* 0x180fe2000001082e */
[-CC-:B------:R-:W-:Y:S01]  /*5570*/  FFMA.FTZ R154, R47, R0.reuse, -R46.reuse ;  /* 0x000000002f9a7223 */ /* 0x180fe2000001082e */
[-CC-:B------:R-:W-:Y:S01]  /*5580*/  FFMA.FTZ R61, R61, R0.reuse, -R46.reuse ;  /* 0x000000003d3d7223 */ /* 0x180fe2000001082e */
[-CC-:B------:R-:W-:Y:S01]  /*5590*/  FFMA.FTZ R156, R51, R0.reuse, -R46.reuse ;  /* 0x00000000339c7223 */ /* 0x180fe2000001082e */
[-CC-:B------:R-:W-:Y:S01]  /*55a0*/  FFMA.FTZ R65, R65, R0.reuse, -R46.reuse ;  /* 0x0000000041417223 */ /* 0x180fe2000001082e */
[-CC-:B------:R-:W-:Y:S01]  /*55b0*/  FFMA.FTZ R53, R53, R0.reuse, -R46.reuse ;  /* 0x0000000035357223 */ /* 0x180fe2000001082e */
[-CC-:B------:R-:W-:Y:S01]  /*55c0*/  FFMA.FTZ R69, R69, R0.reuse, -R46.reuse ;  /* 0x0000000045457223 */ /* 0x180fe2000001082e */
[----:B------:R-:W3:Y:S01]  /*55d0*/  MUFU.EX2 R180, R180 ;  /* 0x000000b400b47308 */ /* 0x000ee20000000800 */
[----:B-1----:R-:W-:Y:S01]  /*55e0*/  @!P1 PRMT R39, RZ, 0x654, R35 ;  /* 0x00000654ff279816 */ /* 0x002fe20000000023 */
[-CC-:B------:R-:W-:Y:S01]  /*55f0*/  FFMA.FTZ R63, R63, R0.reuse, -R46.reuse ;  /* 0x000000003f3f7223 */ /* 0x180fe2000001082e */
[-CC-:B------:R-:W-:Y:S01]  /*5600*/  FFMA.FTZ R73, R73, R0.reuse, -R46.reuse ;  /* 0x0000000049497223 */ /* 0x180fe2000001082e */
[-CC-:B------:R-:W-:Y:S01]  /*5610*/  FFMA.FTZ R67, R67, R0.reuse, -R46.reuse ;  /* 0x0000000043437223 */ /* 0x180fe2000001082e */
[-CC-:B------:R-:W-:Y:S01]  /*5620*/  FFMA.FTZ R77, R77, R0.reuse, -R46.reuse ;  /* 0x000000004d4d7223 */ /* 0x180fe2000001082e */
[-CC-:B------:R-:W-:Y:S01]  /*5630*/  FFMA.FTZ R75, R75, R0.reuse, -R46.reuse ;  /* 0x000000004b4b7223 */ /* 0x180fe2000001082e */
[-CC-:B------:R-:W-:Y:S01]  /*5640*/  FFMA.FTZ R81, R81, R0.reuse, -R46.reuse ;  /* 0x0000000051517223 */ /* 0x180fe2000001082e */
[----:B------:R-:W1:Y:S01]  /*5650*/  MUFU.EX2 R182, R182 ;  /* 0x000000b600b67308 */ /* 0x000e620000000800 */
[----:B------:R-:W-:Y:S01]  /*5660*/  FFMA.FTZ R191, R191, R0, -R46 ;  /* 0x00000000bfbf7223 */ /* 0x000fe2000001082e */
[----:B------:R-:W-:Y:S01]  /*5670*/  IMAD.U32 R41, RZ, RZ, UR52 ;  /* 0x00000034ff297e24 */ /* 0x000fe2000f8e00ff */
[----:B------:R-:W-:-:S04]  /*5680*/  UMOV UR52, UR42 ;  /* 0x0000002a00347c82 */ /* 0x000fc80008000000 */
[----:B------:R-:W-:Y:S01]  /*5690*/  @!P1 LEA R41, R41, UR41, 0x3 ;  /* 0x0000002929299c11 */ /* 0x000fe2000f8e18ff */
[----:B------:R-:W4:Y:S04]  /*56a0*/  MUFU.EX2 R15, R15 ;  /* 0x0000000f000f7308 */ /* 0x000f280000000800 */
[----:B------:R-:W-:-:S04]  /*56b0*/  @!P1 VIADD R41, R41, 0x28860 ;  /* 0x0002886029299836 */ /* 0x000fc80000000000 */
[----:B------:R-:W5:Y:S01]  /*56c0*/  MUFU.EX2 R176, R176 ;  /* 0x000000b000b07308 */ /* 0x000f620000000800 */
[----:B------:R-:W-:-:S07]  /*56d0*/  @!P1 PRMT R41, RZ, 0x654, R41 ;  /* 0x00000654ff299816 */ /* 0x000fce0000000029 */
[----:B------:R-:W5:Y:S08]  /*56e0*/  MUFU.EX2 R21, R21 ;  /* 0x0000001500157308 */ /* 0x000f700000000800 */
[----:B------:R-:W5:Y:S08]  /*56f0*/  MUFU.EX2 R178, R178 ;  /* 0x000000b200b27308 */ /* 0x000f700000000800 */
[----:B------:R0:W-:Y:S08]  /*5700*/  MUFU.EX2 R32, R172 ;  /* 0x000000ac00207308 */ /* 0x0001f00000000800 */
[----:B------:R-:W5:Y:S01]  /*5710*/  MUFU.EX2 R25, R25 ;  /* 0x0000001900197308 */ /* 0x000f620000000800 */
[-CC-:B0-----:R-:W-:Y:S01]  /*5720*/  FFMA.FTZ R172, R31, R0.reuse, -R46.reuse ;  /* 0x000000001fac7223 */ /* 0x181fe2000001082e */
[-CC-:B------:R-:W-:Y:S01]  /*5730*/  FFMA.FTZ R31, R49, R0.reuse, -R46.reuse ;  /* 0x00000000311f7223 */ /* 0x180fe2000001082e */
[----:B------:R-:W-:-:S05]  /*5740*/  FFMA.FTZ R46, R85, R0, -R46 ;  /* 0x00000000552e7223 */ /* 0x000fca000001082e */
[----:B------:R-:W-:Y:S08]  /*5750*/  MUFU.EX2 R173, R173 ;  /* 0x000000ad00ad7308 */ /* 0x000ff00000000800 */
[----:B------:R-:W0:Y:S08]  /*5760*/  MUFU.EX2 R172, R172 ;  /* 0x000000ac00ac7308 */ /* 0x000e300000000800 */
[----:B------:R-:W0:Y:S08]  /*5770*/  MUFU.EX2 R27, R27 ;  /* 0x0000001b001b7308 */ /* 0x000e300000000800 */
[----:B------:R-:W-:Y:S08]  /*5780*/  MUFU.EX2 R175, R175 ;  /* 0x000000af00af7308 */ /* 0x000ff00000000800 */
[----:B------:R-:W0:Y:S08]  /*5790*/  MUFU.EX2 R174, R174 ;  /* 0x000000ae00ae7308 */ /* 0x000e300000000800 */
[----:B------:R-:W0:Y:S01]  /*57a0*/  MUFU.EX2 R29, R29 ;  /* 0x0000001d001d7308 */ /* 0x000e220000000800 */
[----:B------:R-:W-:-:S02]  /*57b0*/  WARPGROUP.DEPBAR.LE gsb0, 0x0 ;  /* 0x00008000000079c5 */ /* 0x000fc40000010000 */
[----:B------:R4:W-:Y:S06]  /*57c0*/  BAR.ARV R37, 0x100 ;  /* 0x000400250000751d */ /* 0x0009ec0000002000 */
[----:B------:R2:W-:Y:S01]  /*57d0*/  @!P1 SYNCS.ARRIVE.TRANS64.RED.A1T0 RZ, [R39+URZ], RZ ;  /* 0x000000ff27ff99a7 */ /* 0x0005e2000810043f */
[----:B------:R-:W-:Y:S01]  /*57e0*/  MUFU.EX2 R169, R169 ;  /* 0x000000a900a97308 */ /* 0x000fe20000000800 */
[-C--:B------:R-:W-:Y:S01]  /*57f0*/  FMUL.FTZ R88, R88, R6.reuse ;  /* 0x0000000658587220 */ /* 0x080fe20000410000 */
[-C--:B------:R-:W-:Y:S01]  /*5800*/  FMUL.FTZ R89, R89, R6.reuse ;  /* 0x0000000659597220 */ /* 0x080fe20000410000 */
[-C--:B------:R-:W-:Y:S01]  /*5810*/  FMUL.FTZ R92, R92, R6.reuse ;  /* 0x000000065c5c7220 */ /* 0x080fe20000410000 */
[-C--:B------:R-:W-:Y:S01]  /*5820*/  FMUL.FTZ R93, R93, R6.reuse ;  /* 0x000000065d5d7220 */ /* 0x080fe20000410000 */
[-C--:B------:R-:W-:Y:S01]  /*5830*/  FMUL.FTZ R96, R96, R6.reuse ;  /* 0x0000000660607220 */ /* 0x080fe20000410000 */
[----:B------:R-:W-:Y:S01]  /*5840*/  FMUL.FTZ R97, R97, R6 ;  /* 0x0000000661617220 */ /* 0x000fe20000410000 */
[----:B--2---:R-:W-:Y:S01]  /*5850*/  FFMA.FTZ R39, R6, R4, R13 ;  /* 0x0000000406277223 */ /* 0x004fe2000001000d */
[----:B------:R-:W-:Y:S01]  /*5860*/  FFMA.FTZ R4, R7, R3, R8 ;  /* 0x0000000307047223 */ /* 0x000fe20000010008 */
[----:B------:R-:W2:Y:S01]  /*5870*/  MUFU.EX2 R168, R168 ;  /* 0x000000a800a87308 */ /* 0x000ea20000000800 */
[----:B------:R0:W-:Y:S01]  /*5880*/  @!P1 SYNCS.ARRIVE.TRANS64.RED.A1T0 RZ, [R41+URZ], RZ ;  /* 0x000000ff29ff99a7 */ /* 0x0001e2000810043f */
[----:B---3--:R-:W-:Y:S01]  /*5890*/  FADD.FTZ R39, R180, R39 ;  /* 0x00000027b4277221 */ /* 0x008fe20000010000 */
[C---:B------:R-:W-:Y:S01]  /*58a0*/  FADD.FTZ R4, R181.reuse, R4 ;  /* 0x00000004b5047221 */ /* 0x040fe20000010000 */
[----:B------:R-:W-:Y:S01]  /*58b0*/  F2FP.BF16.F32.PACK_AB R181, R181, R8 ;  /* 0x00000008b5b5723e */ /* 0x000fe200000010ff */
[----:B------:R-:W-:Y:S01]  /*58c0*/  FMUL.FTZ R100, R100, R6 ;  /* 0x0000000664647220 */ /* 0x000fe20000410000 */
[----:B-1----:R-:W-:Y:S01]  /*58d0*/  FADD.FTZ R48, R182, R39 ;  /* 0x00000027b6307221 */ /* 0x002fe20000010000 */
[----:B----4-:R-:W-:Y:S01]  /*58e0*/  FADD.FTZ R37, R183, R4 ;  /* 0x00000004b7257221 */ /* 0x010fe20000010000 */
[----:B------:R-:W1:Y:S01]  /*58f0*/  MUFU.EX2 R31, R31 ;  /* 0x0000001f001f7308 */ /* 0x000e620000000800 */
[----:B------:R-:W-:Y:S01]  /*5900*/  F2FP.BF16.F32.PACK_AB R180, R180, R13 ;  /* 0x0000000db4b4723e */ /* 0x000fe200000010ff */
[C---:B------:R-:W-:Y:S01]  /*5910*/  FADD.FTZ R39, R15.reuse, R48 ;  /* 0x000000300f277221 */ /* 0x040fe20000010000 */
[----:B------:R-:W-:Y:S01]  /*5920*/  FADD.FTZ R4, R10, R37 ;  /* 0x000000250a047221 */ /* 0x000fe20000010000 */
[----:B------:R-:W-:Y:S01]  /*5930*/  F2FP.BF16.F32.PACK_AB R182, R15, R182 ;  /* 0x000000b60fb6723e */ /* 0x000fe200000010ff */
[-C--:B------:R-:W-:Y:S01]  /*5940*/  FMUL.FTZ R101, R101, R6.reuse ;  /* 0x0000000665657220 */ /* 0x080fe20000410000 */
[----:B-----5:R-:W-:Y:S01]  /*5950*/  FADD.FTZ R48, R176, R39 ;  /* 0x00000027b0307221 */ /* 0x020fe20000010000 */
[----:B------:R-:W-:Y:S01]  /*5960*/  FADD.FTZ R37, R177, R4 ;  /* 0x00000004b1257221 */ /* 0x000fe20000010000 */
[----:B------:R-:W-:Y:S01]  /*5970*/  MUFU.EX2 R171, R171 ;  /* 0x000000ab00ab7308 */ /* 0x000fe20000000800 */
[-C--:B------:R-:W-:Y:S01]  /*5980*/  FMUL.FTZ R104, R104, R6.reuse ;  /* 0x0000000668687220 */ /* 0x080fe20000410000 */
[----:B------:R-:W-:Y:S01]  /*5990*/  FADD.FTZ R39, R21, R48 ;  /* 0x0000003015277221 */ /* 0x000fe20000010000 */
[----:B------:R-:W-:Y:S01]  /*59a0*/  FADD.FTZ R4, R24, R37 ;  /* 0x0000002518047221 */ /* 0x000fe20000010000 */
[-C--:B------:R-:W-:Y:S01]  /*59b0*/  FMUL.FTZ R105, R105, R6.reuse ;  /* 0x0000000669697220 */ /* 0x080fe20000410000 */
[-C--:B------:R-:W-:Y:S01]  /*59c0*/  FMUL.FTZ R108, R108, R6.reuse ;  /* 0x000000066c6c7220 */ /* 0x080fe20000410000 */
[----:B------:R-:W-:Y:S01]  /*59d0*/  FADD.FTZ R48, R178, R39 ;  /* 0x00000027b2307221 */ /* 0x000fe20000010000 */
[----:B------:R-:W-:Y:S01]  /*59e0*/  FADD.FTZ R37, R179, R4 ;  /* 0x00000004b3257221 */ /* 0x000fe20000010000 */
[----:B------:R-:W3:Y:S01]  /*59f0*/  MUFU.EX2 R170, R170 ;  /* 0x000000aa00aa7308 */ /* 0x000ee20000000800 */
[-C--:B------:R-:W-:Y:S01]  /*5a00*/  FMUL.FTZ R109, R109, R6.reuse ;  /* 0x000000066d6d7220 */ /* 0x080fe20000410000 */
[----:B------:R-:W-:Y:S01]  /*5a10*/  FADD.FTZ R39, R25, R48 ;  /* 0x0000003019277221 */ /* 0x000fe20000010000 */
[----:B------:R-:W-:Y:S01]  /*5a20*/  FADD.FTZ R4, R28, R37 ;  /* 0x000000251c047221 */ /* 0x000fe20000010000 */
[-C--:B------:R-:W-:Y:S01]  /*5a30*/  FMUL.FTZ R112, R112, R6.reuse ;  /* 0x0000000670707220 */ /* 0x080fe20000410000 */
[-C--:B------:R-:W-:Y:S01]  /*5a40*/  FMUL.FTZ R113, R113, R6.reuse ;  /* 0x0000000671717220 */ /* 0x080fe20000410000 */
[----:B0-----:R-:W-:Y:S01]  /*5a50*/  FADD.FTZ R48, R172, R39 ;  /* 0x00000027ac307221 */ /* 0x001fe20000010000 */
        /* <DEDUP_REMOVED lines=9> */
[----:B------:R-:W0:Y:S01]  /*5af0*/  MUFU.EX2 R33, R33 ;  /* 0x0000002100217308 */ /* 0x000e220000000800 */
[-C--:B------:R-:W-:Y:S01]  /*5b00*/  FMUL.FTZ R121, R121, R6.reuse ;  /* 0x0000000679797220 */ /* 0x080fe20000410000 */
[----:B------:R-:W-:Y:S01]  /*5b10*/  FADD.FTZ R39, R29, R48 ;  /* 0x000000301d277221 */ /* 0x000fe20000010000 */
[----:B------:R-:W-:Y:S01]  /*5b20*/  FADD.FTZ R4, R36, R37 ;  /* 0x0000002524047221 */ /* 0x000fe20000010000 */
[-C--:B------:R-:W-:Y:S01]  /*5b30*/  FMUL.FTZ R124, R124, R6.reuse ;  /* 0x000000067c7c7220 */ /* 0x080fe20000410000 */
[-C--:B------:R-:W-:Y:S01]  /*5b40*/  FMUL.FTZ R125, R125, R6.reuse ;  /* 0x000000067d7d7220 */ /* 0x080fe20000410000 */
[----:B--2---:R-:W-:Y:S01]  /*5b50*/  FADD.FTZ R48, R168, R39 ;  /* 0x00000027a8307221 */ /* 0x004fe20000010000 */
[----:B------:R-:W-:Y:S01]  /*5b60*/  FADD.FTZ R37, R169, R4 ;  /* 0x00000004a9257221 */ /* 0x000fe20000010000 */
[----:B------:R-:W2:Y:S01]  /*5b70*/  MUFU.EX2 R153, R153 ;  /* 0x0000009900997308 */ /* 0x000ea20000000800 */
[-C--:B------:R-:W-:Y:S01]  /*5b80*/  FMUL.FTZ R128, R128, R6.reuse ;  /* 0x0000000680807220 */ /* 0x080fe20000410000 */
[----:B-1----:R-:W-:Y:S01]  /*5b90*/  FADD.FTZ R39, R31, R48 ;  /* 0x000000301f277221 */ /* 0x002fe20000010000 */
[----:B------:R-:W-:Y:S01]  /*5ba0*/  FADD.FTZ R4, R40, R37 ;  /* 0x0000002528047221 */ /* 0x000fe20000010000 */
[-C--:B------:R-:W-:Y:S01]  /*5bb0*/  FMUL.FTZ R129, R129, R6.reuse ;  /* 0x0000000681817220 */ /* 0x080fe20000410000 */
[-C--:B------:R-:W-:Y:S01]  /*5bc0*/  FMUL.FTZ R132, R132, R6.reuse ;  /* 0x0000000684847220 */ /* 0x080fe20000410000 */
[----:B---3--:R-:W-:Y:S01]  /*5bd0*/  FADD.FTZ R8, R170, R39 ;  /* 0x00000027aa087221 */ /* 0x008fe20000010000 */
[----:B------:R-:W-:Y:S01]  /*5be0*/  FADD.FTZ R13, R171, R4 ;  /* 0x00000004ab0d7221 */ /* 0x000fe20000010000 */
[----:B------:R-:W1:Y:S01]  /*5bf0*/  MUFU.EX2 R152, R152 ;  /* 0x0000009800987308 */ /* 0x000e620000000800 */
[-C--:B------:R-:W-:Y:S01]  /*5c00*/  FMUL.FTZ R133, R133, R6.reuse ;  /* 0x0000000685857220 */ /* 0x080fe20000410000 */
[----:B0-----:R-:W-:Y:S01]  /*5c10*/  FADD.FTZ R15, R33, R8 ;  /* 0x00000008210f7221 */ /* 0x001fe20000010000 */
[----:B------:R-:W-:Y:S01]  /*5c20*/  FADD.FTZ R4, R34, R13 ;  /* 0x0000000d22047221 */ /* 0x000fe20000010000 */
[-C--:B------:R-:W-:Y:S01]  /*5c30*/  FMUL.FTZ R136, R136, R6.reuse ;  /* 0x0000000688887220 */ /* 0x080fe20000410000 */
[-C--:B------:R-:W-:Y:S01]  /*5c40*/  FMUL.FTZ R137, R137, R6.reuse ;  /* 0x0000000689897220 */ /* 0x080fe20000410000 */
[-C--:B------:R-:W-:Y:S01]  /*5c50*/  FMUL.FTZ R140, R140, R6.reuse ;  /* 0x000000068c8c7220 */ /* 0x080fe20000410000 */
[-C--:B------:R-:W-:Y:S01]  /*5c60*/  FMUL.FTZ R141, R141, R6.reuse ;  /* 0x000000068d8d7220 */ /* 0x080fe20000410000 */
[----:B------:R-:W0:Y:S01]  /*5c70*/  MUFU.EX2 R12, R12 ;  /* 0x0000000c000c7308 */ /* 0x000e220000000800 */
[----:B--2---:R-:W-:Y:S01]  /*5c80*/  FADD.FTZ R13, R153, R4 ;  /* 0x00000004990d7221 */ /* 0x004fe20000010000 */
[-C--:B------:R-:W-:Y:S01]  /*5c90*/  FMUL.FTZ R144, R144, R6.reuse ;  /* 0x0000000690907220 */ /* 0x080fe20000410000 */
[-C--:B------:R-:W-:Y:S01]  /*5ca0*/  FMUL.FTZ R145, R145, R6.reuse ;  /* 0x0000000691917220 */ /* 0x080fe20000410000 */
[-C--:B------:R-:W-:Y:S01]  /*5cb0*/  FMUL.FTZ R148, R148, R6.reuse ;  /* 0x0000000694947220 */ /* 0x080fe20000410000 */
[----:B------:R-:W-:Y:S01]  /*5cc0*/  FMUL.FTZ R149, R149, R6 ;  /* 0x0000000695957220 */ /* 0x000fe20000410000 */
        /* <DEDUP_REMOVED lines=43> */
[----:B--2---:R-:W-:Y:S01]  /*5f80*/  FADD.FTZ R4, R44, R13 ;  /* 0x0000000d2c047221 */ /* 0x004fe20000010000 */
[----:B------:R-:W-:Y:S01]  /*5f90*/  F2FP.BF16.F32.PACK_AB R183, R10, R183 ;  /* 0x000000b70ab7723e */ /* 0x000fe200000010ff */
[----:B------:R-:W-:Y:S01]  /*5fa0*/  IMAD.MOV.U32 R7, RZ, RZ, R5 ;  /* 0x000000ffff077224 */ /* 0x000fe200078e0005 */
[----:B------:R-:W-:Y:S01]  /*5fb0*/  F2FP.BF16.F32.PACK_AB R177, R24, R177 ;  /* 0x000000b118b1723e */ /* 0x000fe200000010ff */
[----:B------:R-:W-:Y:S01]  /*5fc0*/  IMAD.MOV.U32 R6, RZ, RZ, R9 ;  /* 0x000000ffff067224 */ /* 0x000fe200078e0009 */
[----:B------:R-:W-:-:S02]  /*5fd0*/  F2FP.BF16.F32.PACK_AB R176, R21, R176 ;  /* 0x000000b015b0723e */ /* 0x000fc400000010ff */
[----:B------:R-:W2:Y:S01]  /*5fe0*/  MUFU.EX2 R156, R156 ;  /* 0x0000009c009c7308 */ /* 0x000ea20000000800 */
[C---:B-1----:R-:W-:Y:S01]  /*5ff0*/  FADD.FTZ R15, R3.reuse, R8 ;  /* 0x00000008030f7221 */ /* 0x042fe20000010000 */
[----:B------:R-:W-:Y:S02]  /*6000*/  F2FP.BF16.F32.PACK_AB R154, R3, R154 ;  /* 0x0000009a039a723e */ /* 0x000fe400000010ff */
[----:B------:R-:W-:Y:S02]  /*6010*/  F2FP.BF16.F32.PACK_AB R178, R25, R178 ;  /* 0x000000b219b2723e */ /* 0x000fe400000010ff */
[----:B------:R-:W-:Y:S02]  /*6020*/  F2FP.BF16.F32.PACK_AB R179, R28, R179 ;  /* 0x000000b31cb3723e */ /* 0x000fe400000010ff */
[----:B------:R-:W1:Y:S01]  /*6030*/  MUFU.EX2 R14, R14 ;  /* 0x0000000e000e7308 */ /* 0x000e620000000800 */
[----:B0-----:R-:W-:Y:S01]  /*6040*/  FADD.FTZ R13, R157, R4 ;  /* 0x000000049d0d7221 */ /* 0x001fe20000010000 */
[----:B------:R-:W-:-:S02]  /*6050*/  F2FP.BF16.F32.PACK_AB R172, R27, R172 ;  /* 0x000000ac1bac723e */ /* 0x000fc400000010ff */
[----:B------:R-:W-:Y:S02]  /*6060*/  F2FP.BF16.F32.PACK_AB R173, R32, R173 ;  /* 0x000000ad20ad723e */ /* 0x000fe400000010ff */
[----:B------:R-:W-:Y:S02]  /*6070*/  F2FP.BF16.F32.PACK_AB R174, R29, R174 ;  /* 0x000000ae1dae723e */ /* 0x000fe400000010ff */
[----:B------:R-:W0:Y:S01]  /*6080*/  MUFU.EX2 R65, R65 ;  /* 0x0000004100417308 */ /* 0x000e220000000800 */
[----:B--2---:R-:W-:Y:S01]  /*6090*/  FADD.FTZ R15, R156, R15 ;  /* 0x0000000f9c0f7221 */ /* 0x004fe20000010000 */
[----:B------:R-:W-:Y:S02]  /*60a0*/  F2FP.BF16.F32.PACK_AB R175, R36, R175 ;  /* 0x000000af24af723e */ /* 0x000fe400000010ff */
[----:B------:R-:W-:Y:S02]  /*60b0*/  F2FP.BF16.F32.PACK_AB R168, R31, R168 ;  /* 0x000000a81fa8723e */ /* 0x000fe400000010ff */
[----:B------:R-:W-:-:S02]  /*60c0*/  F2FP.BF16.F32.PACK_AB R169, R40, R169 ;  /* 0x000000a928a9723e */ /* 0x000fc400000010ff */
[----:B------:R-:W2:Y:S01]  /*60d0*/  MUFU.EX2 R159, R159 ;  /* 0x0000009f009f7308 */ /* 0x000ea20000000800 */
[----:B-1----:R-:W-:Y:S01]  /*60e0*/  FADD.FTZ R4, R14, R13 ;  /* 0x0000000d0e047221 */ /* 0x002fe20000010000 */
        /* <DEDUP_REMOVED lines=10> */
[----:B------:R-:W-:-:S06]  /*6190*/  F2FP.BF16.F32.PACK_AB R157, R14, R157 ;  /* 0x0000009d0e9d723e */ /* 0x000fcc00000010ff */
        /* <DEDUP_REMOVED lines=41> */
[----:B0-----:R-:W-:-:S04]  /*6430*/  FADD.FTZ R15, R166, R15 ;  /* 0x0000000fa60f7221 */ /* 0x001fc80000010000 */
[C---:B--2---:R-:W-:Y:S01]  /*6440*/  FADD.FTZ R4, R46.reuse, R15 ;  /* 0x0000000f2e047221 */ /* 0x044fe20000010000 */
[----:B------:R-:W-:Y:S01]  /*6450*/  F2FP.BF16.F32.PACK_AB R166, R46, R166 ;  /* 0x000000a62ea6723e */ /* 0x000fe200000010ff */
[C---:B-1----:R-:W-:Y:S01]  /*6460*/  FADD.FTZ R3, R11.reuse, R3 ;  /* 0x000000030b037221 */ /* 0x042fe20000010000 */
[----:B------:R-:W-:Y:S01]  /*6470*/  F2FP.BF16.F32.PACK_AB R167, R11, R38 ;  /* 0x000000260ba7723e */ /* 0x000fe200000010ff */
[----:B------:R-:W-:Y:S06]  /*6480*/  @P3 BRA `(.L_x_2271) ;  /* 0xffffffd400c43947 */ /* 0x000fec000383ffff */
.L_x_2262:
[----:B------:R-:W-:-:S13]  /*6490*/  ISETP.LE.AND P2, PT, RZ, UR53, PT ;  /* 0x00000035ff007c0c */ /* 0x000fda000bf43270 */
[----:B------:R-:W-:Y:S05]  /*64a0*/  @!P2 BRA `(.L_x_2272) ;  /* 0x0000001c00f8a947 */ /* 0x000fea0003800000 */
[----:B------:R-:W-:Y:S01]  /*64b0*/  IMAD.MOV.U32 R6, RZ, RZ, R5 ;  /* 0x000000ffff067224 */ /* 0x000fe200078e0005 */
[----:B------:R-:W-:Y:S01]  /*64c0*/  UMOV UR50, UR43 ;  /* 0x0000002b00327c82 */ /* 0x000fe20008000000 */
[----:B------:R-:W-:Y:S01]  /*64d0*/  IMAD.MOV.U32 R7, RZ, RZ, R9 ;  /* 0x000000ffff077224 */ /* 0x000fe200078e0009 */
[----:B------:R-:W-:-:S06]  /*64e0*/  UMOV UR49, UR42 ;  /* 0x0000002a00317c82 */ /* 0x000fcc0008000000 */
.L_x_2281:
        /* <DEDUP_REMOVED lines=9> */
.L_x_2274:
[----:B------:R-:W-:Y:S01]  /*6580*/  ULEA UR6, UR42, UR41, 0x3 ;  /* 0x000000292a067291 */ /* 0x000fe2000f8e183f */
[----:B------:R-:W-:-:S05]  /*6590*/  IMAD.U32 R0, RZ, RZ, UR43 ;  /* 0x0000002bff007e24 */ /* 0x000fca000f8e00ff */
[----:B------:R-:W-:-:S04]  /*65a0*/  SHF.L.U32 R0, R0, 0x1f, RZ ;  /* 0x0000001f00007819 */ /* 0x000fc800000006ff */
[----:B------:R0:W1:Y:S01]  /*65b0*/  SYNCS.PHASECHK.TRANS64.TRYWAIT P2, [UR6+0x28830], R0 ;  /* 0x02883000ff0075a7 */ /* 0x0000620008040146 */
[----:B------:R-:W-:Y:S05]  /*65c0*/  @!P0 BRA `(.L_x_2275) ;  /* 0x0000000000048947 */ /* 0x000fea0003800000 */
[----:B------:R-:W-:Y:S01]  /*65d0*/  BPT.TRAP 0x1 ;  /* 0x000000040000795c */ /* 0x000fe20000300000 */
.L_x_2275:
[----:B-1----:R-:W-:Y:S05]  /*65e0*/  @P2 BRA `(.L_x_2273) ;  /* 0x0000000000082947 */ /* 0x002fea0003800000 */
[----:B------:R-:W1:Y:S02]  /*65f0*/  SYNCS.PHASECHK.TRANS64.TRYWAIT P2, [UR6+0x28830], R0 ;  /* 0x02883000ff0075a7 */ /* 0x000e640008040146 */
[----:B-1----:R-:W-:Y:S05]  /*6600*/  @!P2 BRA `(.L_x_2276) ;  /* 0x0000008c0014a947 */ /* 0x002fea0003800000 */
.L_x_2273:
        /* <DEDUP_REMOVED lines=45> */
.L_x_2278:
[----:B------:R-:W-:Y:S01]  /*68e0*/  ULEA UR6, UR49, UR41, 0x3 ;  /* 0x0000002931067291 */ /* 0x000fe2000f8e183f */
[----:B------:R-:W-:-:S05]  /*68f0*/  IMAD.U32 R0, RZ, RZ, UR50 ;  /* 0x00000032ff007e24 */ /* 0x000fca000f8e00ff */
[----:B------:R-:W-:-:S04]  /*6900*/  SHF.L.U32 R0, R0, 0x1f, RZ ;  /* 0x0000001f00007819 */ /* 0x000fc800000006ff */
[----:B------:R0:W1:Y:S01]  /*6910*/  SYNCS.PHASECHK.TRANS64.TRYWAIT P2, [UR6+0x28850], R0 ;  /* 0x02885000ff0075a7 */ /* 0x0000620008040146 */
[----:B------:R-:W-:Y:S05]  /*6920*/  @!P0 BRA `(.L_x_2279) ;  /* 0x0000000000048947 */ /* 0x000fea0003800000 */
[----:B------:R-:W-:Y:S01]  /*6930*/  BPT.TRAP 0x1 ;  /* 0x000000040000795c */ /* 0x000fe20000300000 */
.L_x_2279:
[----:B-1----:R-:W-:Y:S05]  /*6940*/  @P2 BRA `(.L_x_2277) ;  /* 0x0000000000082947 */ /* 0x002fea0003800000 */
[----:B------:R-:W1:Y:S02]  /*6950*/  SYNCS.PHASECHK.TRANS64.TRYWAIT P2, [UR6+0x28850], R0 ;  /* 0x02885000ff0075a7 */ /* 0x000e640008040146 */
[----:B-1----:R-:W-:Y:S05]  /*6960*/  @!P2 BRA `(.L_x_2280) ;  /* 0x000000880054a947 */ /* 0x002fea0003800000 */
.L_x_2277:
[----:B------:R-:W-:Y:S01]  /*6970*/  UIADD3 UR6, UR41, 0x400, URZ ;  /* 0x0000040029067890 */ /* 0x000fe2000fffe03f */
[----:B------:R-:W-:Y:S01]  /*6980*/  WARPGROUP.ARRIVE ;  /* 0x00000000000079c5 */ /* 0x000fe20000000000 */
[----:B------:R-:W-:Y:S01]  /*6990*/  UMOV UR7, 0x40000040 ;  /* 0x4000004000077882 */ /* 0x000fe20000000000 */
[----:B01----:R-:W-:Y:S01]  /*69a0*/  FMNMX.FTZ R0, R24, R7, !PT ;  /* 0x0000000718007209 */ /* 0x003fe20007810000 */
[----:B------:R-:W-:Y:S01]  /*69b0*/  USHF.R.U32.HI UR6, URZ, 0x4, UR6 ;  /* 0x000000043f067899 */ /* 0x000fe20008011606 */
[----:B------:R-:W-:Y:S01]  /*69c0*/  ISETP.LT.AND P2, PT, RZ, UR53, PT ;  /* 0x00000035ff007c0c */ /* 0x000fe2000bf41270 */
[----:B------:R-:W-:Y:S01]  /*69d0*/  UMOV UR50, UR43 ;  /* 0x0000002b00327c82 */ /* 0x000fe20008000000 */
[----:B------:R-:W-:Y:S01]  /*69e0*/  FMNMX.FTZ R5, R25, R0, !PT ;  /* 0x0000000019057209 */ /* 0x000fe20007810000 */
[----:B------:R-:W-:-:S03]  /*69f0*/  ULOP3.LUT UR6, UR6, 0x3fff, URZ, 0xc0, !UPT ;  /* 0x00003fff06067892 */ /* 0x000fc6000f8ec03f */
        /* <DEDUP_REMOVED lines=38> */
[----:B------:R-:W0:Y:S03]  /*6c60*/  LDC R0, c[0x0][0x988] ;  /* 0x00026200ff007b82 */ /* 0x000e260000000800 */
        /* <DEDUP_REMOVED lines=66> */
[----:B------:R-:W-:Y:S01]  /*7090*/  FADD.FTZ R73, -R5, R6 ;  /* 0x0000000605497221 */ /* 0x000fe20000010100 */
[-CC-:B------:R-:W-:Y:S01]  /*70a0*/  FFMA.FTZ R180, R24, R0.reuse, -R169.reuse ;  /* 0x0000000018b47223 */ /* 0x180fe200000108a9 */
[-CC-:B------:R-:W-:Y:S01]  /*70b0*/  FFMA.FTZ R182, R28, R0.reuse, -R169.reuse ;  /* 0x000000001cb67223 */ /* 0x180fe200000108a9 */
[----:B------:R-:W-:Y:S01]  /*70c0*/  MUFU.EX2 R11, R11 ;  /* 0x0000000b000b7308 */ /* 0x000fe20000000800 */
[-C--:B------:R-:W-:Y:S01]  /*70d0*/  FMUL.FTZ R6, R73, R0.reuse ;  /* 0x0000000049067220 */ /* 0x080fe20000410000 */
[-C--:B------:R-:W-:Y:S01]  /*70e0*/  FMUL.FTZ R73, R5, R0.reuse ;  /* 0x0000000005497220 */ /* 0x080fe20000410000 */
[-CC-:B------:R-:W-:Y:S01]  /*70f0*/  FFMA.FTZ R13, R29, R0.reuse, -R169.reuse ;  /* 0x000000001d0d7223 */ /* 0x180fe200000108a9 */
[-CC-:B------:R-:W-:Y:S01]  /*7100*/  FFMA.FTZ R176, R32, R0.reuse, -R169.reuse ;  /* 0x0000000020b07223 */ /* 0x180fe200000108a9 */
[-C--:B------:R-:W-:Y:S01]  /*7110*/  FFMA.FTZ R15, R33, R0.reuse, -R169 ;  /* 0x00000000210f7223 */ /* 0x080fe200000108a9 */
[-CC-:B------:R-:W-:Y:S01]  /*7120*/  FFMA.FTZ R181, R26, R0.reuse, -R73.reuse ;  /* 0x000000001ab57223 */ /* 0x180fe20000010849 */
[----:B------:R-:W-:Y:S01]  /*7130*/  FFMA.FTZ R20, R27, R0, -R73 ;  /* 0x000000001b147223 */ /* 0x000fe20000010849 */
[----:B------:R-:W0:Y:S01]  /*7140*/  MUFU.EX2 R180, R180 ;  /* 0x000000b400b47308 */ /* 0x000e220000000800 */
[----:B------:R-:W-:-:S02]  /*7150*/  IMAD.U32 R27, RZ, RZ, UR42 ;  /* 0x0000002aff1b7e24 */ /* 0x000fc4000f8e00ff */
[-CC-:B------:R-:W-:Y:S01]  /*7160*/  FFMA.FTZ R183, R30, R0.reuse, -R73.reuse ;  /* 0x000000001eb77223 */ /* 0x180fe20000010849 */
[-CC-:B------:R-:W-:Y:S01]  /*7170*/  FFMA.FTZ R32, R31, R0.reuse, -R73.reuse ;  /* 0x000000001f207223 */ /* 0x180fe20000010849 */
[-CC-:B------:R-:W-:Y:S01]  /*7180*/  FFMA.FTZ R177, R34, R0.reuse, -R73.reuse ;  /* 0x0000000022b17223 */ /* 0x180fe20000010849 */
[----:B------:R-:W-:Y:S01]  /*7190*/  IADD3 R31, -R23, 0xb, RZ ;  /* 0x0000000b171f7810 */ /* 0x000fe20007ffe1ff */
[-C--:B------:R-:W-:Y:S01]  /*71a0*/  FFMA.FTZ R34, R35, R0.reuse, -R73 ;  /* 0x0000000023227223 */ /* 0x080fe20000010849 */
[----:B------:R-:W-:Y:S01]  /*71b0*/  @!P1 LEA R27, R27, UR41, 0x3 ;  /* 0x000000291b1b9c11 */ /* 0x000fe2000f8e18ff */
[----:B------:R-:W-:Y:S01]  /*71c0*/  MUFU.EX2 R6, R6 ;  /* 0x0000000600067308 */ /* 0x000fe20000000800 */
[-C--:B------:R-:W-:Y:S01]  /*71d0*/  FFMA.FTZ R178, R36, R0.reuse, -R169 ;  /* 0x0000000024b27223 */ /* 0x080fe200000108a9 */
[-C--:B------:R-:W-:Y:S01]  /*71e0*/  FFMA.FTZ R179, R38, R0.reuse, -R73 ;  /* 0x0000000026b37223 */ /* 0x080fe20000010849 */
[----:B------:R-:W-:Y:S01]  /*71f0*/  FFMA.FTZ R21, R37, R0, -R169 ;  /* 0x0000000025157223 */ /* 0x000fe200000108a9 */
[----:B------:R-:W-:-:S02]  /*7200*/  @!P1 VIADD R27, R27, 0x28840 ;  /* 0x000288401b1b9836 */ /* 0x000fc40000000000 */
[-C--:B------:R-:W-:Y:S01]  /*7210*/  FFMA.FTZ R38, R39, R0.reuse, -R73 ;  /* 0x0000000027267223 */ /* 0x080fe20000010849 */
[-C--:B------:R-:W-:Y:S01]  /*7220*/  FFMA.FTZ R172, R40, R0.reuse, -R169 ;  /* 0x0000000028ac7223 */ /* 0x080fe200000108a9 */
[----:B------:R-:W-:Y:S01]  /*7230*/  FFMA.FTZ R173, R42, R0, -R73 ;  /* 0x000000002aad7223 */ /* 0x000fe20000010849 */
[----:B------:R-:W1:Y:S01]  /*7240*/  MUFU.EX2 R181, R181 ;  /* 0x000000b500b57308 */ /* 0x000e620000000800 */
[----:B------:R-:W-:Y:S01]  /*7250*/  @!P1 PRMT R27, RZ, 0x654, R27 ;  /* 0x00000654ff1b9816 */ /* 0x000fe2000000001b */
[----:B0-----:R-:W-:Y:S01]  /*7260*/  FFMA.FTZ R4, R7, R4, R180 ;  /* 0x0000000407047223 */ /* 0x001fe200000100b4 */
        /* <DEDUP_REMOVED lines=14> */
[----:B-1----:R-:W-:Y:S01]  /*7350*/  FFMA.FTZ R3, R6, R3, R181 ;  /* 0x0000000306037223 */ /* 0x002fe200000100b5 */
[-CC-:B------:R-:W-:Y:S01]  /*7360*/  FFMA.FTZ R8, R72, R0.reuse, -R169.reuse ;  /* 0x0000000048087223 */ /* 0x180fe200000108a9 */
[-CC-:B------:R-:W-:Y:S01]  /*7370*/  FFMA.FTZ R10, R76, R0.reuse, -R169.reuse ;  /* 0x000000004c0a7223 */ /* 0x180fe200000108a9 */
[-CC-:B------:R-:W-:Y:S01]  /*7380*/  FFMA.FTZ R61, R77, R0.reuse, -R169.reuse ;  /* 0x000000004d3d7223 */ /* 0x180fe200000108a9 */
[-CC-:B------:R-:W-:Y:S01]  /*7390*/  FFMA.FTZ R12, R80, R0.reuse, -R169.reuse ;  /* 0x00000000500c7223 */ /* 0x180fe200000108a9 */
[-CC-:B------:R-:W-:Y:S01]  /*73a0*/  FFMA.FTZ R65, R81, R0.reuse, -R169.reuse ;  /* 0x0000000051417223 */ /* 0x180fe200000108a9 */
[-CC-:B------:R-:W-:Y:S01]  /*73b0*/  FFMA.FTZ R84, R84, R0.reuse, -R169.reuse ;  /* 0x0000000054547223 */ /* 0x180fe200000108a9 */
[----:B------:R-:W-:Y:S01]  /*73c0*/  MUFU.EX2 R183, R183 ;  /* 0x000000b700b77308 */ /* 0x000fe20000000800 */
[-C--:B------:R-:W-:Y:S01]  /*73d0*/  FFMA.FTZ R69, R85, R0.reuse, -R169 ;  /* 0x0000000055457223 */ /* 0x080fe200000108a9 */
[-CC-:B------:R-:W-:Y:S01]  /*73e0*/  FFMA.FTZ R28, R51, R0.reuse, -R73.reuse ;  /* 0x00000000331c7223 */ /* 0x180fe20000010849 */
[-CC-:B------:R-:W-:Y:S01]  /*73f0*/  FFMA.FTZ R171, R54, R0.reuse, -R73.reuse ;  /* 0x0000000036ab7223 */ /* 0x180fe20000010849 */
[-CC-:B------:R-:W-:Y:S01]  /*7400*/  FFMA.FTZ R24, R55, R0.reuse, -R73.reuse ;  /* 0x0000000037187223 */ /* 0x180fe20000010849 */
[--C-:B------:R-:W-:Y:S01]  /*7410*/  FFMA.FTZ R36, R59, R0, -R73.reuse ;  /* 0x000000003b247223 */ /* 0x100fe20000010849 */
[----:B------:R-:W-:Y:S01]  /*7420*/  F2FP.BF16.F32.PACK_AB R180, R11, R180 ;  /* 0x000000b40bb4723e */ /* 0x000fe200000010ff */
[-CC-:B------:R-:W-:Y:S01]  /*7430*/  FFMA.FTZ R63, R63, R0.reuse, -R73.reuse ;  /* 0x000000003f3f7223 */ /* 0x180fe20000010849 */
[----:B------:R-:W-:Y:S01]  /*7440*/  MUFU.EX2 R13, R13 ;  /* 0x0000000d000d7308 */ /* 0x000fe20000000800 */
[-CC-:B------:R-:W-:Y:S01]  /*7450*/  FFMA.FTZ R66, R66, R0.reuse, -R73.reuse ;  /* 0x0000000042427223 */ /* 0x180fe20000010849 */
[-CC-:B------:R-:W-:Y:S01]  /*7460*/  FFMA.FTZ R67, R67, R0.reuse, -R73.reuse ;  /* 0x0000000043437223 */ /* 0x180fe20000010849 */
[----:B0-----:R-:W-:Y:S01]  /*7470*/  F2FP.BF16.F32.PACK_AB R181, R20, R181 ;  /* 0x000000b514b5723e */ /* 0x001fe200000010ff */
        /* <DEDUP_REMOVED lines=9> */
[----:B------:R-:W-:Y:S01]  /*7510*/  FFMA.FTZ R86, R86, R0, -R73 ;  /* 0x0000000056567223 */ /* 0x000fe20000010849 */
[----:B------:R-:W-:Y:S01]  /*7520*/  IMAD.U32 R35, RZ, RZ, UR49 ;  /* 0x00000031ff237e24 */ /* 0x000fe2000f8e00ff */
[----:B------:R-:W-:Y:S01]  /*7530*/  UMOV UR49, UR42 ;  /* 0x0000002a00317c82 */ /* 0x000fe20008000000 */
[----:B------:R-:W-:Y:S03]  /*7540*/  MUFU.EX2 R176, R176 ;  /* 0x000000b000b07308 */ /* 0x000fe60000000800 */
[----:B------:R-:W-:-:S05]  /*7550*/  @!P1 LEA R35, R35, UR41, 0x3 ;  /* 0x0000002923239c11 */ /* 0x000fca000f8e18ff */
        /* <DEDUP_REMOVED lines=8> */
[----:B------:R-:W-:-:S05]  /*75e0*/  WARPGROUP.ARRIVE ;  /* 0x00000000000079c5 */ /* 0x000fca0000000000 */
[----:B------:R-:W-:Y:S01]  /*75f0*/  MUFU.EX2 R172, R172 ;  /* 0x000000ac00ac7308 */ /* 0x000fe20000000800 */
[-CC-:B------:R-:W-:Y:S01]  /*7600*/  FFMA.FTZ R152, R56, R0.reuse, -R169.reuse ;  /* 0x0000000038987223 */ /* 0x180fe200000108a9 */
[-C--:B------:R-:W-:Y:S01]  /*7610*/  FFMA.FTZ R154, R60, R0.reuse, -R169 ;  /* 0x000000003c9a7223 */ /* 0x080fe200000108a9 */
[-CC-:B------:R-:W-:Y:S01]  /*7620*/  FFMA.FTZ R153, R58, R0.reuse, -R73.reuse ;  /* 0x000000003a997223 */ /* 0x180fe20000010849 */
[----:B------:R-:W-:Y:S01]  /*7630*/  FFMA.FTZ R155, R62, R0, -R73 ;  /* 0x000000003e9b7223 */ /* 0x000fe20000010849 */
[----:B------:R-:W-:Y:S01]  /*7640*/  HGMMA.64x128x16.F32.BF16 R88, R156, gdesc[UR4].tnspB, R88, gsb0 ;  /* 0x41e000049c587df0 */ /* 0x000fe20008001858 */
[----:B------:R-:W-:Y:S01]  /*7650*/  UIADD3 UR6, UR10, 0x300, URZ ;  /* 0x000003000a067890 */ /* 0x000fe2000fffe03f */
[----:B------:R-:W-:Y:S01]  /*7660*/  UMOV UR7, 0x40000040 ;  /* 0x4000004000077882 */ /* 0x000fe20000000000 */
        /* <DEDUP_REMOVED lines=41> */
[----:B------:R-:W0:Y:S08]  /*7900*/  MUFU.EX2 R57, R57 ;  /* 0x0000003900397308 */ /* 0x000e300000000800 */
[----:B------:R-:W-:Y:S08]  /*7910*/  MUFU.EX2 R75, R75 ;  /* 0x0000004b004b7308 */ /* 0x000ff00000000800 */
[----:B------:R-:W-:Y:S08]  /*7920*/  MUFU.EX2 R10, R10 ;  /* 0x0000000a000a7308 */ /* 0x000ff00000000800 */
[----:B------:R-:W1:Y:S01]  /*7930*/  MUFU.EX2 R61, R61 ;  /* 0x0000003d003d7308 */ /* 0x000e620000000800 */
[----:B------:R-:W-:-:S02]  /*7940*/  WARPGROUP.DEPBAR.LE gsb0, 0x0 ;  /* 0x00008000000079c5 */ /* 0x000fc40000010000 */
[----:B------:R-:W-:-:S05]  /*7950*/  WARPGROUP.ARRIVE ;  /* 0x00000000000079c5 */ /* 0x000fca0000000000 */
[----:B------:R-:W2:Y:S01]  /*7960*/  MUFU.EX2 R161, R74 ;  /* 0x0000004a00a17308 */ /* 0x000ea20000000800 */
[----:B0-----:R-:W-:Y:S01]  /*7970*/  F2FP.BF16.F32.PACK_AB R160, R57, R8 ;  /* 0x0000000839a0723e */ /* 0x001fe200000010ff */
[----:B------:R-:W-:Y:S01]  /*7980*/  HGMMA.64x128x16.F32.BF16 R88, R164, gdesc[UR4].tnspB, R88, gsb0 ;  /* 0x41e00004a4587df0 */ /* 0x000fe20008001858 */
[----:B------:R-:W-:Y:S01]  /*7990*/  UIADD3 UR6, UR53, -0x1, URZ ;  /* 0xffffffff35067890 */ /* 0x000fe2000fffe03f */
[----:B-1----:R-:W-:-:S04]  /*79a0*/  F2FP.BF16.F32.PACK_AB R162, R61, R10 ;  /* 0x0000000a3da2723e */ /* 0x002fc800000010ff */
[----:B------:R-:W0:Y:S02]  /*79b0*/  MUFU.EX2 R163, R78 ;  /* 0x0000004e00a37308 */ /* 0x000e240000000800 */
[----:B------:R-:W-:-:S06]  /*79c0*/  UMOV UR53, UR6 ;  /* 0x0000000600357c82 */ /* 0x000fcc0008000000 */
[----:B------:R-:W1:Y:S08]  /*79d0*/  MUFU.EX2 R79, R79 ;  /* 0x0000004f004f7308 */ /* 0x000e700000000800 */
[----:B------:R-:W3:Y:S08]  /*79e0*/  MUFU.EX2 R12, R12 ;  /* 0x0000000c000c7308 */ /* 0x000ef00000000800 */
[----:B------:R-:W-:Y:S08]  /*79f0*/  MUFU.EX2 R65, R65 ;  /* 0x0000004100417308 */ /* 0x000ff00000000800 */
[----:B------:R-:W-:Y:S08]  /*7a00*/  MUFU.EX2 R83, R83 ;  /* 0x0000005300537308 */ /* 0x000ff00000000800 */
[----:B------:R-:W-:Y:S08]  /*7a10*/  MUFU.EX2 R14, R84 ;  /* 0x00000054000e7308 */ /* 0x000ff00000000800 */
[----:B------:R-:W-:Y:S01]  /*7a20*/  MUFU.EX2 R69, R69 ;  /* 0x0000004500457308 */ /* 0x000fe20000000800 */
[----:B------:R-:W-:-:S02]  /*7a30*/  WARPGROUP.DEPBAR.LE gsb0, 0x0 ;  /* 0x00008000000079c5 */ /* 0x000fc40000010000 */
[----:B------:R4:W-:Y:S06]  /*7a40*/  BAR.ARV R31, 0x100 ;  /* 0x0004001f0000751d */ /* 0x0009ec0000002000 */
[----:B------:R5:W-:Y:S01]  /*7a50*/  @!P1 SYNCS.ARRIVE.TRANS64.RED.A1T0 RZ, [R27+URZ], RZ ;  /* 0x000000ff1bff99a7 */ /* 0x000be2000810043f */
[----:B------:R-:W3:Y:S01]  /*7a60*/  MUFU.EX2 R165, R82 ;  /* 0x0000005200a57308 */ /* 0x000ee20000000800 */
[----:B----4-:R-:W-:Y:S02]  /*7a70*/  @!P1 VIADD R31, R35, 0x28860 ;  /* 0x00028860231f9836 */ /* 0x010fe40000000000 */
[-C--:B------:R-:W-:Y:S01]  /*7a80*/  FMUL.FTZ R88, R88, R7.reuse ;  /* 0x0000000758587220 */ /* 0x080fe20000410000 */
[-C--:B------:R-:W-:Y:S01]  /*7a90*/  FMUL.FTZ R89, R89, R7.reuse ;  /* 0x0000000759597220 */ /* 0x080fe20000410000 */
[-C--:B------:R-:W-:Y:S01]  /*7aa0*/  FMUL.FTZ R92, R92, R7.reuse ;  /* 0x000000075c5c7220 */ /* 0x080fe20000410000 */
[-C--:B------:R-:W-:Y:S01]  /*7ab0*/  FMUL.FTZ R93, R93, R7.reuse ;  /* 0x000000075d5d7220 */ /* 0x080fe20000410000 */
[----:B------:R-:W-:Y:S01]  /*7ac0*/  @!P1 PRMT R31, RZ, 0x654, R31 ;  /* 0x00000654ff1f9816 */ /* 0x000fe2000000001f */
[----:B-----5:R-:W-:Y:S01]  /*7ad0*/  FADD.FTZ R27, R11, R4 ;  /* 0x000000040b1b7221 */ /* 0x020fe20000010000 */
[----:B------:R-:W-:Y:S01]  /*7ae0*/  FADD.FTZ R4, R20, R3 ;  /* 0x0000000314047221 */ /* 0x000fe20000010000 */
[----:B------:R-:W4:Y:S01]  /*7af0*/  MUFU.EX2 R167, R86 ;  /* 0x0000005600a77308 */ /* 0x000f220000000800 */
[----:B------:R0:W-:Y:S01]  /*7b00*/  @!P1 SYNCS.ARRIVE.TRANS64.RED.A1T0 RZ, [R31+URZ], RZ ;  /* 0x000000ff1fff99a7 */ /* 0x0001e2000810043f */
        /* <DEDUP_REMOVED lines=47> */
[----:B------:R-:W-:Y:S01]  /*7e00*/  FMUL.FTZ R141, R141, R7 ;  /* 0x000000078d8d7220 */ /* 0x000fe20000410000 */
[----:B------:R-:W-:Y:S01]  /*7e10*/  FADD.FTZ R40, R170, R11 ;  /* 0x0000000baa287221 */ /* 0x000fe20000010000 */
[----:B------:R-:W-:Y:S01]  /*7e20*/  FADD.FTZ R3, R171, R4 ;  /* 0x00000004ab037221 */ /* 0x000fe20000010000 */
[----:B------:R-:W-:Y:S01]  /*7e30*/  F2FP.BF16.F32.PACK_AB R171, R24, R171 ;  /* 0x000000ab18ab723e */ /* 0x000fe200000010ff */
[-C--:B------:R-:W-:Y:S01]  /*7e40*/  FMUL.FTZ R144, R144, R7.reuse ;  /* 0x0000000790907220 */ /* 0x080fe20000410000 */
[----:B------:R-:W-:Y:S01]  /*7e50*/  FADD.FTZ R11, R37, R40 ;  /* 0x00000028250b7221 */ /* 0x000fe20000010000 */
[----:B------:R-:W-:Y:S01]  /*7e60*/  FADD.FTZ R4, R24, R3 ;  /* 0x0000000318047221 */ /* 0x000fe20000010000 */
[-C--:B------:R-:W-:Y:S01]  /*7e70*/  FMUL.FTZ R145, R145, R7.reuse ;  /* 0x0000000791917220 */ /* 0x080fe20000410000 */
[----:B------:R-:W5:Y:S01]  /*7e80*/  MUFU.EX2 R24, R73 ;  /* 0x0000004900187308 */ /* 0x000f620000000800 */
[----:B------:R-:W-:Y:S01]  /*7e90*/  FADD.FTZ R20, R152, R11 ;  /* 0x0000000b98147221 */ /* 0x000fe20000010000 */
[----:B------:R-:W-:Y:S01]  /*7ea0*/  FADD.FTZ R3, R153, R4 ;  /* 0x0000000499037221 */ /* 0x000fe20000010000 */
[-C--:B------:R-:W-:Y:S01]  /*7eb0*/  FMUL.FTZ R148, R148, R7.reuse ;  /* 0x0000000794947220 */ /* 0x080fe20000410000 */
[----:B------:R-:W-:Y:S01]  /*7ec0*/  FMUL.FTZ R149, R149, R7 ;  /* 0x0000000795957220 */ /* 0x000fe20000410000 */
        /* <DEDUP_REMOVED lines=29> */
[----:B--2---:R-:W-:Y:S01]  /*80a0*/  FADD.FTZ R4, R161, R4 ;  /* 0x00000004a1047221 */ /* 0x004fe20000010000 */
        /* <DEDUP_REMOVED lines=10> */
[----:B------:R-:W-:Y:S01]  /*8150*/  FADD.FTZ R3, R61, R20 ;  /* 0x000000143d037221 */ /* 0x000fe20000010000 */
[----:B-1----:R-:W-:Y:S01]  /*8160*/  FADD.FTZ R4, R79, R4 ;  /* 0x000000044f047221 */ /* 0x002fe20000010000 */
[-C--:B------:R-:W-:Y:S01]  /*8170*/  FMUL.FTZ R130, R130, R6.reuse ;  /* 0x0000000682827220 */ /* 0x080fe20000410000 */
[-C--:B------:R-:W-:Y:S01]  /*8180*/  FMUL.FTZ R131, R131, R6.reuse ;  /* 0x0000000683837220 */ /* 0x080fe20000410000 */
[----:B---3--:R-:W-:Y:S01]  /*8190*/  FADD.FTZ R20, R12, R3 ;  /* 0x000000030c147221 */ /* 0x008fe20000010000 */
        /* <DEDUP_REMOVED lines=8> */
[----:B----4-:R-:W-:Y:S01]  /*8220*/  FADD.FTZ R3, R167, R4 ;  /* 0x00000004a7037221 */ /* 0x010fe20000010000 */
[-C--:B------:R-:W-:Y:S01]  /*8230*/  FMUL.FTZ R142, R142, R6.reuse ;  /* 0x000000068e8e7220 */ /* 0x080fe20000410000 */
[-C--:B------:R-:W-:Y:S01]  /*8240*/  FMUL.FTZ R143, R143, R6.reuse ;  /* 0x000000068f8f7220 */ /* 0x080fe20000410000 */
[-C--:B------:R-:W-:Y:S01]  /*8250*/  FMUL.FTZ R146, R146, R6.reuse ;  /* 0x0000000692927220 */ /* 0x080fe20000410000 */
[-C--:B------:R-:W-:Y:S01]  /*8260*/  FMUL.FTZ R147, R147, R6.reuse ;  /* 0x0000000693937220 */ /* 0x080fe20000410000 */
[-C--:B------:R-:W-:Y:S01]  /*8270*/  FMUL.FTZ R150, R150, R6.reuse ;  /* 0x0000000696967220 */ /* 0x080fe20000410000 */
[----:B------:R-:W-:Y:S01]  /*8280*/  FMUL.FTZ R151, R151, R6 ;  /* 0x0000000697977220 */ /* 0x000fe20000410000 */
[----:B------:R-:W-:Y:S01]  /*8290*/  F2FP.BF16.F32.PACK_AB R182, R13, R182 ;  /* 0x000000b60db6723e */ /* 0x000fe200000010ff */
[----:B------:R-:W-:Y:S01]  /*82a0*/  FADD.FTZ R4, R69, R8 ;  /* 0x0000000845047221 */ /* 0x000fe20000010000 */
[----:B------:R-:W-:Y:S01]  /*82b0*/  F2FP.BF16.F32.PACK_AB R176, R15, R176 ;  /* 0x000000b00fb0723e */ /* 0x000fe200000010ff */
[----:B-----5:R-:W-:Y:S01]  /*82c0*/  FADD.FTZ R3, R24, R3 ;  /* 0x0000000318037221 */ /* 0x020fe20000010000 */
        /* <DEDUP_REMOVED lines=26> */
[----:B------:R-:W-:Y:S01]  /*8470*/  F2FP.BF16.F32.PACK_AB R167, R24, R167 ;  /* 0x000000a718a7723e */ /* 0x000fe200000010ff */
[----:B------:R-:W-:Y:S06]  /*8480*/  @P2 BRA `(.L_x_2281) ;  /* 0xffffffe000182947 */ /* 0x000fec000383ffff */
.L_x_2272:
[----:B------:R-:W-:Y:S06]  /*8490*/  BAR.ARV 0x8, 0x180 ;  /* 0x0206000000007b1d */ /* 0x000fec0000002000 */
[----:B------:R-:W-:Y:S05]  /*84a0*/  @!P0 BRA `(.L_x_2282) ;  /* 0x0000000000048947 */ /* 0x000fea0003800000 */
[----:B------:R-:W-:Y:S01]  /*84b0*/  BPT.TRAP 0x1 ;  /* 0x000000040000795c */ /* 0x000fe20000300000 */
.L_x_2282:
[----:B------:R-:W-:Y:S01]  /*84c0*/  ULEA UR5, UR42, UR41, 0x3 ;  /* 0x000000292a057291 */ /* 0x000fe2000f8e183f */
[----:B------:R-:W-:-:S05]  /*84d0*/  IMAD.U32 R6, RZ, RZ, UR43 ;  /* 0x0000002bff067e24 */ /* 0x000fca000f8e00ff */
[----:B------:R-:W-:-:S04]  /*84e0*/  SHF.L.U32 R6, R6, 0x1f, RZ ;  /* 0x0000001f06067819 */ /* 0x000fc800000006ff */
[----:B------:R0:W1:Y:S01]  /*84f0*/  SYNCS.PHASECHK.TRANS64.TRYWAIT P2, [UR5+0x28850], R6 ;  /* 0x02885006ff0075a7 */ /* 0x0000620008040145 */
[----:B------:R-:W-:Y:S05]  /*8500*/  @!P0 BRA `(.L_x_2283) ;  /* 0x0000000000048947 */ /* 0x000fea0003800000 */
[----:B------:R-:W-:Y:S01]  /*8510*/  BPT.TRAP 0x1 ;  /* 0x000000040000795c */ /* 0x000fe20000300000 */
.L_x_2283:
[----:B-1----:R-:W-:Y:S05]  /*8520*/  @P2 BRA `(.L_x_2284) ;  /* 0x0000000000082947 */ /* 0x002fea0003800000 */
[----:B------:R-:W1:Y:S02]  /*8530*/  SYNCS.PHASECHK.TRANS64.TRYWAIT P0, [UR5+0x28850], R6 ;  /* 0x02885006ff0075a7 */ /* 0x000e640008000145 */
[----:B-1----:R-:W-:Y:S05]  /*8540*/  @!P0 BRA `(.L_x_2285) ;  /* 0x0000006c00748947 */ /* 0x002fea0003800000 */
.L_x_2284:
[----:B------:R-:W-:Y:S01]  /*8550*/  UIADD3 UR41, UR41, 0x400, URZ ;  /* 0x0000040029297890 */ /* 0x000fe2000fffe03f */
[----:B------:R-:W-:Y:S01]  /*8560*/  WARPGROUP.ARRIVE ;  /* 0x00000000000079c5 */ /* 0x000fe20000000000 */
[----:B------:R-:W-:Y:S01]  /*8570*/  UMOV UR7, 0x40000040 ;  /* 0x4000004000077882 */ /* 0x000fe20000000000 */
[----:B-1----:R-:W1:Y:S01]  /*8580*/  SHFL.BFLY PT, R7, R4, 0x2, 0x1f ;  /* 0x0c401f0004077f89 */ /* 0x002e6200000e0000 */
[----:B------:R-:W-:Y:S01]  /*8590*/  USHF.R.U32.HI UR41, URZ, 0x4, UR41 ;  /* 0x000000043f297899 */ /* 0x000fe20008011629 */
[----:B------:R-:W-:Y:S01]  /*85a0*/  IMAD.MOV.U32 R38, RZ, RZ, -0x800000 ;  /* 0xff800000ff267424 */ /* 0x000fe200078e00ff */
        /* <DEDUP_REMOVED lines=12> */
[----:B------:R-:W-:Y:S02]  /*8670*/  IMAD.MOV.U32 R4, RZ, RZ, RZ ;  /* 0x000000ffff047224 */ /* 0x000fe400078e00ff */
[----:B0-----:R-:W-:Y:S01]  /*8680*/  FADD.FTZ R8, R6, R3 ;  /* 0x0000000306087221 */ /* 0x001fe20000010000 */
[----:B------:R-:W-:Y:S01]  /*8690*/  IMAD.MOV.U32 R3, RZ, RZ, -0x800000 ;  /* 0xff800000ff037424 */ /* 0x000fe200078e00ff */
[----:B------:R-:W0:Y:S01]  /*86a0*/  SHFL.BFLY PT, R6, R7, 0x1, 0x1f ;  /* 0x0c201f0007067f89 */ /* 0x000e2200000e0000 */
[----:B------:R-:W-:-:S03]  /*86b0*/  USEL UR42, UR42, URZ, UP0 ;  /* 0x0000003f2a2a7287 */ /* 0x000fc60008000000 */
[----:B------:R-:W1:Y:S01]  /*86c0*/  SHFL.BFLY PT, R11, R8, 0x1, 0x1f ;  /* 0x0c201f00080b7f89 */ /* 0x000e6200000e0000 */
[----:B0-----:R-:W-:Y:S01]  /*86d0*/  FADD.FTZ R13, R7, R6 ;  /* 0x00000006070d7221 */ /* 0x001fe20000010000 */
[----:B-1----:R-:W-:-:S04]  /*86e0*/  FADD.FTZ R14, R8, R11 ;  /* 0x0000000b080e7221 */ /* 0x002fc80000010000 */
[----:B------:R-:W-:Y:S01]  /*86f0*/  FSETP.NE.FTZ.AND P0, PT, R13, RZ, PT ;  /* 0x000000ff0d00720b */ /* 0x000fe20003f15000 */
[----:B------:R-:W-:Y:S02]  /*8700*/  IMAD.U32 R8, RZ, RZ, UR5 ;  /* 0x00000005ff087e24 */ /* 0x000fe4000f8e00ff */
[----:B------:R-:W-:Y:S01]  /*8710*/  IMAD.MOV.U32 R11, RZ, RZ, RZ ;  /* 0x000000ffff0b7224 */ /* 0x000fe200078e00ff */
        /* <DEDUP_REMOVED lines=116> */
.L_x_2255:
        /* <DEDUP_REMOVED lines=11> */
[----:B------:R-:W-:Y:S01]  /*8f10*/  IMAD R9, R22, 0x40, R2 ;  /* 0x0000004016097824 */ /* 0x000fe200078e0202 */
        /* <DEDUP_REMOVED lines=18> */
[----:B------:R-:W-:Y:S01]  /*9040*/  UIMAD UR8, UR37, UR11, UR8 ;  /* 0x0000000b250872a4 */ /* 0x000fe2000f8e0208 */
[----:B------:R-:W-:Y:S01]  /*9050*/  F2FP.BF16.F32.PACK_AB R147, R151, R150 ;  /* 0x000000969793723e */ /* 0x000fe200000010ff */
[----:B------:R-:W-:Y:S01]  /*9060*/  UIMAD.WIDE.U32 UR6, UR37, UR10, UR6 ;  /* 0x0000000a250672a5 */ /* 0x000fe2000f8e0006 */
[----:B------:R-:W-:-:S02]  /*9070*/  ULDC UR5, c[0x0][0xa88] ;  /* 0x0002a20000057ab9 */ /* 0x000fc40000000800 */
[----:B------:R-:W-:Y:S01]  /*9080*/  ULDC.64 UR10, c[0x0][0xaf0] ;  /* 0x0002bc00000a7ab9 */ /* 0x000fe20000000a00 */
[----:B-1----:R-:W-:Y:S01]  /*9090*/  IMAD R64, R39, UR5, RZ ;  /* 0x0000000527407c24 */ /* 0x002fe2000f8e02ff */
[----:B------:R-:W-:Y:S02]  /*90a0*/  MOV R36, R0 ;  /* 0x0000000000247202 */ /* 0x000fe40000000f00 */
[----:B0-----:R-:W-:-:S03]  /*90b0*/  MOV R37, R5 ;  /* 0x0000000500257202 */ /* 0x001fc60000000f00 */
[----:B------:R-:W-:-:S04]  /*90c0*/  IMAD.WIDE R4, R187, 0x2, R36 ;  /* 0x00000002bb047825 */ /* 0x000fc800078e0224 */
[----:B------:R-:W-:Y:S01]  /*90d0*/  IMAD.WIDE R36, R9, 0x2, R36 ;  /* 0x0000000209247825 */ /* 0x000fe200078e0224 */
[C---:B------:R-:W-:Y:S02]  /*90e0*/  IADD3 R21, P6, R4.reuse, 0x20, RZ ;  /* 0x0000002004157810 */ /* 0x040fe40007fde0ff */
[C---:B------:R-:W-:Y:S02]  /*90f0*/  IADD3 R33, P1, R4.reuse, 0x4040, RZ ;  /* 0x0000404004217810 */ /* 0x040fe40007f3e0ff */
[----:B------:R-:W-:Y:S01]  /*9100*/  IADD3 R45, P0, R4, 0x4060, RZ ;  /* 0x00004060042d7810 */ /* 0x000fe20007f1e0ff */
[--C-:B------:R-:W-:Y:S01]  /*9110*/  IMAD.X R13, RZ, RZ, R5.reuse, P6 ;  /* 0x000000ffff0d7224 */ /* 0x100fe200030e0605 */
[----:B------:R-:W-:Y:S01]  /*9120*/  IADD3 R35, P6, R36, 0x1000, RZ ;  /* 0x0000100024237810 */ /* 0x000fe20007fde0ff */
[----:B------:R-:W-:Y:S01]  /*9130*/  IMAD.X R43, RZ, RZ, R5, P1 ;  /* 0x000000ffff2b7224 */ /* 0x000fe200008e0605 */
[----:B------:R-:W-:Y:S02]  /*9140*/  ISETP.NE.AND P1, PT, R39, 0x1, PT ;  /* 0x000000012700780c */ /* 0x000fe40003f25270 */
[----:B------:R-:W-:-:S02]  /*9150*/  LOP3.LUT R34, R35, 0x380, RZ, 0xc0, !PT ;  /* 0x0000038023227812 */ /* 0x000fc400078ec0ff */
[----:B------:R-:W-:Y:S02]  /*9160*/  IADD3 R31, P2, R4, 0x4020, RZ ;  /* 0x00004020041f7810 */ /* 0x000fe40007f5e0ff */
[----:B------:R-:W-:Y:S02]  /*9170*/  SHF.R.U64 R34, R34, 0x3, RZ ;  /* 0x0000000322227819 */ /* 0x000fe400000012ff */
[----:B------:R-:W-:Y:S01]  /*9180*/  LOP3.LUT R9, R4, 0x380, RZ, 0xc0, !PT ;  /* 0x0000038004097812 */ /* 0x000fe200078ec0ff */
[----:B------:R-:W-:Y:S01]  /*9190*/  IMAD.X R41, RZ, RZ, R5, P2 ;  /* 0x000000ffff297224 */ /* 0x000fe200010e0605 */
[----:B------:R-:W-:Y:S01]  /*91a0*/  LOP3.LUT R34, R34, R35, RZ, 0x3c, !PT ;  /* 0x0000002322227212 */ /* 0x000fe200078e3cff */
[----:B------:R-:W-:Y:S01]  /*91b0*/  IMAD.X R35, RZ, RZ, R37, P6 ;  /* 0x000000ffff237224 */ /* 0x000fe200030e0625 */
[----:B------:R-:W-:Y:S01]  /*91c0*/  IADD3 R47, P6, R36, 0x7000, RZ ;  /* 0x00007000242f7810 */ /* 0x000fe20007fde0ff */
[----:B------:R-:W0:Y:S01]  /*91d0*/  @P1 LDC R48, c[0x0][0xbf0] ;  /* 0x0002fc00ff301b82 */ /* 0x000e220000000800 */
[----:B------:R-:W-:-:S02]  /*91e0*/  LOP3.LUT R14, R33, 0x380, RZ, 0xc0, !PT ;  /* 0x00000380210e7812 */ /* 0x000fc400078ec0ff */
[----:B------:R-:W-:Y:S02]  /*91f0*/  LOP3.LUT R20, R47, 0x380, RZ, 0xc0, !PT ;  /* 0x000003802f147812 */ /* 0x000fe400078ec0ff */
[----:B------:R-:W-:Y:S02]  /*9200*/  LOP3.LUT R44, R45, 0x380, RZ, 0xc0, !PT ;  /* 0x000003802d2c7812 */ /* 0x000fe400078ec0ff */
[----:B------:R-:W-:Y:S02]  /*9210*/  SHF.R.U64 R20, R20, 0x3, RZ ;  /* 0x0000000314147819 */ /* 0x000fe400000012ff */
[----:B------:R-:W-:Y:S02]  /*9220*/  LOP3.LUT R12, R31, 0x380, RZ, 0xc0, !PT ;  /* 0x000003801f0c7812 */ /* 0x000fe400078ec0ff */
[----:B------:R-:W-:Y:S02]  /*9230*/  LOP3.LUT R20, R20, R47, RZ, 0x3c, !PT ;  /* 0x0000002f14147212 */ /* 0x000fe400078e3cff */
[----:B------:R-:W1:Y:S01]  /*9240*/  @P1 LDC R47, c[0x0][0xbec] ;  /* 0x0002fb00ff2f1b82 */ /* 0x000e620000000800 */
[----:B------:R-:W-:-:S02]  /*9250*/  SHF.R.U64 R9, R9, 0x3, RZ ;  /* 0x0000000309097819 */ /* 0x000fc400000012ff */
[----:B------:R-:W-:Y:S02]  /*9260*/  LOP3.LUT R8, R21, 0x380, RZ, 0xc0, !PT ;  /* 0x0000038015087812 */ /* 0x000fe400078ec0ff */
[----:B------:R-:W-:Y:S02]  /*9270*/  SHF.R.U64 R14, R14, 0x3, RZ ;  /* 0x000000030e0e7819 */ /* 0x000fe400000012ff */
[----:B------:R-:W-:Y:S02]  /*9280*/  SHF.R.U64 R44, R44, 0x3, RZ ;  /* 0x000000032c2c7819 */ /* 0x000fe400000012ff */
[C---:B------:R-:W-:Y:S02]  /*9290*/  IADD3 R29, P3, R4.reuse, 0x4000, RZ ;  /* 0x00004000041d7810 */ /* 0x040fe40007f7e0ff */
[C---:B------:R-:W-:Y:S02]  /*92a0*/  IADD3 R27, P4, R4.reuse, 0x60, RZ ;  /* 0x00000060041b7810 */ /* 0x040fe40007f9e0ff */
[----:B------:R-:W-:Y:S01]  /*92b0*/  IADD3 R25, P5, R4, 0x40, RZ ;  /* 0x0000004004197810 */ /* 0x000fe20007fbe0ff */
[--C-:B------:R-:W-:Y:S01]  /*92c0*/  IMAD.X R15, RZ, RZ, R5.reuse, P3 ;  /* 0x000000ffff0f7224 */ /* 0x100fe200018e0605 */
[----:B------:R-:W-:Y:S01]  /*92d0*/  SHF.R.U64 R12, R12, 0x3, RZ ;  /* 0x000000030c0c7819 */ /* 0x000fe200000012ff */
[--C-:B------:R-:W-:Y:S01]  /*92e0*/  IMAD.X R11, RZ, RZ, R5.reuse, P4 ;  /* 0x000000ffff0b7224 */ /* 0x100fe200020e0605 */
[----:B------:R-:W-:Y:S01]  /*92f0*/  LOP3.LUT R4, R9, R4, RZ, 0x3c, !PT ;  /* 0x0000000409047212 */ /* 0x000fe200078e3cff */
[----:B------:R-:W-:Y:S01]  /*9300*/  IMAD.X R9, RZ, RZ, R5, P5 ;  /* 0x000000ffff097224 */ /* 0x000fe200028e0605 */
[----:B------:R-:W-:-:S02]  /*9310*/  SHF.R.U64 R8, R8, 0x3, RZ ;  /* 0x0000000308087819 */ /* 0x000fc400000012ff */
[----:B------:R-:W-:Y:S02]  /*9320*/  LOP3.LUT R42, R14, R33, RZ, 0x3c, !PT ;  /* 0x000000210e2a7212 */ /* 0x000fe400078e3cff */
[----:B------:R-:W-:Y:S01]  /*9330*/  LOP3.LUT R44, R44, R45, RZ, 0x3c, !PT ;  /* 0x0000002d2c2c7212 */ /* 0x000fe200078e3cff */
[----:B------:R-:W-:Y:S01]  /*9340*/  IMAD.X R45, RZ, RZ, R5, P0 ;  /* 0x000000ffff2d7224 */ /* 0x000fe200000e0605 */
[----:B------:R-:W-:Y:S02]  /*9350*/  LOP3.LUT R10, R29, 0x380, RZ, 0xc0, !PT ;  /* 0x000003801d0a7812 */ /* 0x000fe400078ec0ff */
[----:B------:R-:W-:Y:S02]  /*9360*/  LOP3.LUT R40, R12, R31, RZ, 0x3c, !PT ;  /* 0x0000001f0c287212 */ /* 0x000fe400078e3cff */
[----:B------:R-:W-:Y:S02]  /*9370*/  LOP3.LUT R12, R8, R21, RZ, 0x3c, !PT ;  /* 0x00000015080c7212 */ /* 0x000fe400078e3cff */
[----:B------:R-:W-:-:S02]  /*9380*/  MOV R46, R4 ;  /* 0x00000004002e7202 */ /* 0x000fc40000000f00 */
[----:B------:R-:W-:Y:S02]  /*9390*/  LOP3.LUT R8, R25, 0x380, RZ, 0xc0, !PT ;  /* 0x0000038019087812 */ /* 0x000fe400078ec0ff */
[----:B------:R-:W-:Y:S02]  /*93a0*/  F2FP.BF16.F32.PACK_AB R4, R89, R88 ;  /* 0x000000585904723e */ /* 0x000fe400000010ff */
[----:B------:R-:W-:Y:S01]  /*93b0*/  F2FP.BF16.F32.PACK_AB R5, R91, R90 ;  /* 0x0000005a5b05723e */ /* 0x000fe200000010ff */
[----:B------:R-:W-:Y:S01]  /*93c0*/  BAR.SYNC.DEFER_BLOCKING 0x1, 0x100 ;  /* 0x0044000000007b1d */ /* 0x000fe20000010000 */
[----:B------:R-:W-:Y:S01]  /*93d0*/  MOV R66, R42 ;  /* 0x0000002a00427202 */ /* 0x000fe20000000f00 */
[----:B------:R-:W-:Y:S01]  /*93e0*/  VIADD R42, R17, UR36 ;  /* 0x00000024112a7c36 */ /* 0x000fe20008000000 */
[----:B------:R-:W-:Y:S01]  /*93f0*/  SHF.R.U64 R10, R10, 0x3, RZ ;  /* 0x000000030a0a7819 */ /* 0x000fe200000012ff */
[----:B------:R-:W-:Y:S01]  /*9400*/  VIADD R43, R186, UR36 ;  /* 0x00000024ba2b7c36 */ /* 0x000fe20008000000 */
[----:B------:R-:W-:-:S02]  /*9410*/  SHF.R.U64 R8, R8, 0x3, RZ ;  /* 0x0000000308087819 */ /* 0x000fc400000012ff */
[----:B------:R-:W-:Y:S02]  /*9420*/  LOP3.LUT R14, R10, R29, RZ, 0x3c, !PT ;  /* 0x0000001d0a0e7212 */ /* 0x000fe400078e3cff */
[----:B------:R-:W-:Y:S02]  /*9430*/  LOP3.LUT R10, R27, 0x380, RZ, 0xc0, !PT ;  /* 0x000003801b0a7812 */ /* 0x000fe400078ec0ff */
[----:B------:R-:W-:Y:S02]  /*9440*/  LOP3.LUT R8, R8, R25, RZ, 0x3c, !PT ;  /* 0x0000001908087212 */ /* 0x000fe400078e3cff */
[----:B------:R-:W-:Y:S02]  /*9450*/  IADD3 R25, P0, R36, 0x6000, RZ ;  /* 0x0000600024197810 */ /* 0x000fe40007f1e0ff */
[----:B------:R-:W-:Y:S02]  /*9460*/  SHF.R.U64 R10, R10, 0x3, RZ ;  /* 0x000000030a0a7819 */ /* 0x000fe400000012ff */
[----:B------:R-:W-:-:S02]  /*9470*/  LOP3.LUT R24, R25, 0x380, RZ, 0xc0, !PT ;  /* 0x0000038019187812 */ /* 0x000fc400078ec0ff */
[----:B------:R-:W-:Y:S02]  /*9480*/  LOP3.LUT R10, R10, R27, RZ, 0x3c, !PT ;  /* 0x0000001b0a0a7212 */ /* 0x000fe400078e3cff */
[----:B------:R-:W-:Y:S02]  /*9490*/  SHF.R.U64 R24, R24, 0x3, RZ ;  /* 0x0000000318187819 */ /* 0x000fe400000012ff */
[----:B------:R-:W-:Y:S01]  /*94a0*/  MOV R54, R10 ;  /* 0x0000000a00367202 */ /* 0x000fe20000000f00 */
[----:B------:R1:W-:Y:S01]  /*94b0*/  STSM.16.M88.4 [R46], R4 ;  /* 0x000000042e007844 */ /* 0x0003e20000000200 */
[----:B------:R-:W-:Y:S01]  /*94c0*/  LOP3.LUT R24, R24, R25, RZ, 0x3c, !PT ;  /* 0x0000001918187212 */ /* 0x000fe200078e3cff */
[----:B------:R-:W-:Y:S01]  /*94d0*/  IMAD.X R25, RZ, RZ, R37, P0 ;  /* 0x000000ffff197224 */ /* 0x000fe200000e0625 */
[----:B------:R-:W-:Y:S01]  /*94e0*/  MOV R53, R14 ;  /* 0x0000000e00357202 */ /* 0x000fe20000000f00 */
[----:B------:R-:W-:Y:S01]  /*94f0*/  IMAD.U32 R14, RZ, RZ, UR8 ;  /* 0x00000008ff0e7e24 */ /* 0x000fe2000f8e00ff */
[----:B------:R-:W-:Y:S01]  /*9500*/  MOV R15, R12 ;  /* 0x0000000c000f7202 */ /* 0x000fe20000000f00 */
[----:B------:R-:W-:Y:S01]  /*9510*/  ULDC.64 UR8, c[0x0][0xae8] ;  /* 0x0002ba0000087ab9 */ /* 0x000fe20000000a00 */
[----:B------:R-:W-:-:S02]  /*9520*/  IADD3 R29, P3, R36, 0x4000, RZ ;  /* 0x00004000241d7810 */ /* 0x000fc40007f7e0ff */
[----:B------:R-:W-:Y:S02]  /*9530*/  IADD3 R27, P2, R36, 0x5000, RZ ;  /* 0x00005000241b7810 */ /* 0x000fe40007f5e0ff */
[----:B------:R-:W-:Y:S02]  /*9540*/  LOP3.LUT R28, R29, 0x380, RZ, 0xc0, !PT ;  /* 0x000003801d1c7812 */ /* 0x000fe400078ec0ff */
[----:B------:R-:W-:Y:S02]  /*9550*/  LOP3.LUT R26, R27, 0x380, RZ, 0xc0, !PT ;  /* 0x000003801b1a7812 */ /* 0x000fe400078ec0ff */
[----:B------:R-:W-:Y:S01]  /*9560*/  SHF.R.U64 R28, R28, 0x3, RZ ;  /* 0x000000031c1c7819 */ /* 0x000fe200000012ff */
[----:B-1----:R-:W-:Y:S01]  /*9570*/  @P1 IMAD.HI.U32 R5, R42, R47, RZ ;  /* 0x0000002f2a051227 */ /* 0x002fe200078e00ff */
[----:B------:R-:W-:Y:S02]  /*9580*/  F2FP.BF16.F32.PACK_AB R7, R103, R102 ;  /* 0x000000666707723e */ /* 0x000fe400000010ff */
[----:B------:R-:W-:Y:S01]  /*9590*/  MOV R52, R40 ;  /* 0x0000002800347202 */ /* 0x000fe20000000f00 */
[----:B------:R-:W-:Y:S01]  /*95a0*/  IMAD.MOV.U32 R4, RZ, RZ, R42 ;  /* 0x000000ffff047224 */ /* 0x000fe200078e002a */
[----:B0-----:R-:W-:-:S02]  /*95b0*/  @P1 SHF.R.U32.HI R4, RZ, R48, R5 ;  /* 0x00000030ff041219 */ /* 0x001fc40000011605 */
[----:B------:R-:W-:Y:S02]  /*95c0*/  SHF.R.U64 R26, R26, 0x3, RZ ;  /* 0x000000031a1a7819 */ /* 0x000fe400000012ff */
[--C-:B------:R-:W-:Y:S01]  /*95d0*/  SHF.R.S32.HI R5, RZ, 0x1f, R4.reuse ;  /* 0x0000001fff057819 */ /* 0x100fe20000011404 */
[----:B------:R-:W-:Y:S01]  /*95e0*/  IMAD.MOV R6, RZ, RZ, -R4 ;  /* 0x000000ffff067224 */ /* 0x000fe200078e0a04 */
[----:B------:R-:W-:Y:S02]  /*95f0*/  IADD3 R12, P0, R4, UR6, RZ ;  /* 0x00000006040c7c10 */ /* 0x000fe4000ff1e0ff */
[----:B------:R-:W-:Y:S01]  /*9600*/  F2FP.BF16.F32.PACK_AB R4, R97, R96 ;  /* 0x000000606104723e */ /* 0x000fe200000010ff */
[----:B------:R-:W-:Y:S01]  /*9610*/  IMAD R11, R39, R6, R42 ;  /* 0x00000006270b7224 */ /* 0x000fe200078e022a */
[----:B------:R-:W-:Y:S01]  /*9620*/  IADD3.X R13, R5, UR7, R14, P0, !PT ;  /* 0x00000007050d7c10 */ /* 0x000fe200087fe40e */
[----:B------:R-:W-:Y:S01]  /*9630*/  ULDC.64 UR6, c[0x0][0xb88] ;  /* 0x0002e20000067ab9 */ /* 0x000fe20000000a00 */
[----:B------:R-:W-:-:S02]  /*9640*/  F2FP.BF16.F32.PACK_AB R5, R99, R98 ;  /* 0x000000626305723e */ /* 0x000fc400000010ff */
[----:B------:R-:W-:Y:S01]  /*9650*/  SHF.R.S32.HI R10, RZ, 0x1f, R11 ;  /* 0x0000001fff0a7819 */ /* 0x000fe2000001140b */
[----:B------:R-:W-:Y:S01]  /*9660*/  IMAD.WIDE.U32 R12, R11, UR6, R12 ;  /* 0x000000060b0c7c25 */ /* 0x000fe2000f8e000c */
[----:B------:R-:W-:Y:S02]  /*9670*/  F2FP.BF16.F32.PACK_AB R6, R101, R100 ;  /* 0x000000646506723e */ /* 0x000fe400000010ff */
[----:B------:R-:W-:Y:S01]  /*9680*/  LOP3.LUT R28, R28, R29, RZ, 0x3c, !PT ;  /* 0x0000001d1c1c7212 */ /* 0x000fe200078e3cff */
[----:B------:R-:W-:Y:S01]  /*9690*/  IMAD R10, R10, UR6, RZ ;  /* 0x000000060a0a7c24 */ /* 0x000fe2000f8e02ff */
[----:B------:R-:W-:Y:S01]  /*96a0*/  MOV R14, R8 ;  /* 0x00000008000e7202 */ /* 0x000fe20000000f00 */
[----:B------:R0:W-:Y:S01]  /*96b0*/  STSM.16.M88.4 [R15], R4 ;  /* 0x000000040f007844 */ /* 0x0001e20000000200 */
[----:B------:R-:W-:Y:S01]  /*96c0*/  IMAD.X R29, RZ, RZ, R37, P3 ;  /* 0x000000ffff1d7224 */ /* 0x000fe200018e0625 */
[----:B------:R-:W-:Y:S01]  /*96d0*/  LOP3.LUT P0, RZ, R184, 0x3, RZ, 0xc0, !PT ;  /* 0x00000003b8ff7812 */ /* 0x000fe2000780c0ff */
[----:B------:R-:W-:Y:S01]  /*96e0*/  IMAD R41, R11, UR7, R10 ;  /* 0x000000070b297c24 */ /* 0x000fe2000f8e020a */
[----:B------:R-:W-:Y:S01]  /*96f0*/  ULDC.64 UR6, c[0x0][0xb50] ;  /* 0x0002d40000067ab9 */ /* 0x000fe20000000a00 */
[----:B------:R-:W-:-:S02]  /*9700*/  F2FP.BF16.F32.PACK_AB R8, R105, R104 ;  /* 0x000000686908723e */ /* 0x000fc400000010ff */
[----:B------:R-:W-:Y:S02]  /*9710*/  F2FP.BF16.F32.PACK_AB R9, R107, R106 ;  /* 0x0000006a6b09723e */ /* 0x000fe400000010ff */
[----:B------:R-:W-:Y:S02]  /*9720*/  F2FP.BF16.F32.PACK_AB R10, R109, R108 ;  /* 0x0000006c6d0a723e */ /* 0x000fe400000010ff */
[----:B------:R-:W-:Y:S02]  /*9730*/  F2FP.BF16.F32.PACK_AB R11, R111, R110 ;  /* 0x0000006e6f0b723e */ /* 0x000fe400000010ff */
[----:B------:R-:W-:Y:S02]  /*9740*/  LEA R40, P3, R12, UR6, 0x2 ;  /* 0x000000060c287c11 */ /* 0x000fe4000f8610ff */
[----:B------:R-:W-:Y:S01]  /*9750*/  LOP3.LUT R26, R26, R27, RZ, 0x3c, !PT ;  /* 0x0000001b1a1a7212 */ /* 0x000fe200078e3cff */
[----:B0-----:R-:W-:Y:S01]  /*9760*/  VIADD R5, R43, 0x8 ;  /* 0x000000082b057836 */ /* 0x001fe20000000000 */
[----:B------:R0:W-:Y:S01]  /*9770*/  STSM.16.M88.4 [R14], R8 ;  /* 0x000000080e007844 */ /* 0x0001e20000000200 */
[----:B------:R-:W-:Y:S01]  /*9780*/  IMAD.IADD R7, R13, 0x1, R41 ;  /* 0x000000010d077824 */ /* 0x000fe200078e0229 */
[----:B------:R-:W-:Y:S01]  /*9790*/  F2FP.BF16.F32.PACK_AB R4, R113, R112 ;  /* 0x000000707104723e */ /* 0x000fe200000010ff */
[----:B------:R-:W-:Y:S01]  /*97a0*/  IMAD.X R27, RZ, RZ, R37, P2 ;  /* 0x000000ffff1b7224 */ /* 0x000fe200010e0625 */
[-C--:B------:R-:W-:Y:S01]  /*97b0*/  ISETP.GE.OR P2, PT, R43, R64.reuse, P0 ;  /* 0x000000402b00720c */ /* 0x080fe20000746670 */
[----:B------:R-:W-:Y:S01]  /*97c0*/  SHFL.IDX PT, R60, R40, RZ, 0x1c1f ;  /* 0x001c1fff283c7589 */ /* 0x000fe200000e0000 */
[----:B------:R-:W-:-:S02]  /*97d0*/  ISETP.GE.OR P0, PT, R5, R64, P0 ;  /* 0x000000400500720c */ /* 0x000fc40000706670 */
[----:B------:R-:W-:Y:S01]  /*97e0*/  LEA.HI.X R41, R12, UR7, R7, 0x2, P3 ;  /* 0x000000070c297c11 */ /* 0x000fe200098f1407 */
[----:B------:R-:W-:Y:S01]  /*97f0*/  SHFL.IDX PT, R62, R40, 0x1, 0x1c1f ;  /* 0x003c1f00283e7f89 */ /* 0x000fe200000e0000 */
[----:B------:R-:W-:Y:S02]  /*9800*/  F2FP.BF16.F32.PACK_AB R5, R115, R114 ;  /* 0x000000727305723e */ /* 0x000fe400000010ff */
[----:B------:R-:W-:Y:S01]  /*9810*/  F2FP.BF16.F32.PACK_AB R6, R117, R116 ;  /* 0x000000747506723e */ /* 0x000fe200000010ff */
[----:B------:R-:W1:Y:S01]  /*9820*/  SHFL.IDX PT, R61, R41, RZ, 0x1c1f ;  /* 0x001c1fff293d7589 */ /* 0x000e6200000e0000 */
[----:B------:R-:W-:Y:S02]  /*9830*/  F2FP.BF16.F32.PACK_AB R7, R119, R118 ;  /* 0x000000767707723e */ /* 0x000fe400000010ff */
[----:B------:R-:W-:Y:S01]  /*9840*/  F2FP.BF16.F32.PACK_AB R12, R121, R120 ;  /* 0x00000078790c723e */ /* 0x000fe200000010ff */
[----:B------:R-:W2:Y:S01]  /*9850*/  SHFL.IDX PT, R63, R41, 0x1, 0x1c1f ;  /* 0x003c1f00293f7f89 */ /* 0x000ea200000e0000 */
[----:B------:R-:W-:-:S02]  /*9860*/  F2FP.BF16.F32.PACK_AB R13, R123, R122 ;  /* 0x0000007a7b0d723e */ /* 0x000fc400000010ff */
[----:B0-----:R-:W-:Y:S01]  /*9870*/  F2FP.BF16.F32.PACK_AB R14, R125, R124 ;  /* 0x0000007c7d0e723e */ /* 0x001fe200000010ff */
[----:B------:R-:W-:Y:S01]  /*9880*/  STSM.16.M88.4 [R54], R4 ;  /* 0x0000000436007844 */ /* 0x000fe20000000200 */
[----:B------:R-:W-:Y:S02]  /*9890*/  F2FP.BF16.F32.PACK_AB R15, R127, R126 ;  /* 0x0000007e7f0f723e */ /* 0x000fe400000010ff */
[----:B------:R-:W-:Y:S02]  /*98a0*/  F2FP.BF16.F32.PACK_AB R8, R129, R128 ;  /* 0x000000808108723e */ /* 0x000fe400000010ff */
[----:B------:R-:W-:Y:S01]  /*98b0*/  F2FP.BF16.F32.PACK_AB R9, R131, R130 ;  /* 0x000000828309723e */ /* 0x000fe200000010ff */
[----:B------:R-:W-:Y:S01]  /*98c0*/  STSM.16.M88.4 [R53], R12 ;  /* 0x0000000c35007844 */ /* 0x000fe20000000200 */
[----:B------:R-:W-:Y:S02]  /*98d0*/  F2FP.BF16.F32.PACK_AB R10, R133, R132 ;  /* 0x00000084850a723e */ /* 0x000fe400000010ff */
[----:B------:R-:W-:-:S02]  /*98e0*/  F2FP.BF16.F32.PACK_AB R11, R135, R134 ;  /* 0x00000086870b723e */ /* 0x000fc400000010ff */
[----:B------:R-:W-:Y:S02]  /*98f0*/  MOV R65, R44 ;  /* 0x0000002c00417202 */ /* 0x000fe40000000f00 */
[C---:B------:R-:W-:Y:S01]  /*9900*/  LOP3.LUT R21, R36.reuse, 0x380, RZ, 0xc0, !PT ;  /* 0x0000038024157812 */ /* 0x040fe200078ec0ff */
[----:B------:R-:W-:Y:S01]  /*9910*/  STSM.16.M88.4 [R52], R8 ;  /* 0x0000000834007844 */ /* 0x000fe20000000200 */
[C---:B------:R-:W-:Y:S02]  /*9920*/  IADD3 R33, P5, R36.reuse, 0x2000, RZ ;  /* 0x0000200024217810 */ /* 0x040fe40007fbe0ff */
[----:B------:R-:W-:Y:S01]  /*9930*/  SHF.R.U64 R21, R21, 0x3, RZ ;  /* 0x0000000315157819 */ /* 0x000fe200000012ff */
[----:B------:R0:W-:Y:S01]  /*9940*/  STSM.16.M88.4 [R66], R136 ;  /* 0x0000008842007844 */ /* 0x0001e20000000200 */
[----:B------:R-:W-:Y:S01]  /*9950*/  IADD3 R31, P4, R36, 0x3000, RZ ;  /* 0x00003000241f7810 */ /* 0x000fe20007f9e0ff */
[----:B------:R-:W-:Y:S01]  /*9960*/  UIMAD UR5, UR12, UR8, URZ ;  /* 0x000000080c0572a4 */ /* 0x000fe2000f8e023f */
[----:B------:R-:W-:Y:S01]  /*9970*/  LOP3.LUT R36, R21, R36, RZ, 0x3c, !PT ;  /* 0x0000002415247212 */ /* 0x000fe200078e3cff */
[----:B------:R-:W-:Y:S01]  /*9980*/  STSM.16.M88.4 [R65], R144 ;  /* 0x0000009041007844 */ /* 0x000fe20000000200 */
[----:B------:R-:W-:Y:S01]  /*9990*/  IMAD.X R21, RZ, RZ, R37, P6 ;  /* 0x000000ffff157224 */ /* 0x000fe200030e0625 */
[----:B------:R-:W-:Y:S01]  /*99a0*/  UIMAD.WIDE.U32 UR6, UR39, UR8, URZ ;  /* 0x00000008270672a5 */ /* 0x000fe2000f8e003f */
[----:B------:R-:W-:Y:S01]  /*99b0*/  LOP3.LUT R32, R33, 0x380, RZ, 0xc0, !PT ;  /* 0x0000038021207812 */ /* 0x000fe200078ec0ff */
[----:B------:R-:W-:Y:S08]  /*99c0*/  BAR.SYNC.DEFER_BLOCKING 0x1, 0x100 ;  /* 0x0044000000007b1d */ /* 0x000ff00000010000 */
[----:B0-----:R-:W0:Y:S01]  /*99d0*/  @P1 LDC R66, c[0x0][0xbec] ;  /* 0x0002fb00ff421b82 */ /* 0x001e220000000800 */
[----:B------:R-:W-:Y:S01]  /*99e0*/  UIMAD UR5, UR39, UR9, UR5 ;  /* 0x00000009270572a4 */ /* 0x000fe2000f8e0205 */
[----:B------:R-:W-:Y:S01]  /*99f0*/  LOP3.LUT R30, R31, 0x380, RZ, 0xc0, !PT ;  /* 0x000003801f1e7812 */ /* 0x000fe200078ec0ff */
[----:B------:R-:W-:Y:S01]  /*9a00*/  UIMAD UR8, UR13, UR10, URZ ;  /* 0x0000000a0d0872a4 */ /* 0x000fe2000f8e023f */
[----:B------:R-:W-:Y:S01]  /*9a10*/  SHF.R.U64 R32, R32, 0x3, RZ ;  /* 0x0000000320207819 */ /* 0x000fe200000012ff */
[----:B-1----:R1:W-:Y:S01]  /*9a20*/  @!P2 ST.E desc[UR46][R60.64], R38 ;  /* 0x000000263c00a985 */ /* 0x0023e2000c10192e */
[----:B------:R-:W-:Y:S01]  /*9a30*/  UIADD3 UR7, UR7, UR5, URZ ;  /* 0x0000000507077290 */ /* 0x000fe2000fffe03f */
[----:B------:R-:W-:-:S02]  /*9a40*/  SHF.R.U64 R30, R30, 0x3, RZ ;  /* 0x000000031e1e7819 */ /* 0x000fc400000012ff */
[----:B--2---:R2:W-:Y:S01]  /*9a50*/  @!P0 ST.E desc[UR46][R62.64], R3 ;  /* 0x000000033e008985 */ /* 0x0045e2000c10192e */
[----:B------:R-:W-:Y:S01]  /*9a60*/  LOP3.LUT R32, R32, R33, RZ, 0x3c, !PT ;  /* 0x0000002120207212 */ /* 0x000fe200078e3cff */
[----:B-1----:R-:W1:Y:S02]  /*9a70*/  @P1 LDC R61, c[0x0][0xbf0] ;  /* 0x0002fc00ff3d1b82 */ /* 0x002e640000000800 */
[----:B------:R3:W5:Y:S01]  /*9a80*/  LD.E.128 R12, desc[UR46][R24.64] ;  /* 0x0000002e180c7980 */ /* 0x000762000c101d00 */
[----:B------:R-:W-:Y:S01]  /*9a90*/  UIMAD UR5, UR37, UR11, UR8 ;  /* 0x0000000b250572a4 */ /* 0x000fe2000f8e0208 */
[----:B------:R-:W-:Y:S01]  /*9aa0*/  LOP3.LUT R30, R30, R31, RZ, 0x3c, !PT ;  /* 0x0000001f1e1e7212 */ /* 0x000fe200078e3cff */
[----:B--2---:R-:W-:Y:S01]  /*9ab0*/  IMAD R3, R19, 0x20, R22 ;  /* 0x0000002013037824 */ /* 0x004fe200078e0216 */
[----:B------:R0:W5:Y:S01]  /*9ac0*/  LD.E.128 R8, desc[UR46][R20.64] ;  /* 0x0000002e14087980 */ /* 0x000162000c101d00 */
[----:B------:R-:W-:Y:S01]  /*9ad0*/  UIMAD.WIDE.U32 UR6, UR37, UR10, UR6 ;  /* 0x0000000a250672a5 */ /* 0x000fe2000f8e0006 */
[--C-:B------:R-:W-:Y:S01]  /*9ae0*/  IMAD.X R33, RZ, RZ, R37.reuse, P5 ;  /* 0x000000ffff217224 */ /* 0x100fe200028e0625 */
[----:B------:R-:W-:Y:S01]  /*9af0*/  ULDC.64 UR8, c[0x0][0xae0] ;  /* 0x0002b80000087ab9 */ /* 0x000fe20000000a00 */
[----:B------:R2:W5:Y:S01]  /*9b00*/  LD.E.128 R52, desc[UR46][R26.64] ;  /* 0x0000002e1a347980 */ /* 0x000562000c101d00 */
[----:B------:R-:W-:-:S02]  /*9b10*/  IMAD.X R31, RZ, RZ, R37, P4 ;  /* 0x000000ffff1f7224 */ /* 0x000fc400020e0625 */
[----:B---3--:R-:W-:Y:S01]  /*9b20*/  VIADD R25, R3, UR36 ;  /* 0x0000002403197c36 */ /* 0x008fe20008000000 */
[----:B------:R-:W-:Y:S01]  /*9b30*/  UIADD3 UR5, UR7, UR5, URZ ;  /* 0x0000000507057290 */ /* 0x000fe2000fffe03f */
[----:B------:R-:W5:Y:S02]  /*9b40*/  LD.E.128 R48, desc[UR46][R36.64] ;  /* 0x0000002e24307980 */ /* 0x000f64000c101d00 */
[----:B0-----:R-:W-:Y:S02]  /*9b50*/  @P1 IMAD.HI.U32 R20, R25, R66, RZ ;  /* 0x0000004219141227 */ /* 0x001fe400078e00ff */
[----:B------:R-:W5:Y:S02]  /*9b60*/  LD.E.128 R44, desc[UR46][R34.64] ;  /* 0x0000002e222c7980 */ /* 0x000f64000c101d00 */
[----:B------:R-:W-:Y:S02]  /*9b70*/  IMAD.MOV.U32 R3, RZ, RZ, R25 ;  /* 0x000000ffff037224 */ /* 0x000fe400078e0019 */
[----:B------:R-:W-:Y:S01]  /*9b80*/  IMAD.U32 R21, RZ, RZ, UR7 ;  /* 0x00000007ff157e24 */ /* 0x000fe2000f8e00ff */
[----:B------:R-:W5:Y:S01]  /*9b90*/  LD.E.128 R40, desc[UR46][R32.64] ;  /* 0x0000002e20287980 */ /* 0x000f62000c101d00 */
[----:B-1----:R-:W-:-:S03]  /*9ba0*/  @P1 SHF.R.U32.HI R3, RZ, R61, R20 ;  /* 0x0000003dff031219 */ /* 0x002fc60000011614 */
[----:B------:R-:W5:Y:S01]  /*9bb0*/  LD.E.128 R4, desc[UR46][R30.64] ;  /* 0x0000002e1e047980 */ /* 0x000f62000c101d00 */
[--C-:B------:R-:W-:Y:S01]  /*9bc0*/  SHF.R.S32.HI R24, RZ, 0x1f, R3.reuse ;  /* 0x0000001fff187819 */ /* 0x100fe20000011403 */
[----:B--2---:R-:W-:Y:S02]  /*9bd0*/  IMAD.MOV R26, RZ, RZ, -R3 ;  /* 0x000000ffff1a7224 */ /* 0x004fe400078e0a03 */
[----:B------:R-:W-:Y:S01]  /*9be0*/  IMAD.U32 R20, RZ, RZ, UR6 ;  /* 0x00000006ff147e24 */ /* 0x000fe2000f8e00ff */
[----:B------:R0:W5:Y:S01]  /*9bf0*/  LD.E.128 R56, desc[UR46][R28.64] ;  /* 0x0000002e1c387980 */ /* 0x000162000c101d00 */
[----:B------:R-:W-:Y:S01]  /*9c00*/  IMAD.U32 R21, RZ, RZ, UR5 ;  /* 0x00000005ff157e24 */ /* 0x000fe2000f8e00ff */
[----:B------:R-:W-:Y:S01]  /*9c10*/  ULDC.64 UR6, c[0x0][0xad8] ;  /* 0x0002b60000067ab9 */ /* 0x000fe20000000a00 */
[----:B------:R-:W-:Y:S01]  /*9c20*/  IMAD R24, R24, UR8, RZ ;  /* 0x0000000818187c24 */ /* 0x000fe2000f8e02ff */
[----:B------:R-:W-:Y:S01]  /*9c30*/  @!PT LDS RZ, [RZ] ;  /* 0x00000000fffff984 */ /* 0x000fe20000000800 */
[----:B------:R-:W-:Y:S01]  /*9c40*/  @!PT LDS RZ, [RZ] ;  /* 0x00000000fffff984 */ /* 0x000fe20000000800 */
[----:B------:R-:W-:Y:S01]  /*9c50*/  @!PT LDS RZ, [RZ] ;  /* 0x00000000fffff984 */ /* 0x000fe20000000800 */
[----:B------:R-:W-:Y:S01]  /*9c60*/  @!PT LDS RZ, [RZ] ;  /* 0x00000000fffff984 */ /* 0x000fe20000000800 */
[----:B------:R1:W-:Y:S06]  /*9c70*/  MEMBAR.ALL.CTA ;  /* 0x0000000000007992 */ /* 0x0003ec0000008000 */
[----:B-1----:R-:W1:Y:S01]  /*9c80*/  FENCE.VIEW.ASYNC.S ;  /* 0x00000000000073c6 */ /* 0x002e620000000000 */
[----:B------:R-:W-:-:S02]  /*9c90*/  IMAD R39, R39, R26, R25 ;  /* 0x0000001a27277224 */ /* 0x000fc400078e0219 */
[C---:B------:R-:W-:Y:S02]  /*9ca0*/  IMAD R25, R3.reuse, UR9, R24 ;  /* 0x0000000903197c24 */ /* 0x040fe4000f8e0218 */
[----:B------:R-:W-:Y:S01]  /*9cb0*/  IMAD.WIDE.U32 R20, R3, UR8, R20 ;  /* 0x0000000803147c25 */ /* 0x000fe2000f8e0014 */
[----:B------:R-:W-:-:S03]  /*9cc0*/  SHF.R.S32.HI R3, RZ, 0x1f, R39 ;  /* 0x0000001fff037819 */ /* 0x000fc60000011427 */
[----:B------:R-:W-:Y:S02]  /*9cd0*/  IMAD.IADD R21, R21, 0x1, R25 ;  /* 0x0000000115157824 */ /* 0x000fe400078e0219 */
[----:B------:R-:W-:Y:S02]  /*9ce0*/  IMAD R24, R3, UR6, RZ ;  /* 0x0000000603187c24 */ /* 0x000fe4000f8e02ff */
[----:B0-----:R-:W-:Y:S02]  /*9cf0*/  VIADD R29, R22, UR36 ;  /* 0x00000024161d7c36 */ /* 0x001fe40008000000 */
[C---:B------:R-:W-:Y:S02]  /*9d00*/  IMAD R25, R39.reuse, UR7, R24 ;  /* 0x0000000727197c24 */ /* 0x040fe4000f8e0218 */
[----:B------:R-:W-:Y:S01]  /*9d10*/  IMAD.WIDE.U32 R20, R39, UR6, R20 ;  /* 0x0000000627147c25 */ /* 0x000fe2000f8e0014 */
[----:B------:R-:W-:Y:S01]  /*9d20*/  ISETP.GE.AND P2, PT, R29, R64, PT ;  /* 0x000000401d00720c */ /* 0x000fe20003f46270 */
[----:B------:R-:W-:-:S02]  /*9d30*/  ULDC.64 UR6, c[0x0][0xa80] ;  /* 0x0002a00000067ab9 */ /* 0x000fc40000000a00 */
[----:B------:R-:W-:Y:S01]  /*9d40*/  VIADD R3, R29, 0x20 ;  /* 0x000000201d037836 */ /* 0x000fe20000000000 */
[----:B------:R-:W-:Y:S01]  /*9d50*/  LEA R26, P3, R20, UR6, 0x1 ;  /* 0x00000006141a7c11 */ /* 0x000fe2000f8608ff */
[----:B------:R-:W-:Y:S02]  /*9d60*/  IMAD.IADD R21, R21, 0x1, R25 ;  /* 0x0000000115157824 */ /* 0x000fe400078e0219 */
[----:B------:R-:W-:Y:S01]  /*9d70*/  VIADD R0, R0, 0x28820 ;  /* 0x0002882000007836 */ /* 0x000fe20000000000 */
        /* <DEDUP_REMOVED lines=19> */
.L_x_2289:
[----:B------:R-:W-:Y:S05]  /*9eb0*/  BSYNC B1 ;  /* 0x0000000000017941 */ /* 0x000fea0003800000 */
.L_x_2288:
[----:B--2---:R2:W4:Y:S01]  /*9ec0*/  SHFL.IDX PT, R3, R27, 0x1, 0x181f ;  /* 0x00381f001b037f89 */ /* 0x00452200000e0000 */
[----:B------:R-:W-:Y:S03]  /*9ed0*/  BSSY B1, `(.L_x_2290) ;  /* 0x000000c000017945 */ /* 0x000fe60003800000 */
[----:B-1-3--:R2:W1:Y:S01]  /*9ee0*/  SHFL.IDX PT, R25, R26, 0x1, 0x181f ;  /* 0x00381f001a197f89 */ /* 0x00a46200000e0000 */
[----:B------:R-:W-:Y:S05]  /*9ef0*/  @P0 BRA `(.L_x_2291) ;  /* 0x0000000000240947 */ /* 0x000fea0003800000 */
[----:B------:R-:W-:Y:S02]  /*9f00*/  ULDC UR5, c[0x0][0xac8] ;  /* 0x0002b20000057ab9 */ /* 0x000fe40000000800 */
[----:B------:R-:W-:Y:S02]  /*9f10*/  ISETP.GE.AND P3, PT, R2, UR5, PT ;  /* 0x0000000502007c0c */ /* 0x000fe4000bf66270 */
[----:B------:R-:W-:-:S11]  /*9f20*/  ISETP.GE.AND P4, PT, R18, UR5, PT ;  /* 0x0000000512007c0c */ /* 0x000fd6000bf86270 */
[-C--:B-1----:R-:W-:Y:S02]  /*9f30*/  @!P3 LEA R20, P0, R2, R25.reuse, 0x1 ;  /* 0x000000190214b211 */ /* 0x082fe400078008ff */
[----:B------:R-:W-:Y:S02]  /*9f40*/  @!P4 LEA R24, P2, R18, R25, 0x1 ;  /* 0x000000191218c211 */ /* 0x000fe400078408ff */
[-C--:B----4-:R-:W-:Y:S02]  /*9f50*/  @!P3 LEA.HI.X R21, R2, R3.reuse, R189, 0x1, P0 ;  /* 0x000000030215b211 */ /* 0x090fe400000f0cbd */
[----:B------:R-:W-:-:S03]  /*9f60*/  @!P4 LEA.HI.X R25, R18, R3, R188, 0x1, P2 ;  /* 0x000000031219c211 */ /* 0x000fc600010f0cbc */
[----:B-----5:R3:W-:Y:S04]  /*9f70*/  @!P3 ST.E.128 desc[UR46][R20.64], R44 ;  /* 0x0000002c1400b985 */ /* 0x0207e8000c101d2e */
[----:B------:R3:W-:Y:S02]  /*9f80*/  @!P4 ST.E.128 desc[UR46][R24.64], R52 ;  /* 0x000000341800c985 */ /* 0x0007e4000c101d2e */
.L_x_2291:
[----:B------:R-:W-:Y:S05]  /*9f90*/  BSYNC B1 ;  /* 0x0000000000017941 */ /* 0x000fea0003800000 */
.L_x_2290:
[----:B----4-:R4:W0:Y:S01]  /*9fa0*/  SHFL.IDX PT, R3, R27, 0x2, 0x181f ;  /* 0x00581f001b037f89 */ /* 0x01082200000e0000 */
        /* <DEDUP_REMOVED lines=8> */
[-C--:B0-----:R-:W-:Y:S02]  /*a030*/  @!P2 LEA.HI.X R21, R2, R3.reuse, R189, 0x1, P0 ;  /* 0x000000030215a211 */ /* 0x081fe400000f0cbd */
[----:B------:R-:W-:-:S03]  /*a040*/  @!P3 LEA.HI.X R25, R18, R3, R188, 0x1, P1 ;  /* 0x000000031219b211 */ /* 0x000fc600008f0cbc */
[----:B-----5:R3:W-:Y:S04]  /*a050*/  @!P2 ST.E.128 desc[UR46][R20.64], R40 ;  /* 0x000000281400a985 */ /* 0x0207e8000c101d2e */
[----:B------:R3:W-:Y:S02]  /*a060*/  @!P3 ST.E.128 desc[UR46][R24.64], R12 ;  /* 0x0000000c1800b985 */ /* 0x0007e4000c101d2e */
.L_x_2293:
[----:B------:R-:W-:Y:S05]  /*a070*/  BSYNC B1 ;  /* 0x0000000000017941 */ /* 0x000fea0003800000 */
.L_x_2292:
[----:B0-----:R-:W-:Y:S01]  /*a080*/  VIADD R3, R29, 0x60 ;  /* 0x000000601d037836 */ /* 0x001fe20000000000 */
[----:B--2-4-:R-:W0:Y:S04]  /*a090*/  SHFL.IDX PT, R27, R27, 0x3, 0x181f ;  /* 0x00781f001b1b7f89 */ /* 0x014e2800000e0000 */
[----:B------:R-:W-:Y:S01]  /*a0a0*/  ISETP.GE.AND P0, PT, R3, R64, PT ;  /* 0x000000400300720c */ /* 0x000fe20003f06270 */
[----:B---3-5:R2:W3:-:S12]  /*a0b0*/  SHFL.IDX PT, R15, R26, 0x3, 0x181f ;  /* 0x00781f001a0f7f89 */ /* 0x0284d800000e0000 */
[----:B--2---:R-:W-:Y:S05]  /*a0c0*/  @P0 BRA `(.L_x_2294) ;  /* 0x0000000800800947 */ /* 0x004fea0003800000 */
[----:B------:R-:W-:Y:S02]  /*a0d0*/  ULDC UR5, c[0x0][0xac8] ;  /* 0x0002b20000057ab9 */ /* 0x000fe40000000800 */
[----:B------:R-:W-:-:S13]  /*a0e0*/  ISETP.GE.AND P1, PT, R2, UR5, PT ;  /* 0x0000000502007c0c */ /* 0x000fda000bf26270 */
[----:B---3--:R-:W-:-:S04]  /*a0f0*/  @!P1 LEA R12, P0, R2, R15, 0x1 ;  /* 0x0000000f020c9211 */ /* 0x008fc800078008ff */
[----:B0-----:R-:W-:Y:S02]  /*a100*/  @!P1 LEA.HI.X R13, R2, R27, R189, 0x1, P0 ;  /* 0x0000001b020d9211 */ /* 0x001fe400000f0cbd */
[----:B------:R-:W-:-:S03]  /*a110*/  ISETP.GE.AND P0, PT, R18, UR5, PT ;  /* 0x0000000512007c0c */ /* 0x000fc6000bf06270 */
[----:B------:R2:W-:Y:S10]  /*a120*/  @!P1 ST.E.128 desc[UR46][R12.64], R4 ;  /* 0x000000040c009985 */ /* 0x0005f4000c101d2e */
[----:B------:R-:W-:Y:S05]  /*a130*/  @P0 BRA `(.L_x_2294) ;  /* 0x0000000800640947 */ /* 0x000fea0003800000 */
[----:B--2---:R-:W-:-:S04]  /*a140*/  LEA R4, P0, R18, R15, 0x1 ;  /* 0x0000000f12047211 */ /* 0x004fc800078008ff */
[----:B------:R-:W-:-:S05]  /*a150*/  LEA.HI.X R5, R18, R27, R188, 0x1, P0 ;  /* 0x0000001b12057211 */ /* 0x000fca00000f0cbc */
[----:B------:R4:W-:Y:S01]  /*a160*/  ST.E.128 desc[UR46][R4.64], R8 ;  /* 0x0000000804007985 */ /* 0x0009e2000c101d2e */
[----:B------:R-:W-:Y:S05]  /*a170*/  BRA `(.L_x_2294) ;  /* 0x0000000800547947 */ /* 0x000fea0003800000 */
.L_x_2287:
        /* <DEDUP_REMOVED lines=50> */
.L_x_2296:
[----:B------:R-:W-:Y:S05]  /*a4a0*/  BSYNC B1 ;  /* 0x0000000000017941 */ /* 0x000fea0003800000 */
.L_x_2295:
        /* <DEDUP_REMOVED lines=36> */
[----:B------:R-:W-:Y:S01]  /*a6f0*/  IMAD.IADD R3, R5, 0x1, R3 ;  /* 0x0000000105037824 */ /* 0x000fe200078e0203 */
[----:B------:R-:W-:Y:S01]  /*a700*/  LEA R6, P3, R4, UR6, 0x1 ;  /* 0x0000000604067c11 */ /* 0x000fe2000f8608ff */
[----:B------:R-:W-:-:S03]  /*a710*/  VIADD R0, R8, 0x20 ;  /* 0x0000002008007836 */ /* 0x000fc60000000000 */
[----:B------:R-:W-:Y:S01]  /*a720*/  LEA.HI.X R7, R4, UR7, R3, 0x1, P3 ;  /* 0x0000000704077c11 */ /* 0x000fe200098f0c03 */
[----:B------:R0:W1:Y:S01]  /*a730*/  SHFL.IDX PT, R5, R6, RZ, 0x181f ;  /* 0x00181fff06057589 */ /* 0x00006200000e0000 */
[-C--:B------:R-:W-:Y:S01]  /*a740*/  ISETP.GE.AND P1, PT, R0, R9.reuse, PT ;  /* 0x000000090000720c */ /* 0x080fe20003f26270 */
[----:B------:R-:W-:Y:S02]  /*a750*/  VIADD R0, R8, 0x40 ;  /* 0x0000004008007836 */ /* 0x000fe40000000000 */
[----:B------:R0:W2:Y:S03]  /*a760*/  SHFL.IDX PT, R3, R7, RZ, 0x181f ;  /* 0x00181fff07037589 */ /* 0x0000a600000e0000 */
[----:B------:R-:W-:Y:S01]  /*a770*/  ISETP.GE.AND P0, PT, R0, R9, PT ;  /* 0x000000090000720c */ /* 0x000fe20003f06270 */
[----:B------:R-:W-:-:S12]  /*a780*/  @P2 BRA `(.L_x_2298) ;  /* 0x0000000000242947 */ /* 0x000fd80003800000 */
[----:B------:R-:W-:Y:S02]  /*a790*/  ULDC UR5, c[0x0][0xac8] ;  /* 0x0002b20000057ab9 */ /* 0x000fe40000000800 */
[----:B------:R-:W-:Y:S02]  /*a7a0*/  ISETP.GE.AND P4, PT, R2, UR5, PT ;  /* 0x0000000502007c0c */ /* 0x000fe4000bf86270 */
[----:B------:R-:W-:-:S11]  /*a7b0*/  ISETP.GE.AND P5, PT, R18, UR5, PT ;  /* 0x0000000512007c0c */ /* 0x000fd6000bfa6270 */
[-C--:B-1----:R-:W-:Y:S02]  /*a7c0*/  @!P4 LEA R10, P2, R2, R5.reuse, 0x1 ;  /* 0x00000005020ac211 */ /* 0x082fe400078408ff */
[----:B------:R-:W-:Y:S02]  /*a7d0*/  @!P5 LEA R4, P3, R18, R5, 0x1 ;  /* 0x000000051204d211 */ /* 0x000fe400078608ff */
[-C--:B--2---:R-:W-:Y:S02]  /*a7e0*/  @!P4 LEA.HI.X R11, R2, R3.reuse, R189, 0x1, P2 ;  /* 0x00000003020bc211 */ /* 0x084fe400010f0cbd */
[----:B------:R-:W-:-:S03]  /*a7f0*/  @!P5 LEA.HI.X R5, R18, R3, R188, 0x1, P3 ;  /* 0x000000031205d211 */ /* 0x000fc600018f0cbc */
[----:B------:R3:W-:Y:S04]  /*a800*/  @!P4 ST.E.128 desc[UR46][R10.64], RZ ;  /* 0x000000ff0a00c985 */ /* 0x0007e8000c101d2e */
[----:B------:R3:W-:Y:S02]  /*a810*/  @!P5 ST.E.128 desc[UR46][R4.64], RZ ;  /* 0x000000ff0400d985 */ /* 0x0007e4000c101d2e */
.L_x_2298:
[----:B------:R-:W-:Y:S05]  /*a820*/  BSYNC B1 ;  /* 0x0000000000017941 */ /* 0x000fea0003800000 */
.L_x_2297:
        /* <DEDUP_REMOVED lines=11> */
[----:B------:R3:W-:Y:S04]  /*a8e0*/  @!P3 ST.E.128 desc[UR46][R10.64], RZ ;  /* 0x000000ff0a00b985 */ /* 0x0007e8000c101d2e */
[----:B------:R3:W-:Y:S02]  /*a8f0*/  @!P4 ST.E.128 desc[UR46][R4.64], RZ ;  /* 0x000000ff0400c985 */ /* 0x0007e4000c101d2e */
.L_x_2300:
[----:B------:R-:W-:Y:S05]  /*a900*/  BSYNC B1 ;  /* 0x0000000000017941 */ /* 0x000fea0003800000 */
.L_x_2299:
        /* <DEDUP_REMOVED lines=11> */
[----:B------:R3:W-:Y:S04]  /*a9c0*/  @!P2 ST.E.128 desc[UR46][R10.64], RZ ;  /* 0x000000ff0a00a985 */ /* 0x0007e8000c101d2e */
[----:B------:R3:W-:Y:S02]  /*a9d0*/  @!P3 ST.E.128 desc[UR46][R4.64], RZ ;  /* 0x000000ff0400b985 */ /* 0x0007e4000c101d2e */
.L_x_2302:
[----:B------:R-:W-:Y:S05]  /*a9e0*/  BSYNC B1 ;  /* 0x0000000000017941 */ /* 0x000fea0003800000 */
.L_x_2301:
[----:B------:R-:W-:Y:S01]  /*a9f0*/  VIADD R0, R8, 0x60 ;  /* 0x0000006008007836 */ /* 0x000fe20000000000 */
[----:B0-----:R0:W0:Y:S04]  /*aa00*/  SHFL.IDX PT, R3, R7, 0x3, 0x181f ;  /* 0x00781f0007037f89 */ /* 0x00102800000e0000 */
[----:B------:R-:W-:Y:S01]  /*aa10*/  ISETP.GE.AND P0, PT, R0, R9, PT ;  /* 0x000000090000720c */ /* 0x000fe20003f06270 */
[----:B-1-3--:R1:W3:-:S12]  /*aa20*/  SHFL.IDX PT, R5, R6, 0x3, 0x181f ;  /* 0x00781f0006057f89 */ /* 0x00a2d800000e0000 */
[----:B-1----:R-:W-:Y:S05]  /*aa30*/  @P0 BRA `(.L_x_2294) ;  /* 0x0000000000240947 */ /* 0x002fea0003800000 */
[----:B------:R-:W-:Y:S02]  /*aa40*/  ULDC UR5, c[0x0][0xac8] ;  /* 0x0002b20000057ab9 */ /* 0x000fe40000000800 */
[----:B------:R-:W-:Y:S02]  /*aa50*/  ISETP.GE.AND P2, PT, R2, UR5, PT ;  /* 0x0000000502007c0c */ /* 0x000fe4000bf46270 */
[----:B------:R-:W-:-:S11]  /*aa60*/  ISETP.GE.AND P3, PT, R18, UR5, PT ;  /* 0x0000000512007c0c */ /* 0x000fd6000bf66270 */
[-C--:B--234-:R-:W-:Y:S02]  /*aa70*/  @!P2 LEA R6, P0, R2, R5.reuse, 0x1 ;  /* 0x000000050206a211 */ /* 0x09cfe400078008ff */
[----:B------:R-:W-:Y:S02]  /*aa80*/  @!P3 LEA R4, P1, R18, R5, 0x1 ;  /* 0x000000051204b211 */ /* 0x000fe400078208ff */
[-C--:B0-----:R-:W-:Y:S02]  /*aa90*/  @!P2 LEA.HI.X R7, R2, R3.reuse, R189, 0x1, P0 ;  /* 0x000000030207a211 */ /* 0x081fe400000f0cbd */
[----:B------:R-:W-:-:S03]  /*aaa0*/  @!P3 LEA.HI.X R5, R18, R3, R188, 0x1, P1 ;  /* 0x000000031205b211 */ /* 0x000fc600008f0cbc */
[----:B------:R0:W-:Y:S04]  /*aab0*/  @!P2 ST.E.128 desc[UR46][R6.64], RZ ;  /* 0x000000ff0600a985 */ /* 0x0001e8000c101d2e */
[----:B------:R0:W-:Y:S02]  /*aac0*/  @!P3 ST.E.128 desc[UR46][R4.64], RZ ;  /* 0x000000ff0400b985 */ /* 0x0001e4000c101d2e */
.L_x_2294:
[----:B------:R-:W-:Y:S05]  /*aad0*/  BSYNC B0 ;  /* 0x0000000000007941 */ /* 0x000fea0003800000 */
.L_x_2286:
[----:B------:R-:W-:Y:S02]  /*aae0*/  ULDC UR5, c[0x0][0xc38] ;  /* 0x00030e0000057ab9 */ /* 0x000fe40000000800 */
[----:B------:R-:W-:-:S06]  /*aaf0*/  UISETP.GE.AND UP0, UPT, UR4, UR5, UPT ;  /* 0x000000050400728c */ /* 0x000fcc000bf06270 */
[----:B------:R-:W-:-:S13]  /*ab00*/  PLOP3.LUT P0, PT, PT, PT, UP0, 0x80, 0x0 ;  /* 0x000000000000781c */ /* 0x000fda0003f0f008 */
[----:B------:R-:W-:Y:S05]  /*ab10*/  @!P0 BRA `(.L_x_2303) ;  /* 0xffffff6000a08947 */ /* 0x000fea000383ffff */
[----:B------:R-:W-:Y:S05]  /*ab20*/  EXIT ;  /* 0x000000000000794d */ /* 0x000fea0003800000 */
.L_x_2251:
[----:B------:R-:W-:-:S08]  /*ab30*/  NOP ;  /* 0x0000000000007918 */ /* 0x000fd00000000000 */
[----:B------:R-:W0:-:S00]  /*ab40*/  USETMAXREG.DEALLOC.CTAPOOL 0x18 ;  /* 0x00000018000079c8 */ /* 0x000e0000080e0500 */
[----:B0-----:R-:W-:-:S06]  /*ab50*/  LOP3.LUT R0, R0, 0x3, RZ, 0xc0, !PT ;  /* 0x0000000300007812 */ /* 0x001fcc00078ec0ff */
[----:B------:R-:W0:Y:S01]  /*ab60*/  S2UR UR6, SR_CTAID.X ;  /* 0x00000000000679c3 */ /* 0x000e220000002500 */
[----:B------:R-:W-:Y:S01]  /*ab70*/  IMAD.MOV.U32 R18, RZ, RZ, RZ ;  /* 0x000000ffff127224 */ /* 0x000fe200078e00ff */
[----:B------:R-:W1:Y:S02]  /*ab80*/  SHFL.IDX PT, R0, R0, RZ, 0x1f ;  /* 0x00001fff00007589 */ /* 0x000e6400000e0000 */
[----:B-1----:R-:W-:-:S04]  /*ab90*/  ISETP.NE.AND P0, PT, R0, RZ, PT ;  /* 0x000000ff0000720c */ /* 0x002fc80003f05270 */
[----:B------:R-:W0:Y:S01]  /*aba0*/  LDC R0, c[0x0][0xc38] ;  /* 0x00030e00ff007b82 */ /* 0x000e220000000800 */
[----:B------:R-:W-:-:S05]  /*abb0*/  P2R R2, PR, RZ, 0x1 ;  /* 0x00000001ff027803 */ /* 0x000fca0000000000 */
[----:B------:R1:W-:Y:S03]  /*abc0*/  STL [R1+0x20], R2 ;  /* 0x0000200201007387 */ /* 0x0003e60000100800 */
[----:B------:R-:W-:Y:S06]  /*abd0*/  @P0 BAR.ARV 0x4, 0x180 ;  /* 0x0106000000000b1d */ /* 0x000fec0000002000 */
[----:B------:R1:W-:Y:S01]  /*abe0*/  STL [R1+0x1c], RZ ;  /* 0x00001cff01007387 */ /* 0x0003e20000100800 */
[----:B0-----:R-:W-:Y:S01]  /*abf0*/  ISETP.LE.AND P0, PT, R0, UR6, PT ;  /* 0x0000000600007c0c */ /* 0x001fe2000bf03270 */
[----:B------:R-:W-:-:S05]  /*ac00*/  IMAD.MOV.U32 R0, RZ, RZ, 0x1 ;  /* 0x00000001ff007424 */ /* 0x000fca00078e00ff */
[----:B------:R1:W-:Y:S07]  /*ac10*/  STL [R1+0x4], R0 ;  /* 0x0000040001007387 */ /* 0x0003ee0000100800 */
[----:B------:R-:W-:Y:S05]  /*ac20*/  @P0 BRA `(.L_x_2304) ;  /* 0x0000004000440947 */ /* 0x000fea0003800000 */
[----:B------:R-:W0:Y:S01]  /*ac30*/  S2R R6, SR_TID.X ;  /* 0x0000000000067919 */ /* 0x000e220000002100 */
[----:B------:R-:W2:Y:S01]  /*ac40*/  S2UR UR5, SR_CgaCtaId ;  /* 0x00000000000579c3 */ /* 0x000ea20000008800 */
[----:B------:R-:W-:Y:S01]  /*ac50*/  UMOV UR4, 0x400 ;  /* 0x0000040000047882 */ /* 0x000fe20000000000 */
[----:B------:R-:W-:Y:S01]  /*ac60*/  IMAD.MOV.U32 R18, RZ, RZ, RZ ;  /* 0x000000ffff127224 */ /* 0x000fe200078e00ff */
[----:B------:R-:W-:Y:S01]  /*ac70*/  ULDC UR41, c[0x0][0xc] ;  /* 0x0000030000297ab9 */ /* 0x000fe20000000800 */
[----:B------:R-:W-:Y:S01]  /*ac80*/  ULDC.64 UR44, c[0x0][0x198] ;  /* 0x00006600002c7ab9 */ /* 0x000fe20000000a00 */
[----:B--2---:R-:W-:-:S06]  /*ac90*/  ULEA UR4, UR5, UR4, 0x18 ;  /* 0x0000000405047291 */ /* 0x004fcc000f8ec03f */
[----:B------:R-:W-:Y:S01]  /*aca0*/  IMAD.U32 R17, RZ, RZ, UR4 ;  /* 0x00000004ff117e24 */ /* 0x000fe2000f8e00ff */
[C---:B0-----:R-:W-:Y:S01]  /*acb0*/  LOP3.LUT R5, R6.reuse, 0x7f, RZ, 0xc0, !PT ;  /* 0x0000007f06057812 */ /* 0x041fe200078ec0ff */
[----:B-1----:R-:W-:-:S05]  /*acc0*/  IMAD.SHL.U32 R0, R6, 0x8, RZ ;  /* 0x0000000806007824 */ /* 0x002fca00078e00ff */
        /* <DEDUP_REMOVED lines=14> */
[----:B------:R0:W-:Y:S04]  /*adb0*/  STL [R1+0x4], R2 ;  /* 0x0000040201007387 */ /* 0x0001e80000100800 */
[----:B------:R0:W-:Y:S02]  /*adc0*/  STL [R1+0x1c], RZ ;  /* 0x00001cff01007387 */ /* 0x0001e40000100800 */
.L_x_2391:
        /* <DEDUP_REMOVED lines=14> */
[----:B-1----:R-:W-:Y:S05]  /*aeb0*/  @!P0 BRA `(.L_x_2305) ;  /* 0x0000000000208947 */ /* 0x002fea0003800000 */
        /* <DEDUP_REMOVED lines=8> */
.L_x_2305:
[----:B------:R-:W-:Y:S01]  /*af40*/  ULDC UR8, c[0x0][0xc54] ;  /* 0x0003150000087ab9 */ /* 0x000fe20000000800 */
[----:B------:R-:W-:Y:S01]  /*af50*/  UMOV UR7, UR9 ;  /* 0x0000000900077c82 */ /* 0x000fe20008000000 */
[----:B------:R-:W-:-:S11]  /*af60*/  UISETP.NE.AND UP0, UPT, UR8, 0x1, UPT ;  /* 0x000000010800788c */ /* 0x000fd6000bf05270 */
[----:B------:R-:W-:Y:S02]  /*af70*/  @UP0 ULDC.64 UR10, c[0x0][0xc58] ;  /* 0x00031600000a0ab9 */ /* 0x000fe40000000a00 */
[----:B------:R-:W-:-:S04]  /*af80*/  UIMAD.WIDE.U32 UR4, UR9, UR10, URZ ;  /* 0x0000000a090472a5 */ /* 0x000fc8000f8e003f */
[----:B------:R-:W-:-:S04]  /*af90*/  @UP0 USHF.R.U32.HI UR7, URZ, UR11, UR5 ;  /* 0x0000000b3f070299 */ /* 0x000fc80008011605 */
[----:B------:R-:W-:-:S12]  /*afa0*/  UIMAD UR8, UR7, UR8, URZ ;  /* 0x00000008070872a4 */ /* 0x000fd8000f8e023f */
.L_x_2306:
[----:B------:R-:W-:Y:S01]  /*afb0*/  ULOP3.LUT UR40, URZ, UR7, URZ, 0x33, !UPT ;  /* 0x000000073f287292 */ /* 0x000fe2000f8e333f */
[----:B------:R-:W-:Y:S01]  /*afc0*/  BSSY B7, `(.L_x_2307) ;  /* 0x00003ba000077945 */ /* 0x000fe20003800000 */
[----:B------:R-:W-:Y:S01]  /*afd0*/  ULDC UR5, c[0x0][0x448] ;  /* 0x0001120000057ab9 */ /* 0x000fe20000000800 */
[----:B------:R-:W-:Y:S01]  /*afe0*/  ULDC UR4, c[0x0][0xc3c] ;  /* 0x00030f0000047ab9 */ /* 0x000fe20000000800 */
[----:B------:R-:W-:Y:S02]  /*aff0*/  UISETP.NE.AND UP1, UPT, UR5, 0x1, UPT ;  /* 0x000000010500788c */ /* 0x000fe4000bf25270 */
[----:B------:R-:W-:Y:S01]  /*b000*/  UIADD3 UR40, UR40, UR4, URZ ;  /* 0x0000000428287290 */ /* 0x000fe2000fffe03f */
[----:B------:R-:W-:Y:S01]  /*b010*/  ULDC.64 UR10, c[0x0][0x418] ;  /* 0x00010600000a7ab9 */ /* 0x000fe20000000a00 */
[----:B------:R-:W-:Y:S01]  /*b020*/  ULDC UR5, c[0x0][0x288] ;  /* 0x0000a20000057ab9 */ /* 0x000fe20000000800 */
[----:B------:R-:W-:Y:S02]  /*b030*/  UISETP.NE.U32.AND UP0, UPT, UR10, URZ, UPT ;  /* 0x0000003f0a00728c */ /* 0x000fe4000bf05070 */
[----:B------:R-:W-:-:S02]  /*b040*/  USHF.L.U32 UR7, UR40, 0x7, URZ ;  /* 0x0000000728077899 */ /* 0x000fc4000800063f */
[----:B------:R-:W-:Y:S02]  /*b050*/  UISETP.NE.AND.EX UP0, UPT, UR11, URZ, UPT, UP0 ;  /* 0x0000003f0b00728c */ /* 0x000fe4000bf05300 */
[----:B------:R-:W-:Y:S01]  /*b060*/  UIADD3 UR7, UR7, 0x7f, URZ ;  /* 0x0000007f07077890 */ /* 0x000fe2000fffe03f */
[----:B------:R-:W-:Y:S01]  /*b070*/  ULDC UR4, c[0x0][0x424] ;  /* 0x0001090000047ab9 */ /* 0x000fe20000000800 */
[----:B------:R-:W-:Y:S02]  /*b080*/  UIADD3 UR13, -UR5, 0x80, URZ ;  /* 0x00000080050d7890 */ /* 0x000fe4000fffe13f */
[----:B------:R-:W-:Y:S01]  /*b090*/  USEL UR11, UR4, 0x1, UP0 ;  /* 0x00000001040b7887 */ /* 0x000fe20008000000 */
[----:B------:R-:W-:Y:S01]  /*b0a0*/  @UP1 ULDC UR5, c[0x0][0x44c] ;  /* 0x0001130000051ab9 */ /* 0x000fe20000000800 */
[----:B------:R-:W-:Y:S01]  /*b0b0*/  ULDC UR12, c[0x0][0x2f0] ;  /* 0x0000bc00000c7ab9 */ /* 0x000fe20000000800 */
[----:B------:R-:W-:Y:S01]  /*b0c0*/  UIMAD.WIDE.U32 UR4, UR7, UR5, URZ ;  /* 0x00000005070472a5 */ /* 0x000fe2000f8e003f */
[----:B------:R-:W-:Y:S01]  /*b0d0*/  @UP1 ULDC UR14, c[0x0][0x450] ;  /* 0x00011400000e1ab9 */ /* 0x000fe20000000800 */
[----:B------:R-:W-:-:S02]  /*b0e0*/  UIMAD UR13, UR11, UR12, UR13 ;  /* 0x0000000c0b0d72a4 */ /* 0x000fc4000f8e020d */
[----:B------:R-:W-:Y:S02]  /*b0f0*/  @UP1 USHF.R.U32.HI UR7, URZ, UR14, UR5 ;  /* 0x0000000e3f071299 */ /* 0x000fe40008011605 */
[----:B------:R-:W-:Y:S02]  /*b100*/  UIMAD UR11, UR11, UR12, 0x7f ;  /* 0x0000007f0b0b74a4 */ /* 0x000fe4000f8e020c */
[----:B------:R-:W-:Y:S02]  /*b110*/  UIADD3 UR7, UR13, UR7, URZ ;  /* 0x000000070d077290 */ /* 0x000fe4000fffe03f */
[----:B------:R-:W-:Y:S02]  /*b120*/  UIADD3 UR8, UR9, -UR8, URZ ;  /* 0x8000000809087290 */ /* 0x000fe4000fffe03f */
[----:B------:R-:W-:Y:S02]  /*b130*/  USHF.R.S32.HI UR9, URZ, 0x1f, UR11 ;  /* 0x0000001f3f097899 */ /* 0x000fe4000801140b */
[----:B------:R-:W-:-:S02]  /*b140*/  USHF.R.S32.HI UR4, URZ, 0x1f, UR7 ;  /* 0x0000001f3f047899 */ /* 0x000fc40008011407 */
[----:B------:R-:W-:Y:S02]  /*b150*/  ULEA.HI UR9, UR9, UR11, URZ, 0x7 ;  /* 0x0000000b09097291 */ /* 0x000fe4000f8f383f */
[----:B------:R-:W-:Y:S01]  /*b160*/  ULEA.HI UR7, UR4, UR7, URZ, 0x7 ;  /* 0x0000000704077291 */ /* 0x000fe2000f8f383f */
[----:B------:R-:W-:Y:S01]  /*b170*/  ULDC UR10, c[0x0][0xc48] ;  /* 0x00031200000a7ab9 */ /* 0x000fe20000000800 */
[----:B------:R-:W-:Y:S02]  /*b180*/  USHF.R.S32.HI UR9, URZ, 0x7, UR9 ;  /* 0x000000073f097899 */ /* 0x000fe40008011409 */
[----:B------:R-:W-:Y:S02]  /*b190*/  USHF.R.S32.HI UR7, URZ, 0x7, UR7 ;  /* 0x000000073f077899 */ /* 0x000fe40008011407 */
[----:B------:R-:W-:Y:S02]  /*b1a0*/  UISETP.NE.AND UP0, UPT, UR10, 0x1, UPT ;  /* 0x000000010a00788c */ /* 0x000fe4000bf05270 */
[----:B------:R-:W-:Y:S01]  /*b1b0*/  UISETP.LT.AND UP1, UPT, UR9, UR7, UPT ;  /* 0x000000070900728c */ /* 0x000fe2000bf21270 */
[----:B------:R-:W-:-:S03]  /*b1c0*/  ULDC UR5, c[0x0][0xc54] ;  /* 0x0003150000057ab9 */ /* 0x000fc60000000800 */
[----:B------:R-:W-:Y:S02]  /*b1d0*/  USEL UR39, UR9, UR7, UP1 ;  /* 0x0000000709277287 */ /* 0x000fe40008800000 */
[----:B------:R-:W-:-:S03]  /*b1e0*/  UIMAD UR8, UR6, UR5, UR8 ;  /* 0x00000005060872a4 */ /* 0x000fc6000f8e0208 */
[----:B------:R-:W-:Y:S01]  /*b1f0*/  @UP0 ULDC UR5, c[0x0][0xc4c] ;  /* 0x0003130000050ab9 */ /* 0x000fe20000000800 */
[----:B------:R-:W-:Y:S01]  /*b200*/  ISETP.LT.AND P0, PT, RZ, UR39, PT ;  /* 0x00000027ff007c0c */ /* 0x000fe2000bf01270 */
[----:B------:R-:W-:Y:S01]  /*b210*/  UIMAD.WIDE.U32 UR4, UR8, UR5, URZ ;  /* 0x00000005080472a5 */ /* 0x000fe2000f8e003f */
[----:B------:R-:W-:Y:S01]  /*b220*/  @UP0 ULDC UR6, c[0x0][0xc50] ;  /* 0x0003140000060ab9 */ /* 0x000fe20000000800 */
[----:B------:R-:W-:Y:S02]  /*b230*/  UMOV UR42, UR8 ;  /* 0x00000008002a7c82 */ /* 0x000fe40008000000 */
[----:B------:R-:W-:-:S04]  /*b240*/  @UP0 USHF.R.U32.HI UR42, URZ, UR6, UR5 ;  /* 0x000000063f2a0299 */ /* 0x000fc80008011605 */
[----:B------:R-:W-:-:S04]  /*b250*/  UIADD3 UR36, -UR42, URZ, URZ ;  /* 0x0000003f2a247290 */ /* 0x000fc8000fffe13f */
[----:B------:R-:W-:Y:S01]  /*b260*/  UIMAD UR36, UR10, UR36, UR8 ;  /* 0x000000240a2472a4 */ /* 0x000fe2000f8e0208 */
[----:B------:R-:W-:Y:S11]  /*b270*/  @P0 BRA `(.L_x_2308) ;  /* 0x0000000000480947 */ /* 0x000ff60003800000 */
        /* <DEDUP_REMOVED lines=18> */
.L_x_2308:
        /* <DEDUP_REMOVED lines=20> */
.L_x_2311:
[----:B------:R-:W-:Y:S05]  /*b4e0*/  BSYNC B6 ;  /* 0x0000000000067941 */ /* 0x000fea0003800000 */
.L_x_2310:
        /* <DEDUP_REMOVED lines=20> */
.L_x_2314:
        /* <DEDUP_REMOVED lines=15> */
.L_x_2313:
[----:B------:R-:W-:Y:S05]  /*b720*/  BSYNC B6 ;  /* 0x0000000000067941 */ /* 0x000fea0003800000 */
.L_x_2312:
        /* <DEDUP_REMOVED lines=12> */
[----:B------:R-:W1:Y:S03]  /*b7f0*/  S2R R0, SR_TID.X ;  /* 0x0000000000007919 */ /* 0x000e660000002100 */
[----:B------:R-:W-:Y:S01]  /*b800*/  VIADD R19, R19, 0xffffffff ;  /* 0xffffffff13137836 */ /* 0x000fe20000000000 */
[----:B0-----:R-:W0:Y:S02]  /*b810*/  LDC.64 R2, c[0x0][0x418] ;  /* 0x00010600ff027b82 */ /* 0x001e240000000a00 */
[----:B0-----:R-:W-:Y:S02]  /*b820*/  ISETP.NE.U32.AND P0, PT, R2, RZ, PT ;  /* 0x000000ff0200720c */ /* 0x001fe40003f05070 */
[----:B-1----:R-:W-:-:S02]  /*b830*/  SHF.R.U32.HI R0, RZ, 0x5, R0 ;  /* 0x00000005ff007819 */ /* 0x002fc40000011600 */
[----:B------:R-:W-:Y:S02]  /*b840*/  ISETP.NE.AND.EX P1, PT, R3, RZ, PT, P0 ;  /* 0x000000ff0300720c */ /* 0x000fe40003f25300 */
[----:B------:R-:W-:Y:S02]  /*b850*/  LOP3.LUT R0, R0, 0x3, RZ, 0xc0, !PT ;  /* 0x0000000300007812 */ /* 0x000fe400078ec0ff */
[----:B------:R-:W-:Y:S02]  /*b860*/  P2R R4, PR, RZ, 0x2 ;  /* 0x00000002ff047803 */ /* 0x000fe40000000000 */
[----:B--2---:R-:W-:Y:S01]  /*b870*/  SHF.R.S32.HI R8, RZ, 0x1f, R7 ;  /* 0x0000001fff087819 */ /* 0x004fe20000011407 */
[----:B------:R0:W-:Y:S01]  /*b880*/  STL [R1], R7 ;  /* 0x0000000701007387 */ /* 0x0001e20000100800 */
[----:B------:R-:W-:-:S03]  /*b890*/  SEL R16, R7, RZ, !P1 ;  /* 0x000000ff07107207 */ /* 0x000fc60004800000 */
[----:B------:R0:W-:Y:S04]  /*b8a0*/  STL [R1+0x10], R4 ;  /* 0x0000100401007387 */ /* 0x0001e80000100800 */
[----:B------:R0:W-:Y:S01]  /*b8b0*/  STL [R1+0x8], R8 ;  /* 0x0000080801007387 */ /* 0x0001e20000100800 */
[----:B------:R-:W-:Y:S05]  /*b8c0*/  BRA.DIV UR4, `(.L_x_2315) ;  /* 0x0000003a04ac7947 */ /* 0x000fea000b800000 */
[----:B------:R1:W2:Y:S02]  /*b8d0*/  SHFL.IDX PT, R14, R0, RZ, 0x1f ;  /* 0x00001fff000e7589 */ /* 0x0002a400000e0000 */
.L_x_2406:
[----:B------:R-:W-:Y:S02]  /*b8e0*/  PLOP3.LUT P2, PT, PT, PT, PT, 0x8, 0x0 ;  /* 0x000000000000781c */ /* 0x000fe40003f4e170 */
[----:B--2---:R-:W-:Y:S02]  /*b8f0*/  ISETP.NE.AND P0, PT, R14, RZ, PT ;  /* 0x000000ff0e00720c */ /* 0x004fe40003f05270 */
[----:B-1----:R-:W-:-:S05]  /*b900*/  P2R R0, PR, RZ, 0x4 ;  /* 0x00000004ff007803 */ /* 0x002fca0000000000 */
[----:B------:R1:W-:Y:S06]  /*b910*/  STL [R1+0xc], R0 ;  /* 0x00000c0001007387 */ /* 0x0003ec0000100800 */
[----:B------:R-:W-:Y:S05]  /*b920*/  @P0 BRA `(.L_x_2316) ;  /* 0x0000000400000947 */ /* 0x000fea0003800000 */
[----:B------:R-:W-:-:S03]  /*b930*/  UMOV UR4, 0xffffffff ;  /* 0xffffffff00047882 */ /* 0x000fc60000000000 */
[----:B------:R-:W-:Y:S05]  /*b940*/  BRA.DIV UR4, `(.L_x_2317) ;  /* 0x0000003a04ac7947 */ /* 0x000fea000b800000 */
[----:B------:R-:W-:-:S13]  /*b950*/  ELECT P6, URZ, PT ;  /* 0x00000000003f782f */ /* 0x000fda00038c0000 */
.L_x_2409:
[----:B------:R-:W-:Y:S05]  /*b960*/  @!P6 BRA `(.L_x_2316) ;  /* 0x0000000000f0e947 */ /* 0x000fea0003800000 */
[----:B------:R-:W-:Y:S01]  /*b970*/  IMAD.MOV.U32 R16, RZ, RZ, R7 ;  /* 0x000000ffff107224 */ /* 0x000fe200078e0007 */
[----:B------:R-:W-:Y:S06]  /*b980*/  @!P1 BRA `(.L_x_2318) ;  /* 0x0000000000449947 */ /* 0x000fec0003800000 */
[----:B------:R-:W2:Y:S01]  /*b990*/  LDC R6, c[0x0][0x43c] ;  /* 0x00010f00ff067b82 */ /* 0x000ea20000000800 */
[----:B------:R-:W-:Y:S01]  /*b9a0*/  ULDC.64 UR4, c[0x0][0x428] ;  /* 0x00010a0000047ab9 */ /* 0x000fe20000000a00 */
[----:B--2---:R-:W-:-:S13]  /*b9b0*/  ISETP.NE.AND P0, PT, R6, 0x1, PT ;  /* 0x000000010600780c */ /* 0x004fda0003f05270 */
[----:B0-----:R-:W1:Y:S02]  /*b9c0*/  @P0 LDC.64 R4, c[0x0][0x440] ;  /* 0x00011000ff040b82 */ /* 0x001e640000000a00 */
[----:B-1----:R-:W-:-:S04]  /*b9d0*/  @P0 IMAD.HI.U32 R0, R19, R4, RZ ;  /* 0x0000000413000227 */ /* 0x002fc800078e00ff */
[----:B------:R-:W-:Y:S01]  /*b9e0*/  IMAD.MOV.U32 R4, RZ, RZ, R19 ;  /* 0x000000ffff047224 */ /* 0x000fe200078e0013 */
[----:B------:R-:W-:-:S04]  /*b9f0*/  @P0 SHF.R.U32.HI R4, RZ, R5, R0 ;  /* 0x00000005ff040219 */ /* 0x000fc80000011600 */
[--C-:B------:R-:W-:Y:S01]  /*ba00*/  SHF.R.S32.HI R5, RZ, 0x1f, R4.reuse ;  /* 0x0000001fff057819 */ /* 0x100fe20000011404 */
[----:B------:R-:W-:-:S04]  /*ba10*/  IMAD.MOV R0, RZ, RZ, -R4 ;  /* 0x000000ffff007224 */ /* 0x000fc800078e0a04 */
[----:B------:R-:W-:Y:S02]  /*ba20*/  IMAD R19, R6, R0, R19 ;  /* 0x0000000006137224 */ /* 0x000fe400078e0213 */
[----:B------:R-:W-:Y:S02]  /*ba30*/  IMAD R0, R8, UR4, RZ ;  /* 0x0000000408007c24 */ /* 0x000fe4000f8e02ff */
[----:B------:R-:W-:-:S04]  /*ba40*/  IMAD.WIDE.U32 R4, R7, UR4, R4 ;  /* 0x0000000407047c25 */ /* 0x000fc8000f8e0004 */
[----:B------:R-:W-:Y:S01]  /*ba50*/  IMAD R0, R7, UR5, R0 ;  /* 0x0000000507007c24 */ /* 0x000fe2000f8e0200 */
[----:B------:R-:W-:-:S03]  /*ba60*/  LEA R2, P0, R4, R2, 0x2 ;  /* 0x0000000204027211 */ /* 0x000fc600078010ff */
[----:B------:R-:W-:-:S05]  /*ba70*/  IMAD.IADD R0, R5, 0x1, R0 ;  /* 0x0000000105007824 */ /* 0x000fca00078e0200 */
[----:B------:R-:W-:-:S05]  /*ba80*/  LEA.HI.X R3, R4, R3, R0, 0x2, P0 ;  /* 0x0000000304037211 */ /* 0x000fca00000f1400 */
[----:B------:R2:W5:Y:S02]  /*ba90*/  LDG.E R16, desc[UR46][R2.64] ;  /* 0x0000002e02107981 */ /* 0x000564000c1e1900 */
.L_x_2318:
[----:B--2---:R-:W2:Y:S01]  /*baa0*/  LDL R2, [R1+0x4] ;  /* 0x0000040001027983 */ /* 0x004ea20000100800 */
[----:B-1----:R-:W-:Y:S01]  /*bab0*/  IMAD R0, R18, 0x8, R17 ;  /* 0x0000000812007824 */ /* 0x002fe200078e0211 */
[----:B--2---:R-:W-:-:S04]  /*bac0*/  SHF.L.U32 R3, R2, 0x1f, RZ ;  /* 0x0000001f02037819 */ /* 0x004fc800000006ff */
[----:B------:R-:W1:Y:S02]  /*bad0*/  SYNCS.PHASECHK.TRANS64.TRYWAIT P0, [R0+URZ+0x28840], R3 ;  /* 0x02884003000075a7 */ /* 0x000e64000800017f */
[----:B-1----:R-:W-:Y:S05]  /*bae0*/  @!P0 BRA `(.L_x_2319) ;  /* 0x0000003800648947 */ /* 0x002fea0003800000 */
.L_x_2410:
        /* <DEDUP_REMOVED lines=11> */
.L_x_2320:
[----:B------:R-:W-:Y:S01]  /*bba0*/  R2UR UR33, R0 ;  /* 0x00000000002172ca */ /* 0x000fe200000e0000 */
[----:B-1----:R-:W-:Y:S01]  /*bbb0*/  IMAD R0, R18, 0x8000, R17 ;  /* 0x0000800012007824 */ /* 0x002fe200078e0211 */
        /* <DEDUP_REMOVED lines=10> */
[----:B------:R-:W-:Y:S01]  /*bc60*/  P2R R0, PR, RZ, 0x1 ;  /* 0x00000001ff007803 */ /* 0x000fe20000000000 */
[----:B------:R-:W-:-:S02]  /*bc70*/  UIADD3 UR33, UR33, 0x28830, URZ ;  /* 0x0002883021217890 */ /* 0x000fc4000fffe03f */
[----:B------:R-:W-:Y:S01]  /*bc80*/  USHF.L.U32 UR35, UR35, 0x7, URZ ;  /* 0x0000000723237899 */ /* 0x000fe2000800063f */
[----:B------:R-:W-:Y:S01]  /*bc90*/  UMOV UR12, UR36 ;  /* 0x00000024000c7c82 */ /* 0x000fe20008000000 */
[----:B------:R-:W-:Y:S02]  /*bca0*/  UMOV UR13, UR37 ;  /* 0x00000025000d7c82 */ /* 0x000fe40008000000 */
[----:B------:R-:W-:Y:S01]  /*bcb0*/  UIADD3 UR32, UR8, 0x18400, URZ ;  /* 0x0001840008207890 */ /* 0x000fe2000fffe03f */
[----:B------:R2:W-:Y:S01]  /*bcc0*/  STL [R1+0xc], R0 ;  /* 0x00000c0001007387 */ /* 0x0005e20000100800 */
[----:B------:R-:W-:Y:S01]  /*bcd0*/  UIADD3 UR8, UR8, 0x1c400, URZ ;  /* 0x0001c40008087890 */ /* 0x000fe2000fffe03f */
[----:B------:R-:W-:Y:S01]  /*bce0*/  UMOV UR9, UR33 ;  /* 0x0000002100097c82 */ /* 0x000fe20008000000 */
[----:B------:R-:W-:-:S05]  /*bcf0*/  UMOV UR11, UR35 ;  /* 0x00000023000b7c82 */ /* 0x000fca0008000000 */
[----:B------:R2:W-:Y:S02]  /*bd00*/  UTMALDG.4D [UR32], [UR4], desc[UR6] ;  /* 0x00000620040075b4 */ /* 0x0005e40008019000 */
[----:B------:R2:W-:Y:S02]  /*bd10*/  UTMALDG.4D [UR8], [UR4], desc[UR6] ;  /* 0x00000608040075b4 */ /* 0x0005e40008019000 */
[----:B--2---:R-:W-:Y:S01]  /*bd20*/  NOP ;  /* 0x0000000000007918 */ /* 0x004fe20000000000 */
.L_x_2316:
[----:B-1----:R-:W-:Y:S01]  /*bd30*/  VIADD R0, R17, 0x10400 ;  /* 0x0001040011007836 */ /* 0x002fe20000000000 */
        /* <DEDUP_REMOVED lines=21> */
.L_x_2322:
[----:B------:R-:W-:Y:S05]  /*be90*/  BSYNC B6 ;  /* 0x0000000000067941 */ /* 0x000fea0003800000 */
.L_x_2321:
[----:B0-----:R-:W0:Y:S01]  /*bea0*/  LDC R7, c[0x0][0x448] ;  /* 0x00011200ff077b82 */ /* 0x001e220000000800 */
[----:B------:R-:W1:Y:S01]  /*beb0*/  S2R R0, SR_TID.X ;  /* 0x0000000000007919 */ /* 0x000e620000002100 */
[----:B------:R-:W-:Y:S01]  /*bec0*/  USHF.R.S32.HI UR4, URZ, 0x1f, UR36 ;  /* 0x0000001f3f047899 */ /* 0x000fe20008011424 */
[----:B------:R-:W-:Y:S01]  /*bed0*/  ULDC.64 UR8, c[0x0][0x2d8] ;  /* 0x0000b60000087ab9 */ /* 0x000fe20000000a00 */
[----:B------:R-:W2:Y:S02]  /*bee0*/  S2R R2, SR_TID.X ;  /* 0x0000000000027919 */ /* 0x000ea40000002100 */
[----:B------:R-:W-:Y:S02]  /*bef0*/  UIMAD UR6, UR4, UR8, URZ ;  /* 0x00000008040672a4 */ /* 0x000fe4000f8e023f */
[----:B------:R-:W-:Y:S01]  /*bf00*/  UIMAD.WIDE.U32 UR4, UR36, UR8, URZ ;  /* 0x00000008240472a5 */ /* 0x000fe2000f8e003f */
[----:B------:R-:W3:Y:S01]  /*bf10*/  S2R R9, SR_TID.X ;  /* 0x0000000000097919 */ /* 0x000ee20000002100 */
[----:B------:R-:W-:-:S02]  /*bf20*/  UIMAD UR6, UR36, UR9, UR6 ;  /* 0x00000009240672a4 */ /* 0x000fc4000f8e0206 */
[----:B------:R-:W-:Y:S01]  /*bf30*/  USHF.R.S32.HI UR7, URZ, 0x1f, UR42 ;  /* 0x0000001f3f077899 */ /* 0x000fe2000801142a */
[----:B------:R-:W4:Y:S01]  /*bf40*/  S2R R8, SR_TID.X ;  /* 0x0000000000087919 */ /* 0x000f220000002100 */
[----:B------:R-:W-:Y:S01]  /*bf50*/  UIADD3 UR5, UR5, UR6, URZ ;  /* 0x0000000605057290 */ /* 0x000fe2000fffe03f */
[----:B------:R-:W-:-:S03]  /*bf60*/  ULDC.64 UR8, c[0x0][0x2e0] ;  /* 0x0000b80000087ab9 */ /* 0x000fc60000000a00 */
[----:B------:R-:W-:Y:S02]  /*bf70*/  UIMAD.WIDE.U32 UR4, UR42, UR8, UR4 ;  /* 0x000000082a0472a5 */ /* 0x000fe4000f8e0004 */
[----:B------:R-:W-:Y:S01]  /*bf80*/  UIMAD UR6, UR7, UR8, URZ ;  /* 0x00000008070672a4 */ /* 0x000fe2000f8e023f */
[----:B0-----:R-:W-:-:S03]  /*bf90*/  ISETP.NE.AND P0, PT, R7, 0x1, PT ;  /* 0x000000010700780c */ /* 0x001fc60003f05270 */
[----:B------:R-:W-:Y:S01]  /*bfa0*/  UIMAD UR6, UR42, UR9, UR6 ;  /* 0x000000092a0672a4 */ /* 0x000fe2000f8e0206 */
[----:B------:R-:W-:-:S03]  /*bfb0*/  IMAD.U32 R5, RZ, RZ, UR5 ;  /* 0x00000005ff057e24 */ /* 0x000fc6000f8e00ff */
[----:B------:R-:W-:Y:S01]  /*bfc0*/  UIADD3 UR6, UR5, UR6, URZ ;  /* 0x0000000605067290 */ /* 0x000fe2000fffe03f */
[----:B-1----:R-:W-:-:S05]  /*bfd0*/  IMAD.SHL.U32 R4, R0, 0x10, RZ ;  /* 0x0000001000047824 */ /* 0x002fca00078e00ff */
[----:B------:R-:W0:Y:S01]  /*bfe0*/  @P0 LDC R3, c[0x0][0x44c] ;  /* 0x00011300ff030b82 */ /* 0x000e220000000800 */
[----:B--2---:R-:W-:Y:S01]  /*bff0*/  LOP3.LUT R2, R2, 0x7f, RZ, 0xc0, !PT ;  /* 0x0000007f02027812 */ /* 0x004fe200078ec0ff */
[----:B---3--:R-:W-:-:S03]  /*c000*/  IMAD.SHL.U32 R9, R9, 0x8, RZ ;  /* 0x0000000809097824 */ /* 0x008fc600078e00ff */
[----:B------:R-:W-:-:S03]  /*c010*/  SHF.R.U32.HI R2, RZ, 0x3, R2 ;  /* 0x00000003ff027819 */ /* 0x000fc60000011602 */
[----:B------:R-:W1:Y:S01]  /*c020*/  @P0 LDC R0, c[0x0][0x450] ;  /* 0x00011400ff000b82 */ /* 0x000e620000000800 */
[----:B------:R-:W-:Y:S01]  /*c030*/  LOP3.LUT R4, R2, 0x70, R4, 0xf8, !PT ;  /* 0x0000007002047812 */ /* 0x000fe200078ef804 */
[----:B------:R-:W-:Y:S01]  /*c040*/  IMAD.U32 R2, RZ, RZ, UR40 ;  /* 0x00000028ff027e24 */ /* 0x000fe2000f8e00ff */
[----:B------:R-:W-:Y:S01]  /*c050*/  LOP3.LUT R9, R9, 0x38, RZ, 0xc0, !PT ;  /* 0x0000003809097812 */ /* 0x000fe200078ec0ff */
[----:B----4-:R-:W-:Y:S02]  /*c060*/  IMAD.SHL.U32 R10, R8, 0x8, RZ ;  /* 0x00000008080a7824 */ /* 0x010fe400078e00ff */
[----:B------:R-:W-:Y:S01]  /*c070*/  IMAD R2, R2, 0x80, R4 ;  /* 0x0000008002027824 */ /* 0x000fe200078e0204 */
[----:B------:R-:W-:Y:S01]  /*c080*/  LOP3.LUT R9, R9, 0x40, RZ, 0xfc, !PT ;  /* 0x0000004009097812 */ /* 0x000fe200078efcff */
[----:B------:R-:W-:Y:S01]  /*c090*/  IMAD.U32 R4, RZ, RZ, UR4 ;  /* 0x00000004ff047e24 */ /* 0x000fe2000f8e00ff */
[----:B------:R-:W-:Y:S01]  /*c0a0*/  ULDC.64 UR4, c[0x0][0x2d0] ;  /* 0x0000b40000047ab9 */ /* 0x000fe20000000a00 */
        /* <DEDUP_REMOVED lines=29> */
[----:B------:R-:W-:Y:S01]  /*c280*/  IMAD.U32 R2, RZ, RZ, UR40 ;  /* 0x00000028ff027e24 */ /* 0x000fe2000f8e00ff */
[----:B------:R-:W-:Y:S02]  /*c290*/  ULDC UR4, c[0x0][0x288] ;  /* 0x0000a20000047ab9 */ /* 0x000fe40000000800 */
[----:B------:R-:W-:Y:S01]  /*c2a0*/  IMAD R3, R7, UR4, RZ ;  /* 0x0000000407037c24 */ /* 0x000fe2000f8e02ff */
[----:B------:R-:W1:Y:S04]  /*c2b0*/  SHFL.IDX PT, R6, R0, RZ, 0x181f ;  /* 0x00181fff00067589 */ /* 0x000e6800000e0000 */
[----:B------:R-:W-:Y:S01]  /*c2c0*/  SHFL.IDX PT, R8, R4, 0x1, 0x181f ;  /* 0x00381f0004087f89 */ /* 0x000fe200000e0000 */
[----:B0-----:R-:W-:-:S04]  /*c2d0*/  LOP3.LUT R5, R5, 0x7f, RZ, 0xc0, !PT ;  /* 0x0000007f05057812 */ /* 0x001fc800078ec0ff */
[----:B------:R-:W-:-:S05]  /*c2e0*/  SHF.R.U32.HI R5, RZ, 0x3, R5 ;  /* 0x00000003ff057819 */ /* 0x000fca0000011605 */
[----:B------:R-:W-:-:S04]  /*c2f0*/  IMAD R2, R2, 0x80, R5 ;  /* 0x0000008002027824 */ /* 0x000fc800078e0205 */
[C---:B------:R-:W-:Y:S01]  /*c300*/  VIADD R5, R2.reuse, 0x10 ;  /* 0x0000001002057836 */ /* 0x040fe20000000000 */
[----:B------:R-:W-:-:S04]  /*c310*/  ISETP.GE.AND P3, PT, R2, R3, PT ;  /* 0x000000030200720c */ /* 0x000fc80003f66270 */
[----:B------:R-:W-:Y:S02]  /*c320*/  ISETP.GE.AND P2, PT, R5, R3, PT ;  /* 0x000000030500720c */ /* 0x000fe40003f46270 */
[----:B------:R-:W0:Y:S07]  /*c330*/  SHFL.IDX PT, R5, R4, RZ, 0x181f ;  /* 0x00181fff04057589 */ /* 0x000e2e00000e0000 */
[----:B-1----:R-:W-:-:S05]  /*c340*/  @!P3 LEA R6, P4, R10, R6, 0x1 ;  /* 0x000000060a06b211 */ /* 0x002fca00078808ff */
[----:B0-----:R-:W-:Y:S02]  /*c350*/  @!P3 IMAD.X R7, RZ, RZ, R5, P4 ;  /* 0x000000ffff07b224 */ /* 0x001fe400020e0605 */
[----:B------:R-:W0:Y:S04]  /*c360*/  SHFL.IDX PT, R5, R0, 0x1, 0x181f ;  /* 0x00381f0000057f89 */ /* 0x000e2800000e0000 */
[----:B-----5:R-:W-:Y:S04]  /*c370*/  @!P3 LDGSTS.E.BYPASS.LTC128B.128 [R9+0x10400], desc[UR46][R6.64], !P1 ;  /* 0x104000000609bfae */ /* 0x020fe8000c901d6e */
[----:B------:R1:W-:Y:S01]  /*c380*/  @!P3 LDGSTS.E.BYPASS.LTC128B.128 [R9+0x14400], desc[UR46][R6.64+0x80], !P0 ;  /* 0x144000800609bfae */ /* 0x0003e2000c101d6e */
[----:B0-----:R-:W-:-:S05]  /*c390*/  @!P2 LEA R5, P4, R10, R5, 0x1 ;  /* 0x000000050a05a211 */ /* 0x001fca00078808ff */
[----:B------:R-:W-:Y:S02]  /*c3a0*/  @!P2 IMAD.X R8, RZ, RZ, R8, P4 ;  /* 0x000000ffff08a224 */ /* 0x000fe400020e0608 */
[----:B-1----:R-:W-:Y:S02]  /*c3b0*/  @!P2 IMAD.MOV.U32 R6, RZ, RZ, R5 ;  /* 0x000000ffff06a224 */ /* 0x002fe400078e0005 */
        /* <DEDUP_REMOVED lines=50> */
.L_x_2427:
        /* <DEDUP_REMOVED lines=11> */
.L_x_2325:
[----:B------:R-:W-:Y:S05]  /*c790*/  BSYNC B0 ;  /* 0x0000000000007941 */ /* 0x000fea0003800000 */
.L_x_2324:
[----:B------:R-:W-:Y:S01]  /*c7a0*/  NOP ;  /* 0x0000000000007918 */ /* 0x000fe20000000000 */
[----:B------:R-:W-:Y:S01]  /*c7b0*/  PLOP3.LUT P0, PT, PT, PT, PT, 0x80, 0x0 ;  /* 0x000000000000781c */ /* 0x000fe20003f0f070 */
[----:B0-----:R-:W-:-:S12]  /*c7c0*/  VIADD R6, R17, 0x28800 ;  /* 0x0002880011067836 */ /* 0x001fd80000000000 */
.L_x_2326:
        /* <DEDUP_REMOVED lines=18> */
.L_x_2428:
[----:B------:R-:W-:Y:S05]  /*c8f0*/  BSYNC B0 ;  /* 0x0000000000007941 */ /* 0x000fea0003800000 */
.L_x_2327:
[----:B------:R-:W-:-:S06]  /*c900*/  UISETP.GE.AND UP0, UPT, UR39, 0x2, UPT ;  /* 0x000000022700788c */ /* 0x000fcc000bf06270 */
[----:B------:R-:W-:-:S13]  /*c910*/  PLOP3.LUT P0, PT, PT, PT, UP0, 0x80, 0x0 ;  /* 0x000000000000781c */ /* 0x000fda0003f0f008 */
[----:B------:R-:W-:Y:S05]  /*c920*/  @!P0 BRA `(.L_x_2329) ;  /* 0x0000001c003c8947 */ /* 0x000fea0003800000 */
[----:B------:R-:W-:Y:S02]  /*c930*/  ULOP3.LUT UR4, UR39, 0x1, URZ, 0xc0, !UPT ;  /* 0x0000000127047892 */ /* 0x000fe4000f8ec03f */
[----:B------:R-:W-:Y:S02]  /*c940*/  IMAD.U32 R7, RZ, RZ, UR39 ;  /* 0x00000027ff077e24 */ /* 0x000fe4000f8e00ff */
[----:B------:R-:W-:Y:S02]  /*c950*/  UISETP.NE.U32.AND UP0, UPT, UR4, 0x1, UPT ;  /* 0x000000010400788c */ /* 0x000fe4000bf05070 */
[----:B------:R-:W-:-:S04]  /*c960*/  VIADD R7, R7, 0xfffffffe ;  /* 0xfffffffe07077836 */ /* 0x000fc80000000000 */
[----:B0-----:R-:W-:Y:S01]  /*c970*/  IMAD.MOV.U32 R0, RZ, RZ, R7 ;  /* 0x000000ffff007224 */ /* 0x001fe200078e0007 */
[----:B------:R-:W-:-:S13]  /*c980*/  PLOP3.LUT P0, PT, PT, PT, UP0, 0x80, 0x0 ;  /* 0x000000000000781c */ /* 0x000fda0003f0f008 */
[----:B------:R-:W-:Y:S05]  /*c990*/  @!P0 BRA `(.L_x_2330) ;  /* 0x0000000800648947 */ /* 0x000fea0003800000 */
[----:B------:R-:W2:Y:S04]  /*c9a0*/  LDL R3, [R1+0xc] ;  /* 0x00000c0001037983 */ /* 0x000ea80000100800 */
[----:B------:R-:W3:Y:S01]  /*c9b0*/  LDL R2, [R1+0x4] ;  /* 0x0000040001027983 */ /* 0x000ee20000100800 */
[----:B------:R-:W-:Y:S01]  /*c9c0*/  VIADD R0, R18, 0x1 ;  /* 0x0000000112007836 */ /* 0x000fe20000000000 */
[----:B------:R-:W-:Y:S04]  /*c9d0*/  BSSY B0, `(.L_x_2331) ;  /* 0x0000091000007945 */ /* 0x000fe80003800000 */
[----:B------:R-:W-:-:S04]  /*c9e0*/  ISETP.NE.AND P0, PT, R0, 0x2, PT ;  /* 0x000000020000780c */ /* 0x000fc80003f05270 */
[----:B------:R-:W-:Y:S02]  /*c9f0*/  SEL R9, RZ, 0x1, P0 ;  /* 0x00000001ff097807 */ /* 0x000fe40000000000 */
[----:B------:R-:W-:Y:S02]  /*ca00*/  SEL R0, R0, RZ, P0 ;  /* 0x000000ff00007207 */ /* 0x000fe40000000000 */
[----:B--2---:R-:W-:Y:S02]  /*ca10*/  ISETP.NE.AND P1, PT, R3, RZ, PT ;  /* 0x000000ff0300720c */ /* 0x004fe40003f25270 */
[----:B---3--:R-:W-:-:S11]  /*ca20*/  LOP3.LUT R9, R2, R9, RZ, 0x3c, !PT ;  /* 0x0000000902097212 */ /* 0x008fd600078e3cff */
[----:B------:R-:W-:Y:S05]  /*ca30*/  @!P1 BRA `(.L_x_2332) ;  /* 0x0000000800289947 */ /* 0x000fea0003800000 */
[----:B------:R-:W2:Y:S01]  /*ca40*/  LDL R2, [R1+0x10] ;  /* 0x0000100001027983 */ /* 0x000ea20000100800 */
[----:B------:R-:W-:Y:S01]  /*ca50*/  IMAD.MOV.U32 R8, RZ, RZ, R7 ;  /* 0x000000ffff087224 */ /* 0x000fe200078e0007 */
[----:B--2---:R-:W-:Y:S01]  /*ca60*/  ISETP.NE.AND P1, PT, R2, RZ, PT ;  /* 0x000000ff0200720c */ /* 0x004fe20003f25270 */
[----:B------:R-:W-:-:S12]  /*ca70*/  IMAD.MOV.U32 R2, RZ, RZ, R16 ;  /* 0x000000ffff027224 */ /* 0x000fd800078e0010 */
[----:B------:R-:W-:Y:S05]  /*ca80*/  @!P1 BRA `(.L_x_2333) ;  /* 0x0000000000509947 */ /* 0x000fea0003800000 */
[----:B------:R-:W2:Y:S01]  /*ca90*/  LDL R10, [R1+0x8] ;  /* 0x00000800010a7983 */ /* 0x000ea20000100800 */
[----:B------:R-:W0:Y:S03]  /*caa0*/  LDC R5, c[0x0][0x43c] ;  /* 0x00010f00ff057b82 */ /* 0x000e260000000800 */
[----:B------:R-:W3:Y:S01]  /*cab0*/  LDL R11, [R1] ;  /* 0x00000000010b7983 */ /* 0x000ee20000100800 */
[----:B------:R-:W-:Y:S01]  /*cac0*/  IMAD.MOV.U32 R4, RZ, RZ, R7 ;  /* 0x000000ffff047224 */ /* 0x000fe200078e0007 */
[----:B------:R-:W-:Y:S01]  /*cad0*/  ULDC.64 UR4, c[0x0][0x428] ;  /* 0x00010a0000047ab9 */ /* 0x000fe20000000a00 */
[----:B0-----:R-:W-:-:S13]  /*cae0*/  ISETP.NE.AND P0, PT, R5, 0x1, PT ;  /* 0x000000010500780c */ /* 0x001fda0003f05270 */
[----:B------:R-:W0:Y:S02]  /*caf0*/  @P0 LDC.64 R2, c[0x0][0x440] ;  /* 0x00011000ff020b82 */ /* 0x000e240000000a00 */
[----:B0-----:R-:W-:-:S05]  /*cb00*/  @P0 IMAD.HI.U32 R2, R7, R2, RZ ;  /* 0x0000000207020227 */ /* 0x001fca00078e00ff */
[----:B------:R-:W-:Y:S02]  /*cb10*/  @P0 SHF.R.U32.HI R4, RZ, R3, R2 ;  /* 0x00000003ff040219 */ /* 0x000fe40000011602 */
[----:B------:R-:W0:Y:S03]  /*cb20*/  LDC.64 R2, c[0x0][0x418] ;  /* 0x00010600ff027b82 */ /* 0x000e260000000a00 */
[----:B------:R-:W-:-:S04]  /*cb30*/  IMAD.MOV R8, RZ, RZ, -R4 ;  /* 0x000000ffff087224 */ /* 0x000fc800078e0a04 */
[----:B------:R-:W-:Y:S01]  /*cb40*/  IMAD R8, R5, R8, R7 ;  /* 0x0000000805087224 */ /* 0x000fe200078e0207 */
[----:B------:R-:W-:Y:S01]  /*cb50*/  SHF.R.S32.HI R5, RZ, 0x1f, R4 ;  /* 0x0000001fff057819 */ /* 0x000fe20000011404 */
[----:B--2---:R-:W-:-:S04]  /*cb60*/  IMAD R10, R10, UR4, RZ ;  /* 0x000000040a0a7c24 */ /* 0x004fc8000f8e02ff */
[C---:B---3--:R-:W-:Y:S02]  /*cb70*/  IMAD R10, R11.reuse, UR5, R10 ;  /* 0x000000050b0a7c24 */ /* 0x048fe4000f8e020a */
[----:B------:R-:W-:-:S04]  /*cb80*/  IMAD.WIDE.U32 R4, R11, UR4, R4 ;  /* 0x000000040b047c25 */ /* 0x000fc8000f8e0004 */
[----:B------:R-:W-:Y:S01]  /*cb90*/  IMAD.IADD R5, R10, 0x1, R5 ;  /* 0x000000010a057824 */ /* 0x000fe200078e0205 */
[----:B0-----:R-:W-:-:S04]  /*cba0*/  LEA R2, P0, R4, R2, 0x2 ;  /* 0x0000000204027211 */ /* 0x001fc800078010ff */
[----:B------:R-:W-:-:S05]  /*cbb0*/  LEA.HI.X R3, R4, R3, R5, 0x2, P0 ;  /* 0x0000000304037211 */ /* 0x000fca00000f1405 */
[----:B------:R0:W5:Y:S04]  /*cbc0*/  LDG.E R2, desc[UR46][R2.64] ;  /* 0x0000002e02027981 */ /* 0x000168000c1e1900 */
.L_x_2333:
[----:B------:R-:W-:Y:S01]  /*cbd0*/  IMAD R4, R0, 0x8, R17 ;  /* 0x0000000800047824 */ /* 0x000fe200078e0211 */
[----:B0-----:R-:W-:Y:S01]  /*cbe0*/  SHF.L.U32 R3, R9, 0x1f, RZ ;  /* 0x0000001f09037819 */ /* 0x001fe200000006ff */
[----:B------:R-:W-:Y:S03]  /*cbf0*/  BSSY B1, `(.L_x_2334) ;  /* 0x0000003000017945 */ /* 0x000fe60003800000 */
[----:B------:R-:W0:Y:S02]  /*cc00*/  SYNCS.PHASECHK.TRANS64.TRYWAIT P0, [R4+URZ+0x28840], R3 ;  /* 0x02884003040075a7 */ /* 0x000e24000800017f */
[----:B0-----:R-:W-:Y:S05]  /*cc10*/  @!P0 BRA `(.L_x_2335) ;  /* 0x0000003000d88947 */ /* 0x001fea0003800000 */
.L_x_2429:
[----:B------:R-:W-:Y:S05]  /*cc20*/  BSYNC B1 ;  /* 0x0000000000017941 */ /* 0x000fea0003800000 */
.L_x_2334:
        /* <DEDUP_REMOVED lines=12> */
.L_x_2337:
[----:B------:R-:W-:Y:S05]  /*ccf0*/  BSYNC B1 ;  /* 0x0000000000017941 */ /* 0x000fea0003800000 */
.L_x_2336:
[----:B------:R-:W-:Y:S01]  /*cd00*/  IMAD.MOV.U32 R10, RZ, RZ, RZ ;  /* 0x000000ffff0a7224 */ /* 0x000fe200078e00ff */
[----:B------:R-:W-:Y:S01]  /*cd10*/  R2UR UR11, R8 ;  /* 0x00000000080b72ca */ /* 0x000fe200000e0000 */
[----:B0-----:R-:W-:Y:S01]  /*cd20*/  IMAD R3, R0, 0x8000, R17 ;  /* 0x0000800000037824 */ /* 0x001fe200078e0211 */
[----:B------:R-:W-:Y:S01]  /*cd30*/  UIADD3 UR4, UP0, UR44, 0x370, URZ ;  /* 0x000003702c047890 */ /* 0x000fe2000ff1e03f */
[----:B------:R-:W-:Y:S01]  /*cd40*/  PLOP3.LUT P0, PT, PT, PT, PT, 0x80, 0x0 ;  /* 0x000000000000781c */ /* 0x000fe20003f0f070 */
[----:B------:R-:W-:Y:S01]  /*cd50*/  VIADD R4, R4, 0x28830 ;  /* 0x0002883004047836 */ /* 0x000fe20000000000 */
[----:B------:R-:W-:Y:S01]  /*cd60*/  R2UR UR10, R10 ;  /* 0x000000000a0a72ca */ /* 0x000fe200000e0000 */
[----:B------:R-:W-:Y:S01]  /*cd70*/  VIADD R5, R3, 0x18400 ;  /* 0x0001840003057836 */ /* 0x000fe20000000000 */
[----:B------:R-:W-:Y:S01]  /*cd80*/  UIADD3.X UR5, URZ, UR45, URZ, UP0, !UPT ;  /* 0x0000002d3f057290 */ /* 0x000fe200087fe43f */
[----:B------:R-:W-:Y:S01]  /*cd90*/  UMOV UR6, 0x0 ;  /* 0x0000000000067882 */ /* 0x000fe20000000000 */
[----:B------:R-:W-:-:S04]  /*cda0*/  UMOV UR7, 0x14f00000 ;  /* 0x14f0000000077882 */ /* 0x000fc80000000000 */
[----:B------:R-:W-:-:S12]  /*cdb0*/  USHF.L.U32 UR11, UR11, 0x7, URZ ;  /* 0x000000070b0b7899 */ /* 0x000fd8000800063f */
.L_x_2338:
[----:B------:R-:W-:-:S13]  /*cdc0*/  @P0 ELECT P2, URZ, PT ;  /* 0x00000000003f082f */ /* 0x000fda0003840000 */
[----:B-----5:R-:W-:Y:S01]  /*cdd0*/  @P2 R2UR UR13, R2 ;  /* 0x00000000020d22ca */ /* 0x020fe200000e0000 */
[----:B------:R-:W-:Y:S01]  /*cde0*/  UMOV UR12, UR36 ;  /* 0x00000024000c7c82 */ /* 0x000fe20008000000 */
        /* <DEDUP_REMOVED lines=12> */
.L_x_2339:
[----:B------:R-:W-:-:S13]  /*ceb0*/  @P0 ELECT P2, URZ, PT ;  /* 0x00000000003f082f */ /* 0x000fda0003840000 */
[----:B------:R-:W-:Y:S01]  /*cec0*/  @P2 R2UR UR13, R2 ;  /* 0x00000000020d22ca */ /* 0x000fe200000e0000 */
[----:B------:R-:W-:Y:S01]  /*ced0*/  UMOV UR12, UR36 ;  /* 0x00000024000c7c82 */ /* 0x000fe20008000000 */
        /* <DEDUP_REMOVED lines=12> */
.L_x_2430:
[----:B------:R-:W-:Y:S05]  /*cfa0*/  BSYNC B1 ;  /* 0x0000000000017941 */ /* 0x000fea0003800000 */
.L_x_2340:
        /* <DEDUP_REMOVED lines=12> */
.L_x_2343:
[----:B------:R-:W-:Y:S05]  /*d070*/  BSYNC B1 ;  /* 0x0000000000017941 */ /* 0x000fea0003800000 */
.L_x_2342:
[----:B------:R-:W-:Y:S01]  /*d080*/  R2UR UR6, R12 ;  /* 0x000000000c0672ca */ /* 0x000fe200000e0000 */
[C-C-:B0-----:R-:W-:Y:S01]  /*d090*/  IMAD R3, R18.reuse, 0x8, R17.reuse ;  /* 0x0000000812037824 */ /* 0x141fe200078e0211 */
[----:B------:R-:W-:Y:S01]  /*d0a0*/  R2UR UR7, R13 ;  /* 0x000000000d0772ca */ /* 0x000fe200000e0000 */
[----:B------:R-:W-:Y:S01]  /*d0b0*/  IMAD R4, R18, 0x8000, R17 ;  /* 0x0000800012047824 */ /* 0x000fe200078e0211 */
[----:B------:R-:W-:Y:S01]  /*d0c0*/  R2UR UR10, R10 ;  /* 0x000000000a0a72ca */ /* 0x000fe200000e0000 */
[----:B------:R-:W-:Y:S01]  /*d0d0*/  UIADD3 UR4, UP0, UR44, 0x470, URZ ;  /* 0x000004702c047890 */ /* 0x000fe2000ff1e03f */
[----:B------:R-:W-:Y:S01]  /*d0e0*/  PLOP3.LUT P0, PT, PT, PT, PT, 0x80, 0x0 ;  /* 0x000000000000781c */ /* 0x000fe20003f0f070 */
[----:B------:R-:W-:Y:S02]  /*d0f0*/  IMAD.SHL.U32 R5, R19, 0x80, RZ ;  /* 0x0000008013057824 */ /* 0x000fe400078e00ff */
[----:B------:R-:W-:Y:S01]  /*d100*/  VIADD R3, R3, 0x28850 ;  /* 0x0002885003037836 */ /* 0x000fe20000000000 */
[----:B------:R-:W-:Y:S01]  /*d110*/  UIADD3.X UR5, URZ, UR45, URZ, UP0, !UPT ;  /* 0x0000002d3f057290 */ /* 0x000fe200087fe43f */
[----:B------:R-:W-:-:S11]  /*d120*/  VIADD R10, R4, 0x400 ;  /* 0x00000400040a7836 */ /* 0x000fd60000000000 */
.L_x_2344:
        /* <DEDUP_REMOVED lines=15> */
.L_x_2345:
        /* <DEDUP_REMOVED lines=10> */
[----:B------:R-:W-:Y:S02]  /*d2c0*/  IMAD.MOV.U32 R16, RZ, RZ, R2 ;  /* 0x000000ffff107224 */ /* 0x000fe400078e0002 */
[----:B------:R-:W-:-:S07]  /*d2d0*/  IMAD.MOV.U32 R19, RZ, RZ, R8 ;  /* 0x000000ffff137224 */ /* 0x000fce00078e0008 */
.L_x_2332:
[----:B------:R-:W-:Y:S05]  /*d2e0*/  BSYNC B0 ;  /* 0x0000000000007941 */ /* 0x000fea0003800000 */
.L_x_2331:
[----:B------:R0:W-:Y:S01]  /*d2f0*/  STL [R1+0x4], R9 ;  /* 0x0000040901007387 */ /* 0x0001e20000100800 */
[----:B------:R-:W-:Y:S01]  /*d300*/  UIADD3 UR4, UR39, -0x3, URZ ;  /* 0xfffffffd27047890 */ /* 0x000fe2000fffe03f */
[----:B------:R-:W-:-:S05]  /*d310*/  IMAD.MOV.U32 R18, RZ, RZ, R0 ;  /* 0x000000ffff127224 */ /* 0x000fca00078e0000 */
[----:B------:R-:W-:-:S07]  /*d320*/  IMAD.U32 R0, RZ, RZ, UR4 ;  /* 0x00000004ff007e24 */ /* 0x000fce000f8e00ff */
.L_x_2330:
[----:B------:R-:W-:Y:S01]  /*d330*/  ISETP.NE.AND P0, PT, R7, RZ, PT ;  /* 0x000000ff0700720c */ /* 0x000fe20003f05270 */
[----:B------:R-:W-:-:S12]  /*d340*/  BSSY B0, `(.L_x_2329) ;  /* 0x000012d000007945 */ /* 0x000fd80003800000 */
[----:B------:R-:W-:Y:S05]  /*d350*/  @!P0 BRA `(.L_x_2346) ;  /* 0x0000001000ac8947 */ /* 0x000fea0003800000 */
[----:B------:R-:W-:-:S07]  /*d360*/  IMAD.MOV.U32 R8, RZ, RZ, R16 ;  /* 0x000000ffff087224 */ /* 0x000fce00078e0010 */
.L_x_2377:
[----:B------:R-:W2:Y:S04]  /*d370*/  LDL R3, [R1+0xc] ;  /* 0x00000c0001037983 */ /* 0x000ea80000100800 */
[----:B------:R-:W3:Y:S01]  /*d380*/  LDL R2, [R1+0x4] ;  /* 0x0000040001027983 */ /* 0x000ee20000100800 */
[----:B------:R-:W-:Y:S01]  /*d390*/  VIADD R4, R18, 0x1 ;  /* 0x0000000112047836 */ /* 0x000fe20000000000 */
[----:B------:R-:W-:Y:S05]  /*d3a0*/  YIELD ;  /* 0x0000000000007946 */ /* 0x000fea0003800000 */
[----:B------:R-:W-:Y:S01]  /*d3b0*/  ISETP.NE.AND P0, PT, R4, 0x2, PT ;  /* 0x000000020400780c */ /* 0x000fe20003f05270 */
[----:B------:R-:W-:Y:S03]  /*d3c0*/  BSSY B1, `(.L_x_2347) ;  /* 0x000008e000017945 */ /* 0x000fe60003800000 */
[----:B------:R-:W-:-:S02]  /*d3d0*/  SEL R5, RZ, 0x1, P0 ;  /* 0x00000001ff057807 */ /* 0x000fc40000000000 */
[----:B------:R-:W-:Y:S02]  /*d3e0*/  SEL R4, R4, RZ, P0 ;  /* 0x000000ff04047207 */ /* 0x000fe40000000000 */
[----:B--2---:R-:W-:Y:S02]  /*d3f0*/  ISETP.NE.AND P1, PT, R3, RZ, PT ;  /* 0x000000ff0300720c */ /* 0x004fe40003f25270 */
[----:B---3--:R-:W-:-:S11]  /*d400*/  LOP3.LUT R5, R2, R5, RZ, 0x3c, !PT ;  /* 0x0000000502057212 */ /* 0x008fd600078e3cff */
[----:B-1----:R-:W-:Y:S05]  /*d410*/  @!P1 BRA `(.L_x_2348) ;  /* 0x0000000800209947 */ /* 0x002fea0003800000 */
[----:B------:R-:W2:Y:S01]  /*d420*/  LDL R2, [R1+0x10] ;  /* 0x0000100001027983 */ /* 0x000ea20000100800 */
[----:B------:R-:W-:Y:S01]  /*d430*/  IMAD.MOV.U32 R7, RZ, RZ, R0 ;  /* 0x000000ffff077224 */ /* 0x000fe200078e0000 */
[----:B--2---:R-:W-:-:S13]  /*d440*/  ISETP.NE.AND P1, PT, R2, RZ, PT ;  /* 0x000000ff0200720c */ /* 0x004fda0003f25270 */
[----:B------:R-:W-:Y:S05]  /*d450*/  @!P1 BRA `(.L_x_2349) ;  /* 0x0000000000509947 */ /* 0x000fea0003800000 */
[----:B------:R-:W2:Y:S01]  /*d460*/  LDL R10, [R1+0x8] ;  /* 0x00000800010a7983 */ /* 0x000ea20000100800 */
[----:B------:R-:W1:Y:S01]  /*d470*/  LDC R8, c[0x0][0x43c] ;  /* 0x00010f00ff087b82 */ /* 0x000e620000000800 */
[----:B------:R-:W-:Y:S02]  /*d480*/  ULDC.64 UR4, c[0x0][0x428] ;  /* 0x00010a0000047ab9 */ /* 0x000fe40000000a00 */
[----:B0-----:R-:W3:Y:S01]  /*d490*/  LDL R9, [R1] ;  /* 0x0000000001097983 */ /* 0x001ee20000100800 */
[----:B-1----:R-:W-:-:S13]  /*d4a0*/  ISETP.NE.AND P0, PT, R8, 0x1, PT ;  /* 0x000000010800780c */ /* 0x002fda0003f05270 */
        /* <DEDUP_REMOVED lines=15> */
.L_x_2349:
[----:B------:R-:W-:Y:S01]  /*d5a0*/  IMAD R3, R4, 0x8, R17 ;  /* 0x0000000804037824 */ /* 0x000fe200078e0211 */
[----:B------:R-:W-:Y:S01]  /*d5b0*/  SHF.L.U32 R2, R5, 0x1f, RZ ;  /* 0x0000001f05027819 */ /* 0x000fe200000006ff */
[----:B------:R-:W-:Y:S03]  /*d5c0*/  BSSY B2, `(.L_x_2350) ;  /* 0x0000003000027945 */ /* 0x000fe60003800000 */
[----:B------:R-:W2:Y:S02]  /*d5d0*/  SYNCS.PHASECHK.TRANS64.TRYWAIT P0, [R3+URZ+0x28840], R2 ;  /* 0x02884002030075a7 */ /* 0x000ea4000800017f */
[----:B--2---:R-:W-:Y:S05]  /*d5e0*/  @!P0 BRA `(.L_x_2351) ;  /* 0x00000028008c8947 */ /* 0x004fea0003800000 */
.L_x_2431:
[----:B------:R-:W-:Y:S05]  /*d5f0*/  BSYNC B2 ;  /* 0x0000000000027941 */ /* 0x000fea0003800000 */
.L_x_2350:
        /* <DEDUP_REMOVED lines=12> */
.L_x_2353:
[----:B------:R-:W-:Y:S05]  /*d6c0*/  BSYNC B2 ;  /* 0x0000000000027941 */ /* 0x000fea0003800000 */
.L_x_2352:
        /* <DEDUP_REMOVED lines=11> */
.L_x_2354:
        /* <DEDUP_REMOVED lines=16> */
.L_x_2355:
        /* <DEDUP_REMOVED lines=16> */
.L_x_2432:
[----:B------:R-:W-:Y:S05]  /*d980*/  BSYNC B2 ;  /* 0x0000000000027941 */ /* 0x000fea0003800000 */
.L_x_2356:
        /* <DEDUP_REMOVED lines=11> */
.L_x_2359:
[----:B------:R-:W-:Y:S05]  /*da40*/  BSYNC B2 ;  /* 0x0000000000027941 */ /* 0x000fea0003800000 */
.L_x_2358:
[----:B------:R-:W-:Y:S01]  /*da50*/  R2UR UR10, R12 ;  /* 0x000000000c0a72ca */ /* 0x000fe200000e0000 */
[----:B------:R-:W-:Y:S01]  /*da60*/  IMAD R18, R18, 0x8000, R17 ;  /* 0x0000800012127824 */ /* 0x000fe200078e0211 */
[----:B------:R-:W-:Y:S01]  /*da70*/  R2UR UR6, R10 ;  /* 0x000000000a0672ca */ /* 0x000fe200000e0000 */
[----:B------:R-:W-:Y:S01]  /*da80*/  UIADD3 UR4, UP0, UR44, 0x470, URZ ;  /* 0x000004702c047890 */ /* 0x000fe2000ff1e03f */
[----:B------:R-:W-:Y:S01]  /*da90*/  R2UR UR7, R11 ;  /* 0x000000000b0772ca */ /* 0x000fe200000e0000 */
[----:B0-----:R-:W-:Y:S01]  /*daa0*/  IMAD.SHL.U32 R3, R19, 0x80, RZ ;  /* 0x0000008013037824 */ /* 0x001fe200078e00ff */
[----:B------:R-:W-:Y:S01]  /*dab0*/  PLOP3.LUT P0, PT, PT, PT, PT, 0x80, 0x0 ;  /* 0x000000000000781c */ /* 0x000fe20003f0f070 */
[----:B------:R-:W-:Y:S01]  /*dac0*/  VIADD R2, R2, 0x50 ;  /* 0x0000005002027836 */ /* 0x000fe20000000000 */
[----:B------:R-:W-:Y:S01]  /*dad0*/  UIADD3.X UR5, URZ, UR45, URZ, UP0, !UPT ;  /* 0x0000002d3f057290 */ /* 0x000fe200087fe43f */
[----:B------:R-:W-:-:S11]  /*dae0*/  VIADD R9, R18, 0x400 ;  /* 0x0000040012097836 */ /* 0x000fd60000000000 */
.L_x_2360:
        /* <DEDUP_REMOVED lines=15> */
.L_x_2361:
        /* <DEDUP_REMOVED lines=12> */
.L_x_2348:
[----:B------:R-:W-:Y:S05]  /*dca0*/  BSYNC B1 ;  /* 0x0000000000017941 */ /* 0x000fea0003800000 */
.L_x_2347:
[----:B------:R-:W2:Y:S01]  /*dcb0*/  LDL R2, [R1+0xc] ;  /* 0x00000c0001027983 */ /* 0x000ea20000100800 */
[----:B------:R-:W-:Y:S01]  /*dcc0*/  VIADD R18, R4, 0x1 ;  /* 0x0000000104127836 */ /* 0x000fe20000000000 */
[----:B------:R-:W-:Y:S04]  /*dcd0*/  BSSY B1, `(.L_x_2362) ;  /* 0x0000090000017945 */ /* 0x000fe80003800000 */
[----:B------:R-:W-:-:S04]  /*dce0*/  ISETP.NE.AND P0, PT, R18, 0x2, PT ;  /* 0x000000021200780c */ /* 0x000fc80003f05270 */
[----:B------:R-:W-:Y:S02]  /*dcf0*/  SEL R18, R18, RZ, P0 ;  /* 0x000000ff12127207 */ /* 0x000fe40000000000 */
[----:B--2---:R-:W-:Y:S02]  /*dd00*/  ISETP.NE.AND P1, PT, R2, RZ, PT ;  /* 0x000000ff0200720c */ /* 0x004fe40003f25270 */
[----:B------:R-:W-:-:S04]  /*dd10*/  SEL R2, RZ, 0x1, P0 ;  /* 0x00000001ff027807 */ /* 0x000fc80000000000 */
[----:B------:R-:W-:-:S05]  /*dd20*/  LOP3.LUT R10, R5, R2, RZ, 0x3c, !PT ;  /* 0x00000002050a7212 */ /* 0x000fca00078e3cff */
[----:B------:R1:W-:Y:S02]  /*dd30*/  STL [R1+0x4], R10 ;  /* 0x0000040a01007387 */ /* 0x0003e40000100800 */
[----:B------:R-:W-:Y:S05]  /*dd40*/  @!P1 BRA `(.L_x_2363) ;  /* 0x0000000800209947 */ /* 0x000fea0003800000 */
[----:B------:R-:W2:Y:S01]  /*dd50*/  LDL R3, [R1+0x10] ;  /* 0x0000100001037983 */ /* 0x000ea20000100800 */
[----:B------:R-:W-:Y:S01]  /*dd60*/  VIADD R7, R0, 0xffffffff ;  /* 0xffffffff00077836 */ /* 0x000fe20000000000 */
[----:B--2---:R-:W-:-:S13]  /*dd70*/  ISETP.NE.AND P1, PT, R3, RZ, PT ;  /* 0x000000ff0300720c */ /* 0x004fda0003f25270 */
[----:B------:R-:W-:Y:S05]  /*dd80*/  @!P1 BRA `(.L_x_2364) ;  /* 0x0000000000509947 */ /* 0x000fea0003800000 */
[----:B------:R-:W2:Y:S01]  /*dd90*/  LDL R12, [R1+0x8] ;  /* 0x00000800010c7983 */ /* 0x000ea20000100800 */
[----:B0-----:R-:W0:Y:S01]  /*dda0*/  LDC R9, c[0x0][0x43c] ;  /* 0x00010f00ff097b82 */ /* 0x001e220000000800 */
[----:B------:R-:W-:Y:S02]  /*ddb0*/  ULDC.64 UR4, c[0x0][0x428] ;  /* 0x00010a0000047ab9 */ /* 0x000fe40000000a00 */
[----:B------:R-:W3:Y:S01]  /*ddc0*/  LDL R11, [R1] ;  /* 0x00000000010b7983 */ /* 0x000ee20000100800 */
        /* <DEDUP_REMOVED lines=16> */
.L_x_2364:
[----:B------:R-:W-:Y:S01]  /*ded0*/  IMAD R2, R18, 0x8, R17 ;  /* 0x0000000812027824 */ /* 0x000fe200078e0211 */
[----:B------:R-:W-:Y:S01]  /*dee0*/  SHF.L.U32 R3, R10, 0x1f, RZ ;  /* 0x0000001f0a037819 */ /* 0x000fe200000006ff */
[----:B------:R-:W-:Y:S03]  /*def0*/  BSSY B2, `(.L_x_2365) ;  /* 0x0000003000027945 */ /* 0x000fe60003800000 */
[----:B------:R-:W3:Y:S02]  /*df00*/  SYNCS.PHASECHK.TRANS64.TRYWAIT P0, [R2+URZ+0x28840], R3 ;  /* 0x02884003020075a7 */ /* 0x000ee4000800017f */
[----:B---3--:R-:W-:Y:S05]  /*df10*/  @!P0 BRA `(.L_x_2366) ;  /* 0x0000002000688947 */ /* 0x008fea0003800000 */
.L_x_2433:
[----:B------:R-:W-:Y:S05]  /*df20*/  BSYNC B2 ;  /* 0x0000000000027941 */ /* 0x000fea0003800000 */
.L_x_2365:
        /* <DEDUP_REMOVED lines=12> */
.L_x_2368:
[----:B------:R-:W-:Y:S05]  /*dff0*/  BSYNC B2 ;  /* 0x0000000000027941 */ /* 0x000fea0003800000 */
.L_x_2367:
[----:B------:R-:W-:Y:S01]  /*e000*/  IMAD.MOV.U32 R12, RZ, RZ, RZ ;  /* 0x000000ffff0c7224 */ /* 0x000fe200078e00ff */
[----:B------:R-:W-:Y:S01]  /*e010*/  UIADD3 UR4, UP0, UR44, 0x370, URZ ;  /* 0x000003702c047890 */ /* 0x000fe2000ff1e03f */
[C---:B---3--:R-:W-:Y:S01]  /*e020*/  IMAD R3, R18.reuse, 0x8, R6 ;  /* 0x0000000812037824 */ /* 0x048fe200078e0206 */
[----:B------:R-:W-:Y:S01]  /*e030*/  PLOP3.LUT P0, PT, PT, PT, PT, 0x80, 0x0 ;  /* 0x000000000000781c */ /* 0x000fe20003f0f070 */
[----:B------:R-:W-:Y:S01]  /*e040*/  IMAD R2, R18, 0x8000, R17 ;  /* 0x0000800012027824 */ /* 0x000fe200078e0211 */
[----:B------:R-:W-:Y:S01]  /*e050*/  R2UR UR10, R12 ;  /* 0x000000000c0a72ca */ /* 0x000fe200000e0000 */
[----:B------:R-:W-:Y:S01]  /*e060*/  VIADD R3, R3, 0x30 ;  /* 0x0000003003037836 */ /* 0x000fe20000000000 */
[----:B------:R-:W-:Y:S01]  /*e070*/  UIADD3.X UR5, URZ, UR45, URZ, UP0, !UPT ;  /* 0x0000002d3f057290 */ /* 0x000fe200087fe43f */
[----:B------:R-:W-:Y:S01]  /*e080*/  IMAD.SHL.U32 R9, R7, 0x80, RZ ;  /* 0x0000008007097824 */ /* 0x000fe200078e00ff */
[----:B------:R-:W-:Y:S01]  /*e090*/  UMOV UR6, 0x0 ;  /* 0x0000000000067882 */ /* 0x000fe20000000000 */
[----:B-1----:R-:W-:Y:S01]  /*e0a0*/  VIADD R10, R2, 0x18400 ;  /* 0x00018400020a7836 */ /* 0x002fe20000000000 */
[----:B------:R-:W-:-:S09]  /*e0b0*/  UMOV UR7, 0x14f00000 ;  /* 0x14f0000000077882 */ /* 0x000fd20000000000 */
.L_x_2369:
        /* <DEDUP_REMOVED lines=16> */
.L_x_2370:
        /* <DEDUP_REMOVED lines=15> */
.L_x_2434:
[----:B------:R-:W-:Y:S05]  /*e2b0*/  BSYNC B2 ;  /* 0x0000000000027941 */ /* 0x000fea0003800000 */
.L_x_2371:
        /* <DEDUP_REMOVED lines=11> */
.L_x_2374:
[----:B------:R-:W-:Y:S05]  /*e370*/  BSYNC B2 ;  /* 0x0000000000027941 */ /* 0x000fea0003800000 */
.L_x_2373:
[----:B------:R-:W-:Y:S01]  /*e380*/  R2UR UR10, R12 ;  /* 0x000000000c0a72ca */ /* 0x000fe200000e0000 */
[----:B------:R-:W-:Y:S01]  /*e390*/  IMAD R4, R4, 0x8000, R17 ;  /* 0x0000800004047824 */ /* 0x000fe200078e0211 */
[----:B------:R-:W-:Y:S01]  /*e3a0*/  R2UR UR6, R10 ;  /* 0x000000000a0672ca */ /* 0x000fe200000e0000 */
[----:B------:R-:W-:Y:S01]  /*e3b0*/  UIADD3 UR4, UP0, UR44, 0x470, URZ ;  /* 0x000004702c047890 */ /* 0x000fe2000ff1e03f */
[----:B------:R-:W-:Y:S01]  /*e3c0*/  R2UR UR7, R11 ;  /* 0x000000000b0772ca */ /* 0x000fe200000e0000 */
[----:B------:R-:W-:Y:S01]  /*e3d0*/  IMAD.SHL.U32 R3, R19, 0x80, RZ ;  /* 0x0000008013037824 */ /* 0x000fe200078e00ff */
[----:B------:R-:W-:Y:S01]  /*e3e0*/  PLOP3.LUT P0, PT, PT, PT, PT, 0x80, 0x0 ;  /* 0x000000000000781c */ /* 0x000fe20003f0f070 */
[----:B0-----:R-:W-:Y:S01]  /*e3f0*/  VIADD R2, R2, 0x50 ;  /* 0x0000005002027836 */ /* 0x001fe20000000000 */
[----:B------:R-:W-:Y:S01]  /*e400*/  UIADD3.X UR5, URZ, UR45, URZ, UP0, !UPT ;  /* 0x0000002d3f057290 */ /* 0x000fe200087fe43f */
[----:B------:R-:W-:-:S11]  /*e410*/  VIADD R5, R4, 0x400 ;  /* 0x0000040004057836 */ /* 0x000fd60000000000 */
.L_x_2375:
        /* <DEDUP_REMOVED lines=15> */
.L_x_2376:
        /* <DEDUP_REMOVED lines=12> */
.L_x_2363:
[----:B------:R-:W-:Y:S05]  /*e5d0*/  BSYNC B1 ;  /* 0x0000000000017941 */ /* 0x000fea0003800000 */
.L_x_2362:
[C---:B------:R-:W-:Y:S01]  /*e5e0*/  ISETP.GT.AND P0, PT, R0.reuse, 0x1, PT ;  /* 0x000000010000780c */ /* 0x040fe20003f04270 */
[----:B------:R-:W-:-:S12]  /*e5f0*/  VIADD R0, R0, 0xfffffffe ;  /* 0xfffffffe00007836 */ /* 0x000fd80000000000 */
[----:B------:R-:W-:Y:S05]  /*e600*/  @P0 BRA `(.L_x_2377) ;  /* 0xffffffec00580947 */ /* 0x000fea000383ffff */
.L_x_2346:
[----:B------:R-:W-:Y:S05]  /*e610*/  BSYNC B0 ;  /* 0x0000000000007941 */ /* 0x000fea0003800000 */
.L_x_2329:
[----:B0-----:R-:W0:Y:S01]  /*e620*/  S2R R0, SR_TID.X ;  /* 0x0000000000007919 */ /* 0x001e220000002100 */
[----:B------:R-:W-:Y:S01]  /*e630*/  BSSY B0, `(.L_x_2378) ;  /* 0x0000011000007945 */ /* 0x000fe20003800000 */
[----:B0-----:R-:W-:-:S04]  /*e640*/  LOP3.LUT R6, R0, 0x7f, RZ, 0xc0, !PT ;  /* 0x0000007f00067812 */ /* 0x001fc800078ec0ff */
[----:B------:R-:W-:-:S13]  /*e650*/  ISETP.NE.AND P1, PT, R6, RZ, PT ;  /* 0x000000ff0600720c */ /* 0x000fda0003f25270 */
[----:B------:R-:W-:Y:S05]  /*e660*/  @P1 BRA `(.L_x_2379) ;  /* 0x0000000000341947 */ /* 0x000fea0003800000 */
[----:B------:R-:W0:Y:S01]  /*e670*/  S2R R5, SR_LANEID ;  /* 0x0000000000057919 */ /* 0x000e220000000000 */
[----:B------:R-:W-:Y:S01]  /*e680*/  VOTEU.ANY UR4, UPT, PT ;  /* 0x0000000000047886 */ /* 0x000fe200038e0100 */
[----:B------:R-:W2:Y:S01]  /*e690*/  LDC.64 R2, c[0x0][0xc80] ;  /* 0x00032000ff027b82 */ /* 0x000ea20000000a00 */
[----:B------:R-:W0:Y:S02]  /*e6a0*/  FLO.U32 R0, UR4 ;  /* 0x0000000400007d00 */ /* 0x000e2400080e0000 */
[----:B0-----:R-:W-:-:S06]  /*e6b0*/  ISETP.EQ.U32.AND P0, PT, R0, R5, PT ;  /* 0x000000050000720c */ /* 0x001fcc0003f02070 */
[----:B------:R-:W2:Y:S07]  /*e6c0*/  POPC R5, UR4 ;  /* 0x0000000400057d09 */ /* 0x000eae0008000000 */
[----:B--2---:R-:W2:Y:S01]  /*e6d0*/  @P0 ATOMG.E.ADD.STRONG.GPU PT, R3, desc[UR46][R2.64], R5 ;  /* 0x00000005020309a8 */ /* 0x004ea200081ee1ee */
[----:B------:R-:W0:Y:S02]  /*e6e0*/  S2R R4, SR_LTMASK ;  /* 0x0000000000047919 */ /* 0x000e240000003900 */
[----:B0-----:R-:W-:-:S04]  /*e6f0*/  LOP3.LUT R4, R4, UR4, RZ, 0xc0, !PT ;  /* 0x0000000404047c12 */ /* 0x001fc8000f8ec0ff */
[----:B------:R-:W0:Y:S01]  /*e700*/  POPC R7, R4 ;  /* 0x0000000400077309 */ /* 0x000e220000000000 */
[----:B--2---:R-:W0:Y:S02]  /*e710*/  SHFL.IDX PT, R0, R3, R0, 0x1f ;  /* 0x00001f0003007589 */ /* 0x004e2400000e0000 */
[----:B0-----:R-:W-:-:S05]  /*e720*/  IADD3 R0, R0, UR41, R7 ;  /* 0x0000002900007c10 */ /* 0x001fca000fffe007 */
[----:B------:R0:W-:Y:S02]  /*e730*/  STL [R1+0x18], R0 ;  /* 0x0000180001007387 */ /* 0x0001e40000100800 */
.L_x_2379:
[----:B------:R-:W-:Y:S05]  /*e740*/  BSYNC B0 ;  /* 0x0000000000007941 */ /* 0x000fea0003800000 */
.L_x_2378:
[----:B0-----:R-:W2:Y:S01]  /*e750*/  LDL.LU R0, [R1+0xc] ;  /* 0x00000c0001007983 */ /* 0x001ea20000300800 */
[----:B------:R-:W-:Y:S01]  /*e760*/  BSSY B0, `(.L_x_2380) ;  /* 0x0000038000007945 */ /* 0x000fe20003800000 */
[----:B--2---:R-:W-:-:S13]  /*e770*/  ISETP.NE.AND P0, PT, R0, RZ, PT ;  /* 0x000000ff0000720c */ /* 0x004fda0003f05270 */
[----:B------:R-:W-:Y:S05]  /*e780*/  @!P0 BRA `(.L_x_2381) ;  /* 0x0000000000d48947 */ /* 0x000fea0003800000 */
[----:B------:R-:W2:Y:S01]  /*e790*/  LDL R0, [R1+0x4] ;  /* 0x0000040001007983 */ /* 0x000ea20000100800 */
[----:B------:R-:W-:Y:S01]  /*e7a0*/  IMAD R3, R18, 0x8, R17 ;  /* 0x0000000812037824 */ /* 0x000fe200078e0211 */
[----:B------:R-:W-:Y:S01]  /*e7b0*/  BSSY B1, `(.L_x_2382) ;  /* 0x0000005000017945 */ /* 0x000fe20003800000 */
[----:B------:R-:W-:Y:S02]  /*e7c0*/  ISETP.NE.AND P2, PT, R6, RZ, PT ;  /* 0x000000ff0600720c */ /* 0x000fe40003f45270 */
[----:B--2---:R-:W-:-:S04]  /*e7d0*/  SHF.L.U32 R0, R0, 0x1f, RZ ;  /* 0x0000001f00007819 */ /* 0x004fc800000006ff */
[----:B------:R-:W0:Y:S02]  /*e7e0*/  SYNCS.PHASECHK.TRANS64.TRYWAIT P0, [R3+URZ+0x28860], R0 ;  /* 0x02886000030075a7 */ /* 0x000e24000800017f */
[----:B0-----:R-:W-:Y:S05]  /*e7f0*/  @!P0 BRA `(.L_x_2383) ;  /* 0x0000001800588947 */ /* 0x001fea0003800000 */
.L_x_2435:
[----:B------:R-:W-:Y:S05]  /*e800*/  BSYNC B1 ;  /* 0x0000000000017941 */ /* 0x000fea0003800000 */
.L_x_2382:
[----:B------:R-:W-:Y:S04]  /*e810*/  BSSY B1, `(.L_x_2384) ;  /* 0x0000009000017945 */ /* 0x000fe80003800000 */
        /* <DEDUP_REMOVED lines=8> */
.L_x_2385:
[----:B------:R-:W-:Y:S05]  /*e8a0*/  BSYNC B1 ;  /* 0x0000000000017941 */ /* 0x000fea0003800000 */
.L_x_2384:
[----:B0-----:R-:W-:Y:S01]  /*e8b0*/  IMAD R0, R18, 0x8000, R17 ;  /* 0x0000800012007824 */ /* 0x001fe200078e0211 */
[----:B------:R-:W-:Y:S01]  /*e8c0*/  UIADD3 UR4, UP0, UR44, 0x470, URZ ;  /* 0x000004702c047890 */ /* 0x000fe2000ff1e03f */
[----:B------:R-:W-:Y:S01]  /*e8d0*/  VIADD R2, R3, 0x28850 ;  /* 0x0002885003027836 */ /* 0x000fe20000000000 */
[----:B------:R-:W-:Y:S01]  /*e8e0*/  PLOP3.LUT P0, PT, PT, PT, PT, 0x80, 0x0 ;  /* 0x000000000000781c */ /* 0x000fe20003f0f070 */
[----:B------:R-:W-:Y:S01]  /*e8f0*/  IMAD.SHL.U32 R19, R19, 0x80, RZ ;  /* 0x0000008013137824 */ /* 0x000fe200078e00ff */
[----:B------:R-:W-:Y:S01]  /*e900*/  UIADD3.X UR5, URZ, UR45, URZ, UP0, !UPT ;  /* 0x0000002d3f057290 */ /* 0x000fe200087fe43f */
[----:B------:R-:W-:Y:S01]  /*e910*/  VIADD R3, R0, 0x400 ;  /* 0x0000040000037836 */ /* 0x000fe20000000000 */
[----:B------:R-:W-:Y:S01]  /*e920*/  UMOV UR6, 0x0 ;  /* 0x0000000000067882 */ /* 0x000fe20000000000 */
[----:B------:R-:W-:Y:S01]  /*e930*/  UMOV UR7, 0x14f00000 ;  /* 0x14f0000000077882 */ /* 0x000fe20000000000 */
[----:B------:R-:W-:-:S08]  /*e940*/  UMOV UR10, URZ ;  /* 0x0000003f000a7c82 */ /* 0x000fd00008000000 */
.L_x_2386:
        /* <DEDUP_REMOVED lines=15> */
.L_x_2387:
        /* <DEDUP_REMOVED lines=10> */
.L_x_2381:
[----:B------:R-:W-:Y:S05]  /*eae0*/  BSYNC B0 ;  /* 0x0000000000007941 */ /* 0x000fea0003800000 */
.L_x_2380:
[----:B------:R-:W2:Y:S01]  /*eaf0*/  LDL.LU R3, [R1+0x4] ;  /* 0x0000040001037983 */ /* 0x000ea20000300800 */
[----:B------:R-:W-:-:S05]  /*eb00*/  VIADD R18, R18, 0x1 ;  /* 0x0000000112127836 */ /* 0x000fca0000000000 */
[----:B------:R-:W-:-:S04]  /*eb10*/  ISETP.NE.AND P0, PT, R18, 0x2, PT ;  /* 0x000000021200780c */ /* 0x000fc80003f05270 */
[----:B------:R-:W-:Y:S02]  /*eb20*/  SEL R0, RZ, 0x1, P0 ;  /* 0x00000001ff007807 */ /* 0x000fe40000000000 */
[----:B------:R-:W-:Y:S02]  /*eb30*/  SEL R18, R18, RZ, P0 ;  /* 0x000000ff12127207 */ /* 0x000fe40000000000 */
[----:B--2---:R-:W-:-:S05]  /*eb40*/  LOP3.LUT R3, R3, R0, RZ, 0x3c, !PT ;  /* 0x0000000003037212 */ /* 0x004fca00078e3cff */
[----:B------:R0:W-:Y:S02]  /*eb50*/  STL [R1+0x4], R3 ;  /* 0x0000040301007387 */ /* 0x0001e40000100800 */
.L_x_2309:
[----:B------:R-:W-:Y:S05]  /*eb60*/  BSYNC B7 ;  /* 0x0000000000077941 */ /* 0x000fea0003800000 */
.L_x_2307:
[----:B--2---:R-:W2:Y:S04]  /*eb70*/  LDL R0, [R1+0x20] ;  /* 0x0000200001007983 */ /* 0x004ea80000100800 */
[----:B0-----:R0:W5:Y:S01]  /*eb80*/  LDL R2, [R1+0x18] ;  /* 0x0000180001027983 */ /* 0x0011620000100800 */
[----:B--2---:R-:W-:-:S13]  /*eb90*/  ISETP.NE.AND P0, PT, R0, RZ, PT ;  /* 0x000000ff0000720c */ /* 0x004fda0003f05270 */
        /* <DEDUP_REMOVED lines=11> */
.L_x_2388:
[----:B------:R-:W-:-:S03]  /*ec50*/  UMOV UR4, 0xffffffff ;  /* 0xffffffff00047882 */ /* 0x000fc60000000000 */
[----:B------:R-:W-:Y:S05]  /*ec60*/  BRA.DIV UR4, `(.L_x_2390) ;  /* 0x0000001604507947 */ /* 0x000fea000b800000 */
[----:B-----5:R0:W2:Y:S02]  /*ec70*/  SHFL.IDX PT, R14, R2, RZ, 0x1f ;  /* 0x00001fff020e7589 */ /* 0x0200a400000e0000 */
.L_x_2438:
[----:B------:R-:W3:Y:S01]  /*ec80*/  @!P1 S2R R3, SR_CgaCtaId ;  /* 0x0000000000039919 */ /* 0x000ee20000008800 */
[----:B------:R-:W-:Y:S05]  /*ec90*/  WARPSYNC.ALL ;  /* 0x0000000000007948 */ /* 0x000fea0003800000 */
[----:B------:R-:W-:Y:S01]  /*eca0*/  BAR.SYNC.DEFER_BLOCKING 0x4, 0x180 ;  /* 0x0106000000007b1d */ /* 0x000fe20000010000 */
[----:B------:R-:W-:-:S05]  /*ecb0*/  @!P1 MOV R0, 0x400 ;  /* 0x0000040000009802 */ /* 0x000fca0000000f00 */
[----:B--2---:R2:W-:Y:S01]  /*ecc0*/  STL [R1+0x18], R14 ;  /* 0x0000180e01007387 */ /* 0x0045e20000100800 */
[----:B---3--:R-:W-:-:S05]  /*ecd0*/  @!P1 LEA R17, R3, R0, 0x18 ;  /* 0x0000000003119211 */ /* 0x008fca00078ec0ff */
[----:B------:R2:W-:Y:S01]  /*ece0*/  @!P1 STS [R17+0x288d0], R2 ;  /* 0x0288d00211009388 */ /* 0x0005e20000000800 */
[----:B------:R-:W-:Y:S06]  /*ecf0*/  BAR.ARV 0x5, 0x180 ;  /* 0x0146000000007b1d */ /* 0x000fec0000002000 */
.L_x_2389:
[----:B------:R-:W3:Y:S01]  /*ed00*/  LDL R0, [R1+0x18] ;  /* 0x0000180001007983 */ /* 0x000ee20000100800 */
[----:B------:R-:W-:Y:S02]  /*ed10*/  ULDC UR4, c[0x0][0xc38] ;  /* 0x00030e0000047ab9 */ /* 0x000fe40000000800 */
[----:B---3--:R-:W-:-:S13]  /*ed20*/  ISETP.GE.AND P0, PT, R0, UR4, PT ;  /* 0x0000000400007c0c */ /* 0x008fda000bf06270 */
[----:B------:R-:W-:Y:S05]  /*ed30*/  @!P0 BRA `(.L_x_2391) ;  /* 0xffffffc000248947 */ /* 0x000fea000383ffff */
.L_x_2304:
[----:B-1----:R-:W3:Y:S01]  /*ed40*/  LDL.LU R0, [R1+0x1c] ;  /* 0x00001c0001007983 */ /* 0x002ee20000300800 */
[----:B------:R-:W-:Y:S01]  /*ed50*/  BSSY B0, `(.L_x_2392) ;  /* 0x000000b000007945 */ /* 0x000fe20003800000 */
[----:B------:R-:W1:Y:S01]  /*ed60*/  S2R R5, SR_CgaCtaId ;  /* 0x0000000000057919 */ /* 0x000e620000008800 */
[----:B---3--:R-:W-:-:S05]  /*ed70*/  VIADD R0, R0, 0x1 ;  /* 0x0000000100007836 */ /* 0x008fca0000000000 */
[----:B0-2---:R-:W-:-:S04]  /*ed80*/  LEA.HI R2, R0, R0, RZ, 0x1 ;  /* 0x0000000000027211 */ /* 0x005fc800078f08ff */
[----:B------:R-:W-:-:S05]  /*ed90*/  LOP3.LUT R3, R2, 0xfffffffe, RZ, 0xc0, !PT ;  /* 0xfffffffe02037812 */ /* 0x000fca00078ec0ff */
[----:B------:R-:W-:Y:S01]  /*eda0*/  IMAD.IADD R3, R0, 0x1, -R3 ;  /* 0x0000000100037824 */ /* 0x000fe200078e0a03 */
[----:B------:R-:W-:-:S04]  /*edb0*/  MOV R0, 0x400 ;  /* 0x0000040000007802 */ /* 0x000fc80000000f00 */
[----:B-1----:R-:W-:Y:S02]  /*edc0*/  LEA R0, R5, R0, 0x18 ;  /* 0x0000000005007211 */ /* 0x002fe400078ec0ff */
[----:B------:R-:W-:-:S04]  /*edd0*/  SHF.L.U32 R3, R3, 0x1f, RZ ;  /* 0x0000001f03037819 */ /* 0x000fc800000006ff */
[----:B------:R-:W0:Y:S02]  /*ede0*/  SYNCS.PHASECHK.TRANS64.TRYWAIT P0, [R0+URZ+0x28820], R3 ;  /* 0x02882003000075a7 */ /* 0x000e24000800017f */
[----:B0-----:R-:W-:Y:S05]  /*edf0*/  @!P0 BRA `(.L_x_2393) ;  /* 0x0000001400148947 */ /* 0x001fea0003800000 */
.L_x_2439:
[----:B------:R-:W-:Y:S05]  /*ee00*/  BSYNC B0 ;  /* 0x0000000000007941 */ /* 0x000fea0003800000 */
.L_x_2392:
[----:B------:R-:W-:-:S03]  /*ee10*/  UMOV UR4, 0xffffffff ;  /* 0xffffffff00047882 */ /* 0x000fc60000000000 */
[----:B------:R-:W-:Y:S05]  /*ee20*/  BRA.DIV UR4, `(.L_x_2394) ;  /* 0x00000016041c7947 */ /* 0x000fea000b800000 */
[----:B------:R-:W1:Y:S02]  /*ee30*/  S2R R2, SR_TID.X ;  /* 0x0000000000027919 */ /* 0x000e640000002100 */
[----:B-1----:R-:W-:-:S04]  /*ee40*/  SHF.R.U32.HI R2, RZ, 0x5, R2 ;  /* 0x00000005ff027819 */ /* 0x002fc80000011602 */
[----:B------:R-:W-:-:S05]  /*ee50*/  LOP3.LUT R2, R2, 0x3, RZ, 0xc0, !PT ;  /* 0x0000000302027812 */ /* 0x000fca00078ec0ff */
[----:B------:R1:W2:Y:S02]  /*ee60*/  SHFL.IDX PT, R14, R2, RZ, 0x1f ;  /* 0x00001fff020e7589 */ /* 0x0002a400000e0000 */
.L_x_2442:
[----:B--2---:R-:W-:Y:S01]  /*ee70*/  ISETP.NE.AND P0, PT, R14, RZ, PT ;  /* 0x000000ff0e00720c */ /* 0x004fe20003f05270 */
[----:B------:R-:W-:-:S12]  /*ee80*/  BSSY B0, `(.L_x_2395) ;  /* 0x0000025000007945 */ /* 0x000fd80003800000 */
[----:B------:R-:W-:Y:S05]  /*ee90*/  @P0 BRA `(.L_x_2396) ;  /* 0x00000000008c0947 */ /* 0x000fea0003800000 */
[----:B------:R-:W-:-:S03]  /*eea0*/  UMOV UR4, 0xffffffff ;  /* 0xffffffff00047882 */ /* 0x000fc60000000000 */
[----:B------:R-:W-:Y:S05]  /*eeb0*/  BRA.DIV UR4, `(.L_x_2397) ;  /* 0x00000016042c7947 */ /* 0x000fea000b800000 */
[----:B------:R-:W-:-:S13]  /*eec0*/  ELECT P6, URZ, PT ;  /* 0x00000000003f782f */ /* 0x000fda00038c0000 */
.L_x_2445:
[----:B------:R-:W-:Y:S05]  /*eed0*/  @!P6 BRA `(.L_x_2396) ;  /* 0x00000000007ce947 */ /* 0x000fea0003800000 */
[----:B------:R-:W-:-:S06]  /*eee0*/  ULOP3.LUT UR4, UR38, 0x2, URZ, 0xfc, !UPT ;  /* 0x0000000226047892 */ /* 0x000fcc000f8efc3f */
[----:B-1----:R-:W-:-:S05]  /*eef0*/  IMAD.U32 R2, RZ, RZ, UR4 ;  /* 0x00000004ff027e24 */ /* 0x002fca000f8e00ff */
[----:B------:R-:W-:-:S13]  /*ef00*/  ISETP.NE.AND P2, PT, R2, 0x3, PT ;  /* 0x000000030200780c */ /* 0x000fda0003f45270 */
[----:B------:R-:W-:Y:S05]  /*ef10*/  @!P2 BRA `(.L_x_2398) ;  /* 0x000000000004a947 */ /* 0x000fea0003800000 */
[----:B------:R-:W-:Y:S01]  /*ef20*/  BPT.TRAP 0x1 ;  /* 0x000000040000795c */ /* 0x000fe20000300000 */
.L_x_2398:
        /* <DEDUP_REMOVED lines=13> */
.L_x_2446:
[----:B------:R-:W1:Y:S02]  /*f000*/  SYNCS.PHASECHK.TRANS64.TRYWAIT P0, [R3+URZ], R2 ;  /* 0x00000002030075a7 */ /* 0x000e64000800017f */
[----:B-1----:R-:W-:Y:S05]  /*f010*/  @!P0 BRA `(.L_x_2400) ;  /* 0x0000001400088947 */ /* 0x002fea0003800000 */
.L_x_2447:
[----:B------:R-:W-:Y:S05]  /*f020*/  @!P2 BRA `(.L_x_2401) ;  /* 0x000000000004a947 */ /* 0x000fea0003800000 */
[----:B------:R-:W-:Y:S01]  /*f030*/  BPT.TRAP 0x1 ;  /* 0x000000040000795c */ /* 0x000fe20000300000 */
.L_x_2401:
[----:B-1----:R-:W-:-:S04]  /*f040*/  VIADD R3, R0, 0x28860 ;  /* 0x0002886000037836 */ /* 0x002fc80000000000 */
[----:B------:R-:W-:-:S04]  /*f050*/  IMAD R18, R18, 0x8, R3 ;  /* 0x0000000812127824 */ /* 0x000fc800078e0203 */
[----:B------:R-:W1:Y:S02]  /*f060*/  SYNCS.PHASECHK.TRANS64.TRYWAIT P0, [R18+URZ], R5 ;  /* 0x00000005120075a7 */ /* 0x000e64000800017f */
[----:B-1----:R-:W-:Y:S05]  /*f070*/  @!P0 BRA `(.L_x_2402) ;  /* 0x0000001400048947 */ /* 0x002fea0003800000 */
.L_x_2448:
[----:B------:R-:W-:-:S07]  /*f080*/  IMAD R3, R4, 0x8, R3 ;  /* 0x0000000804037824 */ /* 0x000fce00078e0203 */
.L_x_2403:
[----:B--2---:R2:W3:Y:S02]  /*f090*/  SYNCS.PHASECHK.TRANS64.TRYWAIT P0, [R3+URZ], R2 ;  /* 0x00000002030075a7 */ /* 0x0044e4000800017f */
[----:B---3--:R-:W-:Y:S05]  /*f0a0*/  @!P0 NANOSLEEP.SYNCS 0x989680 ;  /* 0x009896800000895d */ /* 0x008fea0003900000 */
[----:B------:R-:W3:Y:S02]  /*f0b0*/  @!P0 SYNCS.PHASECHK.TRANS64 P0, [R3+URZ], R2 ;  /* 0x00000002030085a7 */ /* 0x000ee4000800007f */
[----:B---3--:R-:W-:Y:S05]  /*f0c0*/  @!P0 BRA `(.L_x_2403) ;  /* 0xfffffffc00f08947 */ /* 0x008fea000383ffff */
.L_x_2396:
[----:B------:R-:W-:Y:S05]  /*f0d0*/  BSYNC B0 ;  /* 0x0000000000007941 */ /* 0x000fea0003800000 */
.L_x_2395:
[----:B------:R-:W-:Y:S05]  /*f0e0*/  EXIT ;  /* 0x000000000000794d */ /* 0x000fea0003800000 */
.L_x_2257:
[----:B0-----:R-:W-:-:S04]  /*f0f0*/  IMAD.U32 R3, RZ, RZ, UR41 ;  /* 0x00000029ff037e24 */ /* 0x001fc8000f8e00ff */
[----:B------:R0:W1:Y:S03]  /*f100*/  SYNCS.PHASECHK.TRANS64.TRYWAIT P1, [R3+URZ+0x28800], R0 ;  /* 0x02880000030075a7 */ /* 0x000066000802017f */
[----:B-1----:R-:W-:Y:S05]  /*f110*/  @!P1 NANOSLEEP.SYNCS 0x989680 ;  /* 0x009896800000995d */ /* 0x002fea0003900000 */
[----:B------:R-:W1:Y:S02]  /*f120*/  @!P1 SYNCS.PHASECHK.TRANS64 P1, [R3+URZ+0x28800], R0 ;  /* 0x02880000030095a7 */ /* 0x000e64000802007f */
[----:B-1----:R-:W-:Y:S05]  /*f130*/  @!P1 BRA `(.L_x_2257) ;  /* 0xfffffffc00ec9947 */ /* 0x002fea000383ffff */
[----:B------:R-:W-:Y:S05]  /*f140*/  BRA `(.L_x_2404) ;  /* 0xffffff2400687947 */ /* 0x000fea000383ffff */
.L_x_2261:
[----:B-1----:R1:W2:Y:S02]  /*f150*/  SYNCS.PHASECHK.TRANS64.TRYWAIT P2, [R3+URZ+0x28830], R0 ;  /* 0x02883000030075a7 */ /* 0x0022a4000804017f */
[----:B--2---:R-:W-:Y:S05]  /*f160*/  @!P2 NANOSLEEP.SYNCS 0x989680 ;  /* 0x009896800000a95d */ /* 0x004fea0003900000 */
[----:B------:R-:W2:Y:S02]  /*f170*/  @!P2 SYNCS.PHASECHK.TRANS64 P2, [R3+URZ+0x28830], R0 ;  /* 0x028830000300a5a7 */ /* 0x000ea4000804007f */
[----:B--2---:R-:W-:Y:S05]  /*f180*/  @!P2 BRA `(.L_x_2261) ;  /* 0xfffffffc00f0a947 */ /* 0x004fea000383ffff */
[----:B------:R-:W-:Y:S05]  /*f190*/  BRA `(.L_x_2260) ;  /* 0xffffff24008c7947 */ /* 0x000fea000383ffff */
.L_x_2266:
[----:B-1----:R-:W-:-:S04]  /*f1a0*/  IMAD.U32 R5, RZ, RZ, UR6 ;  /* 0x00000006ff057e24 */ /* 0x002fc8000f8e00ff */
[----:B------:R1:W2:Y:S03]  /*f1b0*/  SYNCS.PHASECHK.TRANS64.TRYWAIT P3, [R5+URZ+0x28830], R0 ;  /* 0x02883000050075a7 */ /* 0x0002a6000806017f */
[----:B--2---:R-:W-:Y:S05]  /*f1c0*/  @!P3 NANOSLEEP.SYNCS 0x989680 ;  /* 0x009896800000b95d */ /* 0x004fea0003900000 */
[----:B------:R-:W2:Y:S02]  /*f1d0*/  @!P3 SYNCS.PHASECHK.TRANS64 P3, [R5+URZ+0x28830], R0 ;  /* 0x028830000500b5a7 */ /* 0x000ea4000806007f */
[----:B--2---:R-:W-:Y:S05]  /*f1e0*/  @!P3 BRA `(.L_x_2266) ;  /* 0xfffffffc00ecb947 */ /* 0x004fea000383ffff */
[----:B------:R-:W-:Y:S05]  /*f1f0*/  BRA `(.L_x_2263) ;  /* 0xffffff4800b07947 */ /* 0x000fea000383ffff */
.L_x_2270:
[----:B-1----:R-:W-:-:S04]  /*f200*/  IMAD.U32 R5, RZ, RZ, UR6 ;  /* 0x00000006ff057e24 */ /* 0x002fc8000f8e00ff */
[----:B------:R1:W2:Y:S03]  /*f210*/  SYNCS.PHASECHK.TRANS64.TRYWAIT P3, [R5+URZ+0x28850], R0 ;  /* 0x02885000050075a7 */ /* 0x0002a6000806017f */
[----:B--2---:R-:W-:Y:S05]  /*f220*/  @!P3 NANOSLEEP.SYNCS 0x989680 ;  /* 0x009896800000b95d */ /* 0x004fea0003900000 */
[----:B------:R-:W2:Y:S02]  /*f230*/  @!P3 SYNCS.PHASECHK.TRANS64 P3, [R5+URZ+0x28850], R0 ;  /* 0x028850000500b5a7 */ /* 0x000ea4000806007f */
[----:B--2---:R-:W-:Y:S05]  /*f240*/  @!P3 BRA `(.L_x_2270) ;  /* 0xfffffffc00ecb947 */ /* 0x004fea000383ffff */
[----:B------:R-:W-:Y:S05]  /*f250*/  BRA `(.L_x_2267) ;  /* 0xffffff4c00707947 */ /* 0x000fea000383ffff */
.L_x_2276:
[----:B-1----:R-:W-:-:S04]  /*f260*/  IMAD.U32 R5, RZ, RZ, UR6 ;  /* 0x00000006ff057e24 */ /* 0x002fc8000f8e00ff */
[----:B------:R1:W2:Y:S03]  /*f270*/  SYNCS.PHASECHK.TRANS64.TRYWAIT P2, [R5+URZ+0x28830], R0 ;  /* 0x02883000050075a7 */ /* 0x0002a6000804017f */
[----:B--2---:R-:W-:Y:S05]  /*f280*/  @!P2 NANOSLEEP.SYNCS 0x989680 ;  /* 0x009896800000a95d */ /* 0x004fea0003900000 */
[----:B------:R-:W2:Y:S02]  /*f290*/  @!P2 SYNCS.PHASECHK.TRANS64 P2, [R5+URZ+0x28830], R0 ;  /* 0x028830000500a5a7 */ /* 0x000ea4000804007f */
[----:B--2---:R-:W-:Y:S05]  /*f2a0*/  @!P2 BRA `(.L_x_2276) ;  /* 0xfffffffc00eca947 */ /* 0x004fea000383ffff */
[----:B------:R-:W-:Y:S05]  /*f2b0*/  BRA `(.L_x_2273) ;  /* 0xffffff7000d47947 */ /* 0x000fea000383ffff */
.L_x_2280:
[----:B-1----:R-:W-:-:S04]  /*f2c0*/  IMAD.U32 R5, RZ, RZ, UR6 ;  /* 0x00000006ff057e24 */ /* 0x002fc8000f8e00ff */
[----:B------:R1:W2:Y:S03]  /*f2d0*/  SYNCS.PHASECHK.TRANS64.TRYWAIT P2, [R5+URZ+0x28850], R0 ;  /* 0x02885000050075a7 */ /* 0x0002a6000804017f */
[----:B--2---:R-:W-:Y:S05]  /*f2e0*/  @!P2 NANOSLEEP.SYNCS 0x989680 ;  /* 0x009896800000a95d */ /* 0x004fea0003900000 */
[----:B------:R-:W2:Y:S02]  /*f2f0*/  @!P2 SYNCS.PHASECHK.TRANS64 P2, [R5+URZ+0x28850], R0 ;  /* 0x028850000500a5a7 */ /* 0x000ea4000804007f */
[----:B--2---:R-:W-:Y:S05]  /*f300*/  @!P2 BRA `(.L_x_2280) ;  /* 0xfffffffc00eca947 */ /* 0x004fea000383ffff */
[----:B------:R-:W-:Y:S05]  /*f310*/  BRA `(.L_x_2277) ;  /* 0xffffff7400947947 */ /* 0x000fea000383ffff */
.L_x_2285:
[----:B-1----:R-:W-:-:S04]  /*f320*/  IMAD.U32 R7, RZ, RZ, UR5 ;  /* 0x00000005ff077e24 */ /* 0x002fc8000f8e00ff */
[----:B------:R1:W2:Y:S03]  /*f330*/  SYNCS.PHASECHK.TRANS64.TRYWAIT P0, [R7+URZ+0x28850], R6 ;  /* 0x02885006070075a7 */ /* 0x0002a6000800017f */
[----:B--2---:R-:W-:Y:S05]  /*f340*/  @!P0 NANOSLEEP.SYNCS 0x989680 ;  /* 0x009896800000895d */ /* 0x004fea0003900000 */
[----:B------:R-:W2:Y:S02]  /*f350*/  @!P0 SYNCS.PHASECHK.TRANS64 P0, [R7+URZ+0x28850], R6 ;  /* 0x02885006070085a7 */ /* 0x000ea4000800007f */
[----:B--2---:R-:W-:Y:S05]  /*f360*/  @!P0 BRA `(.L_x_2285) ;  /* 0xfffffffc00ec8947 */ /* 0x004fea000383ffff */
[----:B------:R-:W-:Y:S05]  /*f370*/  BRA `(.L_x_2284) ;  /* 0xffffff9000747947 */ /* 0x000fea000383ffff */
.L_x_2315:
[----:B------:R-:W-:Y:S02]  /*f380*/  IMAD.MOV.U32 R13, RZ, RZ, R0 ;  /* 0x000000ffff0d7224 */ /* 0x000fe400078e0000 */
[----:B------:R-:W-:Y:S02]  /*f390*/  IMAD.MOV.U32 R12, RZ, RZ, RZ ;  /* 0x000000ffff0c7224 */ /* 0x000fe400078e00ff */
[----:B------:R-:W-:Y:S02]  /*f3a0*/  IMAD.MOV.U32 R11, RZ, RZ, 0x1f ;  /* 0x0000001fff0b7424 */ /* 0x000fe400078e00ff */
[----:B------:R-:W-:-:S07]  /*f3b0*/  IMAD.MOV.U32 R15, RZ, RZ, -0x1 ;  /* 0xffffffffff0f7424 */ /* 0x000fce00078e00ff */
[----:B0-----:R-:W-:Y:S05]  /*f3c0*/  WARPSYNC.COLLECTIVE R15, `(.L_x_2405) ;  /* 0x000000000f087348 */ /* 0x001fea0003c00000 */
[----:B------:R1:W2:Y:S02]  /*f3d0*/  SHFL.IDX P6, R14, R13, R12, R11 ;  /* 0x0000000c0d0e7389 */ /* 0x0002a400000c000b */
[----:B012---:R-:W-:Y:S01]  /*f3e0*/  ENDCOLLECTIVE ;  /* 0x000000000000791b */ /* 0x007fe20003800000 */
.L_x_2405:
[----:B------:R-:W-:Y:S05]  /*f3f0*/  BRA `(.L_x_2406) ;  /* 0xffffffc400387947 */ /* 0x000fea000383ffff */
.L_x_2317:
[----:B------:R-:W-:Y:S01]  /*f400*/  BSSY B0, `(.L_x_2407) ;  /* 0x0000006000007945 */ /* 0x000fe20003800000 */
[----:B------:R-:W-:-:S07]  /*f410*/  IMAD.MOV.U32 R15, RZ, RZ, -0x1 ;  /* 0xffffffffff0f7424 */ /* 0x000fce00078e00ff */
[----:B01----:R-:W-:Y:S05]  /*f420*/  WARPSYNC.COLLECTIVE R15, `(.L_x_2408) ;  /* 0x000000000f0c7348 */ /* 0x003fea0003c00000 */
[----:B------:R-:W-:Y:S02]  /*f430*/  ELECT P6, UR62, PT ;  /* 0x00000000003e782f */ /* 0x000fe400038c0000 */
[----:B------:R-:W-:Y:S01]  /*f440*/  MOV R14, UR62 ;  /* 0x0000003e000e7c02 */ /* 0x000fe20008000f00 */
[----:B01----:R-:W-:Y:S10]  /*f450*/  ENDCOLLECTIVE ;  /* 0x000000000000791b */ /* 0x003ff40003800000 */
.L_x_2408:
[----:B------:R-:W-:Y:S05]  /*f460*/  BSYNC B0 ;  /* 0x0000000000007941 */ /* 0x000fea0003800000 */
.L_x_2407:
[----:B------:R-:W-:Y:S05]  /*f470*/  BRA `(.L_x_2409) ;  /* 0xffffffc400387947 */ /* 0x000fea000383ffff */
.L_x_2319:
[----:B-1----:R1:W2:Y:S02]  /*f480*/  SYNCS.PHASECHK.TRANS64.TRYWAIT P0, [R0+URZ+0x28840], R3 ;  /* 0x02884003000075a7 */ /* 0x0022a4000800017f */
[----:B--2---:R-:W-:Y:S05]  /*f490*/  @!P0 NANOSLEEP.SYNCS 0x989680 ;  /* 0x009896800000895d */ /* 0x004fea0003900000 */
[----:B------:R-:W2:Y:S02]  /*f4a0*/  @!P0 SYNCS.PHASECHK.TRANS64 P0, [R0+URZ+0x28840], R3 ;  /* 0x02884003000085a7 */ /* 0x000ea4000800007f */
[----:B--2---:R-:W-:Y:S05]  /*f4b0*/  @!P0 BRA `(.L_x_2319) ;  /* 0xfffffffc00f08947 */ /* 0x004fea000383ffff */
[----:B------:R-:W-:Y:S05]  /*f4c0*/  BRA `(.L_x_2410) ;  /* 0xffffffc400887947 */ /* 0x000fea000383ffff */
.L_x_2323:
[----:B------:R-:W-:Y:S01]  /*f4d0*/  IMAD.MOV.U32 R13, RZ, RZ, R4 ;  /* 0x000000ffff0d7224 */ /* 0x000fe200078e0004 */
[----:B------:R-:W-:Y:S01]  /*f4e0*/  LOP3.LUT R8, R8, 0x7f, RZ, 0xc0, !PT ;  /* 0x0000007f08087812 */ /* 0x000fe200078ec0ff */
[----:B------:R-:W-:Y:S02]  /*f4f0*/  IMAD.MOV.U32 R12, RZ, RZ, RZ ;  /* 0x000000ffff0c7224 */ /* 0x000fe400078e00ff */
[----:B------:R-:W-:Y:S01]  /*f500*/  IMAD.MOV.U32 R11, RZ, RZ, 0x181f ;  /* 0x0000181fff0b7424 */ /* 0x000fe200078e00ff */
[----:B------:R-:W-:Y:S01]  /*f510*/  SHF.R.U32.HI R8, RZ, 0x3, R8 ;  /* 0x00000003ff087819 */ /* 0x000fe20000011608 */
[----:B------:R-:W-:Y:S02]  /*f520*/  IMAD.MOV.U32 R15, RZ, RZ, -0x1 ;  /* 0xffffffffff0f7424 */ /* 0x000fe400078e00ff */
[----:B------:R-:W-:-:S07]  /*f530*/  IMAD.U32 R2, RZ, RZ, UR40 ;  /* 0x00000028ff027e24 */ /* 0x000fce000f8e00ff */
[----:B-----5:R-:W-:Y:S05]  /*f540*/  WARPSYNC.COLLECTIVE R15, `(.L_x_2411) ;  /* 0x000000000f087348 */ /* 0x020fea0003c00000 */
[----:B------:R0:W1:Y:S02]  /*f550*/  SHFL.IDX P6, R14, R13, R12, R11 ;  /* 0x0000000c0d0e7389 */ /* 0x00006400000c000b */
[----:B01---5:R-:W-:Y:S01]  /*f560*/  ENDCOLLECTIVE ;  /* 0x000000000000791b */ /* 0x023fe20003800000 */
.L_x_2411:
[----:B------:R-:W-:Y:S02]  /*f570*/  IMAD R2, R2, 0x80, R8 ;  /* 0x0000008002027824 */ /* 0x000fe400078e0208 */
[----:B------:R-:W-:Y:S02]  /*f580*/  IMAD.MOV.U32 R13, RZ, RZ, R0 ;  /* 0x000000ffff0d7224 */ /* 0x000fe400078e0000 */
[----:B------:R-:W-:-:S07]  /*f590*/  IMAD.MOV.U32 R5, RZ, RZ, R14 ;  /* 0x000000ffff057224 */ /* 0x000fce00078e000e */
[----:B------:R-:W-:Y:S05]  /*f5a0*/  WARPSYNC.COLLECTIVE R15, `(.L_x_2412) ;  /* 0x000000000f087348 */ /* 0x000fea0003c00000 */
[----:B------:R0:W1:Y:S02]  /*f5b0*/  SHFL.IDX P6, R14, R13, R12, R11 ;  /* 0x0000000c0d0e7389 */ /* 0x00006400000c000b */
[----:B01----:R-:W-:Y:S01]  /*f5c0*/  ENDCOLLECTIVE ;  /* 0x000000000000791b */ /* 0x003fe20003800000 */
.L_x_2412:
        /* <DEDUP_REMOVED lines=9> */
.L_x_2413:
        /* <DEDUP_REMOVED lines=14> */
.L_x_2414:
[----:B------:R-:W-:Y:S02]  /*f740*/  IMAD.MOV.U32 R13, RZ, RZ, R4 ;  /* 0x000000ffff0d7224 */ /* 0x000fe400078e0004 */
[----:B------:R-:W-:Y:S02]  /*f750*/  IMAD.MOV.U32 R12, RZ, RZ, 0x2 ;  /* 0x00000002ff0c7424 */ /* 0x000fe400078e00ff */
[----:B------:R-:W-:-:S07]  /*f760*/  IMAD.MOV.U32 R5, RZ, RZ, R14 ;  /* 0x000000ffff057224 */ /* 0x000fce00078e000e */
[----:B------:R-:W-:Y:S05]  /*f770*/  WARPSYNC.COLLECTIVE R15, `(.L_x_2415) ;  /* 0x000000000f087348 */ /* 0x000fea0003c00000 */
[----:B------:R0:W1:Y:S02]  /*f780*/  SHFL.IDX P6, R14, R13, R12, R11 ;  /* 0x0000000c0d0e7389 */ /* 0x00006400000c000b */
[----:B01----:R-:W-:Y:S01]  /*f790*/  ENDCOLLECTIVE ;  /* 0x000000000000791b */ /* 0x003fe20003800000 */
.L_x_2415:
        /* <DEDUP_REMOVED lines=17> */
.L_x_2416:
[----:B------:R-:W-:Y:S02]  /*f8b0*/  IMAD.MOV.U32 R13, RZ, RZ, R4 ;  /* 0x000000ffff0d7224 */ /* 0x000fe400078e0004 */
[----:B------:R-:W-:Y:S02]  /*f8c0*/  IMAD.MOV.U32 R12, RZ, RZ, 0x3 ;  /* 0x00000003ff0c7424 */ /* 0x000fe400078e00ff */
[----:B------:R-:W-:-:S07]  /*f8d0*/  IMAD.MOV.U32 R6, RZ, RZ, R14 ;  /* 0x000000ffff067224 */ /* 0x000fce00078e000e */
[----:B------:R-:W-:Y:S05]  /*f8e0*/  WARPSYNC.COLLECTIVE R15, `(.L_x_2417) ;  /* 0x000000000f087348 */ /* 0x000fea0003c00000 */
[----:B------:R0:W1:Y:S02]  /*f8f0*/  SHFL.IDX P6, R14, R13, R12, R11 ;  /* 0x0000000c0d0e7389 */ /* 0x00006400000c000b */
[----:B01----:R-:W-:Y:S01]  /*f900*/  ENDCOLLECTIVE ;  /* 0x000000000000791b */ /* 0x003fe20003800000 */
.L_x_2417:
        /* <DEDUP_REMOVED lines=15> */
.L_x_2418:
[----:B------:R-:W-:Y:S02]  /*fa00*/  IMAD.MOV.U32 R13, RZ, RZ, R4 ;  /* 0x000000ffff0d7224 */ /* 0x000fe400078e0004 */
[----:B------:R-:W-:Y:S02]  /*fa10*/  IMAD.MOV.U32 R12, RZ, RZ, 0x4 ;  /* 0x00000004ff0c7424 */ /* 0x000fe400078e00ff */
[----:B------:R-:W-:-:S07]  /*fa20*/  IMAD.MOV.U32 R6, RZ, RZ, R14 ;  /* 0x000000ffff067224 */ /* 0x000fce00078e000e */
[----:B------:R-:W-:Y:S05]  /*fa30*/  WARPSYNC.COLLECTIVE R15, `(.L_x_2419) ;  /* 0x000000000f087348 */ /* 0x000fea0003c00000 */
[----:B------:R0:W1:Y:S02]  /*fa40*/  SHFL.IDX P6, R14, R13, R12, R11 ;  /* 0x0000000c0d0e7389 */ /* 0x00006400000c000b */
[----:B01----:R-:W-:Y:S01]  /*fa50*/  ENDCOLLECTIVE ;  /* 0x000000000000791b */ /* 0x003fe20003800000 */
.L_x_2419:
        /* <DEDUP_REMOVED lines=15> */
.L_x_2420:
[----:B------:R-:W-:Y:S02]  /*fb50*/  IMAD.MOV.U32 R13, RZ, RZ, R4 ;  /* 0x000000ffff0d7224 */ /* 0x000fe400078e0004 */
[----:B------:R-:W-:Y:S02]  /*fb60*/  IMAD.MOV.U32 R12, RZ, RZ, 0x5 ;  /* 0x00000005ff0c7424 */ /* 0x000fe400078e00ff */
[----:B------:R-:W-:-:S07]  /*fb70*/  IMAD.MOV.U32 R6, RZ, RZ, R14 ;  /* 0x000000ffff067224 */ /* 0x000fce00078e000e */
[----:B------:R-:W-:Y:S05]  /*fb80*/  WARPSYNC.COLLECTIVE R15, `(.L_x_2421) ;  /* 0x000000000f087348 */ /* 0x000fea0003c00000 */
[----:B------:R0:W1:Y:S02]  /*fb90*/  SHFL.IDX P6, R14, R13, R12, R11 ;  /* 0x0000000c0d0e7389 */ /* 0x00006400000c000b */
[----:B01----:R-:W-:Y:S01]  /*fba0*/  ENDCOLLECTIVE ;  /* 0x000000000000791b */ /* 0x003fe20003800000 */
.L_x_2421:
        /* <DEDUP_REMOVED lines=15> */
.L_x_2422:
[----:B------:R-:W-:Y:S02]  /*fca0*/  IMAD.MOV.U32 R13, RZ, RZ, R4 ;  /* 0x000000ffff0d7224 */ /* 0x000fe400078e0004 */
[----:B------:R-:W-:Y:S02]  /*fcb0*/  IMAD.MOV.U32 R12, RZ, RZ, 0x6 ;  /* 0x00000006ff0c7424 */ /* 0x000fe400078e00ff */
[----:B------:R-:W-:-:S07]  /*fcc0*/  IMAD.MOV.U32 R6, RZ, RZ, R14 ;  /* 0x000000ffff067224 */ /* 0x000fce00078e000e */
[----:B------:R-:W-:Y:S05]  /*fcd0*/  WARPSYNC.COLLECTIVE R15, `(.L_x_2423) ;  /* 0x000000000f087348 */ /* 0x000fea0003c00000 */
[----:B------:R0:W1:Y:S02]  /*fce0*/  SHFL.IDX P6, R14, R13, R12, R11 ;  /* 0x0000000c0d0e7389 */ /* 0x00006400000c000b */
[----:B01----:R-:W-:Y:S01]  /*fcf0*/  ENDCOLLECTIVE ;  /* 0x000000000000791b */ /* 0x003fe20003800000 */
.L_x_2423:
        /* <DEDUP_REMOVED lines=14> */
.L_x_2424:
[----:B------:R-:W-:Y:S02]  /*fde0*/  IMAD.MOV.U32 R13, RZ, RZ, R4 ;  /* 0x000000ffff0d7224 */ /* 0x000fe400078e0004 */
[----:B------:R-:W-:Y:S02]  /*fdf0*/  IMAD.MOV.U32 R12, RZ, RZ, 0x7 ;  /* 0x00000007ff0c7424 */ /* 0x000fe400078e00ff */
[----:B------:R-:W-:-:S07]  /*fe00*/  IMAD.MOV.U32 R6, RZ, RZ, R14 ;  /* 0x000000ffff067224 */ /* 0x000fce00078e000e */
[----:B------:R-:W-:Y:S05]  /*fe10*/  WARPSYNC.COLLECTIVE R15, `(.L_x_2425) ;  /* 0x000000000f087348 */ /* 0x000fea0003c00000 */
[----:B------:R0:W1:Y:S02]  /*fe20*/  SHFL.IDX P6, R14, R13, R12, R11 ;  /* 0x0000000c0d0e7389 */ /* 0x00006400000c000b */
[----:B01----:R-:W-:Y:S01]  /*fe30*/  ENDCOLLECTIVE ;  /* 0x000000000000791b */ /* 0x003fe20003800000 */
.L_x_2425:
        /* <DEDUP_REMOVED lines=13> */
.L_x_2426:
[----:B------:R-:W-:Y:S01]  /*ff10*/  IMAD.MOV.U32 R0, RZ, RZ, R14 ;  /* 0x000000ffff007224 */ /* 0x000fe200078e000e */
[----:B------:R-:W-:Y:S06]  /*ff20*/  BRA `(.L_x_2427) ;  /* 0xffffffc400ec7947 */ /* 0x000fec000383ffff */
.L_x_2328:
[----:B0-----:R0:W1:Y:S02]  /*ff30*/  SYNCS.PHASECHK.TRANS64.TRYWAIT P0, [R17+URZ+0x28820], R0 ;  /* 0x02882000110075a7 */ /* 0x001064000800017f */
[----:B-1----:R-:W-:Y:S05]  /*ff40*/  @!P0 NANOSLEEP.SYNCS 0x989680 ;  /* 0x009896800000895d */ /* 0x002fea0003900000 */
[----:B------:R-:W1:Y:S02]  /*ff50*/  @!P0 SYNCS.PHASECHK.TRANS64 P0, [R17+URZ+0x28820], R0 ;  /* 0x02882000110085a7 */ /* 0x000e64000800007f */
[----:B-1----:R-:W-:Y:S05]  /*ff60*/  @!P0 BRA `(.L_x_2328) ;  /* 0xfffffffc00f08947 */ /* 0x002fea000383ffff */
[----:B------:R-:W-:Y:S05]  /*ff70*/  BRA `(.L_x_2428) ;  /* 0xffffffc8005c7947 */ /* 0x000fea000383ffff */
.L_x_2335:
[----:B0-----:R0:W1:Y:S02]  /*ff80*/  SYNCS.PHASECHK.TRANS64.TRYWAIT P0, [R4+URZ+0x28840], R3 ;  /* 0x02884003040075a7 */ /* 0x001064000800017f */
[----:B-1----:R-:W-:Y:S05]  /*ff90*/  @!P0 NANOSLEEP.SYNCS 0x989680 ;  /* 0x009896800000895d */ /* 0x002fea0003900000 */
[----:B------:R-:W1:Y:S02]  /*ffa0*/  @!P0 SYNCS.PHASECHK.TRANS64 P0, [R4+URZ+0x28840], R3 ;  /* 0x02884003040085a7 */ /* 0x000e64000800007f */
[----:B-1----:R-:W-:Y:S05]  /*ffb0*/  @!P0 BRA `(.L_x_2335) ;  /* 0xfffffffc00f08947 */ /* 0x002fea000383ffff */
[----:B------:R-:W-:Y:S05]  /*ffc0*/  BRA `(.L_x_2429) ;  /* 0xffffffcc00147947 */ /* 0x000fea000383ffff */
.L_x_2341:
[----:B0-----:R0:W1:Y:S02]  /*ffd0*/  SYNCS.PHASECHK.TRANS64.TRYWAIT P0, [R4+URZ+0x60], R3 ;  /* 0x00006003040075a7 */ /* 0x001064000800017f */
[----:B-1----:R-:W-:Y:S05]  /*ffe0*/  @!P0 NANOSLEEP.SYNCS 0x989680 ;  /* 0x009896800000895d */ /* 0x002fea0003900000 */
[----:B------:R-:W1:Y:S02]  /*fff0*/  @!P0 SYNCS.PHASECHK.TRANS64 P0, [R4+URZ+0x60], R3 ;  /* 0x00006003040085a7 */ /* 0x000e64000800007f */
[----:B-1----:R-:W-:Y:S05]  /*10000*/  @!P0 BRA `(.L_x_2341) ;  /* 0xfffffffc00f08947 */ /* 0x002fea000383ffff */
[----:B------:R-:W-:Y:S05]  /*10010*/  BRA `(.L_x_2430) ;  /* 0xffffffcc00e07947 */ /* 0x000fea000383ffff */
.L_x_2351:
[----:B--2---:R2:W3:Y:S02]  /*10020*/  SYNCS.PHASECHK.TRANS64.TRYWAIT P0, [R3+URZ+0x28840], R2 ;  /* 0x02884002030075a7 */ /* 0x0044e4000800017f */
[----:B---3--:R-:W-:Y:S05]  /*10030*/  @!P0 NANOSLEEP.SYNCS 0x989680 ;  /* 0x009896800000895d */ /* 0x008fea0003900000 */
[----:B------:R-:W3:Y:S02]  /*10040*/  @!P0 SYNCS.PHASECHK.TRANS64 P0, [R3+URZ+0x28840], R2 ;  /* 0x02884002030085a7 */ /* 0x000ee4000800007f */
[----:B---3--:R-:W-:Y:S05]  /*10050*/  @!P0 BRA `(.L_x_2351) ;  /* 0xfffffffc00f08947 */ /* 0x008fea000383ffff */
[----:B------:R-:W-:Y:S05]  /*10060*/  BRA `(.L_x_2431) ;  /* 0xffffffd400607947 */ /* 0x000fea000383ffff */
.L_x_2357:
[----:B0-----:R0:W1:Y:S02]  /*10070*/  SYNCS.PHASECHK.TRANS64.TRYWAIT P0, [R2+URZ+0x60], R3 ;  /* 0x00006003020075a7 */ /* 0x001064000800017f */
[----:B-1----:R-:W-:Y:S05]  /*10080*/  @!P0 NANOSLEEP.SYNCS 0x989680 ;  /* 0x009896800000895d */ /* 0x002fea0003900000 */
[----:B------:R-:W1:Y:S02]  /*10090*/  @!P0 SYNCS.PHASECHK.TRANS64 P0, [R2+URZ+0x60], R3 ;  /* 0x00006003020085a7 */ /* 0x000e64000800007f */
[----:B-1----:R-:W-:Y:S05]  /*100a0*/  @!P0 BRA `(.L_x_2357) ;  /* 0xfffffffc00f08947 */ /* 0x002fea000383ffff */
[----:B------:R-:W-:Y:S05]  /*100b0*/  BRA `(.L_x_2432) ;  /* 0xffffffd800307947 */ /* 0x000fea000383ffff */
.L_x_2366:
[----:B---3--:R3:W4:Y:S02]  /*100c0*/  SYNCS.PHASECHK.TRANS64.TRYWAIT P0, [R2+URZ+0x28840], R3 ;  /* 0x02884003020075a7 */ /* 0x008724000800017f */
[----:B----4-:R-:W-:Y:S05]  /*100d0*/  @!P0 NANOSLEEP.SYNCS 0x989680 ;  /* 0x009896800000895d */ /* 0x010fea0003900000 */
[----:B------:R-:W4:Y:S02]  /*100e0*/  @!P0 SYNCS.PHASECHK.TRANS64 P0, [R2+URZ+0x28840], R3 ;  /* 0x02884003020085a7 */ /* 0x000f24000800007f */
[----:B----4-:R-:W-:Y:S05]  /*100f0*/  @!P0 BRA `(.L_x_2366) ;  /* 0xfffffffc00f08947 */ /* 0x010fea000383ffff */
[----:B------:R-:W-:Y:S05]  /*10100*/  BRA `(.L_x_2433) ;  /* 0xffffffdc00847947 */ /* 0x000fea000383ffff */
.L_x_2372:
[----:B0-----:R0:W1:Y:S02]  /*10110*/  SYNCS.PHASECHK.TRANS64.TRYWAIT P0, [R2+URZ+0x60], R5 ;  /* 0x00006005020075a7 */ /* 0x001064000800017f */
[----:B-1----:R-:W-:Y:S05]  /*10120*/  @!P0 NANOSLEEP.SYNCS 0x989680 ;  /* 0x009896800000895d */ /* 0x002fea0003900000 */
[----:B------:R-:W1:Y:S02]  /*10130*/  @!P0 SYNCS.PHASECHK.TRANS64 P0, [R2+URZ+0x60], R5 ;  /* 0x00006005020085a7 */ /* 0x000e64000800007f */
[----:B-1----:R-:W-:Y:S05]  /*10140*/  @!P0 BRA `(.L_x_2372) ;  /* 0xfffffffc00f08947 */ /* 0x002fea000383ffff */
[----:B------:R-:W-:Y:S05]  /*10150*/  BRA `(.L_x_2434) ;  /* 0xffffffe000547947 */ /* 0x000fea000383ffff */
.L_x_2383:
[----:B0-----:R0:W2:Y:S02]  /*10160*/  SYNCS.PHASECHK.TRANS64.TRYWAIT P0, [R3+URZ+0x28860], R0 ;  /* 0x02886000030075a7 */ /* 0x0010a4000800017f */
[----:B--2---:R-:W-:Y:S05]  /*10170*/  @!P0 NANOSLEEP.SYNCS 0x989680 ;  /* 0x009896800000895d */ /* 0x004fea0003900000 */
[----:B------:R-:W2:Y:S02]  /*10180*/  @!P0 SYNCS.PHASECHK.TRANS64 P0, [R3+URZ+0x28860], R0 ;  /* 0x02886000030085a7 */ /* 0x000ea4000800007f */
[----:B--2---:R-:W-:Y:S05]  /*10190*/  @!P0 BRA `(.L_x_2383) ;  /* 0xfffffffc00f08947 */ /* 0x004fea000383ffff */
[----:B------:R-:W-:Y:S05]  /*101a0*/  BRA `(.L_x_2435) ;  /* 0xffffffe400947947 */ /* 0x000fea000383ffff */
.L_x_2390:
[----:B------:R-:W-:Y:S01]  /*101b0*/  BSSY B0, `(.L_x_2436) ;  /* 0x0000008000007945 */ /* 0x000fe20003800000 */
[----:B-----5:R-:W-:Y:S02]  /*101c0*/  IMAD.MOV.U32 R13, RZ, RZ, R2 ;  /* 0x000000ffff0d7224 */ /* 0x020fe400078e0002 */
[----:B------:R-:W-:Y:S02]  /*101d0*/  IMAD.MOV.U32 R12, RZ, RZ, RZ ;  /* 0x000000ffff0c7224 */ /* 0x000fe400078e00ff */
[----:B------:R-:W-:Y:S02]  /*101e0*/  IMAD.MOV.U32 R11, RZ, RZ, 0x1f ;  /* 0x0000001fff0b7424 */ /* 0x000fe400078e00ff */
[----:B------:R-:W-:-:S07]  /*101f0*/  IMAD.MOV.U32 R15, RZ, RZ, -0x1 ;  /* 0xffffffffff0f7424 */ /* 0x000fce00078e00ff */
[----:B-1----:R-:W-:Y:S05]  /*10200*/  WARPSYNC.COLLECTIVE R15, `(.L_x_2437) ;  /* 0x000000000f087348 */ /* 0x002fea0003c00000 */
[----:B------:R0:W2:Y:S02]  /*10210*/  SHFL.IDX P6, R14, R13, R12, R11 ;  /* 0x0000000c0d0e7389 */ /* 0x0000a400000c000b */
[----:B012---:R-:W-:Y:S01]  /*10220*/  ENDCOLLECTIVE ;  /* 0x000000000000791b */ /* 0x007fe20003800000 */
.L_x_2437:
[----:B------:R-:W-:Y:S05]  /*10230*/  BSYNC B0 ;  /* 0x0000000000007941 */ /* 0x000fea0003800000 */
.L_x_2436:
[----:B------:R-:W-:Y:S05]  /*10240*/  BRA `(.L_x_2438) ;  /* 0xffffffe8008c7947 */ /* 0x000fea000383ffff */
.L_x_2393:
[----:B0-----:R0:W1:Y:S02]  /*10250*/  SYNCS.PHASECHK.TRANS64.TRYWAIT P0, [R0+URZ+0x28820], R3 ;  /* 0x02882003000075a7 */ /* 0x001064000800017f */
[----:B-1----:R-:W-:Y:S05]  /*10260*/  @!P0 NANOSLEEP.SYNCS 0x989680 ;  /* 0x009896800000895d */ /* 0x002fea0003900000 */
[----:B------:R-:W1:Y:S02]  /*10270*/  @!P0 SYNCS.PHASECHK.TRANS64 P0, [R0+URZ+0x28820], R3 ;  /* 0x02882003000085a7 */ /* 0x000e64000800007f */
[----:B-1----:R-:W-:Y:S05]  /*10280*/  @!P0 BRA `(.L_x_2393) ;  /* 0xfffffffc00f08947 */ /* 0x002fea000383ffff */
[----:B------:R-:W-:Y:S05]  /*10290*/  BRA `(.L_x_2439) ;  /* 0xffffffe800d87947 */ /* 0x000fea000383ffff */
.L_x_2394:
        /* <DEDUP_REMOVED lines=8> */
[----:B0-----:R-:W-:Y:S05]  /*10320*/  WARPSYNC.COLLECTIVE R15, `(.L_x_2441) ;  /* 0x000000000f087348 */ /* 0x001fea0003c00000 */
[----:B------:R1:W2:Y:S02]  /*10330*/  SHFL.IDX P6, R14, R13, R12, R11 ;  /* 0x0000000c0d0e7389 */ /* 0x0002a400000c000b */
[----:B012---:R-:W-:Y:S01]  /*10340*/  ENDCOLLECTIVE ;  /* 0x000000000000791b */ /* 0x007fe20003800000 */
.L_x_2441:
[----:B------:R-:W-:Y:S05]  /*10350*/  BSYNC B0 ;  /* 0x0000000000007941 */ /* 0x000fea0003800000 */
.L_x_2440:
[----:B------:R-:W-:Y:S05]  /*10360*/  BRA `(.L_x_2442) ;  /* 0xffffffe800c07947 */ /* 0x000fea000383ffff */
.L_x_2397:
[----:B------:R-:W-:Y:S01]  /*10370*/  BSSY B1, `(.L_x_2443) ;  /* 0x0000006000017945 */ /* 0x000fe20003800000 */
[----:B------:R-:W-:-:S07]  /*10380*/  IMAD.MOV.U32 R15, RZ, RZ, -0x1 ;  /* 0xffffffffff0f7424 */ /* 0x000fce00078e00ff */
[----:B01----:R-:W-:Y:S05]  /*10390*/  WARPSYNC.COLLECTIVE R15, `(.L_x_2444) ;  /* 0x000000000f0c7348 */ /* 0x003fea0003c00000 */
[----:B------:R-:W-:Y:S02]  /*103a0*/  ELECT P6, UR62, PT ;  /* 0x00000000003e782f */ /* 0x000fe400038c0000 */
[----:B------:R-:W-:Y:S01]  /*103b0*/  MOV R14, UR62 ;  /* 0x0000003e000e7c02 */ /* 0x000fe20008000f00 */
[----:B01----:R-:W-:Y:S10]  /*103c0*/  ENDCOLLECTIVE ;  /* 0x000000000000791b */ /* 0x003ff40003800000 */
.L_x_2444:
[----:B------:R-:W-:Y:S05]  /*103d0*/  BSYNC B1 ;  /* 0x0000000000017941 */ /* 0x000fea0003800000 */
.L_x_2443:
[----:B------:R-:W-:Y:S05]  /*103e0*/  BRA `(.L_x_2445) ;  /* 0xffffffe800b87947 */ /* 0x000fea000383ffff */
.L_x_2399:
[----:B0-----:R0:W1:Y:S02]  /*103f0*/  SYNCS.PHASECHK.TRANS64.TRYWAIT P0, [R6+URZ], R5 ;  /* 0x00000005060075a7 */ /* 0x001064000800017f */
[----:B-1----:R-:W-:Y:S05]  /*10400*/  @!P0 NANOSLEEP.SYNCS 0x989680 ;  /* 0x009896800000895d */ /* 0x002fea0003900000 */
[----:B------:R-:W1:Y:S02]  /*10410*/  @!P0 SYNCS.PHASECHK.TRANS64 P0, [R6+URZ], R5 ;  /* 0x00000005060085a7 */ /* 0x000e64000800007f */
[----:B-1----:R-:W-:Y:S05]  /*10420*/  @!P0 BRA `(.L_x_2399) ;  /* 0xfffffffc00f08947 */ /* 0x002fea000383ffff */
[----:B------:R-:W-:Y:S05]  /*10430*/  BRA `(.L_x_2446) ;  /* 0xffffffe800f07947 */ /* 0x000fea000383ffff */
.L_x_2400:
[----:B-1----:R1:W2:Y:S02]  /*10440*/  SYNCS.PHASECHK.TRANS64.TRYWAIT P0, [R3+URZ], R2 ;  /* 0x00000002030075a7 */ /* 0x0022a4000800017f */
[----:B--2---:R-:W-:Y:S05]  /*10450*/  @!P0 NANOSLEEP.SYNCS 0x989680 ;  /* 0x009896800000895d */ /* 0x004fea0003900000 */
[----:B------:R-:W2:Y:S02]  /*10460*/  @!P0 SYNCS.PHASECHK.TRANS64 P0, [R3+URZ], R2 ;  /* 0x00000002030085a7 */ /* 0x000ea4000800007f */
[----:B--2---:R-:W-:Y:S05]  /*10470*/  @!P0 BRA `(.L_x_2400) ;  /* 0xfffffffc00f08947 */ /* 0x004fea000383ffff */
[----:B------:R-:W-:Y:S05]  /*10480*/  BRA `(.L_x_2447) ;  /* 0xffffffe800e47947 */ /* 0x000fea000383ffff */
.L_x_2402:
[----:B-1----:R1:W2:Y:S02]  /*10490*/  SYNCS.PHASECHK.TRANS64.TRYWAIT P0, [R18+URZ], R5 ;  /* 0x00000005120075a7 */ /* 0x0022a4000800017f */
[----:B--2---:R-:W-:Y:S05]  /*104a0*/  @!P0 NANOSLEEP.SYNCS 0x989680 ;  /* 0x009896800000895d */ /* 0x004fea0003900000 */
[----:B------:R-:W2:Y:S02]  /*104b0*/  @!P0 SYNCS.PHASECHK.TRANS64 P0, [R18+URZ], R5 ;  /* 0x00000005120085a7 */ /* 0x000ea4000800007f */
[----:B--2---:R-:W-:Y:S05]  /*104c0*/  @!P0 BRA `(.L_x_2402) ;  /* 0xfffffffc00f08947 */ /* 0x004fea000383ffff */
[----:B------:R-:W-:Y:S05]  /*104d0*/  BRA `(.L_x_2448) ;  /* 0xffffffe800e87947 */ /* 0x000fea000383ffff */
.L_x_2449:
        /* <DEDUP_REMOVED lines=10> */
.L_x_3224:


//--------------------- .text._ZN7cutlass13device_kernelIN5flash11enable_sm90INS1_16FlashAttnFwdSm90INS1_25CollectiveMainloopFwdSm90ILi2EN4cute5tupleIJNS5_1CILi1EEES8_S8_EEENS6_IJNS7_ILi128EEESA_SA_EEELi128ENS_10bfloat16_tEfNS_4arch4Sm90ELb1ELb0ELb0ELb1ELb0ELb0ELb0ELb1ELb1ELb1ELb0ELb0EEENS1_21CollectiveEpilogueFwdISB_S9_SC_SE_Li256ELb1ELb1ELb0ELb0EEENS1_36VarlenDynamicPersistentTileSchedulerILi128ELi128ELi256ELi128ELb0ELb1ELb1ELb1ELb1ELb1EEEEEEEEEvNT_6ParamsE --------------------------
	.section	.text._ZN7cutlass13device_kernelIN5flash11enable_sm90INS1_16FlashAttnFwdSm90INS1_25CollectiveMainloopFwdSm90ILi2EN4cute5tupleIJNS5_1CILi1EEES8_S8_EEENS6_IJNS7_ILi128EEESA_SA_EEELi128ENS_10bfloat16_tEfNS_4arch4Sm90ELb1ELb0ELb0ELb1ELb0ELb0ELb0ELb1ELb1ELb1ELb0ELb0EEENS1_21CollectiveEpilogueFwdISB_S9_SC_SE_Li256ELb1ELb1ELb0ELb0EEENS1_36VarlenDynamicPersistentTileSchedulerILi128ELi128ELi256ELi128ELb0ELb1ELb1ELb1ELb1ELb1EEEEEEEEEvNT_6ParamsE,"ax",@progbits
	.align	128
.text._ZN7cutlass13device_kernelIN5flash11enable_sm90INS1_16FlashAttnFwdSm90INS1_25CollectiveMainloopFwdSm90ILi2EN4cute5tupleIJNS5_1CILi1EEES8_S8_EEENS6_IJNS7_ILi128EEESA_SA_EEELi128ENS_10bfloat16_tEfNS_4arch4Sm90ELb1ELb0ELb0ELb1ELb0ELb0ELb0ELb1ELb1ELb1ELb0ELb0EEENS1_21CollectiveEpilogueFwdISB_S9_SC_SE_Li256ELb1ELb1ELb0ELb0EEENS1_36VarlenDynamicPersistentTileSchedulerILi128ELi128ELi256ELi128ELb0ELb1ELb1ELb1ELb1ELb1EEEEEEEEEvNT_6ParamsE:
        .type           _ZN7cutlass13device_kernelIN5flash11enable_sm90INS1_16FlashAttnFwdSm90INS1_25CollectiveMainloopFwdSm90ILi2EN4cute5tupleIJNS5_1CILi1EEES8_S8_EEENS6_IJNS7_ILi128EEESA_SA_EEELi128ENS_10bfloat16_tEfNS_4arch4Sm90ELb1ELb0ELb0ELb1ELb0ELb0ELb0ELb1ELb1ELb1ELb0ELb0EEENS1_21CollectiveEpilogueFwdISB_S9_SC_SE_Li256ELb1ELb1ELb0ELb0EEENS1_36VarlenDynamicPersistentTileSchedulerILi128ELi128ELi256ELi128ELb0ELb1ELb1ELb1ELb1ELb1EEEEEEEEEvNT_6ParamsE,@function
        .size           _ZN7cutlass13device_kernelIN5flash11enable_sm90INS1_16FlashAttnFwdSm90INS1_25CollectiveMainloopFwdSm90ILi2EN4cute5tupleIJNS5_1CILi1EEES8_S8_EEENS6_IJNS7_ILi128EEESA_SA_EEELi128ENS_10bfloat16_tEfNS_4arch4Sm90ELb1ELb0ELb0ELb1ELb0ELb0ELb0ELb1ELb1ELb1ELb0ELb0EEENS1_21CollectiveEpilogueFwdISB_S9_SC_SE_Li256ELb1ELb1ELb0ELb0EEENS1_36VarlenDynamicPersistentTileSchedulerILi128ELi128ELi256ELi128ELb0ELb1ELb1ELb1ELb1ELb1EEEEEEEEEvNT_6ParamsE,(.L_x_3225 - _ZN7cutlass13device_kernelIN5flash11enable_sm90INS1_16FlashAttnFwdSm90INS1_25CollectiveMainloopFwdSm90ILi2EN4cute5tupleIJNS5_1CILi1EEES8_S8_EEENS6_IJNS7_ILi128EEESA_SA_EEELi128ENS_10bfloat16_tEfNS_4arch4Sm90ELb1ELb0ELb0ELb1ELb0ELb0ELb0ELb1ELb1ELb1ELb0ELb0EEENS1_21CollectiveEpilogueFwdISB_S9_SC_SE_Li256ELb1ELb1ELb0ELb0EEENS1_36VarlenDynamicPersistentTileSchedulerILi128ELi128ELi256ELi128ELb0ELb1ELb1ELb1ELb1ELb1EEEEEEEEEvNT_6ParamsE)
        .other          _ZN7cutlass13device_kernelIN5flash11enable_sm90INS1_16FlashAttnFwdSm90INS1_25CollectiveMainloopFwdSm90ILi2EN4cute5tupleIJNS5_1CILi1EEES8_S8_EEENS6_IJNS7_ILi128EEESA_SA_EEELi128ENS_10bfloat16_tEfNS_4arch4Sm90ELb1ELb0ELb0ELb1ELb0ELb0ELb0ELb1ELb1ELb1ELb0ELb0EEENS1_21CollectiveEpilogueFwdISB_S9_SC_SE_Li256ELb1ELb1ELb0ELb0EEENS1_36VarlenDynamicPersistentTileSchedulerILi128ELi128ELi256ELi128ELb0ELb1ELb1ELb1ELb1ELb1EEEEEEEEEvNT_6ParamsE,@"STO_CUDA_ENTRY STV_DEFAULT"
_ZN7cutlass13device_kernelIN5flash11enable_sm90INS1_16FlashAttnFwdSm90INS1_25CollectiveMainloopFwdSm90ILi2EN4cute5tupleIJNS5_1CILi1EEES8_S8_EEENS6_IJNS7_ILi128EEESA_SA_EEELi128ENS_10bfloat16_tEfNS_4arch4Sm90ELb1ELb0ELb0ELb1ELb0ELb0ELb0ELb1ELb1ELb1ELb0ELb0EEENS1_21CollectiveEpilogueFwdISB_S9_SC_SE_Li256ELb1ELb1ELb0ELb0EEENS1_36VarlenDynamicPersistentTileSchedulerILi128ELi128ELi256ELi128ELb0ELb1ELb1ELb1ELb1ELb1EEEEEEEEEvNT_6ParamsE:
        /* <DEDUP_REMOVED lines=17> */
.L_x_2451:
[----:B------:R-:W-:Y:S05]  /*0110*/  BSYNC B0 ;  /* 0x0000000000007941 */ /* 0x000fea0003800000 */
.L_x_2450:
        /* <DEDUP_REMOVED lines=40> */
.L_x_2452:
        /* <DEDUP_REMOVED lines=22> */
.L_x_2453:
        /* <DEDUP_REMOVED lines=18> */
.L_x_2454:
        /* <DEDUP_REMOVED lines=22> */
.L_x_2455:
        /* <DEDUP_REMOVED lines=22> */
.L_x_2456:
        /* <DEDUP_REMOVED lines=8> */
.L_x_2458:
        /* <DEDUP_REMOVED lines=21> */
[----:B------:R-:W-:-:S04]  /*0ab0*/  LEA.HI R3, R0, R197, RZ, 0x7 ;  /* 0x000000c500037211 */ /* 0x000fc800078f38ff */
[----:B------:R-:W-:Y:S02]  /*0ac0*/  LOP3.LUT R2, R3, 0xffffff80, RZ, 0xc0, !PT ;  /* 0xffffff8003027812 */ /* 0x000fe400078ec0ff */
[----:B------:R-:W-:-:S03]  /*0ad0*/  LEA.HI R4, R0, R197, RZ, 0x5 ;  /* 0x000000c500047211 */ /* 0x000fc600078f28ff */
[----:B------:R-:W-:Y:S02]  /*0ae0*/  IMAD.IADD R191, R197, 0x1, -R2 ;  /* 0x00000001c5bf7824 */ /* 0x000fe400078e0a02 */
[----:B------:R-:W-:-:S03]  /*0af0*/  IMAD.SHL.U32 R6, R4, 0x20, RZ ;  /* 0x0000002004067824 */ /* 0x000fc600078e00ff */
[----:B------:R-:W-:Y:S02]  /*0b00*/  SHF.R.S32.HI R8, RZ, 0x1f, R191 ;  /* 0x0000001fff087819 */ /* 0x000fe400000114bf */
[----:B------:R-:W-:Y:S02]  /*0b10*/  LEA.HI R2, R0, R197, RZ, 0x4 ;  /* 0x000000c500027211 */ /* 0x000fe400078f20ff */
[----:B------:R-:W-:Y:S02]  /*0b20*/  LEA.HI R9, R8, R191, RZ, 0x2 ;  /* 0x000000bf08097211 */ /* 0x000fe400078f10ff */
[----:B------:R-:W-:Y:S02]  /*0b30*/  LEA.HI R10, R0, R197, RZ, 0x2 ;  /* 0x000000c5000a7211 */ /* 0x000fe400078f10ff */
[----:B------:R-:W-:Y:S02]  /*0b40*/  LOP3.LUT R7, R6, 0xfffffc00, RZ, 0xc0, !PT ;  /* 0xfffffc0006077812 */ /* 0x000fe400078ec0ff */
[----:B------:R-:W-:-:S02]  /*0b50*/  SHF.R.S32.HI R6, RZ, 0x2, R9 ;  /* 0x00000002ff067819 */ /* 0x000fc40000011409 */
[----:B------:R-:W-:Y:S02]  /*0b60*/  SHF.R.S32.HI R11, RZ, 0x1f, R9 ;  /* 0x0000001fff0b7819 */ /* 0x000fe40000011409 */
[----:B------:R-:W-:Y:S02]  /*0b70*/  SHF.R.S32.HI R5, RZ, 0x4, R2 ;  /* 0x00000004ff057819 */ /* 0x000fe40000011402 */
[----:B------:R-:W-:Y:S02]  /*0b80*/  LOP3.LUT R4, R2, 0x3fffff0, RZ, 0xc0, !PT ;  /* 0x03fffff002047812 */ /* 0x000fe400078ec0ff */
[----:B------:R-:W-:Y:S02]  /*0b90*/  LOP3.LUT R10, R10, 0xfffffffc, RZ, 0xc0, !PT ;  /* 0xfffffffc0a0a7812 */ /* 0x000fe400078ec0ff */
[----:B------:R-:W-:Y:S02]  /*0ba0*/  LEA.HI R0, R0, R197, RZ, 0x3 ;  /* 0x000000c500007211 */ /* 0x000fe400078f18ff */
[----:B------:R-:W-:-:S02]  /*0bb0*/  LEA.HI R11, R11, R6, RZ, 0x3 ;  /* 0x000000060b0b7211 */ /* 0x000fc400078f18ff */
[----:B------:R-:W-:Y:S01]  /*0bc0*/  SHF.R.S32.HI R192, RZ, 0x7, R3 ;  /* 0x00000007ffc07819 */ /* 0x000fe20000011403 */
[C---:B------:R-:W-:Y:S01]  /*0bd0*/  IMAD.IADD R4, R197.reuse, 0x1, -R4 ;  /* 0x00000001c5047824 */ /* 0x040fe200078e0a04 */
[----:B------:R-:W-:Y:S01]  /*0be0*/  LEA.HI R2, R2, R5, RZ, 0x1 ;  /* 0x0000000502027211 */ /* 0x000fe200078f08ff */
[----:B------:R-:W-:Y:S01]  /*0bf0*/  IMAD.IADD R10, R197, 0x1, -R10 ;  /* 0x00000001c50a7824 */ /* 0x000fe200078e0a0a */
[----:B------:R-:W-:Y:S02]  /*0c00*/  LOP3.LUT R186, R0, 0xfffffff8, RZ, 0xc0, !PT ;  /* 0xfffffff800ba7812 */ /* 0x000fe400078ec0ff */
[----:B------:R-:W-:Y:S02]  /*0c10*/  LOP3.LUT R11, R11, 0xfffffff8, RZ, 0xc0, !PT ;  /* 0xfffffff80b0b7812 */ /* 0x000fe400078ec0ff */
[----:B------:R-:W-:Y:S02]  /*0c20*/  LEA.HI R8, R8, R191, RZ, 0x5 ;  /* 0x000000bf08087211 */ /* 0x000fe400078f28ff */
[----:B------:R-:W-:Y:S01]  /*0c30*/  LEA.HI R3, R3, R192, RZ, 0x1 ;  /* 0x000000c003037211 */ /* 0x000fe200078f08ff */
[----:B------:R-:W-:Y:S01]  /*0c40*/  IMAD R7, R4, 0x40, R7 ;  /* 0x0000004004077824 */ /* 0x000fe200078e0207 */
[----:B------:R-:W-:Y:S01]  /*0c50*/  LOP3.LUT R2, R2, 0x1ffffffe, RZ, 0xc0, !PT ;  /* 0x1ffffffe02027812 */ /* 0x000fe200078ec0ff */
[----:B------:R-:W-:Y:S01]  /*0c60*/  IMAD.IADD R186, R197, 0x1, -R186 ;  /* 0x00000001c5ba7824 */ /* 0x000fe200078e0aba */
[----:B------:R-:W-:Y:S01]  /*0c70*/  SHF.R.S32.HI R8, RZ, 0x5, R8 ;  /* 0x00000005ff087819 */ /* 0x000fe20000011408 */
[----:B------:R-:W-:Y:S01]  /*0c80*/  IMAD.IADD R11, R6, 0x1, -R11 ;  /* 0x00000001060b7824 */ /* 0x000fe200078e0a0b */
[----:B------:R-:W-:-:S02]  /*0c90*/  LEA.HI R4, R10, R10, RZ, 0x1 ;  /* 0x0000000a0a047211 */ /* 0x000fc400078f08ff */
[----:B------:R-:W-:Y:S01]  /*0ca0*/  LOP3.LUT R3, R3, 0x3fffffe, RZ, 0xc0, !PT ;  /* 0x03fffffe03037812 */ /* 0x000fe200078ec0ff */
[----:B------:R-:W-:Y:S01]  /*0cb0*/  IMAD.IADD R2, R5, 0x1, -R2 ;  /* 0x0000000105027824 */ /* 0x000fe200078e0a02 */
[----:B------:R-:W-:Y:S01]  /*0cc0*/  LOP3.LUT R5, R4, 0x1ffffffe, RZ, 0xc0, !PT ;  /* 0x1ffffffe04057812 */ /* 0x000fe200078ec0ff */
[----:B------:R-:W-:Y:S02]  /*0cd0*/  IMAD.SHL.U32 R19, R186, 0x8, RZ ;  /* 0x00000008ba137824 */ /* 0x000fe400078e00ff */
[----:B------:R-:W-:Y:S02]  /*0ce0*/  IMAD R8, R8, 0x10, R11 ;  /* 0x0000001008087824 */ /* 0x000fe400078e020b */
[----:B------:R-:W-:Y:S01]  /*0cf0*/  IMAD.IADD R3, R192, 0x1, -R3 ;  /* 0x00000001c0037824 */ /* 0x000fe200078e0a03 */
[----:B------:R-:W-:Y:S01]  /*0d00*/  LOP3.LUT R22, R9, 0x7ffffffc, RZ, 0xc0, !PT ;  /* 0x7ffffffc09167812 */ /* 0x000fe200078ec0ff */
[----:B------:R-:W-:Y:S02]  /*0d10*/  VIADD R185, R19, 0x40 ;  /* 0x0000004013b97836 */ /* 0x000fe40000000000 */
[----:B------:R-:W-:-:S02]  /*0d20*/  IMAD.IADD R10, R10, 0x1, -R5 ;  /* 0x000000010a0a7824 */ /* 0x000fc400078e0a05 */
[----:B------:R-:W-:Y:S01]  /*0d30*/  IMAD R193, R3, 0x40, R8 ;  /* 0x0000004003c17824 */ /* 0x000fe200078e0208 */
[----:B------:R-:W-:Y:S01]  /*0d40*/  SHF.R.S32.HI R189, RZ, 0x3, R0 ;  /* 0x00000003ffbd7819 */ /* 0x000fe20000011400 */
[----:B------:R-:W-:Y:S01]  /*0d50*/  IMAD R194, R2, 0x8, R7 ;  /* 0x0000000802c27824 */ /* 0x000fe200078e0207 */
[----:B------:R-:W-:Y:S01]  /*0d60*/  SHF.R.S32.HI R196, RZ, 0x1f, R19 ;  /* 0x0000001fffc47819 */ /* 0x000fe20000011413 */
[----:B------:R-:W-:Y:S01]  /*0d70*/  IMAD.MOV.U32 R190, RZ, RZ, RZ ;  /* 0x000000ffffbe7224 */ /* 0x000fe200078e00ff */
[----:B------:R-:W-:Y:S01]  /*0d80*/  SHF.R.S32.HI R195, RZ, 0x1f, R185 ;  /* 0x0000001fffc37819 */ /* 0x000fe200000114b9 */
[----:B------:R-:W-:Y:S02]  /*0d90*/  IMAD.IADD R22, R191, 0x1, -R22 ;  /* 0x00000001bf167824 */ /* 0x000fe400078e0a16 */
[----:B------:R-:W-:Y:S01]  /*0da0*/  IMAD R23, R10, 0x8, R193 ;  /* 0x000000080a177824 */ /* 0x000fe200078e02c1 */
[----:B------:R-:W-:Y:S01]  /*0db0*/  UMOV UR36, URZ ;  /* 0x0000003f00247c82 */ /* 0x000fe20008000000 */
[----:B------:R-:W-:Y:S01]  /*0dc0*/  UMOV UR37, URZ ;  /* 0x0000003f00257c82 */ /* 0x000fe20008000000 */
[----:B--2---:R-:W-:-:S07]  /*0dd0*/  LOP3.LUT R18, R12, 0x1, RZ, 0xfc, !PT ;  /* 0x000000010c127812 */ /* 0x004fce00078efcff */
.L_x_2512:
[----:B0---4-:R-:W0:Y:S01]  /*0de0*/  LDC.64 R2, c[0x0][0xc88] ;  /* 0x00032200ff027b82 */ /* 0x011e220000000a00 */
[----:B------:R-:W-:Y:S01]  /*0df0*/  ULDC.64 UR4, c[0x0][0xa28] ;  /* 0x00028a0000047ab9 */ /* 0x000fe20000000a00 */
[----:B------:R-:W-:Y:S01]  /*0e00*/  ULDC.64 UR6, c[0x0][0xa18] ;  /* 0x0002860000067ab9 */ /* 0x000fe20000000a00 */
[----:B------:R-:W-:Y:S01]  /*0e10*/  IMAD.MOV.U32 R7, RZ, RZ, RZ ;  /* 0x000000ffff077224 */ /* 0x000fe200078e00ff */
[----:B------:R-:W-:Y:S01]  /*0e20*/  ULDC.64 UR8, c[0x0][0xa20] ;  /* 0x0002880000087ab9 */ /* 0x000fe20000000a00 */
[----:B0-----:R-:W-:-:S05]  /*0e30*/  IMAD.WIDE R2, R47, 0x4, R2 ;  /* 0x000000042f027825 */ /* 0x001fca00078e0202 */
[----:B--2---:R-:W2:Y:S01]  /*0e40*/  LDG.E R184, desc[UR40][R2.64] ;  /* 0x0000002802b87981 */ /* 0x004ea2000c1e1900 */
[----:B------:R-:W-:Y:S02]  /*0e50*/  ISETP.NE.U32.AND P0, PT, RZ, UR4, PT ;  /* 0x00000004ff007c0c */ /* 0x000fe4000bf05070 */
[----:B------:R-:W-:Y:S02]  /*0e60*/  ISETP.NE.U32.AND P1, PT, RZ, UR6, PT ;  /* 0x00000006ff007c0c */ /* 0x000fe4000bf25070 */
[----:B------:R-:W-:Y:S02]  /*0e70*/  ISETP.NE.AND.EX P0, PT, RZ, UR5, PT, P0 ;  /* 0x00000005ff007c0c */ /* 0x000fe4000bf05300 */
[----:B------:R-:W-:Y:S02]  /*0e80*/  ISETP.NE.AND.EX P1, PT, RZ, UR7, PT, P1 ;  /* 0x00000007ff007c0c */ /* 0x000fe4000bf25310 */
[----:B--2---:R-:W-:-:S09]  /*0e90*/  SHF.R.S32.HI R188, RZ, 0x1f, R184 ;  /* 0x0000001fffbc7819 */ /* 0x004fd200000114b8 */
[----:B---3--:R-:W-:Y:S01]  /*0ea0*/  @P0 LEA R4, P2, R184, UR4, 0x2 ;  /* 0x00000004b8040c11 */ /* 0x008fe2000f8410ff */
[----:B------:R-:W-:-:S03]  /*0eb0*/  ULDC UR4, c[0x0][0x288] ;  /* 0x0000a20000047ab9 */ /* 0x000fc60000000800 */
[C-C-:B------:R-:W-:Y:S02]  /*0ec0*/  @P0 LEA.HI.X R5, R184.reuse, UR5, R188.reuse, 0x2, P2 ;  /* 0x00000005b8050c11 */ /* 0x140fe400090f14bc */
[C---:B------:R-:W-:Y:S01]  /*0ed0*/  @P1 LEA R2, P2, R184.reuse, UR6, 0x2 ;  /* 0x00000006b8021c11 */ /* 0x040fe2000f8410ff */
[----:B------:R-:W-:Y:S01]  /*0ee0*/  IMAD.U32 R17, RZ, RZ, UR4 ;  /* 0x00000004ff117e24 */ /* 0x000fe2000f8e00ff */
[----:B------:R-:W-:Y:S01]  /*0ef0*/  ULDC.64 UR4, c[0x0][0x418] ;  /* 0x0001060000047ab9 */ /* 0x000fe20000000a00 */
[----:B------:R0:W5:Y:S01]  /*0f00*/  @P0 LDG.E R7, desc[UR40][R4.64] ;  /* 0x0000002804070981 */ /* 0x000162000c1e1900 */
[----:B------:R-:W-:-:S05]  /*0f10*/  @P1 LEA.HI.X R3, R184, UR7, R188, 0x2, P2 ;  /* 0x00000007b8031c11 */ /* 0x000fca00090f14bc */
[----:B------:R0:W5:Y:S01]  /*0f20*/  @P1 LDG.E R17, desc[UR40][R2.64] ;  /* 0x0000002802111981 */ /* 0x000162000c1e1900 */
[----:B------:R-:W-:Y:S01]  /*0f30*/  UISETP.NE.U32.AND UP0, UPT, UR4, URZ, UPT ;  /* 0x0000003f0400728c */ /* 0x000fe2000bf05070 */
[----:B------:R-:W-:Y:S02]  /*0f40*/  ISETP.NE.U32.AND P2, PT, RZ, UR8, PT ;  /* 0x00000008ff007c0c */ /* 0x000fe4000bf45070 */
[----:B------:R-:W-:Y:S01]  /*0f50*/  ULDC UR4, c[0x0][0x424] ;  /* 0x0001090000047ab9 */ /* 0x000fe20000000800 */
[----:B------:R-:W-:Y:S01]  /*0f60*/  UISETP.NE.AND.EX UP0, UPT, UR5, URZ, UPT, UP0 ;  /* 0x0000003f0500728c */ /* 0x000fe2000bf05300 */
[----:B------:R-:W-:Y:S02]  /*0f70*/  ISETP.NE.AND.EX P2, PT, RZ, UR9, PT, P2 ;  /* 0x00000009ff007c0c */ /* 0x000fe4000bf45320 */
[----:B------:R-:W-:Y:S01]  /*0f80*/  ULDC UR5, c[0x0][0x2f0] ;  /* 0x0000bc0000057ab9 */ /* 0x000fe20000000800 */
[----:B------:R-:W-:-:S04]  /*0f90*/  USEL UR4, UR4, 0x1, UP0 ;  /* 0x0000000104047887 */ /* 0x000fc80008000000 */
[----:B------:R-:W-:Y:S01]  /*0fa0*/  UIMAD UR4, UR4, UR5, URZ ;  /* 0x00000005040472a4 */ /* 0x000fe2000f8e023f */
[----:B0-----:R-:W-:Y:S11]  /*0fb0*/  @P1 BRA `(.L_x_2459) ;  /* 0x0000000000241947 */ /* 0x001ff60003800000 */
        /* <DEDUP_REMOVED lines=9> */
.L_x_2459:
[----:B------:R-:W-:Y:S02]  /*1050*/  IMAD.U32 R16, RZ, RZ, UR4 ;  /* 0x00000004ff107e24 */ /* 0x000fe4000f8e00ff */
[----:B------:R-:W-:Y:S01]  /*1060*/  IMAD.MOV.U32 R187, RZ, RZ, R46 ;  /* 0x000000ffffbb7224 */ /* 0x000fe200078e002e */
[----:B------:R-:W-:Y:S06]  /*1070*/  @!P2 BRA `(.L_x_2460) ;  /* 0x000000000010a947 */ /* 0x000fec0003800000 */
[----:B------:R-:W-:-:S04]  /*1080*/  LEA R2, P0, R184, UR8, 0x2 ;  /* 0x00000008b8027c11 */ /* 0x000fc8000f8010ff */
[----:B------:R-:W-:-:S05]  /*1090*/  LEA.HI.X R3, R184, UR9, R188, 0x2, P0 ;  /* 0x00000009b8037c11 */ /* 0x000fca00080f14bc */
[----:B------:R0:W5:Y:S01]  /*10a0*/  LDG.E R16, desc[UR40][R2.64] ;  /* 0x0000002802107981 */ /* 0x000162000c1e1900 */
[----:B------:R-:W-:Y:S05]  /*10b0*/  BRA `(.L_x_2461) ;  /* 0x0000000000247947 */ /* 0x000fea0003800000 */
.L_x_2460:
[----:B------:R-:W-:Y:S02]  /*10c0*/  ULDC.64 UR4, c[0x0][0xa08] ;  /* 0x0002820000047ab9 */ /* 0x000fe40000000a00 */
[----:B------:R-:W-:-:S04]  /*10d0*/  ISETP.NE.U32.AND P0, PT, RZ, UR4, PT ;  /* 0x00000004ff007c0c */ /* 0x000fc8000bf05070 */
[----:B------:R-:W-:-:S13]  /*10e0*/  ISETP.NE.AND.EX P0, PT, RZ, UR5, PT, P0 ;  /* 0x00000005ff007c0c */ /* 0x000fda000bf05300 */
[----:B------:R-:W-:Y:S05]  /*10f0*/  @!P0 BRA `(.L_x_2461) ;  /* 0x0000000000148947 */ /* 0x000fea0003800000 */
[----:B------:R-:W0:Y:S02]  /*1100*/  LDC.64 R2, c[0x0][0xa08] ;  /* 0x00028200ff027b82 */ /* 0x000e240000000a00 */
[----:B0-----:R-:W-:-:S05]  /*1110*/  IMAD.WIDE R2, R184, 0x4, R2 ;  /* 0x00000004b8027825 */ /* 0x001fca00078e0202 */
[----:B------:R-:W2:Y:S04]  /*1120*/  LDG.E R16, desc[UR40][R2.64] ;  /* 0x0000002802107981 */ /* 0x000ea8000c1e1900 */
[----:B------:R-:W2:Y:S02]  /*1130*/  LDG.E R5, desc[UR40][R2.64+0x4] ;  /* 0x0000042802057981 */ /* 0x000ea4000c1e1900 */
[----:B--2---:R-:W-:-:S07]  /*1140*/  IMAD.IADD R16, R5, 0x1, -R16 ;  /* 0x0000000105107824 */ /* 0x004fce00078e0a10 */
.L_x_2461:
[----:B------:R-:W1:Y:S01]  /*1150*/  LDC R0, c[0x0][0x448] ;  /* 0x00011200ff007b82 */ /* 0x000e620000000800 */
[----:B0-----:R-:W-:Y:S01]  /*1160*/  IMAD.SHL.U32 R2, R45, 0x80, RZ ;  /* 0x000000802d027824 */ /* 0x001fe200078e00ff */
[----:B------:R-:W-:Y:S01]  /*1170*/  CS2R R20, SRZ ;  /* 0x0000000000147805 */ /* 0x000fe2000001ff00 */
[----:B-----5:R-:W-:Y:S01]  /*1180*/  IMAD.IADD R16, R16, 0x1, -R7 ;  /* 0x0000000110107824 */ /* 0x020fe200078e0a07 */
[----:B------:R-:W-:Y:S02]  /*1190*/  CS2R R150, SRZ ;  /* 0x0000000000967805 */ /* 0x000fe4000001ff00 */
[----:B------:R-:W-:Y:S02]  /*11a0*/  CS2R R148, SRZ ;  /* 0x0000000000947805 */ /* 0x000fe4000001ff00 */
[----:B------:R-:W-:Y:S02]  /*11b0*/  CS2R R146, SRZ ;  /* 0x0000000000927805 */ /* 0x000fe4000001ff00 */
[----:B------:R-:W-:-:S02]  /*11c0*/  CS2R R144, SRZ ;  /* 0x0000000000907805 */ /* 0x000fc4000001ff00 */
[----:B------:R-:W-:Y:S02]  /*11d0*/  IADD3 R5, R16, 0x80, -R17 ;  /* 0x0000008010057810 */ /* 0x000fe40007ffe811 */
        /* <DEDUP_REMOVED lines=15> */
[----:B-1----:R-:W-:Y:S01]  /*12d0*/  ISETP.NE.AND P0, PT, R0, 0x1, PT ;  /* 0x000000010000780c */ /* 0x002fe20003f05270 */
[----:B------:R-:W-:Y:S01]  /*12e0*/  VIADD R0, R2, 0x7f ;  /* 0x0000007f02007836 */ /* 0x000fe20000000000 */
        /* <DEDUP_REMOVED lines=10> */
[----:B------:R-:W-:Y:S01]  /*1390*/  IMAD.MOV.U32 R94, RZ, RZ, RZ ;  /* 0x000000ffff5e7224 */ /* 0x000fe200078e00ff */
[----:B------:R-:W0:Y:S01]  /*13a0*/  @P0 LDC R3, c[0x0][0x44c] ;  /* 0x00011300ff030b82 */ /* 0x000e220000000800 */
[----:B------:R-:W-:Y:S01]  /*13b0*/  CS2R R90, SRZ ;  /* 0x00000000005a7805 */ /* 0x000fe2000001ff00 */
[----:B------:R-:W-:Y:S02]  /*13c0*/  IMAD.MOV.U32 R89, RZ, RZ, RZ ;  /* 0x000000ffff597224 */ /* 0x000fe400078e00ff */
[----:B------:R-:W-:-:S04]  /*13d0*/  IMAD.MOV.U32 R8, RZ, RZ, RZ ;  /* 0x000000ffff087224 */ /* 0x000fc800078e00ff */
[----:B------:R-:W1:Y:S01]  /*13e0*/  @P0 LDC R4, c[0x0][0x450] ;  /* 0x00011400ff040b82 */ /* 0x000e620000000800 */
[----:B0-----:R-:W-:-:S05]  /*13f0*/  @P0 IMAD.HI.U32 R3, R0, R3, RZ ;  /* 0x0000000300030227 */ /* 0x001fca00078e00ff */
[----:B-1----:R-:W-:Y:S01]  /*1400*/  @P0 SHF.R.U32.HI R0, RZ, R4, R3 ;  /* 0x00000004ff000219 */ /* 0x002fe20000011603 */
[----:B------:R-:W-:Y:S01]  /*1410*/  VIADD R3, R16, 0x7f ;  /* 0x0000007f10037836 */ /* 0x000fe20000000000 */
[----:B------:R-:W-:-:S03]  /*1420*/  PLOP3.LUT P0, PT, PT, PT, PT, 0x80, 0x0 ;  /* 0x000000000000781c */ /* 0x000fc60003f0f070 */
[----:B------:R-:W-:Y:S01]  /*1430*/  IMAD.IADD R5, R5, 0x1, R0 ;  /* 0x0000000105057824 */ /* 0x000fe200078e0200 */
[----:B------:R-:W-:-:S04]  /*1440*/  SHF.R.S32.HI R0, RZ, 0x1f, R3 ;  /* 0x0000001fff007819 */ /* 0x000fc80000011403 */
[----:B------:R-:W-:Y:S02]  /*1450*/  SHF.R.S32.HI R4, RZ, 0x1f, R5 ;  /* 0x0000001fff047819 */ /* 0x000fe40000011405 */
[----:B------:R-:W-:Y:S01]  /*1460*/  LEA.HI R0, R0, R3, RZ, 0x7 ;  /* 0x0000000300007211 */ /* 0x000fe200078f38ff */
[----:B------:R-:W-:Y:S01]  /*1470*/  IMAD.MOV.U32 R3, RZ, RZ, RZ ;  /* 0x000000ffff037224 */ /* 0x000fe200078e00ff */
[----:B------:R-:W-:Y:S02]  /*1480*/  LEA.HI R4, R4, R5, RZ, 0x7 ;  /* 0x0000000504047211 */ /* 0x000fe400078f38ff */
[----:B------:R-:W-:Y:S02]  /*1490*/  SHF.R.S32.HI R0, RZ, 0x7, R0 ;  /* 0x00000007ff007819 */ /* 0x000fe40000011400 */
[----:B------:R-:W-:-:S04]  /*14a0*/  SHF.R.S32.HI R5, RZ, 0x7, R4 ;  /* 0x00000007ff057819 */ /* 0x000fc80000011404 */
[----:B------:R-:W-:-:S04]  /*14b0*/  VIMNMX R88, R0, R5, PT ;  /* 0x0000000500587248 */ /* 0x000fc80003fe0100 */
[----:B------:R-:W-:-:S13]  /*14c0*/  ISETP.GE.AND P1, PT, R88, 0x1, PT ;  /* 0x000000015800780c */ /* 0x000fda0003f26270 */
[----:B------:R-:W-:Y:S05]  /*14d0*/  @!P1 BRA `(.L_x_2462) ;  /* 0x0000007800489947 */ /* 0x000fea0003800000 */
        /* <DEDUP_REMOVED lines=31> */
.L_x_2463:
[----:B------:R-:W-:Y:S02]  /*16d0*/  LEA.HI R0, R190, R190, RZ, 0x1 ;  /* 0x000000bebe007211 */ /* 0x000fe400078f08ff */
[----:B------:R-:W-:Y:S02]  /*16e0*/  ISETP.NE.AND P0, PT, R18, 0x3, PT ;  /* 0x000000031200780c */ /* 0x000fe40003f05270 */
[----:B------:R-:W-:-:S05]  /*16f0*/  LOP3.LUT R3, R0, 0xfffffffe, RZ, 0xc0, !PT ;  /* 0xfffffffe00037812 */ /* 0x000fca00078ec0ff */
[----:B------:R-:W-:-:S05]  /*1700*/  IMAD.IADD R0, R190, 0x1, -R3 ;  /* 0x00000001be007824 */ /* 0x000fca00078e0a03 */
[----:B------:R-:W-:-:S04]  /*1710*/  SHF.L.U32 R0, R0, 0x1f, RZ ;  /* 0x0000001f00007819 */ /* 0x000fc800000006ff */
[----:B------:R-:W0:Y:S02]  /*1720*/  SYNCS.PHASECHK.TRANS64.TRYWAIT P1, [UR38+0x28800], R0 ;  /* 0x02880000ff0075a7 */ /* 0x000e240008020166 */
[----:B0-----:R-:W-:Y:S05]  /*1730*/  @!P1 BRA `(.L_x_2464) ;  /* 0x000000f800109947 */ /* 0x001fea0003800000 */
.L_x_2634:
[----:B------:R-:W-:Y:S05]  /*1740*/  @!P0 BRA `(.L_x_2465) ;  /* 0x0000000000048947 */ /* 0x000fea0003800000 */
[----:B------:R-:W-:Y:S01]  /*1750*/  BPT.TRAP 0x1 ;  /* 0x000000040000795c */ /* 0x000fe20000300000 */
.L_x_2465:
[----:B0-----:R-:W-:Y:S02]  /*1760*/  IMAD.U32 R3, RZ, RZ, UR37 ;  /* 0x00000025ff037e24 */ /* 0x001fe4000f8e00ff */
[----:B------:R-:W-:-:S03]  /*1770*/  IMAD.U32 R0, RZ, RZ, UR36 ;  /* 0x00000024ff007e24 */ /* 0x000fc6000f8e00ff */
[----:B------:R-:W-:Y:S02]  /*1780*/  LEA R3, R3, UR38, 0x3 ;  /* 0x0000002603037c11 */ /* 0x000fe4000f8e18ff */
[----:B------:R-:W-:-:S04]  /*1790*/  SHF.L.U32 R0, R0, 0x1f, RZ ;  /* 0x0000001f00007819 */ /* 0x000fc800000006ff */
[----:B------:R0:W1:Y:S01]  /*17a0*/  SYNCS.PHASECHK.TRANS64.TRYWAIT P2, [R3+URZ+0x28830], R0 ;  /* 0x02883000030075a7 */ /* 0x000062000804017f */
[----:B------:R-:W-:Y:S05]  /*17b0*/  @!P0 BRA `(.L_x_2466) ;  /* 0x0000000000048947 */ /* 0x000fea0003800000 */
[----:B------:R-:W-:Y:S01]  /*17c0*/  BPT.TRAP 0x1 ;  /* 0x000000040000795c */ /* 0x000fe20000300000 */
.L_x_2466:
[----:B------:R-:W2:Y:S02]  /*17d0*/  S2R R4, SR_TID.X ;  /* 0x0000000000047919 */ /* 0x000ea40000002100 */
[----:B--2---:R-:W-:Y:S01]  /*17e0*/  LOP3.LUT P1, RZ, R4, 0x7f, RZ, 0xc0, !PT ;  /* 0x0000007f04ff7812 */ /* 0x004fe2000782c0ff */
[----:B-1----:R-:W-:-:S12]  /*17f0*/  @P2 BRA `(.L_x_2467) ;  /* 0x0000000000082947 */ /* 0x002fd80003800000 */
[----:B------:R-:W1:Y:S02]  /*1800*/  SYNCS.PHASECHK.TRANS64.TRYWAIT P2, [R3+URZ+0x28830], R0 ;  /* 0x02883000030075a7 */ /* 0x000e64000804017f */
[----:B-1----:R-:W-:Y:S05]  /*1810*/  @!P2 BRA `(.L_x_2468) ;  /* 0x000000f400f0a947 */ /* 0x002fea0003800000 */
.L_x_2467:
[----:B------:R-:W-:Y:S05]  /*1820*/  WARPSYNC.ALL ;  /* 0x0000000000007948 */ /* 0x000fea0003800000 */
[----:B------:R-:W-:Y:S01]  /*1830*/  UIADD3 UR4, UR38, 0x18400, URZ ;  /* 0x0001840026047890 */ /* 0x000fe2000fffe03f */
[----:B------:R-:W-:Y:S01]  /*1840*/  WARPGROUP.ARRIVE ;  /* 0x00000000000079c5 */ /* 0x000fe20000000000 */
[----:B------:R-:W-:Y:S01]  /*1850*/  ULOP3.LUT UR32, UR43, 0x10000, URZ, 0xfc, !UPT ;  /* 0x000100002b207892 */ /* 0x000fe2000f8efc3f */
[----:B01----:R-:W0:Y:S01]  /*1860*/  LDC R0, c[0x0][0x448] ;  /* 0x00011200ff007b82 */ /* 0x003e220000000800 */
[----:B------:R-:W-:Y:S01]  /*1870*/  USHF.R.U32.HI UR4, URZ, 0x4, UR4 ;  /* 0x000000043f047899 */ /* 0x000fe20008011604 */
[----:B------:R-:W-:Y:S01]  /*1880*/  @!P1 VIADD R3, R3, 0x28840 ;  /* 0x0002884003039836 */ /* 0x000fe20000000000 */
[----:B------:R-:W-:Y:S01]  /*1890*/  UMOV UR33, 0x40000040 ;  /* 0x4000004000217882 */ /* 0x000fe20000000000 */
[----:B------:R-:W-:Y:S01]  /*18a0*/  UMOV UR35, 0x40000040 ;  /* 0x4000004000237882 */ /* 0x000fe20000000000 */
[----:B------:R-:W-:Y:S01]  /*18b0*/  ULOP3.LUT UR4, UR4, 0x3fff, URZ, 0xc0, !UPT ;  /* 0x00003fff04047892 */ /* 0x000fe2000f8ec03f */
[----:B------:R-:W-:Y:S01]  /*18c0*/  CS2R R150, SRZ ;  /* 0x0000000000967805 */ /* 0x000fe2000001ff00 */
        /* <DEDUP_REMOVED lines=18> */
[----:B0-----:R-:W-:Y:S01]  /*19f0*/  ISETP.NE.AND P2, PT, R0, 0x1, PT ;  /* 0x000000010000780c */ /* 0x001fe20003f45270 */
[----:B------:R-:W-:Y:S01]  /*1a00*/  UIADD3 UR14, UR34, 0x6, URZ ;  /* 0x00000006220e7890 */ /* 0x000fe2000fffe03f */
[----:B------:R-:W-:Y:S01]  /*1a10*/  IMAD.IADD R0, R23, 0x1, R2 ;  /* 0x0000000117007824 */ /* 0x000fe200078e0202 */
        /* <DEDUP_REMOVED lines=11> */
[----:B------:R-:W0:Y:S01]  /*1ad0*/  @P2 LDC R5, c[0x0][0x44c] ;  /* 0x00011300ff052b82 */ /* 0x000e220000000800 */
        /* <DEDUP_REMOVED lines=9> */
[----:B------:R-:W1:Y:S01]  /*1b70*/  @P2 LDC R7, c[0x0][0x450] ;  /* 0x00011400ff072b82 */ /* 0x000e620000000800 */
[----:B------:R-:W-:Y:S01]  /*1b80*/  UIADD3 UR30, UR34, 0x406, URZ ;  /* 0x00000406221e7890 */ /* 0x000fe2000fffe03f */
[----:B------:R-:W-:Y:S01]  /*1b90*/  CS2R R128, SRZ ;  /* 0x0000000000807805 */ /* 0x000fe2000001ff00 */
[----:B------:R-:W-:Y:S01]  /*1ba0*/  UMOV UR29, 0x40000040 ;  /* 0x40000040001d7882 */ /* 0x000fe20000000000 */
[----:B------:R-:W-:Y:S01]  /*1bb0*/  UMOV UR31, 0x40000040 ;  /* 0x40000040001f7882 */ /* 0x000fe20000000000 */
[----:B------:R-:W-:-:S02]  /*1bc0*/  CS2R R126, SRZ ;  /* 0x00000000007e7805 */ /* 0x000fc4000001ff00 */
[----:B------:R-:W-:Y:S01]  /*1bd0*/  CS2R R124, SRZ ;  /* 0x00000000007c7805 */ /* 0x000fe2000001ff00 */
[----:B0-----:R-:W-:-:S04]  /*1be0*/  @P2 IMAD.HI.U32 R4, R0, R5, RZ ;  /* 0x0000000500042227 */ /* 0x001fc800078e00ff */
[----:B------:R-:W-:-:S04]  /*1bf0*/  IMAD.MOV.U32 R5, RZ, RZ, -0x80 ;  /* 0xffffff80ff057424 */ /* 0x000fc800078e00ff */
[----:B------:R-:W-:Y:S01]  /*1c00*/  IMAD R5, R88, R5, 0x80 ;  /* 0x0000008058057424 */ /* 0x000fe200078e0205 */
[----:B-1----:R-:W-:-:S03]  /*1c10*/  @P2 SHF.R.U32.HI R0, RZ, R7, R4 ;  /* 0x00000007ff002219 */ /* 0x002fc60000011604 */
[----:B------:R-:W-:Y:S02]  /*1c20*/  VIADD R7, R5, 0x1 ;  /* 0x0000000105077836 */ /* 0x000fe40000000000 */
[----:B------:R-:W-:Y:S01]  /*1c30*/  IMAD.IADD R5, R16, 0x1, R5 ;  /* 0x0000000110057824 */ /* 0x000fe200078e0205 */
[----:B------:R-:W0:Y:S01]  /*1c40*/  SHFL.IDX PT, R6, R0, 0x1, 0x1c1f ;  /* 0x003c1f0000067f89 */ /* 0x000e2200000e0000 */
[C---:B------:R-:W-:Y:S02]  /*1c50*/  IMAD R7, R22.reuse, -0x2, R7 ;  /* 0xfffffffe16077824 */ /* 0x040fe400078e0207 */
[----:B------:R-:W-:-:S03]  /*1c60*/  IMAD R4, R22, -0x2, R5 ;  /* 0xfffffffe16047824 */ /* 0x000fc600078e0205 */
[----:B------:R-:W-:-:S04]  /*1c70*/  IADD3 R7, -R17, R7, R16 ;  /* 0x0000000711077210 */ /* 0x000fc80007ffe110 */
[----:B0-----:R-:W-:-:S04]  /*1c80*/  VIADDMNMX R6, R6, R7, R4, PT ;  /* 0x0000000706067246 */ /* 0x001fc80003800104 */
[C---:B------:R-:W-:Y:S02]  /*1c90*/  ISETP.GT.AND P3, PT, R6.reuse, RZ, PT ;  /* 0x000000ff0600720c */ /* 0x040fe40003f64270 */
[C---:B------:R-:W-:Y:S02]  /*1ca0*/  ISETP.GT.AND P4, PT, R6.reuse, 0x1, PT ;  /* 0x000000010600780c */ /* 0x040fe40003f84270 */
[----:B------:R-:W-:Y:S01]  /*1cb0*/  ISETP.GT.AND P5, PT, R6, 0x8, PT ;  /* 0x000000080600780c */ /* 0x000fe20003fa4270 */
[----:B------:R-:W-:Y:S02]  /*1cc0*/  WARPGROUP.DEPBAR.LE gsb0, 0x0 ;  /* 0x00008000000079c5 */ /* 0x000fe40000010000 */
[----:B------:R-:W-:-:S06]  /*1cd0*/  WARPGROUP.ARRIVE ;  /* 0x00000000000079c5 */ /* 0x000fcc0000000000 */
[----:B------:R-:W-:Y:S01]  /*1ce0*/  HGMMA.64x128x16.F32.BF16 R24, gdesc[UR4], R24, gsb0 ;  /* 0x01e00000041879f0 */ /* 0x000fe20008001818 */
[----:B------:R-:W-:Y:S02]  /*1cf0*/  ULDC UR6, c[0x0][0x988] ;  /* 0x0002620000067ab9 */ /* 0x000fe40000000800 */
        /* <DEDUP_REMOVED lines=25> */
[C---:B------:R-:W-:Y:S02]  /*1e90*/  ISETP.GT.AND P4, PT, R6.reuse, 0x10, PT ;  /* 0x000000100600780c */ /* 0x040fe40003f84270 */
[----:B------:R-:W-:Y:S02]  /*1ea0*/  FSEL R31, R31, -INF , P3 ;  /* 0xff8000001f1f7808 */ /* 0x000fe40001800000 */
[----:B------:R-:W-:Y:S02]  /*1eb0*/  FMNMX.FTZ R8, R11, R8, !PT ;  /* 0x000000080b087209 */ /* 0x000fe40007810000 */
        /* <DEDUP_REMOVED lines=79> */
[----:B------:R-:W-:Y:S01]  /*23b0*/  FSEL R123, R86, -INF , P4 ;  /* 0xff800000567b7808 */ /* 0x000fe20002000000 */
[----:B------:R1:W2:Y:S01]  /*23c0*/  SHFL.IDX PT, R6, R0, RZ, 0x1c1f ;  /* 0x001c1fff00067589 */ /* 0x0002a200000e0000 */
[----:B------:R-:W-:-:S02]  /*23d0*/  FMNMX.FTZ R8, R83, R8, !PT ;  /* 0x0000000853087209 */ /* 0x000fc40007810000 */
[----:B------:R-:W-:Y:S02]  /*23e0*/  FSEL R87, R87, -INF , P3 ;  /* 0xff80000057577808 */ /* 0x000fe40001800000 */
[----:B------:R-:W-:Y:S01]  /*23f0*/  FMNMX.FTZ R8, R123, R8, !PT ;  /* 0x000000087b087209 */ /* 0x000fe20007810000 */
[----:B-1----:R-:W-:-:S03]  /*2400*/  IMAD.U32 R0, RZ, RZ, UR6 ;  /* 0x00000006ff007e24 */ /* 0x002fc6000f8e00ff */
[----:B------:R-:W-:-:S05]  /*2410*/  FMNMX.FTZ R8, R87, R8, !PT ;  /* 0x0000000857087209 */ /* 0x000fca0007810000 */
[----:B------:R-:W1:Y:S01]  /*2420*/  SHFL.BFLY PT, R5, R8, 0x2, 0x1f ;  /* 0x0c401f0008057f89 */ /* 0x000e6200000e0000 */
[----:B--2---:R-:W-:-:S04]  /*2430*/  VIADDMNMX R7, R6, R7, R4, PT ;  /* 0x0000000706077246 */ /* 0x004fc80003800104 */
[C---:B------:R-:W-:Y:S02]  /*2440*/  ISETP.GT.AND P4, PT, R7.reuse, 0x1, PT ;  /* 0x000000010700780c */ /* 0x040fe40003f84270 */
[----:B------:R-:W-:Y:S02]  /*2450*/  ISETP.GT.AND P5, PT, R7, 0x8, PT ;  /* 0x000000080700780c */ /* 0x000fe40003fa4270 */
[----:B------:R-:W-:Y:S02]  /*2460*/  FSEL R25, R25, -INF , P4 ;  /* 0xff80000019197808 */ /* 0x000fe40002000000 */
[----:B------:R-:W-:Y:S02]  /*2470*/  ISETP.GT.AND P4, PT, R7, 0x10, PT ;  /* 0x000000100700780c */ /* 0x000fe40003f84270 */
[----:B-1----:R-:W-:Y:S02]  /*2480*/  FMNMX.FTZ R10, R8, R5, !PT ;  /* 0x00000005080a7209 */ /* 0x002fe40007810000 */
[----:B------:R-:W-:-:S02]  /*2490*/  FSEL R13, R32, -INF , P4 ;  /* 0xff800000200d7808 */ /* 0x000fc40002000000 */
[----:B------:R-:W-:Y:S01]  /*24a0*/  ISETP.GT.AND P4, PT, R7, 0x18, PT ;  /* 0x000000180700780c */ /* 0x000fe20003f84270 */
[----:B------:R-:W1:Y:S02]  /*24b0*/  SHFL.BFLY PT, R5, R10, 0x1, 0x1f ;  /* 0x0c201f000a057f89 */ /* 0x000e6400000e0000 */
        /* <DEDUP_REMOVED lines=10> */
[----:B------:R-:W-:Y:S01]  /*2560*/  FSEL R11, R28, -INF , P5 ;  /* 0xff8000001c0b7808 */ /* 0x000fe20002800000 */
        /* <DEDUP_REMOVED lines=14> */
[----:B------:R-:W2:Y:S01]  /*2650*/  MUFU.EX2 R181, R181 ;  /* 0x000000b500b57308 */ /* 0x000ea20000000800 */
[----:B------:R-:W-:Y:S01]  /*2660*/  ISETP.GT.AND P3, PT, R7, 0x19, PT ;  /* 0x000000190700780c */ /* 0x000fe20003f64270 */
[-CC-:B------:R-:W-:Y:S01]  /*2670*/  FFMA.FTZ R179, R89, R0.reuse, -R42.reuse ;  /* 0x0000000059b37223 */ /* 0x180fe2000001082a */
[----:B------:R-:W-:Y:S01]  /*2680*/  FSEL R15, R36, -INF , P4 ;  /* 0xff800000240f7808 */ /* 0x000fe20002000000 */
[--C-:B------:R-:W-:Y:S01]  /*2690*/  FFMA.FTZ R173, R91, R0, -R42.reuse ;  /* 0x000000005bad7223 */ /* 0x100fe2000001082a */
[----:B------:R-:W-:Y:S01]  /*26a0*/  FMNMX.FTZ R10, R33, R8, !PT ;  /* 0x00000008210a7209 */ /* 0x000fe20007810000 */
[-CC-:B------:R-:W-:Y:S01]  /*26b0*/  FFMA.FTZ R175, R93, R0.reuse, -R42.reuse ;  /* 0x000000005daf7223 */ /* 0x180fe2000001082a */
[----:B------:R-:W-:Y:S01]  /*26c0*/  ISETP.GT.AND P4, PT, R7, 0x20, PT ;  /* 0x000000200700780c */ /* 0x000fe20003f84270 */
[----:B------:R3:W-:Y:S01]  /*26d0*/  MUFU.EX2 R8, R35 ;  /* 0x0000002300087308 */ /* 0x0007e20000000800 */
[----:B------:R-:W-:Y:S01]  /*26e0*/  FSEL R37, R37, -INF , P3 ;  /* 0xff80000025257808 */ /* 0x000fe20001800000 */
[--C-:B------:R-:W-:Y:S01]  /*26f0*/  FFMA.FTZ R169, R95, R0, -R42.reuse ;  /* 0x000000005fa97223 */ /* 0x100fe2000001082a */
[----:B------:R-:W-:Y:S01]  /*2700*/  FMNMX.FTZ R10, R15, R10, !PT ;  /* 0x0000000a0f0a7209 */ /* 0x000fe20007810000 */
[-CC-:B------:R-:W-:Y:S01]  /*2710*/  FFMA.FTZ R97, R97, R0.reuse, -R42.reuse ;  /* 0x0000000061617223 */ /* 0x180fe2000001082a */
[----:B------:R-:W-:Y:S01]  /*2720*/  ISETP.GT.AND P3, PT, R7, 0x21, PT ;  /* 0x000000210700780c */ /* 0x000fe20003f64270 */
[--C-:B------:R-:W-:Y:S01]  /*2730*/  FFMA.FTZ R171, R99, R0, -R42.reuse ;  /* 0x0000000063ab7223 */ /* 0x100fe2000001082a */
[----:B------:R-:W-:Y:S01]  /*2740*/  FSEL R21, R40, -INF , P4 ;  /* 0xff80000028157808 */ /* 0x000fe20002000000 */
[----:B------:R-:W4:Y:S01]  /*2750*/  MUFU.EX2 R183, R183 ;  /* 0x000000b700b77308 */ /* 0x000f220000000800 */
[----:B------:R-:W-:Y:S01]  /*2760*/  FMNMX.FTZ R10, R37, R10, !PT ;  /* 0x0000000a250a7209 */ /* 0x000fe20007810000 */
[-CC-:B------:R-:W-:Y:S01]  /*2770*/  FFMA.FTZ R101, R101, R0.reuse, -R42.reuse ;  /* 0x0000000065657223 */ /* 0x180fe2000001082a */
[----:B------:R-:W-:Y:S01]  /*2780*/  ISETP.GT.AND P4, PT, R7, 0x28, PT ;  /* 0x000000280700780c */ /* 0x000fe20003f84270 */
[-CC-:B------:R-:W-:Y:S01]  /*2790*/  FFMA.FTZ R153, R103, R0.reuse, -R42.reuse ;  /* 0x0000000067997223 */ /* 0x180fe2000001082a */
[----:B------:R-:W-:Y:S01]  /*27a0*/  FSEL R41, R41, -INF , P3 ;  /* 0xff80000029297808 */ /* 0x000fe20001800000 */
[--C-:B------:R-:W-:Y:S01]  /*27b0*/  FFMA.FTZ R105, R105, R0, -R42.reuse ;  /* 0x0000000069697223 */ /* 0x100fe2000001082a */
[----:B------:R-:W-:Y:S01]  /*27c0*/  FMNMX.FTZ R10, R21, R10, !PT ;  /* 0x0000000a150a7209 */ /* 0x000fe20007810000 */
[----:B------:R-:W5:Y:S01]  /*27d0*/  MUFU.EX2 R6, R6 ;  /* 0x0000000600067308 */ /* 0x000f620000000800 */
[----:B------:R-:W-:Y:S01]  /*27e0*/  ISETP.GT.AND P3, PT, R7, 0x29, PT ;  /* 0x000000290700780c */ /* 0x000fe20003f64270 */
[----:B------:R-:W-:Y:S01]  /*27f0*/  FFMA.FTZ R155, R107, R0, -R42 ;  /* 0x000000006b9b7223 */ /* 0x000fe2000001082a */
[----:B-1----:R-:W-:Y:S01]  /*2800*/  FSEL R27, R44, -INF , P4 ;  /* 0xff8000002c1b7808 */ /* 0x002fe20002000000 */
[----:B--2---:R-:W-:Y:S01]  /*2810*/  FADD.FTZ R44, R181, R4 ;  /* 0x00000004b52c7221 */ /* 0x004fe20000010000 */
        /* <DEDUP_REMOVED lines=11> */
[----:B------:R-:W2:Y:S01]  /*28d0*/  MUFU.EX2 R177, R177 ;  /* 0x000000b100b17308 */ /* 0x000ea20000000800 */
[----:B------:R-:W-:Y:S01]  /*28e0*/  FMNMX.FTZ R12, R45, R12, !PT ;  /* 0x0000000c2d0c7209 */ /* 0x000fe20007810000 */
[----:B------:R-:W0:Y:S01]  /*28f0*/  @P2 LDC R48, c[0x0][0x450] ;  /* 0x00011400ff302b82 */ /* 0x000e220000000800 */
[----:B------:R-:W-:Y:S01]  /*2900*/  ISETP.GT.AND P4, PT, R7, 0x38, PT ;  /* 0x000000380700780c */ /* 0x000fe20003f84270 */
[-CC-:B------:R-:W-:Y:S01]  /*2910*/  FFMA.FTZ R161, R117, R0.reuse, -R42.reuse ;  /* 0x0000000075a17223 */ /* 0x180fe2000001082a */
[----:B------:R-:W-:Y:S01]  /*2920*/  FSEL R49, R49, -INF , P3 ;  /* 0xff80000031317808 */ /* 0x000fe20001800000 */
[--C-:B------:R-:W-:Y:S01]  /*2930*/  FFMA.FTZ R163, R119, R0, -R42.reuse ;  /* 0x0000000077a37223 */ /* 0x100fe2000001082a */
[----:B------:R-:W-:Y:S01]  /*2940*/  FMNMX.FTZ R12, R31, R12, !PT ;  /* 0x0000000c1f0c7209 */ /* 0x000fe20007810000 */
[----:B------:R-:W2:Y:S01]  /*2950*/  MUFU.EX2 R179, R179 ;  /* 0x000000b300b37308 */ /* 0x000ea20000000800 */
[----:B------:R-:W-:Y:S01]  /*2960*/  ISETP.GT.AND P3, PT, R7, 0x39, PT ;  /* 0x000000390700780c */ /* 0x000fe20003f64270 */
[-CC-:B------:R-:W-:Y:S01]  /*2970*/  FFMA.FTZ R36, R79, R0.reuse, -R42.reuse ;  /* 0x000000004f247223 */ /* 0x180fe2000001082a */
[----:B---3--:R-:W-:Y:S01]  /*2980*/  FSEL R35, R52, -INF , P4 ;  /* 0xff80000034237808 */ /* 0x008fe20002000000 */
[--C-:B------:R-:W-:Y:S01]  /*2990*/  FFMA.FTZ R165, R121, R0, -R42.reuse ;  /* 0x0000000079a57223 */ /* 0x100fe2000001082a */
[----:B------:R-:W-:Y:S01]  /*29a0*/  FMNMX.FTZ R14, R49, R12, !PT ;  /* 0x0000000c310e7209 */ /* 0x000fe20007810000 */
[-CC-:B------:R-:W-:Y:S01]  /*29b0*/  FFMA.FTZ R83, R83, R0.reuse, -R42.reuse ;  /* 0x0000000053537223 */ /* 0x180fe2000001082a */
[----:B------:R-:W-:Y:S01]  /*29c0*/  ISETP.GT.AND P4, PT, R7, 0x40, PT ;  /* 0x000000400700780c */ /* 0x000fe20003f84270 */
[----:B------:R3:W-:Y:S01]  /*29d0*/  MUFU.EX2 R12, R43 ;  /* 0x0000002b000c7308 */ /* 0x0007e20000000800 */
[----:B------:R-:W-:Y:S01]  /*29e0*/  FSEL R53, R53, -INF , P3 ;  /* 0xff80000035357808 */ /* 0x000fe20001800000 */
[----:B------:R-:W-:Y:S01]  /*29f0*/  FFMA.FTZ R167, R123, R0, -R42 ;  /* 0x000000007ba77223 */ /* 0x000fe2000001082a */
[----:B------:R-:W-:-:S02]  /*2a00*/  FMNMX.FTZ R14, R35, R14, !PT ;  /* 0x0000000e230e7209 */ /* 0x000fc40007810000 */
[----:B------:R-:W-:Y:S02]  /*2a10*/  CS2R R122, SRZ ;  /* 0x00000000007a7805 */ /* 0x000fe4000001ff00 */
[----:B------:R-:W-:Y:S02]  /*2a20*/  ISETP.GT.AND P3, PT, R7, 0x41, PT ;  /* 0x000000410700780c */ /* 0x000fe40003f64270 */
[----:B------:R-:W-:Y:S02]  /*2a30*/  CS2R R120, SRZ ;  /* 0x0000000000787805 */ /* 0x000fe4000001ff00 */
[----:B-1----:R-:W-:Y:S01]  /*2a40*/  FSEL R39, R56, -INF , P4 ;  /* 0xff80000038277808 */ /* 0x002fe20002000000 */
[----:B------:R-:W-:Y:S01]  /*2a50*/  MUFU.EX2 R173, R173 ;  /* 0x000000ad00ad7308 */ /* 0x000fe20000000800 */
[----:B------:R-:W-:Y:S02]  /*2a60*/  FMNMX.FTZ R14, R53, R14, !PT ;  /* 0x0000000e350e7209 */ /* 0x000fe40007810000 */
[----:B------:R-:W-:-:S02]  /*2a70*/  CS2R R118, SRZ ;  /* 0x0000000000767805 */ /* 0x000fc4000001ff00 */
[----:B------:R-:W-:Y:S02]  /*2a80*/  ISETP.GT.AND P4, PT, R7, 0x48, PT ;  /* 0x000000480700780c */ /* 0x000fe40003f84270 */
[----:B------:R-:W-:Y:S02]  /*2a90*/  CS2R R116, SRZ ;  /* 0x0000000000747805 */ /* 0x000fe4000001ff00 */
[----:B------:R-:W-:Y:S02]  /*2aa0*/  FSEL R57, R57, -INF , P3 ;  /* 0xff80000039397808 */ /* 0x000fe40001800000 */
[----:B------:R-:W-:Y:S02]  /*2ab0*/  CS2R R114, SRZ ;  /* 0x0000000000727805 */ /* 0x000fe4000001ff00 */
[----:B------:R-:W-:Y:S01]  /*2ac0*/  FMNMX.FTZ R14, R39, R14, !PT ;  /* 0x0000000e270e7209 */ /* 0x000fe20007810000 */
[----:B------:R-:W-:Y:S01]  /*2ad0*/  MUFU.EX2 R175, R175 ;  /* 0x000000af00af7308 */ /* 0x000fe20000000800 */
[----:B------:R-:W-:-:S02]  /*2ae0*/  ISETP.GT.AND P3, PT, R7, 0x49, PT ;  /* 0x000000490700780c */ /* 0x000fc40003f64270 */
[----:B------:R-:W-:Y:S02]  /*2af0*/  CS2R R112, SRZ ;  /* 0x0000000000707805 */ /* 0x000fe4000001ff00 */
[----:B---3--:R-:W-:Y:S02]  /*2b00*/  FSEL R43, R60, -INF , P4 ;  /* 0xff8000003c2b7808 */ /* 0x008fe40002000000 */
        /* <DEDUP_REMOVED lines=8> */
[----:B------:R-:W-:Y:S02]  /*2b90*/  CS2R R98, SRZ ;  /* 0x0000000000627805 */ /* 0x000fe4000001ff00 */
[----:B------:R-:W-:Y:S02]  /*2ba0*/  ISETP.GT.AND P3, PT, R7, 0x51, PT ;  /* 0x000000510700780c */ /* 0x000fe40003f64270 */
[----:B------:R-:W-:Y:S02]  /*2bb0*/  CS2R R94, SRZ ;  /* 0x00000000005e7805 */ /* 0x000fe4000001ff00 */
[----:B------:R-:W-:Y:S01]  /*2bc0*/  FSEL R47, R64, -INF , P4 ;  /* 0xff800000402f7808 */ /* 0x000fe20002000000 */
[----:B------:R-:W-:Y:S01]  /*2bd0*/  MUFU.EX2 R169, R169 ;  /* 0x000000a900a97308 */ /* 0x000fe20000000800 */
[----:B------:R-:W-:-:S02]  /*2be0*/  FMNMX.FTZ R20, R61, R20, !PT ;  /* 0x000000143d147209 */ /* 0x000fc40007810000 */
[----:B------:R-:W-:Y:S02]  /*2bf0*/  CS2R R92, SRZ ;  /* 0x00000000005c7805 */ /* 0x000fe4000001ff00 */
[----:B------:R-:W-:Y:S02]  /*2c00*/  ISETP.GT.AND P4, PT, R7, 0x58, PT ;  /* 0x000000580700780c */ /* 0x000fe40003f84270 */
[----:B------:R-:W-:Y:S02]  /*2c10*/  CS2R R90, SRZ ;  /* 0x00000000005a7805 */ /* 0x000fe4000001ff00 */
[----:B------:R-:W-:Y:S02]  /*2c20*/  FSEL R65, R65, -INF , P3 ;  /* 0xff80000041417808 */ /* 0x000fe40001800000 */
[----:B------:R-:W-:Y:S01]  /*2c30*/  FMNMX.FTZ R20, R47, R20, !PT ;  /* 0x000000142f147209 */ /* 0x000fe20007810000 */
[----:B------:R-:W-:Y:S01]  /*2c40*/  MUFU.EX2 R171, R171 ;  /* 0x000000ab00ab7308 */ /* 0x000fe20000000800 */
[----:B------:R-:W-:-:S02]  /*2c50*/  ISETP.GT.AND P3, PT, R7, 0x59, PT ;  /* 0x000000590700780c */ /* 0x000fc40003f64270 */
[----:B------:R-:W-:Y:S02]  /*2c60*/  FSEL R51, R68, -INF , P4 ;  /* 0xff80000044337808 */ /* 0x000fe40002000000 */
[----:B-1----:R-:W-:Y:S02]  /*2c70*/  FMNMX.FTZ R24, R65, R20, !PT ;  /* 0x0000001441187209 */ /* 0x002fe40007810000 */
[----:B------:R-:W-:Y:S01]  /*2c80*/  ISETP.GT.AND P4, PT, R7, 0x60, PT ;  /* 0x000000600700780c */ /* 0x000fe20003f84270 */
[----:B------:R1:W-:Y:S01]  /*2c90*/  MUFU.EX2 R20, R97 ;  /* 0x0000006100147308 */ /* 0x0003e20000000800 */
[----:B------:R-:W-:Y:S02]  /*2ca0*/  FSEL R69, R69, -INF , P3 ;  /* 0xff80000045457808 */ /* 0x000fe40001800000 */
[----:B------:R-:W-:Y:S02]  /*2cb0*/  FMNMX.FTZ R24, R51, R24, !PT ;  /* 0x0000001833187209 */ /* 0x000fe40007810000 */
[----:B------:R-:W-:-:S02]  /*2cc0*/  ISETP.GT.AND P3, PT, R7, 0x61, PT ;  /* 0x000000610700780c */ /* 0x000fc40003f64270 */
[----:B------:R-:W-:Y:S01]  /*2cd0*/  FSEL R55, R72, -INF , P4 ;  /* 0xff80000048377808 */ /* 0x000fe20002000000 */
[----:B------:R-:W-:Y:S01]  /*2ce0*/  MUFU.EX2 R153, R153 ;  /* 0x0000009900997308 */ /* 0x000fe20000000800 */
[----:B------:R-:W-:Y:S02]  /*2cf0*/  FMNMX.FTZ R24, R69, R24, !PT ;  /* 0x0000001845187209 */ /* 0x000fe40007810000 */
[----:B-1----:R-:W-:Y:S02]  /*2d00*/  CS2R R96, SRZ ;  /* 0x0000000000607805 */ /* 0x002fe4000001ff00 */
[----:B------:R-:W-:Y:S02]  /*2d10*/  ISETP.GT.AND P4, PT, R7, 0x68, PT ;  /* 0x000000680700780c */ /* 0x000fe40003f84270 */
[----:B------:R-:W-:Y:S02]  /*2d20*/  FSEL R73, R73, -INF , P3 ;  /* 0xff80000049497808 */ /* 0x000fe40001800000 */
[----:B------:R-:W-:Y:S01]  /*2d30*/  FMNMX.FTZ R24, R55, R24, !PT ;  /* 0x0000001837187209 */ /* 0x000fe20007810000 */
[----:B------:R-:W-:Y:S01]  /*2d40*/  MUFU.EX2 R155, R155 ;  /* 0x0000009b009b7308 */ /* 0x000fe20000000800 */
[----:B------:R-:W-:-:S02]  /*2d50*/  ISETP.GT.AND P3, PT, R7, 0x69, PT ;  /* 0x000000690700780c */ /* 0x000fc40003f64270 */
[----:B------:R-:W-:Y:S02]  /*2d60*/  FSEL R59, R76, -INF , P4 ;  /* 0xff8000004c3b7808 */ /* 0x000fe40002000000 */
[----:B------:R-:W-:Y:S02]  /*2d70*/  FMNMX.FTZ R26, R73, R24, !PT ;  /* 0x00000018491a7209 */ /* 0x000fe40007810000 */
        /* <DEDUP_REMOVED lines=16> */
[----:B------:R-:W-:Y:S01]  /*2e80*/  FSEL R85, R85, -INF , P3 ;  /* 0xff80000055557808 */ /* 0x000fe20001800000 */
[----:B------:R1:W-:Y:S01]  /*2e90*/  MUFU.EX2 R26, R105 ;  /* 0x00000069001a7308 */ /* 0x0003e20000000800 */
[----:B------:R-:W-:Y:S02]  /*2ea0*/  FMNMX.FTZ R28, R67, R28, !PT ;  /* 0x0000001c431c7209 */ /* 0x000fe40007810000 */
[----:B------:R-:W-:Y:S02]  /*2eb0*/  F2FP.BF16.F32.PACK_AB R181, R4, R181 ;  /* 0x000000b504b5723e */ /* 0x000fe400000010ff */
[----:B------:R-:W-:Y:S01]  /*2ec0*/  FMNMX.FTZ R7, R85, R28, !PT ;  /* 0x0000001c55077209 */ /* 0x000fe20007810000 */
[--C-:B------:R-:W-:Y:S01]  /*2ed0*/  FFMA.FTZ R28, R109, R0, -R42.reuse ;  /* 0x000000006d1c7223 */ /* 0x100fe2000001082a */
[----:B------:R-:W-:Y:S01]  /*2ee0*/  CS2R R108, SRZ ;  /* 0x00000000006c7805 */ /* 0x000fe2000001ff00 */
[----:B------:R-:W-:Y:S01]  /*2ef0*/  MUFU.EX2 R159, R159 ;  /* 0x0000009f009f7308 */ /* 0x000fe20000000800 */
[----:B-1----:R-:W-:Y:S01]  /*2f00*/  CS2R R104, SRZ ;  /* 0x0000000000687805 */ /* 0x002fe2000001ff00 */
[----:B------:R-:W1:Y:S06]  /*2f10*/  SHFL.BFLY PT, R34, R7, 0x2, 0x1f ;  /* 0x0c401f0007227f89 */ /* 0x000e6c00000e0000 */
[----:B------:R-:W-:Y:S08]  /*2f20*/  MUFU.EX2 R28, R28 ;  /* 0x0000001c001c7308 */ /* 0x000ff00000000800 */
[----:B------:R-:W-:Y:S08]  /*2f30*/  MUFU.EX2 R32, R32 ;  /* 0x0000002000207308 */ /* 0x000ff00000000800 */
[----:B------:R-:W-:Y:S01]  /*2f40*/  MUFU.EX2 R161, R161 ;  /* 0x000000a100a17308 */ /* 0x000fe20000000800 */
[----:B-1----:R-:W-:Y:S01]  /*2f50*/  FMNMX.FTZ R38, R7, R34, !PT ;  /* 0x0000002207267209 */ /* 0x002fe20007810000 */
[-CC-:B------:R-:W-:Y:S01]  /*2f60*/  FFMA.FTZ R34, R75, R0.reuse, -R42.reuse ;  /* 0x000000004b227223 */ /* 0x180fe2000001082a */
[----:B------:R-:W-:-:S03]  /*2f70*/  FFMA.FTZ R42, R87, R0, -R42 ;  /* 0x00000000572a7223 */ /* 0x000fc6000001082a */
[----:B------:R-:W1:Y:S02]  /*2f80*/  SHFL.BFLY PT, R7, R38, 0x1, 0x1f ;  /* 0x0c201f0026077f89 */ /* 0x000e6400000e0000 */
[----:B------:R-:W-:Y:S08]  /*2f90*/  MUFU.EX2 R163, R163 ;  /* 0x000000a300a37308 */ /* 0x000ff00000000800 */
[----:B------:R-:W-:Y:S08]  /*2fa0*/  MUFU.EX2 R34, R34 ;  /* 0x0000002200227308 */ /* 0x000ff00000000800 */
[----:B------:R-:W-:Y:S01]  /*2fb0*/  MUFU.EX2 R36, R36 ;  /* 0x0000002400247308 */ /* 0x000fe20000000800 */
[----:B-1----:R-:W-:-:S07]  /*2fc0*/  FMNMX.FTZ R7, R38, R7, !PT ;  /* 0x0000000726077209 */ /* 0x002fce0007810000 */
[----:B------:R-:W-:Y:S01]  /*2fd0*/  MUFU.EX2 R165, R165 ;  /* 0x000000a500a57308 */ /* 0x000fe20000000800 */
[C---:B------:R-:W-:Y:S01]  /*2fe0*/  FSETP.NEU.FTZ.AND P3, PT, R7.reuse, -INF , PT ;  /* 0xff8000000700780b */ /* 0x040fe20003f7d000 */
[----:B------:R-:W-:-:S06]  /*2ff0*/  FMUL.FTZ R40, R7, R0 ;  /* 0x0000000007287220 */ /* 0x000fcc0000410000 */
[----:B------:R-:W-:Y:S01]  /*3000*/  MUFU.EX2 R38, R83 ;  /* 0x0000005300267308 */ /* 0x000fe20000000800 */
[----:B------:R-:W-:-:S05]  /*3010*/  FSEL R40, R40, RZ, P3 ;  /* 0x000000ff28287208 */ /* 0x000fca0001800000 */
        /* <DEDUP_REMOVED lines=21> */
[----:B------:R-:W3:Y:S01]  /*3170*/  MUFU.EX2 R11, R11 ;  /* 0x0000000b000b7308 */ /* 0x000ee20000000800 */
[----:B--2---:R-:W-:Y:S01]  /*3180*/  FADD.FTZ R25, R177, R44 ;  /* 0x0000002cb1197221 */ /* 0x004fe20000010000 */
        /* <DEDUP_REMOVED lines=8> */
[----:B-1----:R-:W-:Y:S01]  /*3210*/  FADD.FTZ R44, R9, R180 ;  /* 0x000000b4092c7221 */ /* 0x002fe20000010000 */
[-CC-:B------:R-:W-:Y:S01]  /*3220*/  FFMA.FTZ R51, R51, R0.reuse, -R40.reuse ;  /* 0x0000000033337223 */ /* 0x180fe20000010828 */
[-CC-:B------:R-:W-:Y:S01]  /*3230*/  FFMA.FTZ R69, R69, R0.reuse, -R40.reuse ;  /* 0x0000000045457223 */ /* 0x180fe20000010828 */
[----:B------:R-:W-:Y:S01]  /*3240*/  FADD.FTZ R46, R10, R25 ;  /* 0x000000190a2e7221 */ /* 0x000fe20000010000 */
[-CC-:B------:R-:W-:Y:S01]  /*3250*/  FFMA.FTZ R55, R55, R0.reuse, -R40.reuse ;  /* 0x0000000037377223 */ /* 0x180fe20000010828 */
[-C--:B------:R-:W-:Y:S01]  /*3260*/  FFMA.FTZ R73, R73, R0.reuse, -R40 ;  /* 0x0000000049497223 */ /* 0x080fe20000010828 */
[----:B------:R-:W0:Y:S01]  /*3270*/  MUFU.EX2 R13, R13 ;  /* 0x0000000d000d7308 */ /* 0x000e220000000800 */
[----:B---3--:R-:W-:Y:S01]  /*3280*/  FADD.FTZ R25, R11, R44 ;  /* 0x0000002c0b197221 */ /* 0x008fe20000010000 */
[----:B--2---:R-:W-:Y:S01]  /*3290*/  FADD.FTZ R29, R173, R46 ;  /* 0x0000002ead1d7221 */ /* 0x004fe20000010000 */
[-CC-:B------:R-:W-:Y:S01]  /*32a0*/  FFMA.FTZ R59, R59, R0.reuse, -R40.reuse ;  /* 0x000000003b3b7223 */ /* 0x180fe20000010828 */
[-CC-:B------:R-:W-:Y:S01]  /*32b0*/  FFMA.FTZ R77, R77, R0.reuse, -R40.reuse ;  /* 0x000000004d4d7223 */ /* 0x180fe20000010828 */
[-CC-:B------:R-:W-:Y:S01]  /*32c0*/  FFMA.FTZ R63, R63, R0.reuse, -R40.reuse ;  /* 0x000000003f3f7223 */ /* 0x180fe20000010828 */
[----:B------:R-:W-:Y:S01]  /*32d0*/  FADD.FTZ R46, R12, R29 ;  /* 0x0000001d0c2e7221 */ /* 0x000fe20000010000 */
[-C--:B------:R-:W-:Y:S01]  /*32e0*/  FFMA.FTZ R81, R81, R0.reuse, -R40 ;  /* 0x0000000051517223 */ /* 0x080fe20000010828 */
[----:B------:R1:W2:Y:S01]  /*32f0*/  MUFU.EX2 R176, R33 ;  /* 0x0000002100b07308 */ /* 0x0002a20000000800 */
[----:B----4-:R-:W-:Y:S01]  /*3300*/  FADD.FTZ R44, R182, R25 ;  /* 0x00000019b62c7221 */ /* 0x010fe20000010000 */
[----:B------:R-:W-:Y:S01]  /*3310*/  FADD.FTZ R25, R175, R46 ;  /* 0x0000002eaf197221 */ /* 0x000fe20000010000 */
[-CC-:B------:R-:W-:Y:S01]  /*3320*/  FFMA.FTZ R67, R67, R0.reuse, -R40.reuse ;  /* 0x0000000043437223 */ /* 0x180fe20000010828 */
[----:B------:R-:W-:Y:S01]  /*3330*/  FFMA.FTZ R40, R85, R0, -R40 ;  /* 0x0000000055287223 */ /* 0x000fe20000010828 */
[----:B------:R-:W-:Y:S01]  /*3340*/  F2FP.BF16.F32.PACK_AB R180, R180, R9 ;  /* 0x00000009b4b4723e */ /* 0x000fe200000010ff */
[----:B------:R-:W-:Y:S01]  /*3350*/  FADD.FTZ R46, R14, R25 ;  /* 0x000000190e2e7221 */ /* 0x000fe20000010000 */
[----:B------:R-:W-:Y:S01]  /*3360*/  IMAD.MOV.U32 R29, RZ, RZ, R2 ;  /* 0x000000ffff1d7224 */ /* 0x000fe200078e0002 */
[----:B------:R-:W3:Y:S01]  /*3370*/  MUFU.EX2 R15, R15 ;  /* 0x0000000f000f7308 */ /* 0x000ee20000000800 */
[----:B0-----:R-:W-:Y:S01]  /*3380*/  FADD.FTZ R3, R13, R44 ;  /* 0x0000002c0d037221 */ /* 0x001fe20000010000 */
[----:B------:R-:W-:Y:S01]  /*3390*/  FADD.FTZ R25, R169, R46 ;  /* 0x0000002ea9197221 */ /* 0x000fe20000010000 */
[----:B-1----:R-:W0:Y:S01]  /*33a0*/  @P2 LDC R33, c[0x0][0x44c] ;  /* 0x00011300ff212b82 */ /* 0x002e220000000800 */
[----:B------:R-:W-:-:S02]  /*33b0*/  F2FP.BF16.F32.PACK_AB R183, R6, R183 ;  /* 0x000000b706b7723e */ /* 0x000fc400000010ff */
[----:B------:R-:W-:Y:S01]  /*33c0*/  FADD.FTZ R46, R20, R25 ;  /* 0x00000019142e7221 */ /* 0x000fe20000010000 */
[----:B------:R-:W-:Y:S01]  /*33d0*/  F2FP.BF16.F32.PACK_AB R179, R10, R179 ;  /* 0x000000b30ab3723e */ /* 0x000fe200000010ff */
[----:B------:R-:W1:Y:S01]  /*33e0*/  MUFU.EX2 R178, R37 ;  /* 0x0000002500b27308 */ /* 0x000e620000000800 */
[----:B--2---:R-:W-:Y:S01]  /*33f0*/  FADD.FTZ R44, R176, R3 ;  /* 0x00000003b02c7221 */ /* 0x004fe20000010000 */
[----:B------:R-:W-:Y:S01]  /*3400*/  FADD.FTZ R25, R171, R46 ;  /* 0x0000002eab197221 */ /* 0x000fe20000010000 */
[----:B------:R-:W-:Y:S01]  /*3410*/  VIADD R10, R88, 0xfffffffe ;  /* 0xfffffffe580a7836 */ /* 0x000fe20000000000 */
[----:B------:R-:W-:Y:S02]  /*3420*/  F2FP.BF16.F32.PACK_AB R177, R8, R177 ;  /* 0x000000b108b1723e */ /* 0x000fe400000010ff */
[----:B------:R-:W-:Y:S01]  /*3430*/  CS2R R88, SRZ ;  /* 0x0000000000587805 */ /* 0x000fe2000001ff00 */
[----:B------:R-:W-:Y:S01]  /*3440*/  FADD.FTZ R46, R24, R25 ;  /* 0x00000019182e7221 */ /* 0x000fe20000010000 */
[----:B------:R-:W-:Y:S01]  /*3450*/  F2FP.BF16.F32.PACK_AB R173, R12, R173 ;  /* 0x000000ad0cad723e */ /* 0x000fe200000010ff */
[----:B------:R-:W2:Y:S01]  /*3460*/  MUFU.EX2 R21, R21 ;  /* 0x0000001500157308 */ /* 0x000ea20000000800 */
[----:B---3--:R-:W-:Y:S01]  /*3470*/  FADD.FTZ R3, R15, R44 ;  /* 0x0000002c0f037221 */ /* 0x008fe20000010000 */
[----:B------:R-:W-:Y:S01]  /*3480*/  FADD.FTZ R25, R153, R46 ;  /* 0x0000002e99197221 */ /* 0x000fe20000010000 */
[----:B------:R-:W-:-:S02]  /*3490*/  F2FP.BF16.F32.PACK_AB R175, R14, R175 ;  /* 0x000000af0eaf723e */ /* 0x000fc400000010ff */
[----:B------:R-:W-:Y:S01]  /*34a0*/  F2FP.BF16.F32.PACK_AB R169, R20, R169 ;  /* 0x000000a914a9723e */ /* 0x000fe200000010ff */
[----:B------:R-:W-:Y:S01]  /*34b0*/  FADD.FTZ R46, R26, R25 ;  /* 0x000000191a2e7221 */ /* 0x000fe20000010000 */
[----:B------:R-:W-:Y:S01]  /*34c0*/  F2FP.BF16.F32.PACK_AB R171, R24, R171 ;  /* 0x000000ab18ab723e */ /* 0x000fe200000010ff */
[----:B------:R-:W3:Y:S01]  /*34d0*/  MUFU.EX2 R172, R41 ;  /* 0x0000002900ac7308 */ /* 0x000ee20000000800 */
[----:B-1----:R-:W-:Y:S01]  /*34e0*/  FADD.FTZ R44, R178, R3 ;  /* 0x00000003b22c7221 */ /* 0x002fe20000010000 */
[----:B------:R-:W-:Y:S01]  /*34f0*/  FADD.FTZ R25, R155, R46 ;  /* 0x0000002e9b197221 */ /* 0x000fe20000010000 */
[----:B0-----:R-:W-:Y:S01]  /*3500*/  @P2 IMAD.HI.U32 R33, R2, R33, RZ ;  /* 0x0000002102212227 */ /* 0x001fe200078e00ff */
[----:B------:R-:W-:-:S03]  /*3510*/  F2FP.BF16.F32.PACK_AB R153, R26, R153 ;  /* 0x000000991a99723e */ /* 0x000fc600000010ff */
[C---:B------:R-:W-:Y:S01]  /*3520*/  FADD.FTZ R46, R28.reuse, R25 ;  /* 0x000000191c2e7221 */ /* 0x040fe20000010000 */
[----:B------:R-:W-:Y:S01]  /*3530*/  F2FP.BF16.F32.PACK_AB R155, R28, R155 ;  /* 0x0000009b1c9b723e */ /* 0x000fe200000010ff */
[----:B------:R-:W0:Y:S01]  /*3540*/  MUFU.EX2 R27, R27 ;  /* 0x0000001b001b7308 */ /* 0x000e220000000800 */
[----:B--2---:R-:W-:Y:S01]  /*3550*/  FADD.FTZ R3, R21, R44 ;  /* 0x0000002c15037221 */ /* 0x004fe20000010000 */
[----:B------:R-:W-:Y:S01]  /*3560*/  FADD.FTZ R25, R157, R46 ;  /* 0x0000002e9d197221 */ /* 0x000fe20000010000 */
[----:B------:R-:W-:Y:S02]  /*3570*/  @P2 SHF.R.U32.HI R29, RZ, R48, R33 ;  /* 0x00000030ff1d2219 */ /* 0x000fe40000011621 */
[C---:B------:R-:W-:Y:S01]  /*3580*/  F2FP.BF16.F32.PACK_AB R157, R30.reuse, R157 ;  /* 0x0000009d1e9d723e */ /* 0x040fe200000010ff */
[----:B------:R-:W-:Y:S01]  /*3590*/  FADD.FTZ R46, R30, R25 ;  /* 0x000000191e2e7221 */ /* 0x000fe20000010000 */
[----:B------:R-:W-:Y:S01]  /*35a0*/  IADD3 R29, R29, R16, -R17 ;  /* 0x000000101d1d7210 */ /* 0x000fe20007ffe811 */
[----:B------:R-:W1:Y:S01]  /*35b0*/  MUFU.EX2 R174, R45 ;  /* 0x0000002d00ae7308 */ /* 0x000e620000000800 */
[----:B---3--:R-:W-:Y:S01]  /*35c0*/  FADD.FTZ R44, R172, R3 ;  /* 0x00000003ac2c7221 */ /* 0x008fe20000010000 */
[----:B------:R-:W-:Y:S01]  /*35d0*/  FADD.FTZ R25, R159, R46 ;  /* 0x0000002e9f197221 */ /* 0x000fe20000010000 */
[----:B------:R-:W-:-:S02]  /*35e0*/  SHF.R.S32.HI R48, RZ, 0x1f, R29 ;  /* 0x0000001fff307819 */ /* 0x000fc4000001141d */
[C---:B------:R-:W-:Y:S01]  /*35f0*/  F2FP.BF16.F32.PACK_AB R159, R32.reuse, R159 ;  /* 0x0000009f209f723e */ /* 0x040fe200000010ff */
[----:B------:R-:W-:Y:S01]  /*3600*/  FADD.FTZ R6, R32, R25 ;  /* 0x0000001920067221 */ /* 0x000fe20000010000 */
[----:B------:R-:W-:Y:S01]  /*3610*/  LEA.HI R48, R48, R29, RZ, 0x7 ;  /* 0x0000001d30307211 */ /* 0x000fe200078f38ff */
[----:B------:R-:W2:Y:S01]  /*3620*/  MUFU.EX2 R31, R31 ;  /* 0x0000001f001f7308 */ /* 0x000ea20000000800 */
[----:B0-----:R-:W-:Y:S01]  /*3630*/  FADD.FTZ R3, R27, R44 ;  /* 0x0000002c1b037221 */ /* 0x001fe20000010000 */
[----:B------:R-:W-:Y:S01]  /*3640*/  FADD.FTZ R25, R161, R6 ;  /* 0x00000006a1197221 */ /* 0x000fe20000010000 */
[----:B------:R-:W-:Y:S02]  /*3650*/  F2FP.BF16.F32.PACK_AB R161, R34, R161 ;  /* 0x000000a122a1723e */ /* 0x000fe400000010ff */
[----:B------:R-:W-:Y:S01]  /*3660*/  F2FP.BF16.F32.PACK_AB R182, R182, R11 ;  /* 0x0000000bb6b6723e */ /* 0x000fe200000010ff */
[----:B------:R-:W-:Y:S01]  /*3670*/  FADD.FTZ R6, R34, R25 ;  /* 0x0000001922067221 */ /* 0x000fe20000010000 */
[----:B------:R-:W-:Y:S01]  /*3680*/  F2FP.BF16.F32.PACK_AB R176, R176, R13 ;  /* 0x0000000db0b0723e */ /* 0x000fe200000010ff */
[----:B------:R-:W0:Y:S01]  /*3690*/  MUFU.EX2 R168, R49 ;  /* 0x0000003100a87308 */ /* 0x000e220000000800 */
[----:B-1----:R-:W-:Y:S01]  /*36a0*/  FADD.FTZ R44, R174, R3 ;  /* 0x00000003ae2c7221 */ /* 0x002fe20000010000 */
[----:B------:R-:W-:Y:S01]  /*36b0*/  FADD.FTZ R25, R163, R6 ;  /* 0x00000006a3197221 */ /* 0x000fe20000010000 */
[----:B------:R-:W-:-:S02]  /*36c0*/  F2FP.BF16.F32.PACK_AB R163, R36, R163 ;  /* 0x000000a324a3723e */ /* 0x000fc400000010ff */
[----:B------:R-:W-:Y:S01]  /*36d0*/  F2FP.BF16.F32.PACK_AB R178, R178, R15 ;  /* 0x0000000fb2b2723e */ /* 0x000fe200000010ff */
[----:B------:R-:W-:Y:S01]  /*36e0*/  FADD.FTZ R6, R36, R25 ;  /* 0x0000001924067221 */ /* 0x000fe20000010000 */
[----:B------:R-:W-:Y:S01]  /*36f0*/  F2FP.BF16.F32.PACK_AB R172, R172, R21 ;  /* 0x00000015acac723e */ /* 0x000fe200000010ff */
[----:B------:R-:W1:Y:S01]  /*3700*/  MUFU.EX2 R35, R35 ;  /* 0x0000002300237308 */ /* 0x000e620000000800 */
[----:B--2---:R-:W-:Y:S01]  /*3710*/  FADD.FTZ R3, R31, R44 ;  /* 0x0000002c1f037221 */ /* 0x004fe20000010000 */
[----:B------:R-:W-:Y:S01]  /*3720*/  FADD.FTZ R25, R165, R6 ;  /* 0x00000006a5197221 */ /* 0x000fe20000010000 */
[----:B------:R-:W-:Y:S02]  /*3730*/  F2FP.BF16.F32.PACK_AB R165, R38, R165 ;  /* 0x000000a526a5723e */ /* 0x000fe400000010ff */
[----:B------:R-:W-:Y:S01]  /*3740*/  F2FP.BF16.F32.PACK_AB R174, R174, R27 ;  /* 0x0000001baeae723e */ /* 0x000fe200000010ff */
[----:B------:R-:W-:Y:S02]  /*3750*/  FADD.FTZ R6, R38, R25 ;  /* 0x0000001926067221 */ /* 0x000fe40000010000 */
        /* <DEDUP_REMOVED lines=47> */
[----:B------:R-:W-:Y:S02]  /*3a50*/  SHF.R.S32.HI R9, RZ, 0x7, R48 ;  /* 0x00000007ff097819 */ /* 0x000fe40000011430 */
[----:B------:R-:W-:Y:S02]  /*3a60*/  F2FP.BF16.F32.PACK_AB R166, R40, R67 ;  /* 0x0000004328a6723e */ /* 0x000fe400000010ff */
[----:B------:R-:W-:Y:S01]  /*3a70*/  VIMNMX R9, RZ, R9, !PT ;  /* 0x00000009ff097248 */ /* 0x000fe20007fe0100 */
[----:B-1----:R-:W-:-:S03]  /*3a80*/  FADD.FTZ R25, R167, R6 ;  /* 0x00000006a7197221 */ /* 0x002fc60000010000 */
[----:B------:R-:W-:Y:S01]  /*3a90*/  ISETP.GE.AND P3, PT, R10, R9, PT ;  /* 0x000000090a00720c */ /* 0x000fe20003f66270 */
[C---:B--2---:R-:W-:Y:S01]  /*3aa0*/  FADD.FTZ R3, R42.reuse, R25 ;  /* 0x000000192a037221 */ /* 0x044fe20000010000 */
[----:B------:R-:W-:-:S11]  /*3ab0*/  F2FP.BF16.F32.PACK_AB R167, R42, R167 ;  /* 0x000000a72aa7723e */ /* 0x000fd600000010ff */
[----:B------:R-:W-:Y:S05]  /*3ac0*/  @!P3 BRA `(.L_x_2469) ;  /* 0x000000280050b947 */ /* 0x000fea0003800000 */
[----:B------:R-:W-:Y:S01]  /*3ad0*/  IMAD.MOV.U32 R8, RZ, RZ, R5 ;  /* 0x000000ffff087224 */ /* 0x000fe200078e0005 */
[----:B------:R-:W-:Y:S01]  /*3ae0*/  UMOV UR44, UR36 ;  /* 0x00000024002c7c82 */ /* 0x000fe20008000000 */
[----:B------:R-:W-:Y:S01]  /*3af0*/  IMAD.MOV.U32 R6, RZ, RZ, R7 ;  /* 0x000000ffff067224 */ /* 0x000fe200078e0007 */
[----:B------:R-:W-:Y:S01]  /*3b00*/  UMOV UR43, UR37 ;  /* 0x00000025002b7c82 */ /* 0x000fe20008000000 */
[----:B------:R-:W-:-:S07]  /*3b10*/  IMAD.MOV.U32 R151, RZ, RZ, RZ ;  /* 0x000000ffff977224 */ /* 0x000fce00078e00ff */
.L_x_2478:
        /* <DEDUP_REMOVED lines=9> */
.L_x_2471:
[----:B------:R-:W-:Y:S01]  /*3bb0*/  ULEA UR6, UR37, UR38, 0x3 ;  /* 0x0000002625067291 */ /* 0x000fe2000f8e183f */
[----:B------:R-:W-:-:S05]  /*3bc0*/  IMAD.U32 R0, RZ, RZ, UR36 ;  /* 0x00000024ff007e24 */ /* 0x000fca000f8e00ff */
[----:B------:R-:W-:-:S04]  /*3bd0*/  SHF.L.U32 R0, R0, 0x1f, RZ ;  /* 0x0000001f00007819 */ /* 0x000fc800000006ff */
[----:B------:R0:W1:Y:S01]  /*3be0*/  SYNCS.PHASECHK.TRANS64.TRYWAIT P3, [UR6+0x28830], R0 ;  /* 0x02883000ff0075a7 */ /* 0x0000620008060146 */
[----:B------:R-:W-:Y:S05]  /*3bf0*/  @!P0 BRA `(.L_x_2472) ;  /* 0x0000000000048947 */ /* 0x000fea0003800000 */
[----:B------:R-:W-:Y:S01]  /*3c00*/  BPT.TRAP 0x1 ;  /* 0x000000040000795c */ /* 0x000fe20000300000 */
.L_x_2472:
[----:B-1----:R-:W-:Y:S05]  /*3c10*/  @P3 BRA `(.L_x_2470) ;  /* 0x0000000000083947 */ /* 0x002fea0003800000 */
[----:B------:R-:W1:Y:S02]  /*3c20*/  SYNCS.PHASECHK.TRANS64.TRYWAIT P3, [UR6+0x28830], R0 ;  /* 0x02883000ff0075a7 */ /* 0x000e640008060146 */
[----:B-1----:R-:W-:Y:S05]  /*3c30*/  @!P3 BRA `(.L_x_2473) ;  /* 0x000000d000fcb947 */ /* 0x002fea0003800000 */
.L_x_2470:
[----:B-1----:R-:W1:Y:S01]  /*3c40*/  S2R R5, SR_TID.X ;  /* 0x0000000000057919 */ /* 0x002e620000002100 */
[----:B------:R-:W-:Y:S01]  /*3c50*/  ULEA UR34, UR37, UR42, 0xb ;  /* 0x0000002a25227291 */ /* 0x000fe2000f8e583f */
[----:B------:R-:W-:Y:S01]  /*3c60*/  UMOV UR35, 0x40000040 ;  /* 0x4000004000237882 */ /* 0x000fe20000000000 */
[----:B------:R-:W-:Y:S02]  /*3c70*/  UMOV UR7, 0x40000040 ;  /* 0x4000004000077882 */ /* 0x000fe40000000000 */
[----:B------:R-:W-:Y:S02]  /*3c80*/  UIADD3 UR6, UR34, 0x2, URZ ;  /* 0x0000000222067890 */ /* 0x000fe4000fffe03f */
        /* <DEDUP_REMOVED lines=12> */
[----:B-1----:R-:W-:-:S05]  /*3d50*/  SHF.R.U32.HI R5, RZ, 0x7, R5 ;  /* 0x00000007ff057819 */ /* 0x002fca0000011605 */
[----:B0-----:R-:W-:-:S05]  /*3d60*/  VIADD R0, R5, 0x8 ;  /* 0x0000000805007836 */ /* 0x001fca0000000000 */
[----:B------:R0:W-:Y:S06]  /*3d70*/  BAR.SYNC.DEFER_BLOCKING R0, 0x100 ;  /* 0x000400000000751d */ /* 0x0001ec0000010000 */
        /* <DEDUP_REMOVED lines=27> */
.L_x_2475:
[----:B------:R-:W-:Y:S01]  /*3f30*/  ULEA UR6, UR43, UR38, 0x3 ;  /* 0x000000262b067291 */ /* 0x000fe2000f8e183f */
[----:B------:R-:W-:-:S05]  /*3f40*/  IMAD.U32 R0, RZ, RZ, UR44 ;  /* 0x0000002cff007e24 */ /* 0x000fca000f8e00ff */
[----:B------:R-:W-:-:S04]  /*3f50*/  SHF.L.U32 R0, R0, 0x1f, RZ ;  /* 0x0000001f00007819 */ /* 0x000fc800000006ff */
[----:B------:R0:W1:Y:S01]  /*3f60*/  SYNCS.PHASECHK.TRANS64.TRYWAIT P3, [UR6+0x28850], R0 ;  /* 0x02885000ff0075a7 */ /* 0x0000620008060146 */
[----:B------:R-:W-:Y:S05]  /*3f70*/  @!P0 BRA `(.L_x_2476) ;  /* 0x0000000000048947 */ /* 0x000fea0003800000 */
[----:B------:R-:W-:Y:S01]  /*3f80*/  BPT.TRAP 0x1 ;  /* 0x000000040000795c */ /* 0x000fe20000300000 */
.L_x_2476:
[----:B-1----:R-:W-:Y:S05]  /*3f90*/  @P3 BRA `(.L_x_2474) ;  /* 0x0000000000083947 */ /* 0x002fea0003800000 */
[----:B------:R-:W1:Y:S02]  /*3fa0*/  SYNCS.PHASECHK.TRANS64.TRYWAIT P3, [UR6+0x28850], R0 ;  /* 0x02885000ff0075a7 */ /* 0x000e640008060146 */
[----:B-1----:R-:W-:Y:S05]  /*3fb0*/  @!P3 BRA `(.L_x_2477) ;  /* 0x000000d00034b947 */ /* 0x002fea0003800000 */
.L_x_2474:
[----:B------:R-:W-:Y:S01]  /*3fc0*/  UIADD3 UR6, UR38, 0x400, URZ ;  /* 0x0000040026067890 */ /* 0x000fe2000fffe03f */
[----:B------:R-:W-:Y:S01]  /*3fd0*/  WARPGROUP.ARRIVE ;  /* 0x00000000000079c5 */ /* 0x000fe20000000000 */
[----:B------:R-:W-:Y:S01]  /*3fe0*/  UMOV UR7, 0x40000040 ;  /* 0x4000004000077882 */ /* 0x000fe20000000000 */
[----:B------:R-:W-:Y:S01]  /*3ff0*/  UMOV UR11, 0x40000040 ;  /* 0x40000040000b7882 */ /* 0x000fe20000000000 */
[----:B------:R-:W-:Y:S01]  /*4000*/  USHF.R.U32.HI UR6, URZ, 0x4, UR6 ;  /* 0x000000043f067899 */ /* 0x000fe20008011606 */
[----:B-1----:R-:W1:Y:S01]  /*4010*/  @P2 LDC R5, c[0x0][0x44c] ;  /* 0x00011300ff052b82 */ /* 0x002e620000000800 */
[----:B------:R-:W-:Y:S01]  /*4020*/  IMAD.IADD R14, R23, 0x1, R2 ;  /* 0x00000001170e7824 */ /* 0x000fe200078e0202 */
[----:B------:R-:W2:Y:S01]  /*4030*/  S2R R198, SR_TID.X ;  /* 0x0000000000c67919 */ /* 0x000ea20000002100 */
[----:B------:R-:W-:Y:S01]  /*4040*/  ULOP3.LUT UR6, UR6, 0x3fff, URZ, 0xc0, !UPT ;  /* 0x00003fff06067892 */ /* 0x000fe2000f8ec03f */
[----:B------:R-:W-:-:S03]  /*4050*/  UMOV UR44, UR36 ;  /* 0x00000024002c7c82 */ /* 0x000fc60008000000 */
[----:B------:R-:W-:Y:S01]  /*4060*/  ULOP3.LUT UR6, UR6, 0x4000000, URZ, 0xfc, !UPT ;  /* 0x0400000006067892 */ /* 0x000fe2000f8efc3f */
[----:B0-----:R-:W0:Y:S03]  /*4070*/  @P2 LDC R0, c[0x0][0x450] ;  /* 0x00011400ff002b82 */ /* 0x001e260000000800 */
[----:B------:R-:W-:-:S04]  /*4080*/  ULEA UR6, UR43, UR6, 0xb ;  /* 0x000000062b067291 */ /* 0x000fc8000f8e583f */
[----:B------:R-:W-:-:S05]  /*4090*/  UIADD3 UR10, UR6, 0x80, URZ ;  /* 0x00000080060a7890 */ /* 0x000fca000fffe03f */
[----:B------:R-:W-:Y:S01]  /*40a0*/  HGMMA.64x128x16.F32.BF16 R88, R180, gdesc[UR4].tnspB, R88, gsb0 ;  /* 0x41e00004b4587df0 */ /* 0x000fe20008001858 */
[----:B------:R-:W-:Y:S01]  /*40b0*/  UMOV UR7, 0x40000040 ;  /* 0x4000004000077882 */ /* 0x000fe20000000000 */
[----:B-1----:R-:W-:-:S05]  /*40c0*/  @P2 IMAD.HI.U32 R5, R14, R5, RZ ;  /* 0x000000050e052227 */ /* 0x002fca00078e00ff */
[----:B0-----:R-:W-:Y:S01]  /*40d0*/  @P2 SHF.R.U32.HI R14, RZ, R0, R5 ;  /* 0x00000000ff0e2219 */ /* 0x001fe20000011605 */
[----:B------:R-:W-:Y:S01]  /*40e0*/  IMAD.MOV.U32 R5, RZ, RZ, -0x80 ;  /* 0xffffff80ff057424 */ /* 0x000fe200078e00ff */
[----:B--2---:R-:W-:-:S03]  /*40f0*/  SHF.R.U32.HI R198, RZ, 0x7, R198 ;  /* 0x00000007ffc67819 */ /* 0x004fc600000116c6 */
[----:B------:R-:W0:Y:S01]  /*4100*/  SHFL.IDX PT, R7, R14, 0x1, 0x1c1f ;  /* 0x003c1f000e077f89 */ /* 0x000e2200000e0000 */
[----:B------:R-:W-:-:S04]  /*4110*/  IMAD R5, R10, R5, 0x1 ;  /* 0x000000010a057424 */ /* 0x000fc800078e0205 */
[----:B------:R-:W-:-:S05]  /*4120*/  IMAD R5, R22, -0x2, R5 ;  /* 0xfffffffe16057824 */ /* 0x000fca00078e0205 */
[----:B------:R-:W-:-:S05]  /*4130*/  IADD3 R12, -R17, R5, R16 ;  /* 0x00000005110c7210 */ /* 0x000fca0007ffe110 */
[----:B0-----:R-:W-:-:S05]  /*4140*/  IMAD.IADD R0, R12, 0x1, R7 ;  /* 0x000000010c007824 */ /* 0x001fca00078e0207 */
[C---:B------:R-:W-:Y:S02]  /*4150*/  ISETP.GT.AND P3, PT, R0.reuse, RZ, PT ;  /* 0x000000ff0000720c */ /* 0x040fe40003f64270 */
[----:B------:R-:W-:Y:S02]  /*4160*/  ISETP.GT.AND P4, PT, R0, 0x1, PT ;  /* 0x000000010000780c */ /* 0x000fe40003f84270 */
[----:B------:R-:W-:Y:S02]  /*4170*/  FSEL R203, R26, -INF , P3 ;  /* 0xff8000001acb7808 */ /* 0x000fe40001800000 */
[----:B------:R-:W-:Y:S02]  /*4180*/  ISETP.GT.AND P3, PT, R0, 0x8, PT ;  /* 0x000000080000780c */ /* 0x000fe40003f64270 */
[----:B------:R-:W-:Y:S01]  /*4190*/  FMNMX.FTZ R20, R203, R8, !PT ;  /* 0x00000008cb147209 */ /* 0x000fe20007810000 */
[----:B------:R-:W-:Y:S02]  /*41a0*/  WARPGROUP.DEPBAR.LE gsb0, 0x0 ;  /* 0x00008000000079c5 */ /* 0x000fe40000010000 */
[----:B------:R-:W-:Y:S01]  /*41b0*/  WARPGROUP.ARRIVE ;  /* 0x00000000000079c5 */ /* 0x000fe20000000000 */
[----:B------:R-:W-:-:S02]  /*41c0*/  FSEL R181, R27, -INF , P4 ;  /* 0xff8000001bb57808 */ /* 0x000fc40002000000 */
[----:B------:R-:W-:Y:S02]  /*41d0*/  ISETP.GT.AND P4, PT, R0, 0x9, PT ;  /* 0x000000090000780c */ /* 0x000fe40003f84270 */
[----:B------:R-:W-:Y:S01]  /*41e0*/  FSEL R183, R30, -INF , P3 ;  /* 0xff8000001eb77808 */ /* 0x000fe20001800000 */
[----:B------:R-:W-:Y:S01]  /*41f0*/  HGMMA.64x128x16.F32.BF16 R88, R176, gdesc[UR8].tnspB, R88, gsb0 ;  /* 0x41e00008b0587df0 */ /* 0x000fe20008001858 */
[----:B------:R-:W-:Y:S01]  /*4200*/  UIADD3 UR10, UR6, 0x100, URZ ;  /* 0x00000100060a7890 */ /* 0x000fe2000fffe03f */
[----:B------:R-:W-:Y:S01]  /*4210*/  FMNMX.FTZ R20, R181, R20, !PT ;  /* 0x00000014b5147209 */ /* 0x000fe20007810000 */
[----:B------:R-:W-:Y:S01]  /*4220*/  UMOV UR11, 0x40000040 ;  /* 0x40000040000b7882 */ /* 0x000fe20000000000 */
[----:B------:R-:W-:Y:S02]  /*4230*/  ISETP.GT.AND P3, PT, R0, 0x10, PT ;  /* 0x000000100000780c */ /* 0x000fe40003f64270 */
[----:B------:R-:W-:Y:S02]  /*4240*/  FSEL R201, R31, -INF , P4 ;  /* 0xff8000001fc97808 */ /* 0x000fe40002000000 */
[----:B------:R-:W-:-:S02]  /*4250*/  FMNMX.FTZ R20, R183, R20, !PT ;  /* 0x00000014b7147209 */ /* 0x000fc40007810000 */
[C---:B------:R-:W-:Y:S02]  /*4260*/  ISETP.GT.AND P4, PT, R0.reuse, 0x11, PT ;  /* 0x000000110000780c */ /* 0x040fe40003f84270 */
[----:B------:R-:W-:Y:S02]  /*4270*/  FMNMX.FTZ R20, R201, R20, !PT ;  /* 0x00000014c9147209 */ /* 0x000fe40007810000 */
[----:B------:R-:W-:Y:S02]  /*4280*/  FSEL R199, R35, -INF , P4 ;  /* 0xff80000023c77808 */ /* 0x000fe40002000000 */
[----:B------:R-:W-:Y:S01]  /*4290*/  ISETP.GT.AND P4, PT, R0, 0x19, PT ;  /* 0x000000190000780c */ /* 0x000fe20003f84270 */
[----:B------:R-:W-:Y:S02]  /*42a0*/  WARPGROUP.DEPBAR.LE gsb0, 0x0 ;  /* 0x00008000000079c5 */ /* 0x000fe40000010000 */
[----:B------:R-:W-:Y:S01]  /*42b0*/  WARPGROUP.ARRIVE ;  /* 0x00000000000079c5 */ /* 0x000fe20000000000 */
[----:B------:R-:W-:-:S02]  /*42c0*/  FSEL R177, R34, -INF , P3 ;  /* 0xff80000022b17808 */ /* 0x000fc40001800000 */
[----:B------:R-:W-:Y:S02]  /*42d0*/  ISETP.GT.AND P3, PT, R0, 0x18, PT ;  /* 0x000000180000780c */ /* 0x000fe40003f64270 */
[----:B------:R-:W-:Y:S01]  /*42e0*/  FMNMX.FTZ R20, R177, R20, !PT ;  /* 0x00000014b1147209 */ /* 0x000fe20007810000 */
[----:B------:R-:W-:Y:S01]  /*42f0*/  HGMMA.64x128x16.F32.BF16 R88, R172, gdesc[UR8].tnspB, R88, gsb0 ;  /* 0x41e00008ac587df0 */ /* 0x000fe20008001858 */
[----:B------:R-:W-:Y:S01]  /*4300*/  UIADD3 UR10, UR6, 0x180, URZ ;  /* 0x00000180060a7890 */ /* 0x000fe2000fffe03f */
[----:B------:R-:W-:Y:S01]  /*4310*/  FSEL R179, R38, -INF , P3 ;  /* 0xff80000026b37808 */ /* 0x000fe20001800000 */
[----:B------:R-:W-:Y:S01]  /*4320*/  UMOV UR11, 0x40000040 ;  /* 0x40000040000b7882 */ /* 0x000fe20000000000 */
[----:B------:R-:W-:Y:S02]  /*4330*/  FMNMX.FTZ R20, R199, R20, !PT ;  /* 0x00000014c7147209 */ /* 0x000fe40007810000 */
[----:B------:R-:W-:Y:S02]  /*4340*/  ISETP.GT.AND P3, PT, R0, 0x20, PT ;  /* 0x000000200000780c */ /* 0x000fe40003f64270 */
[----:B------:R-:W-:Y:S01]  /*4350*/  FMNMX.FTZ R20, R179, R20, !PT ;  /* 0x00000014b3147209 */ /* 0x000fe20007810000 */
[----:B------:R-:W-:-:S02]  /*4360*/  WARPGROUP.DEPBAR.LE gsb0, 0x0 ;  /* 0x00008000000079c5 */ /* 0x000fc40000010000 */
        /* <DEDUP_REMOVED lines=77> */
[----:B------:R-:W-:Y:S01]  /*4840*/  FSEL R39, R86, -INF , P3 ;  /* 0xff80000056277808 */ /* 0x000fe20001800000 */
[----:B------:R-:W0:Y:S01]  /*4850*/  LDC R0, c[0x0][0x988] ;  /* 0x00026200ff007b82 */ /* 0x000e220000000800 */
[----:B------:R-:W-:Y:S02]  /*4860*/  FMNMX.FTZ R20, R83, R20, !PT ;  /* 0x0000001453147209 */ /* 0x000fe40007810000 */
[----:B------:R-:W-:Y:S02]  /*4870*/  FSEL R87, R87, -INF , P4 ;  /* 0xff80000057577808 */ /* 0x000fe40002000000 */
[----:B------:R-:W-:-:S04]  /*4880*/  FMNMX.FTZ R20, R39, R20, !PT ;  /* 0x0000001427147209 */ /* 0x000fc80007810000 */
[----:B------:R-:W-:-:S05]  /*4890*/  FMNMX.FTZ R20, R87, R20, !PT ;  /* 0x0000001457147209 */ /* 0x000fca0007810000 */
[----:B------:R-:W1:Y:S01]  /*48a0*/  SHFL.BFLY PT, R5, R20, 0x2, 0x1f ;  /* 0x0c401f0014057f89 */ /* 0x000e6200000e0000 */
[----:B------:R-:W-:Y:S02]  /*48b0*/  WARPGROUP.DEPBAR.LE gsb0, 0x0 ;  /* 0x00008000000079c5 */ /* 0x000fe40000010000 */
[----:B------:R-:W-:Y:S01]  /*48c0*/  WARPGROUP.ARRIVE ;  /* 0x00000000000079c5 */ /* 0x000fe20000000000 */
[----:B------:R-:W2:Y:S05]  /*48d0*/  SHFL.IDX PT, R153, R14, RZ, 0x1c1f ;  /* 0x001c1fff0e997589 */ /* 0x000eaa00000e0000 */
[----:B------:R-:W-:Y:S01]  /*48e0*/  HGMMA.64x128x16.F32.BF16 R88, R156, gdesc[UR8].tnspB, R88, gsb0 ;  /* 0x41e000089c587df0 */ /* 0x000fe20008001858 */
[----:B------:R-:W-:Y:S01]  /*48f0*/  UIADD3 UR10, UR6, 0x300, URZ ;  /* 0x00000300060a7890 */ /* 0x000fe2000fffe03f */
[----:B------:R-:W-:Y:S01]  /*4900*/  UMOV UR11, 0x40000040 ;  /* 0x40000040000b7882 */ /* 0x000fe20000000000 */
[----:B------:R-:W-:Y:S01]  /*4910*/  UIADD3 UR6, UR6, 0x380, URZ ;  /* 0x0000038006067890 */ /* 0x000fe2000fffe03f */
[----:B-1----:R-:W-:-:S05]  /*4920*/  FMNMX.FTZ R26, R20, R5, !PT ;  /* 0x00000005141a7209 */ /* 0x002fca0007810000 */
[----:B------:R-:W1:Y:S01]  /*4930*/  SHFL.BFLY PT, R5, R26, 0x1, 0x1f ;  /* 0x0c201f001a057f89 */ /* 0x000e6200000e0000 */
[----:B--2---:R-:W-:-:S05]  /*4940*/  IMAD.IADD R34, R12, 0x1, R153 ;  /* 0x000000010c227824 */ /* 0x004fca00078e0299 */
        /* <DEDUP_REMOVED lines=12> */
[----:B-1----:R-:W-:Y:S02]  /*4a10*/  FMNMX.FTZ R5, R26, R5, !PT ;  /* 0x000000051a057209 */ /* 0x002fe40007810000 */
[C---:B------:R-:W-:Y:S02]  /*4a20*/  ISETP.GT.AND P5, PT, R34.reuse, 0x11, PT ;  /* 0x000000112200780c */ /* 0x040fe40003fa4270 */
[----:B------:R-:W-:Y:S01]  /*4a30*/  FMNMX.FTZ R20, R29, R20, !PT ;  /* 0x000000141d147209 */ /* 0x000fe20007810000 */
[----:B0-----:R-:W-:Y:S01]  /*4a40*/  FMUL.FTZ R30, R5, R0 ;  /* 0x00000000051e7220 */ /* 0x001fe20000410000 */
[----:B------:R-:W-:Y:S02]  /*4a50*/  FSEL R33, R33, -INF , P5 ;  /* 0xff80000021217808 */ /* 0x000fe40002800000 */
[----:B------:R-:W-:Y:S02]  /*4a60*/  FSETP.NEU.FTZ.AND P3, PT, R5, -INF , PT ;  /* 0xff8000000500780b */ /* 0x000fe40003f7d000 */
[----:B------:R-:W-:-:S02]  /*4a70*/  ISETP.GT.AND P5, PT, R34, 0x19, PT ;  /* 0x000000192200780c */ /* 0x000fc40003fa4270 */
[----:B------:R-:W-:Y:S02]  /*4a80*/  FSEL R12, R30, RZ, P3 ;  /* 0x000000ff1e0c7208 */ /* 0x000fe40001800000 */
[----:B------:R-:W-:Y:S02]  /*4a90*/  FSEL R37, R37, -INF , P5 ;  /* 0xff80000025257808 */ /* 0x000fe40002800000 */
[C---:B------:R-:W-:Y:S01]  /*4aa0*/  ISETP.GT.AND P5, PT, R34.reuse, 0x21, PT ;  /* 0x000000212200780c */ /* 0x040fe20003fa4270 */
[-CC-:B------:R-:W-:Y:S01]  /*4ab0*/  FFMA.FTZ R26, R201, R0.reuse, -R12.reuse ;  /* 0x00000000c91a7223 */ /* 0x180fe2000001080c */
[-CC-:B------:R-:W-:Y:S01]  /*4ac0*/  FFMA.FTZ R28, R199, R0.reuse, -R12.reuse ;  /* 0x00000000c71c7223 */ /* 0x180fe2000001080c */
[-CC-:B------:R-:W-:Y:S01]  /*4ad0*/  FFMA.FTZ R203, R203, R0.reuse, -R12.reuse ;  /* 0x00000000cbcb7223 */ /* 0x180fe2000001080c */
[----:B------:R-:W-:Y:S01]  /*4ae0*/  FSEL R41, R41, -INF , P5 ;  /* 0xff80000029297808 */ /* 0x000fe20002800000 */
[-CC-:B------:R-:W-:Y:S01]  /*4af0*/  FFMA.FTZ R7, R7, R0.reuse, -R12.reuse ;  /* 0x0000000007077223 */ /* 0x180fe2000001080c */
[C---:B------:R-:W-:Y:S01]  /*4b00*/  ISETP.GT.AND P5, PT, R34.reuse, 0x29, PT ;  /* 0x000000292200780c */ /* 0x040fe20003fa4270 */
[----:B------:R-:W-:Y:S01]  /*4b10*/  MUFU.EX2 R14, R203 ;  /* 0x000000cb000e7308 */ /* 0x000fe20000000800 */
[-CC-:B------:R-:W-:Y:S01]  /*4b20*/  FFMA.FTZ R181, R181, R0.reuse, -R12.reuse ;  /* 0x00000000b5b57223 */ /* 0x180fe2000001080c */
[-CC-:B------:R-:W-:Y:S01]  /*4b30*/  FFMA.FTZ R183, R183, R0.reuse, -R12.reuse ;  /* 0x00000000b7b77223 */ /* 0x180fe2000001080c */
[----:B------:R-:W-:Y:S01]  /*4b40*/  FSEL R45, R45, -INF , P5 ;  /* 0xff8000002d2d7808 */ /* 0x000fe20002800000 */
[-CC-:B------:R-:W-:Y:S01]  /*4b50*/  FFMA.FTZ R177, R177, R0.reuse, -R12.reuse ;  /* 0x00000000b1b17223 */ /* 0x180fe2000001080c */
[C---:B------:R-:W-:Y:S01]  /*4b60*/  ISETP.GT.AND P5, PT, R34.reuse, 0x31, PT ;  /* 0x000000312200780c */ /* 0x040fe20003fa4270 */
[-CC-:B------:R-:W-:Y:S01]  /*4b70*/  FFMA.FTZ R179, R179, R0.reuse, -R12.reuse ;  /* 0x00000000b3b37223 */ /* 0x180fe2000001080c */
[-CC-:B------:R-:W-:Y:S01]  /*4b80*/  FFMA.FTZ R175, R175, R0.reuse, -R12.reuse ;  /* 0x00000000afaf7223 */ /* 0x180fe2000001080c */
[----:B------:R-:W-:Y:S01]  /*4b90*/  MUFU.EX2 R181, R181 ;  /* 0x000000b500b57308 */ /* 0x000fe20000000800 */
[----:B------:R-:W-:Y:S01]  /*4ba0*/  FSEL R49, R49, -INF , P5 ;  /* 0xff80000031317808 */ /* 0x000fe20002800000 */
[-CC-:B------:R-:W-:Y:S01]  /*4bb0*/  FFMA.FTZ R173, R173, R0.reuse, -R12.reuse ;  /* 0x00000000adad7223 */ /* 0x180fe2000001080c */
[C---:B------:R-:W-:Y:S01]  /*4bc0*/  ISETP.GT.AND P5, PT, R34.reuse, 0x39, PT ;  /* 0x000000392200780c */ /* 0x040fe20003fa4270 */
[-CC-:B------:R-:W-:Y:S01]  /*4bd0*/  FFMA.FTZ R11, R11, R0.reuse, -R12.reuse ;  /* 0x000000000b0b7223 */ /* 0x180fe2000001080c */
[-CC-:B------:R-:W-:Y:S01]  /*4be0*/  FFMA.FTZ R15, R15, R0.reuse, -R12.reuse ;  /* 0x000000000f0f7223 */ /* 0x180fe2000001080c */
[----:B------:R-:W-:Y:S01]  /*4bf0*/  FFMA.FTZ R46, R79, R0, -R12 ;  /* 0x000000004f2e7223 */ /* 0x000fe2000001080c */
[----:B------:R-:W-:Y:S01]  /*4c00*/  FSEL R53, R53, -INF , P5 ;  /* 0xff80000035357808 */ /* 0x000fe20002800000 */
[----:B------:R-:W-:Y:S01]  /*4c10*/  MUFU.EX2 R183, R183 ;  /* 0x000000b700b77308 */ /* 0x000fe20000000800 */
[----:B------:R-:W-:-:S04]  /*4c20*/  ISETP.GT.AND P5, PT, R34, 0x41, PT ;  /* 0x000000412200780c */ /* 0x000fc80003fa4270 */
[----:B------:R-:W-:Y:S02]  /*4c30*/  FSEL R57, R57, -INF , P5 ;  /* 0xff80000039397808 */ /* 0x000fe40002800000 */
[C---:B------:R-:W-:Y:S01]  /*4c40*/  ISETP.GT.AND P5, PT, R34.reuse, 0x49, PT ;  /* 0x000000492200780c */ /* 0x040fe20003fa4270 */
[----:B------:R-:W-:Y:S03]  /*4c50*/  MUFU.EX2 R177, R177 ;  /* 0x000000b100b17308 */ /* 0x000fe60000000800 */
[----:B------:R-:W-:Y:S02]  /*4c60*/  FSEL R61, R61, -INF , P5 ;  /* 0xff8000003d3d7808 */ /* 0x000fe40002800000 */
[----:B------:R-:W-:-:S03]  /*4c70*/  ISETP.GT.AND P5, PT, R34, 0x51, PT ;  /* 0x000000512200780c */ /* 0x000fc60003fa4270 */
[----:B------:R-:W-:Y:S01]  /*4c80*/  MUFU.EX2 R179, R179 ;  /* 0x000000b300b37308 */ /* 0x000fe20000000800 */
[----:B------:R-:W-:Y:S02]  /*4c90*/  FSEL R65, R65, -INF , P5 ;  /* 0xff80000041417808 */ /* 0x000fe40002800000 */
[----:B------:R-:W-:-:S04]  /*4ca0*/  ISETP.GT.AND P5, PT, R34, 0x59, PT ;  /* 0x000000592200780c */ /* 0x000fc80003fa4270 */
        /* <DEDUP_REMOVED lines=13> */
[----:B------:R-:W-:Y:S02]  /*4d80*/  WARPGROUP.DEPBAR.LE gsb0, 0x0 ;  /* 0x00008000000079c5 */ /* 0x000fe40000010000 */
[----:B------:R-:W-:Y:S01]  /*4d90*/  FSEL R157, R32, -INF , P4 ;  /* 0xff800000209d7808 */ /* 0x000fe20002000000 */
[----:B------:R-:W-:Y:S01]  /*4da0*/  WARPGROUP.ARRIVE ;  /* 0x00000000000079c5 */ /* 0x000fe20000000000 */
[----:B------:R-:W-:Y:S01]  /*4db0*/  ISETP.GT.AND P4, PT, R34, 0x18, PT ;  /* 0x000000182200780c */ /* 0x000fe20003f84270 */
[--C-:B------:R-:W-:Y:S01]  /*4dc0*/  FFMA.FTZ R32, R171, R0, -R12.reuse ;  /* 0x00000000ab207223 */ /* 0x100fe2000001080c */
[----:B------:R-:W-:Y:S02]  /*4dd0*/  FMNMX.FTZ R24, R157, R20, !PT ;  /* 0x000000149d187209 */ /* 0x000fe40007810000 */
[----:B------:R-:W-:Y:S01]  /*4de0*/  FSEL R159, R36, -INF , P4 ;  /* 0xff800000249f7808 */ /* 0x000fe20002000000 */
[----:B------:R0:W-:Y:S01]  /*4df0*/  MUFU.EX2 R20, R26 ;  /* 0x0000001a00147308 */ /* 0x0001e20000000800 */
[----:B------:R-:W-:Y:S01]  /*4e00*/  FMNMX.FTZ R24, R33, R24, !PT ;  /* 0x0000001821187209 */ /* 0x000fe20007810000 */
[----:B------:R-:W-:Y:S01]  /*4e10*/  HGMMA.64x128x16.F32.BF16 R88, R160, gdesc[UR8].tnspB, R88, gsb0 ;  /* 0x41e00008a0587df0 */ /* 0x000fe20008001858 */
[----:B------:R-:W-:Y:S01]  /*4e20*/  ISETP.GT.AND P4, PT, R34, 0x20, PT ;  /* 0x000000202200780c */ /* 0x000fe20003f84270 */
[----:B------:R-:W-:Y:S01]  /*4e30*/  FFMA.FTZ R36, R47, R0, -R12 ;  /* 0x000000002f247223 */ /* 0x000fe2000001080c */
[----:B------:R-:W-:-:S02]  /*4e40*/  FMNMX.FTZ R24, R159, R24, !PT ;  /* 0x000000189f187209 */ /* 0x000fc40007810000 */
[----:B------:R-:W-:Y:S01]  /*4e50*/  FSEL R201, R40, -INF , P4 ;  /* 0xff80000028c97808 */ /* 0x000fe20002000000 */
[--C-:B------:R-:W-:Y:S01]  /*4e60*/  FFMA.FTZ R40, R51, R0, -R12.reuse ;  /* 0x0000000033287223 */ /* 0x100fe2000001080c */
[----:B------:R-:W-:Y:S02]  /*4e70*/  FMNMX.FTZ R24, R37, R24, !PT ;  /* 0x0000001825187209 */ /* 0x000fe40007810000 */
[----:B------:R-:W-:Y:S02]  /*4e80*/  ISETP.GT.AND P4, PT, R34, 0x28, PT ;  /* 0x000000282200780c */ /* 0x000fe40003f84270 */
[----:B0-----:R-:W-:Y:S02]  /*4e90*/  FMNMX.FTZ R26, R201, R24, !PT ;  /* 0x00000018c91a7209 */ /* 0x001fe40007810000 */
[----:B------:R-:W-:Y:S01]  /*4ea0*/  FSEL R199, R44, -INF , P4 ;  /* 0xff8000002cc77808 */ /* 0x000fe20002000000 */
[----:B------:R0:W-:Y:S01]  /*4eb0*/  MUFU.EX2 R24, R28 ;  /* 0x0000001c00187308 */ /* 0x0001e20000000800 */
[----:B------:R-:W-:Y:S01]  /*4ec0*/  FMNMX.FTZ R26, R41, R26, !PT ;  /* 0x0000001a291a7209 */ /* 0x000fe20007810000 */
[----:B------:R-:W-:Y:S01]  /*4ed0*/  FFMA.FTZ R44, R75, R0, -R12 ;  /* 0x000000004b2c7223 */ /* 0x000fe2000001080c */
[----:B------:R-:W-:-:S02]  /*4ee0*/  ISETP.GT.AND P4, PT, R34, 0x30, PT ;  /* 0x000000302200780c */ /* 0x000fc40003f84270 */
[----:B------:R-:W-:Y:S02]  /*4ef0*/  FMNMX.FTZ R26, R199, R26, !PT ;  /* 0x0000001ac71a7209 */ /* 0x000fe40007810000 */
[----:B------:R-:W-:Y:S01]  /*4f00*/  FSEL R203, R48, -INF , P4 ;  /* 0xff80000030cb7808 */ /* 0x000fe20002000000 */
[----:B------:R-:W-:Y:S01]  /*4f10*/  MUFU.EX2 R44, R44 ;  /* 0x0000002c002c7308 */ /* 0x000fe20000000800 */
[----:B------:R-:W-:Y:S02]  /*4f20*/  FMNMX.FTZ R26, R45, R26, !PT ;  /* 0x0000001a2d1a7209 */ /* 0x000fe40007810000 */
[----:B------:R-:W-:Y:S02]  /*4f30*/  ISETP.GT.AND P4, PT, R34, 0x38, PT ;  /* 0x000000382200780c */ /* 0x000fe40003f84270 */
[----:B0-----:R-:W-:Y:S02]  /*4f40*/  FMNMX.FTZ R28, R203, R26, !PT ;  /* 0x0000001acb1c7209 */ /* 0x001fe40007810000 */
[----:B------:R-:W-:Y:S01]  /*4f50*/  FSEL R205, R52, -INF , P4 ;  /* 0xff80000034cd7808 */ /* 0x000fe20002000000 */
[----:B------:R0:W-:Y:S01]  /*4f60*/  MUFU.EX2 R26, R175 ;  /* 0x000000af001a7308 */ /* 0x0001e20000000800 */
[----:B------:R-:W-:Y:S01]  /*4f70*/  FMNMX.FTZ R28, R49, R28, !PT ;  /* 0x0000001c311c7209 */ /* 0x000fe20007810000 */
[----:B------:R-:W-:Y:S01]  /*4f80*/  IMAD.U32 R52, RZ, RZ, UR37 ;  /* 0x00000025ff347e24 */ /* 0x000fe2000f8e00ff */
[----:B------:R-:W-:-:S02]  /*4f90*/  ISETP.GT.AND P4, PT, R34, 0x40, PT ;  /* 0x000000402200780c */ /* 0x000fc40003f84270 */
[----:B------:R-:W-:Y:S02]  /*4fa0*/  FMNMX.FTZ R28, R205, R28, !PT ;  /* 0x0000001ccd1c7209 */ /* 0x000fe40007810000 */
[----:B------:R-:W-:Y:S02]  /*4fb0*/  FSEL R207, R56, -INF , P4 ;  /* 0xff80000038cf7808 */ /* 0x000fe40002000000 */
[----:B------:R-:W-:Y:S01]  /*4fc0*/  FMNMX.FTZ R28, R53, R28, !PT ;  /* 0x0000001c351c7209 */ /* 0x000fe20007810000 */
[-CC-:B0-----:R-:W-:Y:S01]  /*4fd0*/  FFMA.FTZ R175, R169, R0.reuse, -R12.reuse ;  /* 0x00000000a9af7223 */ /* 0x181fe2000001080c */
[----:B------:R-:W-:Y:S01]  /*4fe0*/  ISETP.GT.AND P4, PT, R34, 0x48, PT ;  /* 0x000000482200780c */ /* 0x000fe20003f84270 */
[--C-:B------:R-:W-:Y:S01]  /*4ff0*/  FFMA.FTZ R169, R43, R0, -R12.reuse ;  /* 0x000000002ba97223 */ /* 0x100fe2000001080c */
[----:B------:R-:W-:Y:S01]  /*5000*/  FMNMX.FTZ R30, R207, R28, !PT ;  /* 0x0000001ccf1e7209 */ /* 0x000fe20007810000 */
[--C-:B------:R-:W-:Y:S01]  /*5010*/  FFMA.FTZ R43, R55, R0, -R12.reuse ;  /* 0x00000000372b7223 */ /* 0x100fe2000001080c */
        /* <DEDUP_REMOVED lines=13> */
[----:B------:R-:W-:-:S02]  /*50f0*/  FMNMX.FTZ R32, R65, R32, !PT ;  /* 0x0000002041207209 */ /* 0x000fc40007810000 */
[----:B------:R-:W-:Y:S02]  /*5100*/  ISETP.GT.AND P4, PT, R34, 0x60, PT ;  /* 0x000000602200780c */ /* 0x000fe40003f84270 */
[----:B------:R-:W-:Y:S02]  /*5110*/  FMNMX.FTZ R32, R47, R32, !PT ;  /* 0x000000202f207209 */ /* 0x000fe40007810000 */
[----:B------:R-:W-:Y:S01]  /*5120*/  FSEL R211, R72, -INF , P4 ;  /* 0xff80000048d37808 */ /* 0x000fe20002000000 */
[----:B------:R-:W-:Y:S01]  /*5130*/  MUFU.EX2 R169, R169 ;  /* 0x000000a900a97308 */ /* 0x000fe20000000800 */
[----:B------:R-:W-:Y:S02]  /*5140*/  FMNMX.FTZ R32, R69, R32, !PT ;  /* 0x0000002045207209 */ /* 0x000fe40007810000 */
[----:B------:R-:W-:Y:S02]  /*5150*/  ISETP.GT.AND P4, PT, R34, 0x68, PT ;  /* 0x000000682200780c */ /* 0x000fe40003f84270 */
[----:B0-----:R-:W-:-:S02]  /*5160*/  FMNMX.FTZ R36, R211, R32, !PT ;  /* 0x00000020d3247209 */ /* 0x001fc40007810000 */
[----:B------:R-:W-:Y:S01]  /*5170*/  FSEL R51, R76, -INF , P4 ;  /* 0xff8000004c337808 */ /* 0x000fe20002000000 */
[----:B------:R0:W-:Y:S01]  /*5180*/  MUFU.EX2 R32, R40 ;  /* 0x0000002800207308 */ /* 0x0001e20000000800 */
[----:B------:R-:W-:Y:S02]  /*5190*/  FMNMX.FTZ R36, R73, R36, !PT ;  /* 0x0000002449247209 */ /* 0x000fe40007810000 */
[----:B------:R-:W-:Y:S02]  /*51a0*/  ISETP.GT.AND P4, PT, R34, 0x70, PT ;  /* 0x000000702200780c */ /* 0x000fe40003f84270 */
[----:B------:R-:W-:Y:S02]  /*51b0*/  FMNMX.FTZ R38, R51, R36, !PT ;  /* 0x0000002433267209 */ /* 0x000fe40007810000 */
[----:B------:R-:W-:Y:S01]  /*51c0*/  FSEL R213, R80, -INF , P4 ;  /* 0xff80000050d57808 */ /* 0x000fe20002000000 */
[----:B------:R1:W-:Y:S01]  /*51d0*/  MUFU.EX2 R36, R7 ;  /* 0x0000000700247308 */ /* 0x0003e20000000800 */
[----:B------:R-:W-:Y:S01]  /*51e0*/  FMNMX.FTZ R38, R77, R38, !PT ;  /* 0x000000264d267209 */ /* 0x000fe20007810000 */
[-CC-:B0-----:R-:W-:Y:S01]  /*51f0*/  FFMA.FTZ R40, R67, R0.reuse, -R12.reuse ;  /* 0x0000000043287223 */ /* 0x181fe2000001080c */
[----:B------:R-:W-:Y:S01]  /*5200*/  ISETP.GT.AND P4, PT, R34, 0x78, PT ;  /* 0x000000782200780c */ /* 0x000fe20003f84270 */
[--C-:B------:R-:W-:Y:S01]  /*5210*/  FFMA.FTZ R34, R13, R0, -R12.reuse ;  /* 0x000000000d227223 */ /* 0x100fe2000001080c */
[----:B------:R-:W-:Y:S01]  /*5220*/  FMNMX.FTZ R38, R213, R38, !PT ;  /* 0x00000026d5267209 */ /* 0x000fe20007810000 */
[-CC-:B------:R-:W-:Y:S01]  /*5230*/  FFMA.FTZ R13, R21, R0.reuse, -R12.reuse ;  /* 0x00000000150d7223 */ /* 0x180fe2000001080c */
[----:B------:R-:W-:Y:S01]  /*5240*/  FSEL R215, R84, -INF , P4 ;  /* 0xff80000054d77808 */ /* 0x000fe20002000000 */
[--C-:B------:R-:W-:Y:S01]  /*5250*/  FFMA.FTZ R21, R27, R0, -R12.reuse ;  /* 0x000000001b157223 */ /* 0x100fe2000001080c */
[----:B------:R-:W-:Y:S01]  /*5260*/  FMNMX.FTZ R38, R81, R38, !PT ;  /* 0x0000002651267209 */ /* 0x000fe20007810000 */
[-CC-:B------:R-:W-:Y:S01]  /*5270*/  FFMA.FTZ R27, R31, R0.reuse, -R12.reuse ;  /* 0x000000001f1b7223 */ /* 0x180fe2000001080c */
[-CC-:B------:R-:W-:Y:S01]  /*5280*/  FFMA.FTZ R31, R35, R0.reuse, -R12.reuse ;  /* 0x00000000231f7223 */ /* 0x180fe2000001080c */
[----:B------:R-:W-:Y:S01]  /*5290*/  FFMA.FTZ R35, R39, R0, -R12 ;  /* 0x0000000027237223 */ /* 0x000fe2000001080c */
[----:B------:R-:W-:Y:S01]  /*52a0*/  FMNMX.FTZ R38, R215, R38, !PT ;  /* 0x00000026d7267209 */ /* 0x000fe20007810000 */
[----:B------:R-:W-:Y:S01]  /*52b0*/  MUFU.EX2 R43, R43 ;  /* 0x0000002b002b7308 */ /* 0x000fe20000000800 */
[----:B------:R-:W-:-:S02]  /*52c0*/  @!P1 LEA R52, R52, UR38, 0x3 ;  /* 0x0000002634349c11 */ /* 0x000fc4000f8e18ff */
[----:B-1----:R-:W-:Y:S01]  /*52d0*/  FMNMX.FTZ R7, R85, R38, !PT ;  /* 0x0000002655077209 */ /* 0x002fe20007810000 */
[----:B------:R-:W-:Y:S02]  /*52e0*/  FFMA.FTZ R38, R59, R0, -R12 ;  /* 0x000000003b267223 */ /* 0x000fe4000001080c */
[----:B------:R-:W-:Y:S02]  /*52f0*/  @!P1 VIADD R52, R52, 0x28840 ;  /* 0x0002884034349836 */ /* 0x000fe40000000000 */
[----:B------:R-:W0:Y:S01]  /*5300*/  SHFL.BFLY PT, R42, R7, 0x2, 0x1f ;  /* 0x0c401f00072a7f89 */ /* 0x000e2200000e0000 */
[----:B------:R-:W-:Y:S02]  /*5310*/  MUFU.EX2 R34, R34 ;  /* 0x0000002200227308 */ /* 0x000fe40000000800 */
[----:B------:R-:W-:-:S06]  /*5320*/  @!P1 PRMT R52, RZ, 0x654, R52 ;  /* 0x00000654ff349816 */ /* 0x000fcc0000000034 */
[----:B------:R-:W-:Y:S08]  /*5330*/  MUFU.EX2 R38, R38 ;  /* 0x0000002600267308 */ /* 0x000ff00000000800 */
[----:B------:R-:W-:Y:S01]  /*5340*/  MUFU.EX2 R55, R55 ;  /* 0x0000003700377308 */ /* 0x000fe20000000800 */
[----:B0-----:R-:W-:-:S07]  /*5350*/  FMNMX.FTZ R48, R7, R42, !PT ;  /* 0x0000002a07307209 */ /* 0x001fce0007810000 */
[----:B------:R-:W-:Y:S01]  /*5360*/  MUFU.EX2 R13, R13 ;  /* 0x0000000d000d7308 */ /* 0x000fe20000000800 */
[----:B------:R-:W-:Y:S01]  /*5370*/  FFMA.FTZ R42, R71, R0, -R12 ;  /* 0x00000000472a7223 */ /* 0x000fe2000001080c */
[----:B------:R-:W0:Y:S06]  /*5380*/  SHFL.BFLY PT, R7, R48, 0x1, 0x1f ;  /* 0x0c201f0030077f89 */ /* 0x000e2c00000e0000 */
[----:B------:R-:W-:Y:S01]  /*5390*/  MUFU.EX2 R40, R40 ;  /* 0x0000002800287308 */ /* 0x000fe20000000800 */
[----:B------:R-:W-:Y:S02]  /*53a0*/  WARPGROUP.DEPBAR.LE gsb0, 0x0 ;  /* 0x00008000000079c5 */ /* 0x000fe40000010000 */
[----:B------:R-:W-:-:S05]  /*53b0*/  WARPGROUP.ARRIVE ;  /* 0x00000000000079c5 */ /* 0x000fca0000000000 */
[----:B------:R-:W-:Y:S01]  /*53c0*/  MUFU.EX2 R42, R42 ;  /* 0x0000002a002a7308 */ /* 0x000fe20000000800 */
[----:B------:R-:W-:Y:S07]  /*53d0*/  HGMMA.64x128x16.F32.BF16 R88, R164, gdesc[UR4].tnspB, R88, gsb0 ;  /* 0x41e00004a4587df0 */ /* 0x000fee0008001858 */
[----:B------:R-:W1:Y:S01]  /*53e0*/  MUFU.EX2 R21, R21 ;  /* 0x0000001500157308 */ /* 0x000e620000000800 */
[----:B0-----:R-:W-:Y:S01]  /*53f0*/  FMNMX.FTZ R7, R48, R7, !PT ;  /* 0x0000000730077209 */ /* 0x001fe20007810000 */
[-CC-:B------:R-:W-:Y:S01]  /*5400*/  FFMA.FTZ R48, R83, R0.reuse, -R12.reuse ;  /* 0x0000000053307223 */ /* 0x180fe2000001080c */
[----:B------:R-:W-:-:S02]  /*5410*/  FFMA.FTZ R12, R87, R0, -R12 ;  /* 0x00000000570c7223 */ /* 0x000fc4000001080c */
[C---:B------:R-:W-:Y:S01]  /*5420*/  FSETP.NEU.FTZ.AND P4, PT, R7.reuse, -INF , PT ;  /* 0xff8000000700780b */ /* 0x040fe20003f9d000 */
[----:B------:R-:W-:Y:S02]  /*5430*/  FMUL.FTZ R50, R7, R0 ;  /* 0x0000000007327220 */ /* 0x000fe40000410000 */
[----:B------:R-:W-:Y:S03]  /*5440*/  MUFU.EX2 R27, R27 ;  /* 0x0000001b001b7308 */ /* 0x000fe60000000800 */
[----:B------:R-:W-:Y:S02]  /*5450*/  FSEL R50, R50, RZ, P4 ;  /* 0x000000ff32327208 */ /* 0x000fe40002000000 */
[----:B-1----:R-:W-:-:S03]  /*5460*/  F2FP.BF16.F32.PACK_AB R161, R44, R21 ;  /* 0x000000152ca1723e */ /* 0x002fc600000010ff */
[----:B------:R-:W-:Y:S01]  /*5470*/  MUFU.EX2 R31, R31 ;  /* 0x0000001f001f7308 */ /* 0x000fe20000000800 */
[-CC-:B------:R-:W-:Y:S01]  /*5480*/  FFMA.FTZ R180, R25, R0.reuse, -R50.reuse ;  /* 0x0000000019b47223 */ /* 0x180fe20000010832 */
[-CC-:B------:R-:W-:Y:S01]  /*5490*/  FFMA.FTZ R25, R29, R0.reuse, -R50.reuse ;  /* 0x000000001d197223 */ /* 0x180fe20000010832 */
[-CC-:B------:R-:W-:Y:S01]  /*54a0*/  FFMA.FTZ R29, R33, R0.reuse, -R50.reuse ;  /* 0x00000000211d7223 */ /* 0x180fe20000010832 */
[-CC-:B------:R-:W-:Y:S01]  /*54b0*/  FFMA.FTZ R33, R37, R0.reuse, -R50.reuse ;  /* 0x0000000025217223 */ /* 0x180fe20000010832 */
[-CC-:B------:R-:W-:Y:S01]  /*54c0*/  FFMA.FTZ R37, R41, R0.reuse, -R50.reuse ;  /* 0x0000000029257223 */ /* 0x180fe20000010832 */
[----:B------:R-:W-:Y:S01]  /*54d0*/  FSEL R41, R5, RZ, P3 ;  /* 0x000000ff05297208 */ /* 0x000fe20001800000 */
[-CC-:B------:R-:W-:Y:S01]  /*54e0*/  FFMA.FTZ R39, R153, R0.reuse, -R50.reuse ;  /* 0x0000000099277223 */ /* 0x180fe20000010832 */
[-CC-:B------:R-:W-:Y:S01]  /*54f0*/  FFMA.FTZ R182, R155, R0.reuse, -R50.reuse ;  /* 0x000000009bb67223 */ /* 0x180fe20000010832 */
[----:B------:R-:W-:Y:S01]  /*5500*/  MUFU.EX2 R180, R180 ;  /* 0x000000b400b47308 */ /* 0x000fe20000000800 */
[-C--:B------:R-:W-:Y:S01]  /*5510*/  FFMA.FTZ R176, R157, R0.reuse, -R50 ;  /* 0x000000009db07223 */ /* 0x080fe20000010832 */
[----:B------:R-:W-:Y:S01]  /*5520*/  FADD.FTZ R59, -R41, R8 ;  /* 0x00000008293b7221 */ /* 0x000fe20000010100 */
[----:B------:R-:W-:Y:S01]  /*5530*/  FSEL R41, R7, RZ, P4 ;  /* 0x000000ff07297208 */ /* 0x000fe20002000000 */
[-CC-:B------:R-:W-:Y:S01]  /*5540*/  FFMA.FTZ R178, R159, R0.reuse, -R50.reuse ;  /* 0x000000009fb27223 */ /* 0x180fe20000010832 */
[----:B------:R-:W-:Y:S01]  /*5550*/  IADD3 R8, -R198, 0xb, RZ ;  /* 0x0000000bc6087810 */ /* 0x000fe20007ffe1ff */
[-C--:B------:R-:W-:Y:S01]  /*5560*/  FMUL.FTZ R54, R59, R0.reuse ;  /* 0x000000003b367220 */ /* 0x080fe20000410000 */
[-C--:B------:R-:W-:Y:S01]  /*5570*/  FFMA.FTZ R172, R201, R0.reuse, -R50 ;  /* 0x00000000c9ac7223 */ /* 0x080fe20000010832 */
[----:B------:R-:W-:Y:S01]  /*5580*/  FADD.FTZ R59, -R41, R6 ;  /* 0x00000006293b7221 */ /* 0x000fe20000010100 */
[----:B------:R-:W-:Y:S01]  /*5590*/  MUFU.EX2 R39, R39 ;  /* 0x0000002700277308 */ /* 0x000fe20000000800 */
[-CC-:B------:R-:W-:Y:S01]  /*55a0*/  FFMA.FTZ R61, R61, R0.reuse, -R50.reuse ;  /* 0x000000003d3d7223 */ /* 0x180fe20000010832 */
[-CC-:B------:R-:W-:Y:S01]  /*55b0*/  FFMA.FTZ R174, R199, R0.reuse, -R50.reuse ;  /* 0x00000000c7ae7223 */ /* 0x180fe20000010832 */
[-C--:B------:R-:W-:Y:S01]  /*55c0*/  FMUL.FTZ R6, R59, R0.reuse ;  /* 0x000000003b067220 */ /* 0x080fe20000410000 */
        /* <DEDUP_REMOVED lines=19> */
[----:B------:R-:W-:Y:S01]  /*5700*/  FFMA.FTZ R215, R215, R0, -R50 ;  /* 0x00000000d7d77223 */ /* 0x000fe20000010832 */
[----:B------:R-:W1:Y:S01]  /*5710*/  MUFU.EX2 R182, R182 ;  /* 0x000000b600b67308 */ /* 0x000e620000000800 */
[C---:B------:R-:W-:Y:S01]  /*5720*/  ISETP.GT.AND P3, PT, R10.reuse, R9, PT ;  /* 0x000000090a00720c */ /* 0x040fe20003f64270 */
[----:B------:R-:W-:Y:S01]  /*5730*/  VIADD R10, R10, 0xffffffff ;  /* 0xffffffff0a0a7836 */ /* 0x000fe20000000000 */
[----:B------:R-:W-:-:S02]  /*5740*/  F2FP.BF16.F32.PACK_AB R171, R43, R36 ;  /* 0x000000242bab723e */ /* 0x000fc400000010ff */
[----:B------:R-:W-:Y:S02]  /*5750*/  F2FP.BF16.F32.PACK_AB R153, R38, R11 ;  /* 0x0000000b2699723e */ /* 0x000fe400000010ff */
[----:B------:R-:W-:Y:S01]  /*5760*/  F2FP.BF16.F32.PACK_AB R155, R55, R34 ;  /* 0x00000022379b723e */ /* 0x000fe200000010ff */
[----:B------:R-:W2:Y:S01]  /*5770*/  MUFU.EX2 R25, R25 ;  /* 0x0000001900197308 */ /* 0x000ea20000000800 */
[----:B0-----:R-:W-:Y:S01]  /*5780*/  FFMA.FTZ R59, R6, R4, R39 ;  /* 0x00000004063b7223 */ /* 0x001fe20000010027 */
[----:B------:R-:W-:Y:S01]  /*5790*/  FFMA.FTZ R4, R41, R3, R14 ;  /* 0x0000000329047223 */ /* 0x000fe2000001000e */
[----:B------:R-:W-:Y:S02]  /*57a0*/  F2FP.BF16.F32.PACK_AB R157, R40, R13 ;  /* 0x0000000d289d723e */ /* 0x000fe400000010ff */
[C---:B------:R-:W-:Y:S01]  /*57b0*/  FADD.FTZ R59, R180.reuse, R59 ;  /* 0x0000003bb43b7221 */ /* 0x040fe20000010000 */
[C---:B------:R-:W-:Y:S01]  /*57c0*/  FADD.FTZ R4, R181.reuse, R4 ;  /* 0x00000004b5047221 */ /* 0x040fe20000010000 */
[----:B------:R-:W-:Y:S01]  /*57d0*/  F2FP.BF16.F32.PACK_AB R181, R181, R14 ;  /* 0x0000000eb5b5723e */ /* 0x000fe200000010ff */
[----:B------:R-:W0:Y:S01]  /*57e0*/  MUFU.EX2 R176, R176 ;  /* 0x000000b000b07308 */ /* 0x000e220000000800 */
[----:B------:R-:W-:-:S02]  /*57f0*/  F2FP.BF16.F32.PACK_AB R180, R180, R39 ;  /* 0x00000027b4b4723e */ /* 0x000fc400000010ff */
[----:B------:R-:W-:Y:S02]  /*5800*/  F2FP.BF16.F32.PACK_AB R159, R42, R15 ;  /* 0x0000000f2a9f723e */ /* 0x000fe400000010ff */
[----:B------:R-:W-:-:S03]  /*5810*/  F2FP.BF16.F32.PACK_AB R163, R46, R27 ;  /* 0x0000001b2ea3723e */ /* 0x000fc600000010ff */
[----:B------:R-:W3:Y:S08]  /*5820*/  MUFU.EX2 R29, R29 ;  /* 0x0000001d001d7308 */ /* 0x000ef00000000800 */
[----:B------:R-:W4:Y:S08]  /*5830*/  MUFU.EX2 R178, R178 ;  /* 0x000000b200b27308 */ /* 0x000f300000000800 */
[----:B------:R-:W5:Y:S08]  /*5840*/  MUFU.EX2 R33, R33 ;  /* 0x0000002100217308 */ /* 0x000f700000000800 */
[----:B------:R-:W5:Y:S08]  /*5850*/  MUFU.EX2 R172, R172 ;  /* 0x000000ac00ac7308 */ /* 0x000f700000000800 */
[----:B------:R3:W-:Y:S08]  /*5860*/  MUFU.EX2 R3, R61 ;  /* 0x0000003d00037308 */ /* 0x0007f00000000800 */
[----:B------:R-:W5:Y:S08]  /*5870*/  MUFU.EX2 R37, R37 ;  /* 0x0000002500257308 */ /* 0x000f700000000800 */
[----:B------:R-:W5:Y:S01]  /*5880*/  MUFU.EX2 R174, R174 ;  /* 0x000000ae00ae7308 */ /* 0x000f620000000800 */
[----:B------:R-:W-:-:S02]  /*5890*/  WARPGROUP.DEPBAR.LE gsb0, 0x0 ;  /* 0x00008000000079c5 */ /* 0x000fc40000010000 */
[----:B------:R1:W-:Y:S06]  /*58a0*/  BAR.ARV R8, 0x100 ;  /* 0x000400080000751d */ /* 0x0003ec0000002000 */
[----:B------:R-:W5:Y:S01]  /*58b0*/  MUFU.EX2 R45, R45 ;  /* 0x0000002d002d7308 */ /* 0x000f620000000800 */
[----:B------:R4:W-:Y:S01]  /*58c0*/  @!P1 SYNCS.ARRIVE.TRANS64.RED.A1T0 RZ, [R52+URZ], RZ ;  /* 0x000000ff34ff99a7 */ /* 0x0009e2000810043f */
[----:B-1----:R-:W-:Y:S01]  /*58d0*/  FADD.FTZ R8, R182, R59 ;  /* 0x0000003bb6087221 */ /* 0x002fe20000010000 */
[----:B------:R-:W-:Y:S01]  /*58e0*/  FADD.FTZ R59, R183, R4 ;  /* 0x00000004b73b7221 */ /* 0x000fe20000010000 */
[C---:B--2---:R-:W-:Y:S01]  /*58f0*/  F2FP.BF16.F32.PACK_AB R182, R25.reuse, R182 ;  /* 0x000000b619b6723e */ /* 0x044fe200000010ff */
[----:B------:R-:W-:Y:S01]  /*5900*/  FMUL.FTZ R88, R88, R6 ;  /* 0x0000000658587220 */ /* 0x000fe20000410000 */
[----:B------:R-:W-:Y:S01]  /*5910*/  FADD.FTZ R63, R25, R8 ;  /* 0x00000008193f7221 */ /* 0x000fe20000010000 */
[----:B------:R-:W-:Y:S01]  /*5920*/  FADD.FTZ R4, R20, R59 ;  /* 0x0000003b14047221 */ /* 0x000fe20000010000 */
[----:B------:R-:W1:Y:S01]  /*5930*/  MUFU.EX2 R168, R168 ;  /* 0x000000a800a87308 */ /* 0x000e620000000800 */
[----:B------:R-:W-:Y:S01]  /*5940*/  FFMA.FTZ R59, R65, R0, -R50 ;  /* 0x00000000413b7223 */ /* 0x000fe20000010832 */
[----:B0-----:R-:W-:Y:S01]  /*5950*/  FADD.FTZ R8, R176, R63 ;  /* 0x0000003fb0087221 */ /* 0x001fe20000010000 */
[----:B---3--:R-:W-:Y:S01]  /*5960*/  FADD.FTZ R61, R177, R4 ;  /* 0x00000004b13d7221 */ /* 0x008fe20000010000 */
[----:B------:R-:W-:Y:S01]  /*5970*/  F2FP.BF16.F32.PACK_AB R176, R29, R176 ;  /* 0x000000b01db0723e */ /* 0x000fe200000010ff */
[----:B------:R-:W-:Y:S01]  /*5980*/  FFMA.FTZ R50, R85, R0, -R50 ;  /* 0x0000000055327223 */ /* 0x000fe20000010832 */
[----:B------:R-:W-:Y:S01]  /*5990*/  FADD.FTZ R63, R29, R8 ;  /* 0x000000081d3f7221 */ /* 0x000fe20000010000 */
[----:B------:R-:W-:Y:S01]  /*59a0*/  FADD.FTZ R4, R24, R61 ;  /* 0x0000003d18047221 */ /* 0x000fe20000010000 */
[----:B------:R-:W0:Y:S01]  /*59b0*/  MUFU.EX2 R49, R49 ;  /* 0x0000003100317308 */ /* 0x000e220000000800 */
[----:B----4-:R-:W-:-:S02]  /*59c0*/  IMAD.U32 R52, RZ, RZ, UR43 ;  /* 0x0000002bff347e24 */ /* 0x010fc4000f8e00ff */
[----:B------:R-:W-:Y:S01]  /*59d0*/  FADD.FTZ R8, R178, R63 ;  /* 0x0000003fb2087221 */ /* 0x000fe20000010000 */
[----:B------:R-:W-:Y:S01]  /*59e0*/  FADD.FTZ R47, R179, R4 ;  /* 0x00000004b32f7221 */ /* 0x000fe20000010000 */
[----:B------:R-:W-:Y:S01]  /*59f0*/  UMOV UR43, UR37 ;  /* 0x00000025002b7c82 */ /* 0x000fe20008000000 */
[-C--:B------:R-:W-:Y:S01]  /*5a00*/  FMUL.FTZ R89, R89, R6.reuse ;  /* 0x0000000659597220 */ /* 0x080fe20000410000 */
[----:B-----5:R-:W-:Y:S01]  /*5a10*/  FADD.FTZ R61, R33, R8 ;  /* 0x00000008213d7221 */ /* 0x020fe20000010000 */
[----:B------:R-:W-:Y:S01]  /*5a20*/  FADD.FTZ R4, R26, R47 ;  /* 0x0000002f1a047221 */ /* 0x000fe20000010000 */
[----:B------:R-:W2:Y:S01]  /*5a30*/  MUFU.EX2 R170, R170 ;  /* 0x000000aa00aa7308 */ /* 0x000ea20000000800 */
[----:B------:R-:W-:Y:S01]  /*5a40*/  @!P1 LEA R52, R52, UR38, 0x3 ;  /* 0x0000002634349c11 */ /* 0x000fe2000f8e18ff */
[----:B------:R-:W-:Y:S01]  /*5a50*/  FADD.FTZ R8, R172, R61 ;  /* 0x0000003dac087221 */ /* 0x000fe20000010000 */
[----:B------:R-:W-:Y:S01]  /*5a60*/  FADD.FTZ R47, R173, R4 ;  /* 0x00000004ad2f7221 */ /* 0x000fe20000010000 */
[-C--:B------:R-:W-:Y:S01]  /*5a70*/  FMUL.FTZ R92, R92, R6.reuse ;  /* 0x000000065c5c7220 */ /* 0x080fe20000410000 */
[----:B------:R-:W-:Y:S01]  /*5a80*/  FMUL.FTZ R93, R93, R6 ;  /* 0x000000065d5d7220 */ /* 0x000fe20000410000 */
[----:B------:R-:W-:Y:S01]  /*5a90*/  FADD.FTZ R61, R37, R8 ;  /* 0x00000008253d7221 */ /* 0x000fe20000010000 */
[----:B------:R-:W-:Y:S01]  /*5aa0*/  FADD.FTZ R4, R28, R47 ;  /* 0x0000002f1c047221 */ /* 0x000fe20000010000 */
[----:B------:R-:W3:Y:S01]  /*5ab0*/  MUFU.EX2 R53, R53 ;  /* 0x0000003500357308 */ /* 0x000ee20000000800 */
[----:B------:R-:W-:-:S02]  /*5ac0*/  @!P1 VIADD R52, R52, 0x28860 ;  /* 0x0002886034349836 */ /* 0x000fc40000000000 */
[----:B------:R-:W-:Y:S01]  /*5ad0*/  FADD.FTZ R8, R174, R61 ;  /* 0x0000003dae087221 */ /* 0x000fe20000010000 */
[----:B------:R-:W-:Y:S01]  /*5ae0*/  FADD.FTZ R47, R175, R4 ;  /* 0x00000004af2f7221 */ /* 0x000fe20000010000 */
[-C--:B------:R-:W-:Y:S01]  /*5af0*/  FMUL.FTZ R96, R96, R6.reuse ;  /* 0x0000000660607220 */ /* 0x080fe20000410000 */
[-C--:B------:R-:W-:Y:S01]  /*5b00*/  FMUL.FTZ R97, R97, R6.reuse ;  /* 0x0000000661617220 */ /* 0x080fe20000410000 */
[----:B------:R-:W-:Y:S01]  /*5b10*/  FADD.FTZ R61, R45, R8 ;  /* 0x000000082d3d7221 */ /* 0x000fe20000010000 */
[----:B------:R-:W-:Y:S01]  /*5b20*/  FADD.FTZ R4, R30, R47 ;  /* 0x0000002f1e047221 */ /* 0x000fe20000010000 */
[----:B------:R-:W4:Y:S01]  /*5b30*/  MUFU.EX2 R152, R152 ;  /* 0x0000009800987308 */ /* 0x000f220000000800 */
[----:B------:R-:W-:Y:S01]  /*5b40*/  @!P1 PRMT R52, RZ, 0x654, R52 ;  /* 0x00000654ff349816 */ /* 0x000fe20000000034 */
[----:B-1----:R-:W-:Y:S01]  /*5b50*/  FADD.FTZ R8, R168, R61 ;  /* 0x0000003da8087221 */ /* 0x002fe20000010000 */
[----:B------:R-:W-:Y:S01]  /*5b60*/  FADD.FTZ R47, R169, R4 ;  /* 0x00000004a92f7221 */ /* 0x000fe20000010000 */
[-C--:B------:R-:W-:Y:S01]  /*5b70*/  FMUL.FTZ R100, R100, R6.reuse ;  /* 0x0000000664647220 */ /* 0x080fe20000410000 */
[----:B------:R1:W-:Y:S01]  /*5b80*/  @!P1 SYNCS.ARRIVE.TRANS64.RED.A1T0 RZ, [R52+URZ], RZ ;  /* 0x000000ff34ff99a7 */ /* 0x0003e2000810043f */
[----:B0-----:R-:W-:Y:S01]  /*5b90*/  FADD.FTZ R61, R49, R8 ;  /* 0x00000008313d7221 */ /* 0x001fe20000010000 */
[----:B------:R-:W-:Y:S01]  /*5ba0*/  FADD.FTZ R47, R32, R47 ;  /* 0x0000002f202f7221 */ /* 0x000fe20000010000 */
[----:B------:R-:W0:Y:S01]  /*5bb0*/  MUFU.EX2 R57, R57 ;  /* 0x0000003900397308 */ /* 0x000e220000000800 */
[-C--:B------:R-:W-:Y:S01]  /*5bc0*/  FMUL.FTZ R101, R101, R6.reuse ;  /* 0x0000000665657220 */ /* 0x080fe20000410000 */
[----:B--2---:R-:W-:Y:S01]  /*5bd0*/  FADD.FTZ R4, R170, R61 ;  /* 0x0000003daa047221 */ /* 0x004fe20000010000 */
[----:B------:R-:W-:Y:S01]  /*5be0*/  FADD.FTZ R8, R36, R47 ;  /* 0x0000002f24087221 */ /* 0x000fe20000010000 */
[-C--:B------:R-:W-:Y:S01]  /*5bf0*/  FMUL.FTZ R104, R104, R6.reuse ;  /* 0x0000000668687220 */ /* 0x080fe20000410000 */
[-C--:B------:R-:W-:Y:S01]  /*5c00*/  FMUL.FTZ R105, R105, R6.reuse ;  /* 0x0000000669697220 */ /* 0x080fe20000410000 */
[----:B---3--:R-:W-:Y:S01]  /*5c10*/  FADD.FTZ R25, R53, R4 ;  /* 0x0000000435197221 */ /* 0x008fe20000010000 */
[----:B------:R-:W-:Y:S01]  /*5c20*/  FADD.FTZ R8, R43, R8 ;  /* 0x000000082b087221 */ /* 0x000fe20000010000 */
[----:B------:R-:W2:Y:S01]  /*5c30*/  MUFU.EX2 R154, R154 ;  /* 0x0000009a009a7308 */ /* 0x000ea20000000800 */
[-C--:B------:R-:W-:Y:S01]  /*5c40*/  FMUL.FTZ R108, R108, R6.reuse ;  /* 0x000000066c6c7220 */ /* 0x080fe20000410000 */
[----:B----4-:R-:W-:Y:S01]  /*5c50*/  FADD.FTZ R4, R152, R25 ;  /* 0x0000001998047221 */ /* 0x010fe20000010000 */
[----:B------:R-:W-:Y:S01]  /*5c60*/  FADD.FTZ R25, R11, R8 ;  /* 0x000000080b197221 */ /* 0x000fe20000010000 */
[-C--:B------:R-:W-:Y:S01]  /*5c70*/  FMUL.FTZ R109, R109, R6.reuse ;  /* 0x000000066d6d7220 */ /* 0x080fe20000410000 */
[-C--:B------:R-:W-:Y:S01]  /*5c80*/  FMUL.FTZ R112, R112, R6.reuse ;  /* 0x0000000670707220 */ /* 0x080fe20000410000 */
[-C--:B------:R-:W-:Y:S01]  /*5c90*/  FMUL.FTZ R113, R113, R6.reuse ;  /* 0x0000000671717220 */ /* 0x080fe20000410000 */
[----:B------:R-:W-:Y:S01]  /*5ca0*/  FADD.FTZ R25, R38, R25 ;  /* 0x0000001926197221 */ /* 0x000fe20000010000 */
[----:B------:R-:W3:Y:S01]  /*5cb0*/  MUFU.EX2 R156, R156 ;  /* 0x0000009c009c7308 */ /* 0x000ee20000000800 */
[----:B0-----:R-:W-:Y:S01]  /*5cc0*/  FADD.FTZ R29, R57, R4 ;  /* 0x00000004391d7221 */ /* 0x001fe20000010000 */
[-C--:B------:R-:W-:Y:S01]  /*5cd0*/  FMUL.FTZ R116, R116, R6.reuse ;  /* 0x0000000674747220 */ /* 0x080fe20000410000 */
[----:B------:R-:W-:Y:S01]  /*5ce0*/  FADD.FTZ R8, R34, R25 ;  /* 0x0000001922087221 */ /* 0x000fe20000010000 */
[-C--:B------:R-:W-:Y:S01]  /*5cf0*/  FMUL.FTZ R117, R117, R6.reuse ;  /* 0x0000000675757220 */ /* 0x080fe20000410000 */
[-C--:B------:R-:W-:Y:S01]  /*5d00*/  FMUL.FTZ R120, R120, R6.reuse ;  /* 0x0000000678787220 */ /* 0x080fe20000410000 */
[----:B------:R-:W-:Y:S01]  /*5d10*/  FMUL.FTZ R121, R121, R6 ;  /* 0x0000000679797220 */ /* 0x000fe20000410000 */
[----:B------:R-:W-:Y:S01]  /*5d20*/  FADD.FTZ R8, R55, R8 ;  /* 0x0000000837087221 */ /* 0x000fe20000010000 */
[----:B------:R-:W0:Y:S01]  /*5d30*/  MUFU.EX2 R59, R59 ;  /* 0x0000003b003b7308 */ /* 0x000e220000000800 */
[----:B--2---:R-:W-:Y:S01]  /*5d40*/  FADD.FTZ R4, R154, R29 ;  /* 0x0000001d9a047221 */ /* 0x004fe20000010000 */
[----:B------:R-:W-:Y:S01]  /*5d50*/  F2FP.BF16.F32.PACK_AB R154, R3, R154 ;  /* 0x0000009a039a723e */ /* 0x000fe200000010ff */
[-C--:B------:R-:W-:Y:S01]  /*5d60*/  FMUL.FTZ R124, R124, R6.reuse ;  /* 0x000000067c7c7220 */ /* 0x080fe20000410000 */
[-C--:B------:R-:W-:Y:S01]  /*5d70*/  FMUL.FTZ R125, R125, R6.reuse ;  /* 0x000000067d7d7220 */ /* 0x080fe20000410000 */
[----:B------:R-:W-:Y:S01]  /*5d80*/  FADD.FTZ R25, R3, R4 ;  /* 0x0000000403197221 */ /* 0x000fe20000010000 */
[-C--:B------:R-:W-:Y:S01]  /*5d90*/  FMUL.FTZ R128, R128, R6.reuse ;  /* 0x0000000680807220 */ /* 0x080fe20000410000 */
[-C--:B------:R-:W-:Y:S01]  /*5da0*/  FMUL.FTZ R129, R129, R6.reuse ;  /* 0x0000000681817220 */ /* 0x080fe20000410000 */
[----:B------:R-:W2:Y:S01]  /*5db0*/  MUFU.EX2 R158, R158 ;  /* 0x0000009e009e7308 */ /* 0x000ea20000000800 */
[----:B---3--:R-:W-:Y:S01]  /*5dc0*/  FADD.FTZ R4, R156, R25 ;  /* 0x000000199c047221 */ /* 0x008fe20000010000 */
[----:B------:R-:W-:Y:S01]  /*5dd0*/  FADD.FTZ R25, R13, R8 ;  /* 0x000000080d197221 */ /* 0x000fe20000010000 */
[-C--:B------:R-:W-:Y:S01]  /*5de0*/  FMUL.FTZ R132, R132, R6.reuse ;  /* 0x0000000684847220 */ /* 0x080fe20000410000 */
[-C--:B------:R-:W-:Y:S01]  /*5df0*/  FMUL.FTZ R133, R133, R6.reuse ;  /* 0x0000000685857220 */ /* 0x080fe20000410000 */
[-C--:B------:R-:W-:Y:S01]  /*5e00*/  FMUL.FTZ R136, R136, R6.reuse ;  /* 0x0000000688887220 */ /* 0x080fe20000410000 */
[-C--:B------:R-:W-:Y:S01]  /*5e10*/  FMUL.FTZ R137, R137, R6.reuse ;  /* 0x0000000689897220 */ /* 0x080fe20000410000 */
[-C--:B------:R-:W-:Y:S01]  /*5e20*/  FMUL.FTZ R140, R140, R6.reuse ;  /* 0x000000068c8c7220 */ /* 0x080fe20000410000 */
[----:B------:R-:W3:Y:S01]  /*5e30*/  MUFU.EX2 R69, R69 ;  /* 0x0000004500457308 */ /* 0x000ee20000000800 */
[----:B0-----:R-:W-:Y:S01]  /*5e40*/  FADD.FTZ R29, R59, R4 ;  /* 0x000000043b1d7221 */ /* 0x001fe20000010000 */
[----:B------:R-:W-:Y:S01]  /*5e50*/  FADD.FTZ R4, R40, R25 ;  /* 0x0000001928047221 */ /* 0x000fe20000010000 */
[-C--:B------:R-:W-:Y:S01]  /*5e60*/  FMUL.FTZ R141, R141, R6.reuse ;  /* 0x000000068d8d7220 */ /* 0x080fe20000410000 */
[-C--:B------:R-:W-:Y:S01]  /*5e70*/  FMUL.FTZ R144, R144, R6.reuse ;  /* 0x0000000690907220 */ /* 0x080fe20000410000 */
[-C--:B------:R-:W-:Y:S01]  /*5e80*/  FMUL.FTZ R145, R145, R6.reuse ;  /* 0x0000000691917220 */ /* 0x080fe20000410000 */
[----:B------:R-:W-:Y:S01]  /*5e90*/  FADD.FTZ R25, R15, R4 ;  /* 0x000000040f197221 */ /* 0x000fe20000010000 */
[-C--:B------:R-:W-:Y:S01]  /*5ea0*/  FMUL.FTZ R148, R148, R6.reuse ;  /* 0x0000000694947220 */ /* 0x080fe20000410000 */
[----:B------:R-:W0:Y:S01]  /*5eb0*/  MUFU.EX2 R160, R211 ;  /* 0x000000d300a07308 */ /* 0x000e220000000800 */
[----:B--2---:R-:W-:Y:S01]  /*5ec0*/  FADD.FTZ R29, R158, R29 ;  /* 0x0000001d9e1d7221 */ /* 0x004fe20000010000 */
[----:B------:R-:W-:Y:S01]  /*5ed0*/  FADD.FTZ R4, R42, R25 ;  /* 0x000000192a047221 */ /* 0x000fe20000010000 */
[----:B------:R-:W-:Y:S01]  /*5ee0*/  FMUL.FTZ R149, R149, R6 ;  /* 0x0000000695957220 */ /* 0x000fe20000410000 */
[----:B------:R-:W-:Y:S01]  /*5ef0*/  F2FP.BF16.F32.PACK_AB R183, R20, R183 ;  /* 0x000000b714b7723e */ /* 0x000fe200000010ff */
[----:B------:R-:W-:Y:S01]  /*5f00*/  FMUL.FTZ R90, R90, R41 ;  /* 0x000000295a5a7220 */ /* 0x000fe20000410000 */
[----:B------:R-:W-:Y:S01]  /*5f10*/  FADD.FTZ R3, R21, R4 ;  /* 0x0000000415037221 */ /* 0x000fe20000010000 */
[----:B------:R-:W-:Y:S01]  /*5f20*/  F2FP.BF16.F32.PACK_AB R177, R24, R177 ;  /* 0x000000b118b1723e */ /* 0x000fe200000010ff */
[----:B------:R-:W2:Y:S01]  /*5f30*/  MUFU.EX2 R73, R73 ;  /* 0x0000004900497308 */ /* 0x000ea20000000800 */
[----:B---3--:R-:W-:Y:S01]  /*5f40*/  FADD.FTZ R29, R69, R29 ;  /* 0x0000001d451d7221 */ /* 0x008fe20000010000 */
[----:B------:R-:W-:Y:S01]  /*5f50*/  FADD.FTZ R4, R44, R3 ;  /* 0x000000032c047221 */ /* 0x000fe20000010000 */
[----:B------:R-:W-:Y:S01]  /*5f60*/  F2FP.BF16.F32.PACK_AB R178, R33, R178 ;  /* 0x000000b221b2723e */ /* 0x000fe200000010ff */
[----:B------:R-:W-:Y:S01]  /*5f70*/  FMUL.FTZ R91, R91, R41 ;  /* 0x000000295b5b7220 */ /* 0x000fe20000410000 */
[----:B------:R-:W-:Y:S01]  /*5f80*/  F2FP.BF16.F32.PACK_AB R179, R26, R179 ;  /* 0x000000b31ab3723e */ /* 0x000fe200000010ff */
[----:B------:R-:W-:Y:S01]  /*5f90*/  FADD.FTZ R3, R27, R4 ;  /* 0x000000041b037221 */ /* 0x000fe20000010000 */
[----:B------:R-:W-:Y:S01]  /*5fa0*/  F2FP.BF16.F32.PACK_AB R172, R37, R172 ;  /* 0x000000ac25ac723e */ /* 0x000fe200000010ff */
[----:B------:R-:W3:Y:S01]  /*5fb0*/  MUFU.EX2 R162, R51 ;  /* 0x0000003300a27308 */ /* 0x000ee20000000800 */
[----:B0-----:R-:W-:Y:S01]  /*5fc0*/  FADD.FTZ R29, R160, R29 ;  /* 0x0000001da01d7221 */ /* 0x001fe20000010000 */
[----:B------:R-:W-:Y:S01]  /*5fd0*/  FADD.FTZ R4, R46, R3 ;  /* 0x000000032e047221 */ /* 0x000fe20000010000 */
[----:B------:R-:W-:Y:S01]  /*5fe0*/  F2FP.BF16.F32.PACK_AB R173, R28, R173 ;  /* 0x000000ad1cad723e */ /* 0x000fe200000010ff */
[----:B------:R-:W-:Y:S01]  /*5ff0*/  FMUL.FTZ R94, R94, R41 ;  /* 0x000000295e5e7220 */ /* 0x000fe20000410000 */
[----:B------:R-:W-:Y:S01]  /*6000*/  F2FP.BF16.F32.PACK_AB R174, R45, R174 ;  /* 0x000000ae2dae723e */ /* 0x000fe200000010ff */
[----:B------:R-:W-:Y:S01]  /*6010*/  FADD.FTZ R3, R31, R4 ;  /* 0x000000041f037221 */ /* 0x000fe20000010000 */
[----:B------:R-:W-:Y:S01]  /*6020*/  F2FP.BF16.F32.PACK_AB R175, R30, R175 ;  /* 0x000000af1eaf723e */ /* 0x000fe200000010ff */
[----:B------:R-:W0:Y:S01]  /*6030*/  MUFU.EX2 R77, R77 ;  /* 0x0000004d004d7308 */ /* 0x000e220000000800 */
[----:B--2---:R-:W-:Y:S01]  /*6040*/  FADD.FTZ R29, R73, R29 ;  /* 0x0000001d491d7221 */ /* 0x004fe20000010000 */
[----:B------:R-:W-:Y:S01]  /*6050*/  F2FP.BF16.F32.PACK_AB R168, R49, R168 ;  /* 0x000000a831a8723e */ /* 0x000fe200000010ff */
[----:B------:R-:W-:Y:S01]  /*6060*/  FMUL.FTZ R95, R95, R41 ;  /* 0x000000295f5f7220 */ /* 0x000fe20000410000 */
[----:B------:R-:W-:Y:S01]  /*6070*/  F2FP.BF16.F32.PACK_AB R169, R32, R169 ;  /* 0x000000a920a9723e */ /* 0x000fe200000010ff */
[-C--:B------:R-:W-:Y:S01]  /*6080*/  FMUL.FTZ R98, R98, R41.reuse ;  /* 0x0000002962627220 */ /* 0x080fe20000410000 */
[----:B------:R-:W-:Y:S01]  /*6090*/  F2FP.BF16.F32.PACK_AB R170, R53, R170 ;  /* 0x000000aa35aa723e */ /* 0x000fe200000010ff */
[-C--:B------:R-:W-:Y:S01]  /*60a0*/  FMUL.FTZ R99, R99, R41.reuse ;  /* 0x0000002963637220 */ /* 0x080fe20000410000 */
[----:B------:R-:W2:Y:S01]  /*60b0*/  MUFU.EX2 R164, R213 ;  /* 0x000000d500a47308 */ /* 0x000ea20000000800 */
        /* <DEDUP_REMOVED lines=8> */
[----:B0-----:R-:W-:Y:S01]  /*6140*/  FADD.FTZ R29, R77, R29 ;  /* 0x0000001d4d1d7221 */ /* 0x001fe20000010000 */
[----:B------:R-:W-:Y:S01]  /*6150*/  F2FP.BF16.F32.PACK_AB R160, R73, R160 ;  /* 0x000000a049a0723e */ /* 0x000fe200000010ff */
[-C--:B------:R-:W-:Y:S01]  /*6160*/  FMUL.FTZ R107, R107, R41.reuse ;  /* 0x000000296b6b7220 */ /* 0x080fe20000410000 */
[----:B------:R-:W-:Y:S01]  /*6170*/  F2FP.BF16.F32.PACK_AB R162, R77, R162 ;  /* 0x000000a24da2723e */ /* 0x000fe200000010ff */
        /* <DEDUP_REMOVED lines=10> */
[----:B------:R-:W-:Y:S01]  /*6220*/  FMUL.FTZ R126, R126, R41 ;  /* 0x000000297e7e7220 */ /* 0x000fe20000410000 */
[----:B------:R-:W2:Y:S01]  /*6230*/  MUFU.EX2 R35, R35 ;  /* 0x0000002300237308 */ /* 0x000ea20000000800 */
[C---:B---3--:R-:W-:Y:S01]  /*6240*/  FADD.FTZ R4, R48.reuse, R3 ;  /* 0x0000000330047221 */ /* 0x048fe20000010000 */
[----:B------:R-:W-:Y:S01]  /*6250*/  F2FP.BF16.F32.PACK_AB R165, R48, R31 ;  /* 0x0000001f30a5723e */ /* 0x000fe200000010ff */
[-C--:B------:R-:W-:Y:S01]  /*6260*/  FMUL.FTZ R127, R127, R41.reuse ;  /* 0x000000297f7f7220 */ /* 0x080fe20000410000 */
[-C--:B------:R-:W-:Y:S01]  /*6270*/  FMUL.FTZ R130, R130, R41.reuse ;  /* 0x0000002982827220 */ /* 0x080fe20000410000 */
[-C--:B------:R-:W-:Y:S01]  /*6280*/  FMUL.FTZ R131, R131, R41.reuse ;  /* 0x0000002983837220 */ /* 0x080fe20000410000 */
[-C--:B------:R-:W-:Y:S01]  /*6290*/  FMUL.FTZ R134, R134, R41.reuse ;  /* 0x0000002986867220 */ /* 0x080fe20000410000 */
[-C--:B------:R-:W-:Y:S01]  /*62a0*/  FMUL.FTZ R135, R135, R41.reuse ;  /* 0x0000002987877220 */ /* 0x080fe20000410000 */
[----:B------:R-:W3:Y:S01]  /*62b0*/  MUFU.EX2 R166, R215 ;  /* 0x000000d700a67308 */ /* 0x000ee20000000800 */
        /* <DEDUP_REMOVED lines=11> */
[----:B------:R-:W-:Y:S01]  /*6370*/  FMUL.FTZ R151, R151, R41 ;  /* 0x0000002997977220 */ /* 0x000fe20000410000 */
[----:B------:R-:W-:-:S02]  /*6380*/  IMAD.MOV.U32 R8, RZ, RZ, R5 ;  /* 0x000000ffff087224 */ /* 0x000fc400078e0005 */
[----:B------:R-:W-:Y:S01]  /*6390*/  IMAD.MOV.U32 R6, RZ, RZ, R7 ;  /* 0x000000ffff067224 */ /* 0x000fe200078e0007 */
[----:B------:R-:W2:Y:S01]  /*63a0*/  MUFU.EX2 R12, R12 ;  /* 0x0000000c000c7308 */ /* 0x000ea20000000800 */
[----:B---3--:R-:W-:-:S04]  /*63b0*/  FADD.FTZ R29, R166, R29 ;  /* 0x0000001da61d7221 */ /* 0x008fc80000010000 */
[C---:B0-----:R-:W-:Y:S01]  /*63c0*/  FADD.FTZ R4, R50.reuse, R29 ;  /* 0x0000001d32047221 */ /* 0x041fe20000010000 */
[----:B------:R-:W-:Y:S01]  /*63d0*/  F2FP.BF16.F32.PACK_AB R166, R50, R166 ;  /* 0x000000a632a6723e */ /* 0x000fe200000010ff */
[C---:B--2---:R-:W-:Y:S01]  /*63e0*/  FADD.FTZ R3, R12.reuse, R3 ;  /* 0x000000030c037221 */ /* 0x044fe20000010000 */
[----:B------:R-:W-:Y:S01]  /*63f0*/  F2FP.BF16.F32.PACK_AB R167, R12, R35 ;  /* 0x000000230ca7723e */ /* 0x000fe200000010ff */
[----:B-1----:R-:W-:Y:S06]  /*6400*/  @P3 BRA `(.L_x_2478) ;  /* 0xffffffd400c43947 */ /* 0x002fec000383ffff */
.L_x_2469:
[----:B------:R-:W-:-:S13]  /*6410*/  ISETP.GE.AND P2, PT, R10, RZ, PT ;  /* 0x000000ff0a00720c */ /* 0x000fda0003f46270 */
[----:B------:R-:W-:Y:S05]  /*6420*/  @!P2 BRA `(.L_x_2479) ;  /* 0x000000200000a947 */ /* 0x000fea0003800000 */
[----:B------:R-:W-:Y:S01]  /*6430*/  IMAD.MOV.U32 R6, RZ, RZ, R5 ;  /* 0x000000ffff067224 */ /* 0x000fe200078e0005 */
[----:B------:R-:W-:Y:S01]  /*6440*/  UMOV UR44, UR36 ;  /* 0x00000024002c7c82 */ /* 0x000fe20008000000 */
[----:B------:R-:W-:Y:S01]  /*6450*/  IMAD.MOV.U32 R8, RZ, RZ, R7 ;  /* 0x000000ffff087224 */ /* 0x000fe200078e0007 */
[----:B------:R-:W-:-:S06]  /*6460*/  UMOV UR43, UR37 ;  /* 0x00000025002b7c82 */ /* 0x000fcc0008000000 */
.L_x_2488:
        /* <DEDUP_REMOVED lines=9> */
.L_x_2481:
[----:B------:R-:W-:Y:S01]  /*6500*/  ULEA UR6, UR37, UR38, 0x3 ;  /* 0x0000002625067291 */ /* 0x000fe2000f8e183f */
[----:B------:R-:W-:-:S05]  /*6510*/  IMAD.U32 R0, RZ, RZ, UR36 ;  /* 0x00000024ff007e24 */ /* 0x000fca000f8e00ff */
[----:B------:R-:W-:-:S04]  /*6520*/  SHF.L.U32 R0, R0, 0x1f, RZ ;  /* 0x0000001f00007819 */ /* 0x000fc800000006ff */
[----:B------:R0:W1:Y:S01]  /*6530*/  SYNCS.PHASECHK.TRANS64.TRYWAIT P2, [UR6+0x28830], R0 ;  /* 0x02883000ff0075a7 */ /* 0x0000620008040146 */
[----:B------:R-:W-:Y:S05]  /*6540*/  @!P0 BRA `(.L_x_2482) ;  /* 0x0000000000048947 */ /* 0x000fea0003800000 */
[----:B------:R-:W-:Y:S01]  /*6550*/  BPT.TRAP 0x1 ;  /* 0x000000040000795c */ /* 0x000fe20000300000 */
.L_x_2482:
[----:B-1----:R-:W-:Y:S05]  /*6560*/  @P2 BRA `(.L_x_2480) ;  /* 0x0000000000082947 */ /* 0x002fea0003800000 */
[----:B------:R-:W1:Y:S02]  /*6570*/  SYNCS.PHASECHK.TRANS64.TRYWAIT P2, [UR6+0x28830], R0 ;  /* 0x02883000ff0075a7 */ /* 0x000e640008040146 */
[----:B-1----:R-:W-:Y:S05]  /*6580*/  @!P2 BRA `(.L_x_2483) ;  /* 0x000000a800d8a947 */ /* 0x002fea0003800000 */
.L_x_2480:
        /* <DEDUP_REMOVED lines=47> */
.L_x_2485:
[----:B------:R-:W-:Y:S01]  /*6880*/  ULEA UR6, UR43, UR38, 0x3 ;  /* 0x000000262b067291 */ /* 0x000fe2000f8e183f */
[----:B------:R-:W-:-:S05]  /*6890*/  IMAD.U32 R0, RZ, RZ, UR44 ;  /* 0x0000002cff007e24 */ /* 0x000fca000f8e00ff */
[----:B------:R-:W-:-:S04]  /*68a0*/  SHF.L.U32 R0, R0, 0x1f, RZ ;  /* 0x0000001f00007819 */ /* 0x000fc800000006ff */
[----:B------:R0:W1:Y:S01]  /*68b0*/  SYNCS.PHASECHK.TRANS64.TRYWAIT P2, [UR6+0x28850], R0 ;  /* 0x02885000ff0075a7 */ /* 0x0000620008040146 */
[----:B------:R-:W-:Y:S05]  /*68c0*/  @!P0 BRA `(.L_x_2486) ;  /* 0x0000000000048947 */ /* 0x000fea0003800000 */
[----:B------:R-:W-:Y:S01]  /*68d0*/  BPT.TRAP 0x1 ;  /* 0x000000040000795c */ /* 0x000fe20000300000 */
.L_x_2486:
[----:B-1----:R-:W-:Y:S05]  /*68e0*/  @P2 BRA `(.L_x_2484) ;  /* 0x0000000000082947 */ /* 0x002fea0003800000 */
[----:B------:R-:W1:Y:S02]  /*68f0*/  SYNCS.PHASECHK.TRANS64.TRYWAIT P2, [UR6+0x28850], R0 ;  /* 0x02885000ff0075a7 */ /* 0x000e640008040146 */
[----:B-1----:R-:W-:Y:S05]  /*6900*/  @!P2 BRA `(.L_x_2487) ;  /* 0x000000a80010a947 */ /* 0x002fea0003800000 */
.L_x_2484:
[----:B------:R-:W-:Y:S01]  /*6910*/  UIADD3 UR6, UR38, 0x400, URZ ;  /* 0x0000040026067890 */ /* 0x000fe2000fffe03f */
[----:B------:R-:W-:Y:S01]  /*6920*/  WARPGROUP.ARRIVE ;  /* 0x00000000000079c5 */ /* 0x000fe20000000000 */
[----:B------:R-:W-:Y:S01]  /*6930*/  UMOV UR7, 0x40000040 ;  /* 0x4000004000077882 */ /* 0x000fe20000000000 */
[----:B------:R-:W-:Y:S01]  /*6940*/  UMOV UR11, 0x40000040 ;  /* 0x40000040000b7882 */ /* 0x000fe20000000000 */
[----:B------:R-:W-:Y:S01]  /*6950*/  USHF.R.U32.HI UR6, URZ, 0x4, UR6 ;  /* 0x000000043f067899 */ /* 0x000fe20008011606 */
[----:B01----:R-:W-:Y:S02]  /*6960*/  FMNMX.FTZ R0, R24, R8, !PT ;  /* 0x0000000818007209 */ /* 0x003fe40007810000 */
[----:B------:R-:W0:Y:S01]  /*6970*/  S2R R198, SR_TID.X ;  /* 0x0000000000c67919 */ /* 0x000e220000002100 */
[C---:B------:R-:W-:Y:S01]  /*6980*/  ISETP.GT.AND P2, PT, R10.reuse, RZ, PT ;  /* 0x000000ff0a00720c */ /* 0x040fe20003f44270 */
[----:B------:R-:W-:Y:S01]  /*6990*/  ULOP3.LUT UR6, UR6, 0x3fff, URZ, 0xc0, !UPT ;  /* 0x00003fff06067892 */ /* 0x000fe2000f8ec03f */
[----:B------:R-:W-:Y:S01]  /*69a0*/  FMNMX.FTZ R5, R25, R0, !PT ;  /* 0x0000000019057209 */ /* 0x000fe20007810000 */
[----:B------:R-:W-:Y:S01]  /*69b0*/  UMOV UR44, UR36 ;  /* 0x00000024002c7c82 */ /* 0x000fe20008000000 */
[----:B------:R-:W-:Y:S01]  /*69c0*/  VIADD R10, R10, 0xffffffff ;  /* 0xffffffff0a0a7836 */ /* 0x000fe20000000000 */
[----:B------:R-:W-:Y:S01]  /*69d0*/  ULOP3.LUT UR6, UR6, 0x4000000, URZ, 0xfc, !UPT ;  /* 0x0400000006067892 */ /* 0x000fe2000f8efc3f */
[----:B------:R-:W-:-:S03]  /*69e0*/  FMNMX.FTZ R0, R28, R5, !PT ;  /* 0x000000051c007209 */ /* 0x000fc60007810000 */
[----:B------:R-:W-:Y:S01]  /*69f0*/  ULEA UR6, UR43, UR6, 0xb ;  /* 0x000000062b067291 */ /* 0x000fe2000f8e583f */
[----:B------:R-:W-:-:S03]  /*6a00*/  FMNMX.FTZ R5, R29, R0, !PT ;  /* 0x000000001d057209 */ /* 0x000fc60007810000 */
[----:B------:R-:W-:Y:S01]  /*6a10*/  UIADD3 UR10, UR6, 0x80, URZ ;  /* 0x00000080060a7890 */ /* 0x000fe2000fffe03f */
[----:B------:R-:W-:-:S04]  /*6a20*/  FMNMX.FTZ R0, R32, R5, !PT ;  /* 0x0000000520007209 */ /* 0x000fc80007810000 */
[----:B------:R-:W-:Y:S01]  /*6a30*/  HGMMA.64x128x16.F32.BF16 R88, R180, gdesc[UR4].tnspB, R88, gsb0 ;  /* 0x41e00004b4587df0 */ /* 0x000fe20008001858 */
[----:B------:R-:W-:Y:S01]  /*6a40*/  FMNMX.FTZ R5, R33, R0, !PT ;  /* 0x0000000021057209 */ /* 0x000fe20007810000 */
[----:B------:R-:W-:-:S03]  /*6a50*/  UMOV UR7, 0x40000040 ;  /* 0x4000004000077882 */ /* 0x000fc60000000000 */
[----:B------:R-:W-:-:S04]  /*6a60*/  FMNMX.FTZ R0, R36, R5, !PT ;  /* 0x0000000524007209 */ /* 0x000fc80007810000 */
        /* <DEDUP_REMOVED lines=35> */
[----:B-1----:R-:W-:-:S05]  /*6ca0*/  FMNMX.FTZ R7, R11, R12, !PT ;  /* 0x0000000c0b077209 */ /* 0x002fca0007810000 */
        /* <DEDUP_REMOVED lines=36> */
[----:B------:R-:W-:-:S05]  /*6ef0*/  FMNMX.FTZ R5, R87, R8, !PT ;  /* 0x0000000857057209 */ /* 0x000fca0007810000 */
[----:B------:R-:W-:Y:S01]  /*6f00*/  HGMMA.64x128x16.F32.BF16 R88, R172, gdesc[UR8].tnspB, R88, gsb0 ;  /* 0x41e00008ac587df0 */ /* 0x000fe20008001858 */
[----:B------:R-:W-:Y:S01]  /*6f10*/  UIADD3 UR10, UR6, 0x180, URZ ;  /* 0x00000180060a7890 */ /* 0x000fe2000fffe03f */
[----:B------:R-:W0:Y:S01]  /*6f20*/  SHFL.BFLY PT, R12, R5, 0x2, 0x1f ;  /* 0x0c401f00050c7f89 */ /* 0x000e2200000e0000 */
        /* <DEDUP_REMOVED lines=18> */
[----:B------:R-:W-:Y:S01]  /*7050*/  FADD.FTZ R69, -R5, R6 ;  /* 0x0000000605457221 */ /* 0x000fe20000010100 */
[-CC-:B------:R-:W-:Y:S01]  /*7060*/  FFMA.FTZ R180, R24, R0.reuse, -R169.reuse ;  /* 0x0000000018b47223 */ /* 0x180fe200000108a9 */
[-CC-:B------:R-:W-:Y:S01]  /*7070*/  FFMA.FTZ R25, R25, R0.reuse, -R169.reuse ;  /* 0x0000000019197223 */ /* 0x180fe200000108a9 */
[-CC-:B------:R-:W-:Y:S01]  /*7080*/  FFMA.FTZ R182, R28, R0.reuse, -R169.reuse ;  /* 0x000000001cb67223 */ /* 0x180fe200000108a9 */
[-C--:B------:R-:W-:Y:S01]  /*7090*/  FMUL.FTZ R6, R69, R0.reuse ;  /* 0x0000000045067220 */ /* 0x080fe20000410000 */
[-C--:B------:R-:W-:Y:S01]  /*70a0*/  FMUL.FTZ R69, R5, R0.reuse ;  /* 0x0000000005457220 */ /* 0x080fe20000410000 */
[----:B------:R-:W-:Y:S01]  /*70b0*/  MUFU.EX2 R11, R25 ;  /* 0x00000019000b7308 */ /* 0x000fe20000000800 */
[-CC-:B------:R-:W-:Y:S01]  /*70c0*/  FFMA.FTZ R176, R32, R0.reuse, -R169.reuse ;  /* 0x0000000020b07223 */ /* 0x180fe200000108a9 */
[-C--:B------:R-:W-:Y:S01]  /*70d0*/  FFMA.FTZ R15, R33, R0.reuse, -R169 ;  /* 0x00000000210f7223 */ /* 0x080fe200000108a9 */
[-CC-:B------:R-:W-:Y:S01]  /*70e0*/  FFMA.FTZ R181, R26, R0.reuse, -R69.reuse ;  /* 0x000000001ab57223 */ /* 0x180fe20000010845 */
[----:B------:R-:W-:Y:S01]  /*70f0*/  FFMA.FTZ R20, R27, R0, -R69 ;  /* 0x000000001b147223 */ /* 0x000fe20000010845 */
[----:B------:R-:W-:-:S02]  /*7100*/  IMAD.U32 R27, RZ, RZ, UR37 ;  /* 0x00000025ff1b7e24 */ /* 0x000fc4000f8e00ff */
[-CC-:B------:R-:W-:Y:S01]  /*7110*/  FFMA.FTZ R183, R30, R0.reuse, -R69.reuse ;  /* 0x000000001eb77223 */ /* 0x180fe20000010845 */
[-CC-:B------:R-:W-:Y:S01]  /*7120*/  FFMA.FTZ R24, R31, R0.reuse, -R69.reuse ;  /* 0x000000001f187223 */ /* 0x180fe20000010845 */
[----:B------:R-:W0:Y:S01]  /*7130*/  MUFU.EX2 R180, R180 ;  /* 0x000000b400b47308 */ /* 0x000e220000000800 */
[-CC-:B------:R-:W-:Y:S01]  /*7140*/  FFMA.FTZ R177, R34, R0.reuse, -R69.reuse ;  /* 0x0000000022b17223 */ /* 0x180fe20000010845 */
[----:B------:R-:W-:Y:S01]  /*7150*/  @!P1 LEA R27, R27, UR38, 0x3 ;  /* 0x000000261b1b9c11 */ /* 0x000fe2000f8e18ff */
[-C--:B------:R-:W-:Y:S01]  /*7160*/  FFMA.FTZ R26, R35, R0.reuse, -R69 ;  /* 0x00000000231a7223 */ /* 0x080fe20000010845 */
[----:B------:R-:W-:Y:S01]  /*7170*/  IADD3 R31, -R198, 0xb, RZ ;  /* 0x0000000bc61f7810 */ /* 0x000fe20007ffe1ff */
[-C--:B------:R-:W-:Y:S01]  /*7180*/  FFMA.FTZ R178, R36, R0.reuse, -R169 ;  /* 0x0000000024b27223 */ /* 0x080fe200000108a9 */
[-C--:B------:R-:W-:Y:S01]  /*7190*/  FFMA.FTZ R179, R38, R0.reuse, -R69 ;  /* 0x0000000026b37223 */ /* 0x080fe20000010845 */
[----:B------:R-:W-:Y:S01]  /*71a0*/  @!P1 VIADD R27, R27, 0x28840 ;  /* 0x000288401b1b9836 */ /* 0x000fe20000000000 */
[----:B------:R-:W-:Y:S01]  /*71b0*/  MUFU.EX2 R6, R6 ;  /* 0x0000000600067308 */ /* 0x000fe20000000800 */
[-CC-:B------:R-:W-:Y:S01]  /*71c0*/  FFMA.FTZ R172, R40, R0.reuse, -R169.reuse ;  /* 0x0000000028ac7223 */ /* 0x180fe200000108a9 */
[-C--:B------:R-:W-:Y:S01]  /*71d0*/  FFMA.FTZ R17, R37, R0.reuse, -R169 ;  /* 0x0000000025117223 */ /* 0x080fe200000108a9 */
[-C--:B------:R-:W-:Y:S01]  /*71e0*/  FFMA.FTZ R28, R39, R0.reuse, -R69 ;  /* 0x00000000271c7223 */ /* 0x080fe20000010845 */
[----:B------:R-:W-:Y:S01]  /*71f0*/  @!P1 PRMT R27, RZ, 0x654, R27 ;  /* 0x00000654ff1b9816 */ /* 0x000fe2000000001b */
[-C--:B------:R-:W-:Y:S01]  /*7200*/  FFMA.FTZ R173, R42, R0.reuse, -R69 ;  /* 0x000000002aad7223 */ /* 0x080fe20000010845 */
[-C--:B------:R-:W-:Y:S01]  /*7210*/  FFMA.FTZ R21, R41, R0.reuse, -R169 ;  /* 0x0000000029157223 */ /* 0x080fe200000108a9 */
[----:B------:R-:W-:Y:S01]  /*7220*/  FFMA.FTZ R30, R43, R0, -R69 ;  /* 0x000000002b1e7223 */ /* 0x000fe20000010845 */
[----:B------:R-:W1:Y:S01]  /*7230*/  MUFU.EX2 R181, R181 ;  /* 0x000000b500b57308 */ /* 0x000e620000000800 */
[----:B0-----:R-:W-:Y:S01]  /*7240*/  FFMA.FTZ R4, R9, R4, R180 ;  /* 0x0000000409047223 */ /* 0x001fe200000100b4 */
[-C--:B------:R-:W-:Y:S01]  /*7250*/  FFMA.FTZ R174, R44, R0.reuse, -R169 ;  /* 0x000000002cae7223 */ /* 0x080fe200000108a9 */
[-C--:B------:R-:W-:Y:S01]  /*7260*/  FFMA.FTZ R175, R46, R0.reuse, -R69 ;  /* 0x000000002eaf7223 */ /* 0x080fe20000010845 */
[-C--:B------:R-:W-:Y:S01]  /*7270*/  FFMA.FTZ R25, R45, R0.reuse, -R169 ;  /* 0x000000002d197223 */ /* 0x080fe200000108a9 */
[-C--:B------:R-:W-:Y:S01]  /*7280*/  FFMA.FTZ R32, R47, R0.reuse, -R69 ;  /* 0x000000002f207223 */ /* 0x080fe20000010845 */
        /* <DEDUP_REMOVED lines=22> */
[--C-:B------:R-:W-:Y:S01]  /*73f0*/  FFMA.FTZ R38, R59, R0, -R69.reuse ;  /* 0x000000003b267223 */ /* 0x100fe20000010845 */
[----:B------:R-:W-:Y:S01]  /*7400*/  F2FP.BF16.F32.PACK_AB R180, R11, R180 ;  /* 0x000000b40bb4723e */ /* 0x000fe200000010ff */
[-CC-:B------:R-:W-:Y:S01]  /*7410*/  FFMA.FTZ R67, R67, R0.reuse, -R69.reuse ;  /* 0x0000000043437223 */ /* 0x180fe20000010845 */
[----:B------:R-:W-:Y:S01]  /*7420*/  F2FP.BF16.F32.PACK_AB R181, R20, R181 ;  /* 0x000000b514b5723e */ /* 0x000fe200000010ff */
        /* <DEDUP_REMOVED lines=11> */
[----:B------:R-:W-:Y:S01]  /*74e0*/  FFMA.FTZ R86, R86, R0, -R69 ;  /* 0x0000000056567223 */ /* 0x000fe20000010845 */
[----:B------:R-:W-:Y:S01]  /*74f0*/  IMAD.U32 R35, RZ, RZ, UR43 ;  /* 0x0000002bff237e24 */ /* 0x000fe2000f8e00ff */
[----:B------:R-:W-:-:S03]  /*7500*/  UMOV UR43, UR37 ;  /* 0x00000025002b7c82 */ /* 0x000fc60008000000 */
[----:B------:R-:W-:Y:S01]  /*7510*/  MUFU.EX2 R176, R176 ;  /* 0x000000b000b07308 */ /* 0x000fe20000000800 */
[----:B------:R-:W-:-:S07]  /*7520*/  @!P1 LEA R35, R35, UR38, 0x3 ;  /* 0x0000002623239c11 */ /* 0x000fce000f8e18ff */
        /* <DEDUP_REMOVED lines=12> */
[----:B-1----:R-:W-:Y:S01]  /*75f0*/  FADD.FTZ R3, R179, R40 ;  /* 0x00000028b3037221 */ /* 0x002fe20000010000 */
[----:B------:R-:W-:-:S02]  /*7600*/  WARPGROUP.DEPBAR.LE gsb0, 0x0 ;  /* 0x00008000000079c5 */ /* 0x000fc40000010000 */
[----:B------:R-:W-:Y:S01]  /*7610*/  WARPGROUP.ARRIVE ;  /* 0x00000000000079c5 */ /* 0x000fe20000000000 */
[-CC-:B------:R-:W-:Y:S01]  /*7620*/  FFMA.FTZ R152, R56, R0.reuse, -R169.reuse ;  /* 0x0000000038987223 */ /* 0x180fe200000108a9 */
[-C--:B------:R-:W-:Y:S02]  /*7630*/  FFMA.FTZ R154, R60, R0.reuse, -R169 ;  /* 0x000000003c9a7223 */ /* 0x080fe400000108a9 */
[----:B------:R-:W-:Y:S01]  /*7640*/  MUFU.EX2 R172, R172 ;  /* 0x000000ac00ac7308 */ /* 0x000fe20000000800 */
[-CC-:B------:R-:W-:Y:S01]  /*7650*/  FFMA.FTZ R153, R58, R0.reuse, -R69.reuse ;  /* 0x000000003a997223 */ /* 0x180fe20000010845 */
[----:B------:R-:W-:Y:S01]  /*7660*/  FFMA.FTZ R155, R62, R0, -R69 ;  /* 0x000000003e9b7223 */ /* 0x000fe20000010845 */
[----:B------:R-:W-:Y:S01]  /*7670*/  HGMMA.64x128x16.F32.BF16 R88, R156, gdesc[UR8].tnspB, R88, gsb0 ;  /* 0x41e000089c587df0 */ /* 0x000fe20008001858 */
[----:B------:R-:W-:Y:S01]  /*7680*/  UIADD3 UR10, UR6, 0x300, URZ ;  /* 0x00000300060a7890 */ /* 0x000fe2000fffe03f */
[----:B------:R-:W-:Y:S01]  /*7690*/  UMOV UR11, 0x40000040 ;  /* 0x40000040000b7882 */ /* 0x000fe20000000000 */
[----:B------:R-:W-:-:S02]  /*76a0*/  UIADD3 UR6, UR6, 0x380, URZ ;  /* 0x0000038006067890 */ /* 0x000fc4000fffe03f */
        /* <DEDUP_REMOVED lines=14> */
[----:B------:R-:W-:Y:S01]  /*7790*/  MUFU.EX2 R29, R29 ;  /* 0x0000001d001d7308 */ /* 0x000fe20000000800 */
[C---:B0-----:R-:W-:Y:S01]  /*77a0*/  FADD.FTZ R40, R32.reuse, R3 ;  /* 0x0000000320287221 */ /* 0x041fe20000010000 */
        /* <DEDUP_REMOVED lines=15> */
[----:B------:R-:W-:Y:S01]  /*78a0*/  FFMA.FTZ R157, R66, R0, -R69 ;  /* 0x00000000429d7223 */ /* 0x000fe20000010845 */
[----:B------:R-:W-:Y:S01]  /*78b0*/  MUFU.EX2 R154, R154 ;  /* 0x0000009a009a7308 */ /* 0x000fe20000000800 */
[----:B------:R-:W-:Y:S07]  /*78c0*/  HGMMA.64x128x16.F32.BF16 R88, R160, gdesc[UR8].tnspB, R88, gsb0 ;  /* 0x41e00008a0587df0 */ /* 0x000fee0008001858 */
[----:B------:R-:W0:Y:S08]  /*78d0*/  MUFU.EX2 R169, R169 ;  /* 0x000000a900a97308 */ /* 0x000e300000000800 */
[----:B------:R-:W1:Y:S08]  /*78e0*/  MUFU.EX2 R155, R155 ;  /* 0x0000009b009b7308 */ /* 0x000e700000000800 */
[----:B------:R-:W-:Y:S01]  /*78f0*/  MUFU.EX2 R41, R41 ;  /* 0x0000002900297308 */ /* 0x000fe20000000800 */
[----:B0-----:R-:W-:Y:S01]  /*7900*/  FADD.FTZ R3, R169, R40 ;  /* 0x00000028a9037221 */ /* 0x001fe20000010000 */
[----:B------:R-:W-:-:S03]  /*7910*/  F2FP.BF16.F32.PACK_AB R169, R34, R169 ;  /* 0x000000a922a9723e */ /* 0x000fc600000010ff */
[----:B------:R-:W-:-:S03]  /*7920*/  FADD.FTZ R40, R34, R3 ;  /* 0x0000000322287221 */ /* 0x000fc60000010000 */
[----:B------:R-:W-:Y:S01]  /*7930*/  MUFU.EX2 R156, R156 ;  /* 0x0000009c009c7308 */ /* 0x000fe20000000800 */
[----:B------:R-:W-:Y:S01]  /*7940*/  FADD.FTZ R3, R171, R40 ;  /* 0x00000028ab037221 */ /* 0x000fe20000010000 */
[----:B------:R-:W-:-:S03]  /*7950*/  F2FP.BF16.F32.PACK_AB R171, R36, R171 ;  /* 0x000000ab24ab723e */ /* 0x000fc600000010ff */
[----:B------:R-:W-:-:S03]  /*7960*/  FADD.FTZ R20, R36, R3 ;  /* 0x0000000324147221 */ /* 0x000fc60000010000 */
[----:B------:R-:W-:Y:S01]  /*7970*/  MUFU.EX2 R157, R157 ;  /* 0x0000009d009d7308 */ /* 0x000fe20000000800 */
[----:B------:R-:W-:Y:S01]  /*7980*/  FADD.FTZ R3, R153, R20 ;  /* 0x0000001499037221 */ /* 0x000fe20000010000 */
[----:B------:R-:W-:-:S03]  /*7990*/  F2FP.BF16.F32.PACK_AB R153, R38, R153 ;  /* 0x000000992699723e */ /* 0x000fc600000010ff */
[----:B------:R-:W-:-:S03]  /*79a0*/  FADD.FTZ R20, R38, R3 ;  /* 0x0000000326147221 */ /* 0x000fc60000010000 */
[----:B------:R-:W-:Y:S01]  /*79b0*/  MUFU.EX2 R45, R45 ;  /* 0x0000002d002d7308 */ /* 0x000fe20000000800 */
[----:B-1----:R-:W-:-:S07]  /*79c0*/  FADD.FTZ R3, R155, R20 ;  /* 0x000000149b037221 */ /* 0x002fce0000010000 */
        /* <DEDUP_REMOVED lines=9> */
[----:B------:R-:W1:Y:S08]  /*7a60*/  MUFU.EX2 R57, R57 ;  /* 0x0000003900397308 */ /* 0x000e700000000800 */
[----:B------:R-:W-:Y:S01]  /*7a70*/  MUFU.EX2 R79, R79 ;  /* 0x0000004f004f7308 */ /* 0x000fe20000000800 */
[----:B------:R-:W-:-:S02]  /*7a80*/  WARPGROUP.DEPBAR.LE gsb0, 0x0 ;  /* 0x00008000000079c5 */ /* 0x000fc40000010000 */
[----:B------:R-:W-:-:S05]  /*7a90*/  WARPGROUP.ARRIVE ;  /* 0x00000000000079c5 */ /* 0x000fca0000000000 */
[----:B------:R-:W-:Y:S01]  /*7aa0*/  MUFU.EX2 R161, R74 ;  /* 0x0000004a00a17308 */ /* 0x000fe20000000800 */
[----:B0-----:R-:W-:Y:S02]  /*7ab0*/  F2FP.BF16.F32.PACK_AB R160, R53, R8 ;  /* 0x0000000835a0723e */ /* 0x001fe400000010ff */
[----:B-1----:R-:W-:Y:S01]  /*7ac0*/  F2FP.BF16.F32.PACK_AB R162, R57, R12 ;  /* 0x0000000c39a2723e */ /* 0x002fe200000010ff */
[----:B------:R-:W-:Y:S04]  /*7ad0*/  HGMMA.64x128x16.F32.BF16 R88, R164, gdesc[UR4].tnspB, R88, gsb0 ;  /* 0x41e00004a4587df0 */ /* 0x000fe80008001858 */
        /* <DEDUP_REMOVED lines=10> */
[----:B0-----:R-:W-:Y:S02]  /*7b80*/  @!P1 VIADD R31, R35, 0x28860 ;  /* 0x00028860231f9836 */ /* 0x001fe40000000000 */
[-C--:B------:R-:W-:Y:S01]  /*7b90*/  FMUL.FTZ R90, R90, R6.reuse ;  /* 0x000000065a5a7220 */ /* 0x080fe20000410000 */
[-C--:B------:R-:W-:Y:S01]  /*7ba0*/  FMUL.FTZ R91, R91, R6.reuse ;  /* 0x000000065b5b7220 */ /* 0x080fe20000410000 */
[-C--:B------:R-:W-:Y:S01]  /*7bb0*/  FMUL.FTZ R94, R94, R6.reuse ;  /* 0x000000065e5e7220 */ /* 0x080fe20000410000 */
[----:B------:R-:W-:Y:S01]  /*7bc0*/  FMUL.FTZ R95, R95, R6 ;  /* 0x000000065f5f7220 */ /* 0x000fe20000410000 */
[----:B------:R-:W-:Y:S01]  /*7bd0*/  @!P1 PRMT R31, RZ, 0x654, R31 ;  /* 0x00000654ff1f9816 */ /* 0x000fe2000000001f */
[----:B-1----:R-:W-:Y:S01]  /*7be0*/  FADD.FTZ R27, R11, R4 ;  /* 0x000000040b1b7221 */ /* 0x002fe20000010000 */
[-CC-:B------:R-:W-:Y:S01]  /*7bf0*/  FFMA.FTZ R4, R63, R0.reuse, -R69.reuse ;  /* 0x000000003f047223 */ /* 0x180fe20000010845 */
[----:B------:R-:W-:Y:S01]  /*7c00*/  FFMA.FTZ R69, R87, R0, -R69 ;  /* 0x0000000057457223 */ /* 0x000fe20000010845 */
[----:B------:R-:W-:Y:S01]  /*7c10*/  MUFU.EX2 R167, R86 ;  /* 0x0000005600a77308 */ /* 0x000fe20000000800 */
[----:B------:R-:W-:Y:S01]  /*7c20*/  FADD.FTZ R42, R182, R27 ;  /* 0x0000001bb62a7221 */ /* 0x000fe20000010000 */
[----:B------:R0:W-:Y:S01]  /*7c30*/  @!P1 SYNCS.ARRIVE.TRANS64.RED.A1T0 RZ, [R31+URZ], RZ ;  /* 0x000000ff1fff99a7 */ /* 0x0001e2000810043f */
        /* <DEDUP_REMOVED lines=23> */
[C---:B-1----:R-:W-:Y:S01]  /*7db0*/  FADD.FTZ R20, R4.reuse, R3 ;  /* 0x0000000304147221 */ /* 0x042fe20000010000 */
[----:B------:R-:W-:Y:S01]  /*7dc0*/  F2FP.BF16.F32.PACK_AB R155, R4, R155 ;  /* 0x0000009b049b723e */ /* 0x000fe200000010ff */
        /* <DEDUP_REMOVED lines=46> */
[----:B------:R-:W-:Y:S01]  /*80b0*/  F2FP.BF16.F32.PACK_AB R168, R29, R168 ;  /* 0x000000a81da8723e */ /* 0x000fe200000010ff */
[-C--:B------:R-:W-:Y:S01]  /*80c0*/  FMUL.FTZ R97, R97, R9.reuse ;  /* 0x0000000961617220 */ /* 0x080fe20000410000 */
[----:B------:R-:W-:Y:S01]  /*80d0*/  F2FP.BF16.F32.PACK_AB R170, R33, R170 ;  /* 0x000000aa21aa723e */ /* 0x000fe200000010ff */
[----:B------:R-:W-:Y:S01]  /*80e0*/  FADD.FTZ R3, R45, R24 ;  /* 0x000000182d037221 */ /* 0x000fe20000010000 */
[----:B------:R-:W-:Y:S01]  /*80f0*/  F2FP.BF16.F32.PACK_AB R152, R37, R152 ;  /* 0x000000982598723e */ /* 0x000fe200000010ff */
[-C--:B------:R-:W-:Y:S01]  /*8100*/  FMUL.FTZ R100, R100, R9.reuse ;  /* 0x0000000964647220 */ /* 0x080fe20000410000 */
[----:B------:R-:W-:Y:S01]  /*8110*/  F2FP.BF16.F32.PACK_AB R154, R41, R154 ;  /* 0x0000009a299a723e */ /* 0x000fe200000010ff */
[----:B------:R-:W-:Y:S01]  /*8120*/  FADD.FTZ R24, R158, R3 ;  /* 0x000000039e187221 */ /* 0x000fe20000010000 */
[----:B------:R-:W-:Y:S01]  /*8130*/  F2FP.BF16.F32.PACK_AB R156, R45, R156 ;  /* 0x0000009c2d9c723e */ /* 0x000fe200000010ff */
[----:B------:R-:W-:Y:S01]  /*8140*/  FMUL.FTZ R101, R101, R9 ;  /* 0x0000000965657220 */ /* 0x000fe20000410000 */
[----:B------:R-:W-:Y:S01]  /*8150*/  F2FP.BF16.F32.PACK_AB R157, R67, R157 ;  /* 0x0000009d439d723e */ /* 0x000fe200000010ff */
[C---:B------:R-:W-:Y:S01]  /*8160*/  FADD.FTZ R3, R49.reuse, R24 ;  /* 0x0000001831037221 */ /* 0x040fe20000010000 */
[----:B------:R-:W-:Y:S01]  /*8170*/  F2FP.BF16.F32.PACK_AB R158, R49, R158 ;  /* 0x0000009e319e723e */ /* 0x000fe200000010ff */
[----:B------:R-:W-:Y:S01]  /*8180*/  FMUL.FTZ R104, R104, R9 ;  /* 0x0000000968687220 */ /* 0x000fe20000410000 */
[----:B------:R-:W-:Y:S01]  /*8190*/  F2FP.BF16.F32.PACK_AB R159, R71, R159 ;  /* 0x0000009f479f723e */ /* 0x000fe200000010ff */
[----:B------:R-:W-:Y:S01]  /*81a0*/  FADD.FTZ R24, R8, R3 ;  /* 0x0000000308187221 */ /* 0x000fe20000010000 */
        /* <DEDUP_REMOVED lines=10> */
[----:B--2---:R-:W-:Y:S01]  /*8250*/  F2FP.BF16.F32.PACK_AB R167, R69, R167 ;  /* 0x000000a745a7723e */ /* 0x004fe200000010ff */
        /* <DEDUP_REMOVED lines=27> */
[----:B------:R-:W-:Y:S01]  /*8410*/  IMAD.MOV.U32 R8, RZ, RZ, R7 ;  /* 0x000000ffff087224 */ /* 0x000fe200078e0007 */
[----:B0-----:R-:W-:Y:S06]  /*8420*/  @P2 BRA `(.L_x_2488) ;  /* 0xffffffe000102947 */ /* 0x001fec000383ffff */
.L_x_2479:
[----:B------:R-:W-:Y:S06]  /*8430*/  BAR.ARV 0x8, 0x180 ;  /* 0x0206000000007b1d */ /* 0x000fec0000002000 */
[----:B------:R-:W-:Y:S05]  /*8440*/  @!P0 BRA `(.L_x_2489) ;  /* 0x0000000000048947 */ /* 0x000fea0003800000 */
[----:B------:R-:W-:Y:S01]  /*8450*/  BPT.TRAP 0x1 ;  /* 0x000000040000795c */ /* 0x000fe20000300000 */
.L_x_2489:
[----:B------:R-:W-:Y:S01]  /*8460*/  ULEA UR5, UR37, UR38, 0x3 ;  /* 0x0000002625057291 */ /* 0x000fe2000f8e183f */
[----:B------:R-:W-:-:S05]  /*8470*/  IMAD.U32 R6, RZ, RZ, UR36 ;  /* 0x00000024ff067e24 */ /* 0x000fca000f8e00ff */
[----:B------:R-:W-:-:S04]  /*8480*/  SHF.L.U32 R6, R6, 0x1f, RZ ;  /* 0x0000001f06067819 */ /* 0x000fc800000006ff */
[----:B------:R0:W1:Y:S01]  /*8490*/  SYNCS.PHASECHK.TRANS64.TRYWAIT P2, [UR5+0x28850], R6 ;  /* 0x02885006ff0075a7 */ /* 0x0000620008040145 */
[----:B------:R-:W-:Y:S05]  /*84a0*/  @!P0 BRA `(.L_x_2490) ;  /* 0x0000000000048947 */ /* 0x000fea0003800000 */
[----:B------:R-:W-:Y:S01]  /*84b0*/  BPT.TRAP 0x1 ;  /* 0x000000040000795c */ /* 0x000fe20000300000 */
.L_x_2490:
[----:B-1----:R-:W-:Y:S05]  /*84c0*/  @P2 BRA `(.L_x_2491) ;  /* 0x0000000000082947 */ /* 0x002fea0003800000 */
[----:B------:R-:W1:Y:S02]  /*84d0*/  SYNCS.PHASECHK.TRANS64.TRYWAIT P0, [UR5+0x28850], R6 ;  /* 0x02885006ff0075a7 */ /* 0x000e640008000145 */
[----:B-1----:R-:W-:Y:S05]  /*84e0*/  @!P0 BRA `(.L_x_2492) ;  /* 0x0000008c00308947 */ /* 0x002fea0003800000 */
.L_x_2491:
[----:B------:R-:W-:Y:S01]  /*84f0*/  UIADD3 UR38, UR38, 0x400, URZ ;  /* 0x0000040026267890 */ /* 0x000fe2000fffe03f */
[----:B------:R-:W-:Y:S01]  /*8500*/  WARPGROUP.ARRIVE ;  /* 0x00000000000079c5 */ /* 0x000fe20000000000 */
[----:B------:R-:W-:Y:S01]  /*8510*/  UMOV UR7, 0x40000040 ;  /* 0x4000004000077882 */ /* 0x000fe20000000000 */
[----:B-1----:R-:W1:Y:S01]  /*8520*/  SHFL.BFLY PT, R9, R4, 0x2, 0x1f ;  /* 0x0c401f0004097f89 */ /* 0x002e6200000e0000 */
[----:B------:R-:W-:Y:S01]  /*8530*/  USHF.R.U32.HI UR38, URZ, 0x4, UR38 ;  /* 0x000000043f267899 */ /* 0x000fe20008011626 */
[----:B------:R-:W-:Y:S02]  /*8540*/  IMAD.MOV.U32 R20, RZ, RZ, -0x800000 ;  /* 0xff800000ff147424 */ /* 0x000fe400078e00ff */
[----:B0-----:R-:W0:Y:S01]  /*8550*/  SHFL.BFLY PT, R6, R3, 0x2, 0x1f ;  /* 0x0c401f0003067f89 */ /* 0x001e2200000e0000 */
[----:B------:R-:W-:Y:S01]  /*8560*/  ULOP3.LUT UR38, UR38, 0x3fff, URZ, 0xc0, !UPT ;  /* 0x00003fff26267892 */ /* 0x000fe2000f8ec03f */
[----:B------:R-:W-:-:S03]  /*8570*/  VIADD R190, R190, 0x1 ;  /* 0x00000001bebe7836 */ /* 0x000fc60000000000 */
        /* <DEDUP_REMOVED lines=136> */
.L_x_2462:
        /* <DEDUP_REMOVED lines=11> */
[----:B------:R-:W-:Y:S01]  /*8eb0*/  F2FP.BF16.F32.PACK_AB R7, R7, R94 ;  /* 0x0000005e0707723e */ /* 0x000fe200000010ff */
[----:B------:R-:W-:Y:S01]  /*8ec0*/  IMAD.MOV.U32 R48, RZ, RZ, RZ ;  /* 0x000000ffff307224 */ /* 0x000fe200078e00ff */
[----:B------:R-:W-:Y:S01]  /*8ed0*/  F2FP.BF16.F32.PACK_AB R128, R129, R128 ;  /* 0x000000808180723e */ /* 0x000fe200000010ff */
[----:B-1----:R-:W1:Y:S01]  /*8ee0*/  LDC R44, c[0x0][0xbe8] ;  /* 0x0002fa00ff2c7b82 */ /* 0x002e620000000800 */
        /* <DEDUP_REMOVED lines=12> */
[----:B--2---:R-:W-:-:S03]  /*8fb0*/  MOV R17, R5 ;  /* 0x0000000500117202 */ /* 0x004fc60000000f00 */
[----:B------:R-:W-:-:S03]  /*8fc0*/  IMAD.WIDE R4, R194, 0x2, R16 ;  /* 0x00000002c2047825 */ /* 0x000fc600078e0210 */
[C---:B------:R-:W-:Y:S02]  /*8fd0*/  IADD3 R35, P4, R4.reuse, 0x60, RZ ;  /* 0x0000006004237810 */ /* 0x040fe40007f9e0ff */
[C---:B------:R-:W-:Y:S02]  /*8fe0*/  LOP3.LUT R9, R4.reuse, 0x380, RZ, 0xc0, !PT ;  /* 0x0000038004097812 */ /* 0x040fe400078ec0ff */
[C---:B------:R-:W-:Y:S01]  /*8ff0*/  IADD3 R31, P6, R4.reuse, 0x20, RZ ;  /* 0x00000020041f7810 */ /* 0x040fe20007fde0ff */
[--C-:B------:R-:W-:Y:S01]  /*9000*/  IMAD.X R15, RZ, RZ, R5.reuse, P4 ;  /* 0x000000ffff0f7224 */ /* 0x100fe200020e0605 */
[----:B------:R-:W-:Y:S02]  /*9010*/  LOP3.LUT R14, R35, 0x380, RZ, 0xc0, !PT ;  /* 0x00000380230e7812 */ /* 0x000fe400078ec0ff */
[----:B------:R-:W-:Y:S01]  /*9020*/  SHF.R.U64 R9, R9, 0x3, RZ ;  /* 0x0000000309097819 */ /* 0x000fe200000012ff */
[----:B------:R-:W-:Y:S01]  /*9030*/  IMAD.X R27, RZ, RZ, R5, P6 ;  /* 0x000000ffff1b7224 */ /* 0x000fe200030e0605 */
[----:B------:R-:W-:Y:S01]  /*9040*/  LOP3.LUT R10, R31, 0x380, RZ, 0xc0, !PT ;  /* 0x000003801f0a7812 */ /* 0x000fe200078ec0ff */
[----:B------:R-:W-:Y:S01]  /*9050*/  BAR.SYNC.DEFER_BLOCKING 0x1, 0x100 ;  /* 0x0044000000007b1d */ /* 0x000fe20000010000 */
[----:B------:R-:W-:-:S02]  /*9060*/  IADD3 R33, P5, R4, 0x40, RZ ;  /* 0x0000004004217810 */ /* 0x000fc40007fbe0ff */
[C---:B------:R-:W-:Y:S02]  /*9070*/  IADD3 R37, P3, R4.reuse, 0x4000, RZ ;  /* 0x0000400004257810 */ /* 0x040fe40007f7e0ff */
[C---:B------:R-:W-:Y:S01]  /*9080*/  IADD3 R39, P2, R4.reuse, 0x4020, RZ ;  /* 0x0000402004277810 */ /* 0x040fe20007f5e0ff */
[--C-:B------:R-:W-:Y:S01]  /*9090*/  IMAD.X R25, RZ, RZ, R5.reuse, P5 ;  /* 0x000000ffff197224 */ /* 0x100fe200028e0605 */
[C---:B------:R-:W-:Y:S01]  /*90a0*/  IADD3 R30, P1, R4.reuse, 0x4040, RZ ;  /* 0x00004040041e7810 */ /* 0x040fe20007f3e0ff */
[--C-:B------:R-:W-:Y:S01]  /*90b0*/  IMAD.X R13, RZ, RZ, R5.reuse, P3 ;  /* 0x000000ffff0d7224 */ /* 0x100fe200018e0605 */
[----:B------:R-:W-:Y:S01]  /*90c0*/  IADD3 R41, P0, R4, 0x4060, RZ ;  /* 0x0000406004297810 */ /* 0x000fe20007f1e0ff */
[--C-:B------:R-:W-:Y:S01]  /*90d0*/  IMAD.X R11, RZ, RZ, R5.reuse, P2 ;  /* 0x000000ffff0b7224 */ /* 0x100fe200010e0605 */
[----:B------:R-:W-:Y:S02]  /*90e0*/  SHF.R.U64 R14, R14, 0x3, RZ ;  /* 0x000000030e0e7819 */ /* 0x000fe400000012ff */
[----:B------:R-:W-:Y:S01]  /*90f0*/  LOP3.LUT R4, R9, R4, RZ, 0x3c, !PT ;  /* 0x0000000409047212 */ /* 0x000fe200078e3cff */
[--C-:B------:R-:W-:Y:S01]  /*9100*/  IMAD.X R9, RZ, RZ, R5.reuse, P1 ;  /* 0x000000ffff097224 */ /* 0x100fe200008e0605 */
[----:B------:R-:W-:Y:S01]  /*9110*/  SHF.R.U64 R10, R10, 0x3, RZ ;  /* 0x000000030a0a7819 */ /* 0x000fe200000012ff */
[----:B------:R-:W-:Y:S01]  /*9120*/  IMAD.X R29, RZ, RZ, R5, P0 ;  /* 0x000000ffff1d7224 */ /* 0x000fe200000e0605 */
[----:B------:R-:W-:-:S02]  /*9130*/  LOP3.LUT R14, R14, R35, RZ, 0x3c, !PT ;  /* 0x000000230e0e7212 */ /* 0x000fc400078e3cff */
[----:B------:R-:W-:Y:S02]  /*9140*/  LOP3.LUT R12, R33, 0x380, RZ, 0xc0, !PT ;  /* 0x00000380210c7812 */ /* 0x000fe400078ec0ff */
[----:B------:R-:W-:Y:S02]  /*9150*/  MOV R35, R4 ;  /* 0x0000000400237202 */ /* 0x000fe40000000f00 */
[----:B------:R-:W-:Y:S02]  /*9160*/  LOP3.LUT R28, R37, 0x380, RZ, 0xc0, !PT ;  /* 0x00000380251c7812 */ /* 0x000fe400078ec0ff */
[----:B------:R-:W-:Y:S02]  /*9170*/  F2FP.BF16.F32.PACK_AB R4, R89, R8 ;  /* 0x000000085904723e */ /* 0x000fe400000010ff */
[----:B------:R-:W-:Y:S02]  /*9180*/  LOP3.LUT R26, R10, R31, RZ, 0x3c, !PT ;  /* 0x0000001f0a1a7212 */ /* 0x000fe400078e3cff */
[----:B------:R-:W-:-:S02]  /*9190*/  LOP3.LUT R8, R39, 0x380, RZ, 0xc0, !PT ;  /* 0x0000038027087812 */ /* 0x000fc400078ec0ff */
[----:B------:R-:W-:Y:S02]  /*91a0*/  LOP3.LUT R10, R30, 0x380, RZ, 0xc0, !PT ;  /* 0x000003801e0a7812 */ /* 0x000fe400078ec0ff */
[----:B------:R-:W-:Y:S02]  /*91b0*/  SHF.R.U64 R12, R12, 0x3, RZ ;  /* 0x000000030c0c7819 */ /* 0x000fe400000012ff */
[----:B------:R-:W-:Y:S02]  /*91c0*/  SHF.R.U64 R28, R28, 0x3, RZ ;  /* 0x000000031c1c7819 */ /* 0x000fe400000012ff */
[----:B------:R-:W-:Y:S02]  /*91d0*/  SHF.R.U64 R8, R8, 0x3, RZ ;  /* 0x0000000308087819 */ /* 0x000fe400000012ff */
[----:B------:R-:W-:Y:S02]  /*91e0*/  SHF.R.U64 R21, R10, 0x3, RZ ;  /* 0x000000030a157819 */ /* 0x000fe400000012ff */
[----:B------:R-:W-:-:S02]  /*91f0*/  LOP3.LUT R24, R12, R33, RZ, 0x3c, !PT ;  /* 0x000000210c187212 */ /* 0x000fc400078e3cff */
[----:B------:R-:W-:Y:S02]  /*9200*/  LOP3.LUT R12, R28, R37, RZ, 0x3c, !PT ;  /* 0x000000251c0c7212 */ /* 0x000fe400078e3cff */
[----:B------:R-:W-:Y:S01]  /*9210*/  LOP3.LUT R28, R41, 0x380, RZ, 0xc0, !PT ;  /* 0x00000380291c7812 */ /* 0x000fe200078ec0ff */
[----:B------:R-:W2:Y:S01]  /*9220*/  LDC.64 R36, c[0x0][0xc00] ;  /* 0x00030000ff247b82 */ /* 0x000ea20000000a00 */
[----:B------:R-:W-:Y:S02]  /*9230*/  LOP3.LUT R10, R8, R39, RZ, 0x3c, !PT ;  /* 0x00000027080a7212 */ /* 0x000fe400078e3cff */
[----:B------:R-:W-:Y:S02]  /*9240*/  F2FP.BF16.F32.PACK_AB R5, R91, R90 ;  /* 0x0000005a5b05723e */ /* 0x000fe400000010ff */
[----:B------:R-:W-:Y:S02]  /*9250*/  LOP3.LUT R8, R21, R30, RZ, 0x3c, !PT ;  /* 0x0000001e15087212 */ /* 0x000fe400078e3cff */
[----:B------:R-:W-:Y:S01]  /*9260*/  SHF.R.U64 R28, R28, 0x3, RZ ;  /* 0x000000031c1c7819 */ /* 0x000fe200000012ff */
[----:B------:R3:W-:Y:S01]  /*9270*/  STSM.16.M88.4 [R35], R4 ;  /* 0x0000000423007844 */ /* 0x0007e20000000200 */
[----:B------:R-:W-:-:S02]  /*9280*/  MOV R30, R10 ;  /* 0x0000000a001e7202 */ /* 0x000fc40000000f00 */
[----:B------:R-:W-:Y:S02]  /*9290*/  MOV R21, R8 ;  /* 0x0000000800157202 */ /* 0x000fe40000000f00 */
[----:B------:R-:W-:Y:S02]  /*92a0*/  MOV R34, R26 ;  /* 0x0000001a00227202 */ /* 0x000fe40000000f00 */
[----:B------:R-:W-:Y:S02]  /*92b0*/  F2FP.BF16.F32.PACK_AB R8, R97, R96 ;  /* 0x000000606108723e */ /* 0x000fe400000010ff */
[----:B------:R-:W-:Y:S02]  /*92c0*/  F2FP.BF16.F32.PACK_AB R9, R99, R98 ;  /* 0x000000626309723e */ /* 0x000fe400000010ff */
[----:B------:R-:W-:Y:S02]  /*92d0*/  F2FP.BF16.F32.PACK_AB R10, R101, R100 ;  /* 0x00000064650a723e */ /* 0x000fe400000010ff */
[----:B------:R-:W-:-:S02]  /*92e0*/  F2FP.BF16.F32.PACK_AB R11, R103, R102 ;  /* 0x00000066670b723e */ /* 0x000fc400000010ff */
[----:B------:R-:W-:Y:S02]  /*92f0*/  MOV R33, R24 ;  /* 0x0000001800217202 */ /* 0x000fe40000000f00 */
[----:B------:R-:W-:Y:S01]  /*9300*/  MOV R32, R14 ;  /* 0x0000000e00207202 */ /* 0x000fe20000000f00 */
[----:B------:R-:W-:Y:S01]  /*9310*/  STSM.16.M88.4 [R34], R8 ;  /* 0x0000000822007844 */ /* 0x000fe20000000200 */
[----:B------:R-:W-:Y:S02]  /*9320*/  MOV R31, R12 ;  /* 0x0000000c001f7202 */ /* 0x000fe40000000f00 */
[----:B---3--:R-:W-:Y:S02]  /*9330*/  F2FP.BF16.F32.PACK_AB R4, R105, R104 ;  /* 0x000000686904723e */ /* 0x008fe400000010ff */
[----:B------:R-:W-:Y:S02]  /*9340*/  F2FP.BF16.F32.PACK_AB R5, R107, R106 ;  /* 0x0000006a6b05723e */ /* 0x000fe400000010ff */
[----:B------:R-:W-:-:S02]  /*9350*/  F2FP.BF16.F32.PACK_AB R6, R109, R108 ;  /* 0x0000006c6d06723e */ /* 0x000fc400000010ff */
[----:B------:R-:W-:Y:S02]  /*9360*/  F2FP.BF16.F32.PACK_AB R7, R111, R110 ;  /* 0x0000006e6f07723e */ /* 0x000fe400000010ff */
[----:B------:R-:W-:Y:S02]  /*9370*/  LOP3.LUT R28, R28, R41, RZ, 0x3c, !PT ;  /* 0x000000291c1c7212 */ /* 0x000fe400078e3cff */
[----:B------:R-:W-:Y:S01]  /*9380*/  F2FP.BF16.F32.PACK_AB R12, R113, R112 ;  /* 0x00000070710c723e */ /* 0x000fe200000010ff */
[----:B------:R3:W-:Y:S01]  /*9390*/  STSM.16.M88.4 [R33], R4 ;  /* 0x0000000421007844 */ /* 0x0007e20000000200 */
[----:B------:R-:W-:Y:S02]  /*93a0*/  F2FP.BF16.F32.PACK_AB R13, R115, R114 ;  /* 0x00000072730d723e */ /* 0x000fe400000010ff */
[----:B------:R-:W-:Y:S02]  /*93b0*/  F2FP.BF16.F32.PACK_AB R14, R117, R116 ;  /* 0x00000074750e723e */ /* 0x000fe400000010ff */
[----:B------:R-:W-:-:S02]  /*93c0*/  F2FP.BF16.F32.PACK_AB R15, R119, R118 ;  /* 0x00000076770f723e */ /* 0x000fc400000010ff */
[----:B------:R-:W-:Y:S02]  /*93d0*/  F2FP.BF16.F32.PACK_AB R24, R121, R120 ;  /* 0x000000787918723e */ /* 0x000fe400000010ff */
[----:B------:R-:W-:Y:S01]  /*93e0*/  F2FP.BF16.F32.PACK_AB R25, R123, R122 ;  /* 0x0000007a7b19723e */ /* 0x000fe200000010ff */
[----:B------:R4:W-:Y:S01]  /*93f0*/  STSM.16.M88.4 [R32], R12 ;  /* 0x0000000c20007844 */ /* 0x0009e20000000200 */
[----:B------:R-:W-:Y:S02]  /*9400*/  F2FP.BF16.F32.PACK_AB R26, R125, R124 ;  /* 0x0000007c7d1a723e */ /* 0x000fe400000010ff */
[----:B------:R-:W-:Y:S02]  /*9410*/  F2FP.BF16.F32.PACK_AB R27, R127, R126 ;  /* 0x0000007e7f1b723e */ /* 0x000fe400000010ff */
[----:B------:R-:W-:Y:S01]  /*9420*/  MOV R28, R28 ;  /* 0x0000001c001c7202 */ /* 0x000fe20000000f00 */
[----:B---3--:R-:W-:Y:S01]  /*9430*/  IMAD.SHL.U32 R5, R184, 0x4, RZ ;  /* 0x00000004b8057824 */ /* 0x008fe200078e00ff */
[----:B------:R-:W-:Y:S01]  /*9440*/  ISETP.NE.U32.AND P2, PT, RZ, UR4, PT ;  /* 0x00000004ff007c0c */ /* 0x000fe2000bf45070 */
[----:B------:R4:W-:Y:S01]  /*9450*/  STSM.16.M88.4 [R31], R24 ;  /* 0x000000181f007844 */ /* 0x0009e20000000200 */
[----:B--2---:R-:W-:-:S02]  /*9460*/  ISETP.NE.U32.AND P0, PT, R36, RZ, PT ;  /* 0x000000ff2400720c */ /* 0x004fc40003f05070 */
[----:B------:R-:W-:Y:S01]  /*9470*/  SHF.L.U64.HI R10, R184, 0x2, R188 ;  /* 0x00000002b80a7819 */ /* 0x000fe200000102bc */
[----:B------:R4:W-:Y:S01]  /*9480*/  STSM.16.M88.4 [R30], R128 ;  /* 0x000000801e007844 */ /* 0x0009e20000000200 */
[----:B------:R-:W-:Y:S02]  /*9490*/  ISETP.NE.AND.EX P2, PT, RZ, UR5, PT, P2 ;  /* 0x00000005ff007c0c */ /* 0x000fe4000bf45320 */
[----:B------:R-:W-:Y:S01]  /*94a0*/  ISETP.NE.AND.EX P0, PT, R37, RZ, PT, P0 ;  /* 0x000000ff2500720c */ /* 0x000fe20003f05300 */
[----:B------:R4:W-:Y:S01]  /*94b0*/  STSM.16.M88.4 [R21], R136 ;  /* 0x0000008815007844 */ /* 0x0009e20000000200 */
[----:B------:R-:W-:-:S03]  /*94c0*/  IADD3 R6, P1, R5, R36, RZ ;  /* 0x0000002405067210 */ /* 0x000fc60007f3e0ff */
[----:B------:R4:W-:Y:S02]  /*94d0*/  STSM.16.M88.4 [R28], R144 ;  /* 0x000000901c007844 */ /* 0x0009e40000000200 */
[----:B------:R-:W-:Y:S01]  /*94e0*/  IMAD.X R7, R10, 0x1, R37, P1 ;  /* 0x000000010a077824 */ /* 0x000fe200008e0625 */
[----:B------:R-:W-:Y:S03]  /*94f0*/  BAR.SYNC.DEFER_BLOCKING 0x1, 0x100 ;  /* 0x0044000000007b1d */ /* 0x000fe60000010000 */
[----:B------:R-:W-:-:S03]  /*9500*/  @P2 IADD3 R4, P3, R5, UR4, RZ ;  /* 0x0000000405042c10 */ /* 0x000fc6000ff7e0ff */
[----:B------:R-:W-:Y:S01]  /*9510*/  ULDC UR4, c[0x0][0xa88] ;  /* 0x0002a20000047ab9 */ /* 0x000fe20000000800 */
[----:B------:R-:W-:Y:S01]  /*9520*/  @P2 IADD3.X R5, R10, UR5, RZ, P3, !PT ;  /* 0x000000050a052c10 */ /* 0x000fe20009ffe4ff */
[----:B------:R-:W-:Y:S01]  /*9530*/  IMAD.U32 R9, RZ, RZ, UR4 ;  /* 0x00000004ff097e24 */ /* 0x000fe2000f8e00ff */
[----:B------:R4:W5:Y:S01]  /*9540*/  @P0 LDG.E R48, desc[UR40][R6.64] ;  /* 0x0000002806300981 */ /* 0x000962000c1e1900 */
[----:B-1----:R-:W-:-:S04]  /*9550*/  ISETP.NE.AND P1, PT, R44, 0x1, PT ;  /* 0x000000012c00780c */ /* 0x002fc80003f25270 */
[----:B------:R4:W5:Y:S09]  /*9560*/  @P2 LDG.E R9, desc[UR40][R4.64] ;  /* 0x0000002804092981 */ /* 0x000972000c1e1900 */
[----:B------:R-:W1:Y:S08]  /*9570*/  @P1 LDC R8, c[0x0][0xbec] ;  /* 0x0002fb00ff081b82 */ /* 0x000e700000000800 */
[----:B------:R-:W2:Y:S01]  /*9580*/  @P1 LDC R11, c[0x0][0xbf0] ;  /* 0x0002fc00ff0b1b82 */ /* 0x000ea20000000800 */
[----:B----4-:R-:W-:Y:S05]  /*9590*/  @P2 BRA `(.L_x_2495) ;  /* 0x0000000000102947 */ /* 0x010fea0003800000 */
[----:B------:R-:W-:Y:S05]  /*95a0*/  @!P0 BRA `(.L_x_2495) ;  /* 0x00000000000c8947 */ /* 0x000fea0003800000 */
[----:B------:R-:W3:Y:S04]  /*95b0*/  LDG.E R4, desc[UR40][R6.64] ;  /* 0x0000002806047981 */ /* 0x000ee8000c1e1900 */
[----:B-----5:R-:W3:Y:S02]  /*95c0*/  LDG.E R9, desc[UR40][R6.64+0x4] ;  /* 0x0000042806097981 */ /* 0x020ee4000c1e1900 */
[----:B---3--:R-:W-:-:S07]  /*95d0*/  IMAD.IADD R9, R9, 0x1, -R4 ;  /* 0x0000000109097824 */ /* 0x008fce00078e0a04 */
.L_x_2495:
[----:B------:R-:W-:Y:S01]  /*95e0*/  SHF.R.S32.HI R54, RZ, 0x1f, R187 ;  /* 0x0000001fff367819 */ /* 0x000fe200000114bb */
[----:B------:R-:W-:Y:S01]  /*95f0*/  IMAD.IADD R15, R23, 0x1, R2 ;  /* 0x00000001170f7824 */ /* 0x000fe200078e0202 */
[----:B------:R-:W-:Y:S01]  /*9600*/  ULDC.64 UR4, c[0x0][0xb90] ;  /* 0x0002e40000047ab9 */ /* 0x000fe20000000a00 */
[----:B-----5:R-:W-:Y:S01]  /*9610*/  SHF.R.S32.HI R49, RZ, 0x1f, R48 ;  /* 0x0000001fff317819 */ /* 0x020fe20000011430 */
[----:B------:R-:W-:Y:S01]  /*9620*/  IMAD.IADD R24, R193, 0x1, R2 ;  /* 0x00000001c1187824 */ /* 0x000fe200078e0202 */
        /* <DEDUP_REMOVED lines=92> */
[----:B------:R-:W-:Y:S01]  /*9bf0*/  IMAD.IADD R48, R2, 0x1, R3 ;  /* 0x0000000102307824 */ /* 0x000fe200078e0203 */
        /* <DEDUP_REMOVED lines=32> */
[----:B------:R-:W-:Y:S02]  /*9e00*/  IMAD.IADD R17, R17, 0x1, R49 ;  /* 0x0000000111117824 */ /* 0x000fe400078e0231 */
[C---:B------:R-:W-:Y:S02]  /*9e10*/  VIADD R20, R44.reuse, 0x20 ;  /* 0x000000202c147836 */ /* 0x040fe40000000000 */
[C---:B------:R-:W-:Y:S02]  /*9e20*/  IMAD R49, R21.reuse, UR5, R2 ;  /* 0x0000000515317c24 */ /* 0x040fe4000f8e0202 */
[----:B------:R-:W-:Y:S01]  /*9e30*/  IMAD.WIDE.U32 R2, R21, UR4, R16 ;  /* 0x0000000415027c25 */ /* 0x000fe2000f8e0010 */
[-C--:B------:R-:W-:Y:S01]  /*9e40*/  ISETP.GE.AND P2, PT, R44, R57.reuse, PT ;  /* 0x000000392c00720c */ /* 0x080fe20003f46270 */
[----:B------:R-:W-:Y:S01]  /*9e50*/  ULDC.64 UR4, c[0x0][0xa80] ;  /* 0x0002a00000047ab9 */ /* 0x000fe20000000a00 */
[----:B------:R-:W-:Y:S01]  /*9e60*/  ISETP.GE.AND P0, PT, R20, R57, PT ;  /* 0x000000391400720c */ /* 0x000fe20003f06270 */
[----:B0-----:R-:W-:Y:S01]  /*9e70*/  VIADD R0, R0, 0x28820 ;  /* 0x0002882000007836 */ /* 0x001fe20000000000 */
[----:B------:R-:W-:Y:S01]  /*9e80*/  LEA R20, P3, R2, UR4, 0x1 ;  /* 0x0000000402147c11 */ /* 0x000fe2000f8608ff */
[----:B------:R-:W-:-:S02]  /*9e90*/  IMAD.IADD R3, R3, 0x1, R49 ;  /* 0x0000000103037824 */ /* 0x000fc400078e0231 */
[----:B------:R-:W-:Y:S01]  /*9ea0*/  VIADD R16, R44, 0x40 ;  /* 0x000000402c107836 */ /* 0x000fe20000000000 */
[----:B------:R-:W-:Y:S02]  /*9eb0*/  PRMT R0, RZ, 0x654, R0 ;  /* 0x00000654ff007816 */ /* 0x000fe40000000000 */
[----:B------:R-:W-:Y:S01]  /*9ec0*/  LEA.HI.X R21, R2, UR5, R3, 0x1, P3 ;  /* 0x0000000502157c11 */ /* 0x000fe200098f0c03 */
[----:B------:R-:W-:Y:S01]  /*9ed0*/  BSSY B1, `(.L_x_2496) ;  /* 0x000000f000017945 */ /* 0x000fe20003800000 */
[----:B------:R-:W-:Y:S01]  /*9ee0*/  ISETP.GE.AND P1, PT, R16, R57, PT ;  /* 0x000000391000720c */ /* 0x000fe20003f26270 */
[----:B-1----:R0:W-:Y:S01]  /*9ef0*/  SYNCS.ARRIVE.TRANS64.RED.A1T0 RZ, [R0+URZ], RZ ;  /* 0x000000ff00ff79a7 */ /* 0x0021e2000810043f */
[----:B------:R1:W2:Y:S04]  /*9f00*/  SHFL.IDX PT, R16, R20, RZ, 0x181f ;  /* 0x00181fff14107589 */ /* 0x0002a800000e0000 */
[----:B0-----:R1:W0:Y:S01]  /*9f10*/  SHFL.IDX PT, R0, R21, RZ, 0x181f ;  /* 0x00181fff15007589 */ /* 0x00122200000e0000 */
[----:B------:R-:W-:Y:S06]  /*9f20*/  @P2 BRA `(.L_x_2497) ;  /* 0x0000000000242947 */ /* 0x000fec0003800000 */
[----:B------:R-:W-:Y:S02]  /*9f30*/  ULDC UR4, c[0x0][0xac8] ;  /* 0x0002b20000047ab9 */ /* 0x000fe40000000800 */
[----:B------:R-:W-:Y:S02]  /*9f40*/  ISETP.GE.AND P2, PT, R19, UR4, PT ;  /* 0x0000000413007c0c */ /* 0x000fe4000bf46270 */
[----:B------:R-:W-:-:S11]  /*9f50*/  ISETP.GE.AND P3, PT, R185, UR4, PT ;  /* 0x00000004b9007c0c */ /* 0x000fd6000bf66270 */
[-C--:B--2---:R-:W-:Y:S02]  /*9f60*/  @!P2 LEA R2, P4, R19, R16.reuse, 0x1 ;  /* 0x000000101302a211 */ /* 0x084fe400078808ff */
[----:B------:R-:W-:Y:S02]  /*9f70*/  @!P3 LEA R16, P5, R185, R16, 0x1 ;  /* 0x00000010b910b211 */ /* 0x000fe400078a08ff */
[-C--:B0-----:R-:W-:Y:S02]  /*9f80*/  @!P2 LEA.HI.X R3, R19, R0.reuse, R196, 0x1, P4 ;  /* 0x000000001303a211 */ /* 0x081fe400020f0cc4 */
[----:B------:R-:W-:-:S03]  /*9f90*/  @!P3 LEA.HI.X R17, R185, R0, R195, 0x1, P5 ;  /* 0x00000000b911b211 */ /* 0x000fc600028f0cc3 */
[----:B-----5:R3:W-:Y:S04]  /*9fa0*/  @!P2 ST.E.128 desc[UR40][R2.64], R24 ;  /* 0x000000180200a985 */ /* 0x0207e8000c101d28 */
[----:B------:R3:W-:Y:S02]  /*9fb0*/  @!P3 ST.E.128 desc[UR40][R16.64], R40 ;  /* 0x000000281000b985 */ /* 0x0007e4000c101d28 */
.L_x_2497:
[----:B------:R-:W-:Y:S05]  /*9fc0*/  BSYNC B1 ;  /* 0x0000000000017941 */ /* 0x000fea0003800000 */
.L_x_2496:
[----:B0-----:R0:W4:Y:S01]  /*9fd0*/  SHFL.IDX PT, R0, R21, 0x1, 0x181f ;  /* 0x00381f0015007f89 */ /* 0x00112200000e0000 */
[----:B------:R-:W-:Y:S03]  /*9fe0*/  BSSY B1, `(.L_x_2498) ;  /* 0x000000c000017945 */ /* 0x000fe60003800000 */
[----:B--23--:R0:W2:Y:S01]  /*9ff0*/  SHFL.IDX PT, R16, R20, 0x1, 0x181f ;  /* 0x00381f0014107f89 */ /* 0x00c0a200000e0000 */
[----:B------:R-:W-:Y:S05]  /*a000*/  @P0 BRA `(.L_x_2499) ;  /* 0x0000000000240947 */ /* 0x000fea0003800000 */
[----:B------:R-:W-:Y:S02]  /*a010*/  ULDC UR4, c[0x0][0xac8] ;  /* 0x0002b20000047ab9 */ /* 0x000fe40000000800 */
[----:B------:R-:W-:Y:S02]  /*a020*/  ISETP.GE.AND P3, PT, R19, UR4, PT ;  /* 0x0000000413007c0c */ /* 0x000fe4000bf66270 */
[----:B------:R-:W-:-:S11]  /*a030*/  ISETP.GE.AND P4, PT, R185, UR4, PT ;  /* 0x00000004b9007c0c */ /* 0x000fd6000bf86270 */
[-C--:B--2---:R-:W-:Y:S02]  /*a040*/  @!P3 LEA R2, P0, R19, R16.reuse, 0x1 ;  /* 0x000000101302b211 */ /* 0x084fe400078008ff */
[----:B------:R-:W-:Y:S02]  /*a050*/  @!P4 LEA R16, P2, R185, R16, 0x1 ;  /* 0x00000010b910c211 */ /* 0x000fe400078408ff */
[-C--:B----4-:R-:W-:Y:S02]  /*a060*/  @!P3 LEA.HI.X R3, R19, R0.reuse, R196, 0x1, P0 ;  /* 0x000000001303b211 */ /* 0x090fe400000f0cc4 */
[----:B------:R-:W-:-:S03]  /*a070*/  @!P4 LEA.HI.X R17, R185, R0, R195, 0x1, P2 ;  /* 0x00000000b911c211 */ /* 0x000fc600010f0cc3 */
[----:B-----5:R3:W-:Y:S04]  /*a080*/  @!P3 ST.E.128 desc[UR40][R2.64], R12 ;  /* 0x0000000c0200b985 */ /* 0x0207e8000c101d28 */
[----:B------:R3:W-:Y:S02]  /*a090*/  @!P4 ST.E.128 desc[UR40][R16.64], R36 ;  /* 0x000000241000c985 */ /* 0x0007e4000c101d28 */
.L_x_2499:
[----:B------:R-:W-:Y:S05]  /*a0a0*/  BSYNC B1 ;  /* 0x0000000000017941 */ /* 0x000fea0003800000 */
.L_x_2498:
[----:B----4-:R4:W0:Y:S01]  /*a0b0*/  SHFL.IDX PT, R0, R21, 0x2, 0x181f ;  /* 0x00581f0015007f89 */ /* 0x01082200000e0000 */
[----:B------:R-:W-:Y:S03]  /*a0c0*/  BSSY B1, `(.L_x_2500) ;  /* 0x000000c000017945 */ /* 0x000fe60003800000 */
[----:B---3-5:R4:W3:Y:S01]  /*a0d0*/  SHFL.IDX PT, R12, R20, 0x2, 0x181f ;  /* 0x00581f00140c7f89 */ /* 0x0288e200000e0000 */
[----:B------:R-:W-:Y:S05]  /*a0e0*/  @P1 BRA `(.L_x_2501) ;  /* 0x0000000000241947 */ /* 0x000fea0003800000 */
[----:B------:R-:W-:Y:S02]  /*a0f0*/  ULDC UR4, c[0x0][0xac8] ;  /* 0x0002b20000047ab9 */ /* 0x000fe40000000800 */
[----:B------:R-:W-:Y:S02]  /*a100*/  ISETP.GE.AND P2, PT, R19, UR4, PT ;  /* 0x0000000413007c0c */ /* 0x000fe4000bf46270 */
[----:B------:R-:W-:-:S11]  /*a110*/  ISETP.GE.AND P3, PT, R185, UR4, PT ;  /* 0x00000004b9007c0c */ /* 0x000fd6000bf66270 */
[-C--:B---3--:R-:W-:Y:S02]  /*a120*/  @!P2 LEA R2, P0, R19, R12.reuse, 0x1 ;  /* 0x0000000c1302a211 */ /* 0x088fe400078008ff */
[----:B------:R-:W-:Y:S02]  /*a130*/  @!P3 LEA R12, P1, R185, R12, 0x1 ;  /* 0x0000000cb90cb211 */ /* 0x000fe400078208ff */
[-C--:B0-----:R-:W-:Y:S02]  /*a140*/  @!P2 LEA.HI.X R3, R19, R0.reuse, R196, 0x1, P0 ;  /* 0x000000001303a211 */ /* 0x081fe400000f0cc4 */
[----:B------:R-:W-:-:S03]  /*a150*/  @!P3 LEA.HI.X R13, R185, R0, R195, 0x1, P1 ;  /* 0x00000000b90db211 */ /* 0x000fc600008f0cc3 */
[----:B------:R0:W-:Y:S04]  /*a160*/  @!P2 ST.E.128 desc[UR40][R2.64], R4 ;  /* 0x000000040200a985 */ /* 0x0001e8000c101d28 */
[----:B------:R0:W-:Y:S02]  /*a170*/  @!P3 ST.E.128 desc[UR40][R12.64], R32 ;  /* 0x000000200c00b985 */ /* 0x0001e4000c101d28 */
.L_x_2501:
[----:B------:R-:W-:Y:S05]  /*a180*/  BSYNC B1 ;  /* 0x0000000000017941 */ /* 0x000fea0003800000 */
.L_x_2500:
[----:B0-----:R-:W-:Y:S01]  /*a190*/  VIADD R0, R44, 0x60 ;  /* 0x000000602c007836 */ /* 0x001fe20000000000 */
[----:B------:R0:W0:Y:S04]  /*a1a0*/  SHFL.IDX PT, R4, R21, 0x3, 0x181f ;  /* 0x00781f0015047f89 */ /* 0x00002800000e0000 */
[----:B------:R-:W-:Y:S01]  /*a1b0*/  ISETP.GE.AND P0, PT, R0, R57, PT ;  /* 0x000000390000720c */ /* 0x000fe20003f06270 */
[----:B-1--4-:R-:W1:-:S12]  /*a1c0*/  SHFL.IDX PT, R20, R20, 0x3, 0x181f ;  /* 0x00781f0014147f89 */ /* 0x012e5800000e0000 */
        /* <DEDUP_REMOVED lines=12> */
.L_x_2494:
        /* <DEDUP_REMOVED lines=12> */
[----:B0-----:R-:W-:-:S05]  /*a350*/  IMAD.U32 R0, RZ, RZ, UR4 ;  /* 0x00000004ff007e24 */ /* 0x001fca000f8e00ff */
[----:B------:R0:W5:Y:S01]  /*a360*/  @P0 LDG.E R3, desc[UR40][R6.64] ;  /* 0x0000002806030981 */ /* 0x000162000c1e1900 */
[----:B--2---:R-:W-:-:S05]  /*a370*/  @P1 IMAD.WIDE R4, R184, 0x4, R4 ;  /* 0x00000004b8041825 */ /* 0x004fca00078e0204 */
[----:B------:R0:W5:Y:S01]  /*a380*/  @P1 LDG.E R0, desc[UR40][R4.64] ;  /* 0x0000002804001981 */ /* 0x000162000c1e1900 */
[----:B----4-:R-:W-:Y:S02]  /*a390*/  ISETP.NE.AND P2, PT, R17, 0x1, PT ;  /* 0x000000011100780c */ /* 0x010fe40003f45270 */
[----:B------:R-:W-:-:S11]  /*a3a0*/  ISETP.GE.AND P3, PT, R197, 0x80, PT ;  /* 0x00000080c500780c */ /* 0x000fd60003f66270 */
[----:B------:R-:W2:Y:S08]  /*a3b0*/  @P2 LDC R16, c[0x0][0xbec] ;  /* 0x0002fb00ff102b82 */ /* 0x000eb00000000800 */
[----:B------:R-:W3:Y:S01]  /*a3c0*/  @P2 LDC R21, c[0x0][0xbf0] ;  /* 0x0002fc00ff152b82 */ /* 0x000ee20000000800 */
[----:B0-----:R-:W-:Y:S05]  /*a3d0*/  @P1 BRA `(.L_x_2503) ;  /* 0x0000000000101947 */ /* 0x001fea0003800000 */
[----:B------:R-:W-:Y:S05]  /*a3e0*/  @!P0 BRA `(.L_x_2503) ;  /* 0x00000000000c8947 */ /* 0x000fea0003800000 */
[----:B------:R-:W4:Y:S04]  /*a3f0*/  LDG.E R5, desc[UR40][R6.64] ;  /* 0x0000002806057981 */ /* 0x000f28000c1e1900 */
[----:B-----5:R-:W4:Y:S02]  /*a400*/  LDG.E R0, desc[UR40][R6.64+0x4] ;  /* 0x0000042806007981 */ /* 0x020f24000c1e1900 */
[----:B----4-:R-:W-:-:S07]  /*a410*/  IMAD.IADD R0, R0, 0x1, -R5 ;  /* 0x0000000100007824 */ /* 0x010fce00078e0a05 */
.L_x_2503:
[----:B------:R-:W-:Y:S01]  /*a420*/  BSSY B1, `(.L_x_2504) ;  /* 0x000002d000017945 */ /* 0x000fe20003800000 */
[----:B------:R-:W-:Y:S02]  /*a430*/  SHF.R.S32.HI R12, RZ, 0x1f, R187 ;  /* 0x0000001fff0c7819 */ /* 0x000fe400000114bb */
[----:B------:R-:W-:Y:S02]  /*a440*/  SEL R13, R184, RZ, !P0 ;  /* 0x000000ffb80d7207 */ /* 0x000fe40004000000 */
[----:B------:R-:W-:Y:S02]  /*a450*/  SEL R188, R188, RZ, !P0 ;  /* 0x000000ffbcbc7207 */ /* 0x000fe40004000000 */
[----:B-----5:R-:W-:Y:S01]  /*a460*/  SHF.R.S32.HI R10, RZ, 0x1f, R3 ;  /* 0x0000001fff0a7819 */ /* 0x020fe20000011403 */
[----:B------:R-:W-:Y:S06]  /*a470*/  @P3 BRA `(.L_x_2505) ;  /* 0x00000000009c3947 */ /* 0x000fec0003800000 */
[----:B------:R-:W0:Y:S01]  /*a480*/  S2R R5, SR_TID.X ;  /* 0x0000000000057919 */ /* 0x000e220000002100 */
[----:B------:R-:W4:Y:S02]  /*a490*/  LDC R14, c[0x0][0xbe8] ;  /* 0x0002fa00ff0e7b82 */ /* 0x000f240000000800 */
[----:B----4-:R-:W-:Y:S01]  /*a4a0*/  IMAD R4, R0, R14, RZ ;  /* 0x0000000e00047224 */ /* 0x010fe200078e02ff */
[----:B0-----:R-:W-:-:S04]  /*a4b0*/  IADD3 R11, R2, -0x80, R5 ;  /* 0xffffff80020b7810 */ /* 0x001fc80007ffe005 */
        /* <DEDUP_REMOVED lines=9> */
[----:B------:R-:W0:Y:S01]  /*a550*/  @P0 LDC R6, c[0x0][0xbec] ;  /* 0x0002fb00ff060b82 */ /* 0x000e220000000800 */
[----:B------:R-:W-:Y:S01]  /*a560*/  IMAD R9, R187, UR5, R8 ;  /* 0x00000005bb097c24 */ /* 0x000fe2000f8e0208 */
[----:B------:R-:W-:-:S03]  /*a570*/  ULDC.64 UR4, c[0x0][0xb98] ;  /* 0x0002e60000047ab9 */ /* 0x000fc60000000a00 */
[----:B------:R-:W-:-:S03]  /*a580*/  IMAD.IADD R5, R5, 0x1, R9 ;  /* 0x0000000105057824 */ /* 0x000fc600078e0209 */
[----:B------:R-:W4:Y:S01]  /*a590*/  @P0 LDC R15, c[0x0][0xbf0] ;  /* 0x0002fc00ff0f0b82 */ /* 0x000f220000000800 */
[----:B------:R-:W-:-:S04]  /*a5a0*/  IMAD.WIDE.U32 R4, R13, UR4, R4 ;  /* 0x000000040d047c25 */ /* 0x000fc8000f8e0004 */
[----:B0-----:R-:W-:-:S05]  /*a5b0*/  @P0 IMAD.HI.U32 R6, R11, R6, RZ ;  /* 0x000000060b060227 */ /* 0x001fca00078e00ff */
[----:B----4-:R-:W-:Y:S01]  /*a5c0*/  @P0 SHF.R.U32.HI R7, RZ, R15, R6 ;  /* 0x0000000fff070219 */ /* 0x010fe20000011606 */
        /* <DEDUP_REMOVED lines=18> */
.L_x_2505:
[----:B------:R-:W-:Y:S05]  /*a6f0*/  BSYNC B1 ;  /* 0x0000000000017941 */ /* 0x000fea0003800000 */
.L_x_2504:
[----:B------:R-:W-:Y:S01]  /*a700*/  ULDC.64 UR4, c[0x0][0xaa0] ;  /* 0x0002a80000047ab9 */ /* 0x000fe20000000a00 */
[----:B------:R-:W-:Y:S01]  /*a710*/  BSSY B1, `(.L_x_2506) ;  /* 0x0000038000017945 */ /* 0x000fe20003800000 */
[----:B------:R-:W-:-:S04]  /*a720*/  IMAD R4, R10, UR4, RZ ;  /* 0x000000040a047c24 */ /* 0x000fc8000f8e02ff */
[C---:B0-----:R-:W-:Y:S02]  /*a730*/  IMAD R7, R3.reuse, UR5, R4 ;  /* 0x0000000503077c24 */ /* 0x041fe4000f8e0204 */
[----:B------:R-:W-:Y:S01]  /*a740*/  IMAD.WIDE.U32 R4, R3, UR4, RZ ;  /* 0x0000000403047c25 */ /* 0x000fe2000f8e00ff */
[----:B------:R-:W-:-:S03]  /*a750*/  ULDC.64 UR4, c[0x0][0xae8] ;  /* 0x0002ba0000047ab9 */ /* 0x000fc60000000a00 */
        /* <DEDUP_REMOVED lines=9> */
[----:B---3--:R-:W-:Y:S01]  /*a7f0*/  @P2 SHF.R.U32.HI R3, RZ, R21, R6 ;  /* 0x00000015ff032219 */ /* 0x008fe20000011606 */
        /* <DEDUP_REMOVED lines=28> */
[----:B------:R0:W2:Y:S02]  /*a9c0*/  SHFL.IDX PT, R2, R4, RZ, 0x181f ;  /* 0x00181fff04027589 */ /* 0x0000a400000e0000 */
[----:B------:R-:W-:Y:S02]  /*a9d0*/  ISETP.GE.AND P0, PT, R0, R17, PT ;  /* 0x000000110000720c */ /* 0x000fe40003f06270 */
[----:B------:R0:W3:Y:S01]  /*a9e0*/  SHFL.IDX PT, R0, R5, RZ, 0x181f ;  /* 0x00181fff05007589 */ /* 0x0000e200000e0000 */
[----:B------:R-:W-:Y:S10]  /*a9f0*/  @P2 BRA `(.L_x_2507) ;  /* 0x0000000000242947 */ /* 0x000ff40003800000 */
[----:B------:R-:W-:Y:S02]  /*aa00*/  ULDC UR4, c[0x0][0xac8] ;  /* 0x0002b20000047ab9 */ /* 0x000fe40000000800 */
[----:B------:R-:W-:Y:S02]  /*aa10*/  ISETP.GE.AND P4, PT, R19, UR4, PT ;  /* 0x0000000413007c0c */ /* 0x000fe4000bf86270 */
[----:B------:R-:W-:-:S11]  /*aa20*/  ISETP.GE.AND P5, PT, R185, UR4, PT ;  /* 0x00000004b9007c0c */ /* 0x000fd6000bfa6270 */
[-C--:B--2---:R-:W-:Y:S02]  /*aa30*/  @!P4 LEA R6, P2, R19, R2.reuse, 0x1 ;  /* 0x000000021306c211 */ /* 0x084fe400078408ff */
[----:B------:R-:W-:Y:S02]  /*aa40*/  @!P5 LEA R2, P3, R185, R2, 0x1 ;  /* 0x00000002b902d211 */ /* 0x000fe400078608ff */
[-C--:B---3--:R-:W-:Y:S02]  /*aa50*/  @!P4 LEA.HI.X R7, R19, R0.reuse, R196, 0x1, P2 ;  /* 0x000000001307c211 */ /* 0x088fe400010f0cc4 */
[----:B------:R-:W-:-:S03]  /*aa60*/  @!P5 LEA.HI.X R3, R185, R0, R195, 0x1, P3 ;  /* 0x00000000b903d211 */ /* 0x000fc600018f0cc3 */
[----:B------:R4:W-:Y:S04]  /*aa70*/  @!P4 ST.E.128 desc[UR40][R6.64], RZ ;  /* 0x000000ff0600c985 */ /* 0x0009e8000c101d28 */
[----:B------:R4:W-:Y:S02]  /*aa80*/  @!P5 ST.E.128 desc[UR40][R2.64], RZ ;  /* 0x000000ff0200d985 */ /* 0x0009e4000c101d28 */
.L_x_2507:
[----:B------:R-:W-:Y:S05]  /*aa90*/  BSYNC B1 ;  /* 0x0000000000017941 */ /* 0x000fea0003800000 */
.L_x_2506:
[----:B---3--:R3:W0:Y:S01]  /*aaa0*/  SHFL.IDX PT, R0, R5, 0x1, 0x181f ;  /* 0x00381f0005007f89 */ /* 0x00862200000e0000 */
[----:B------:R-:W-:Y:S03]  /*aab0*/  BSSY B1, `(.L_x_2508) ;  /* 0x000000c000017945 */ /* 0x000fe60003800000 */
[----:B--2-4-:R3:W2:Y:S01]  /*aac0*/  SHFL.IDX PT, R2, R4, 0x1, 0x181f ;  /* 0x00381f0004027f89 */ /* 0x0146a200000e0000 */
[----:B------:R-:W-:Y:S05]  /*aad0*/  @P1 BRA `(.L_x_2509) ;  /* 0x0000000000241947 */ /* 0x000fea0003800000 */
[----:B------:R-:W-:Y:S02]  /*aae0*/  ULDC UR4, c[0x0][0xac8] ;  /* 0x0002b20000047ab9 */ /* 0x000fe40000000800 */
[----:B------:R-:W-:Y:S02]  /*aaf0*/  ISETP.GE.AND P3, PT, R19, UR4, PT ;  /* 0x0000000413007c0c */ /* 0x000fe4000bf66270 */
[----:B------:R-:W-:-:S11]  /*ab00*/  ISETP.GE.AND P4, PT, R185, UR4, PT ;  /* 0x00000004b9007c0c */ /* 0x000fd6000bf86270 */
[-C--:B--2---:R-:W-:Y:S02]  /*ab10*/  @!P3 LEA R6, P1, R19, R2.reuse, 0x1 ;  /* 0x000000021306b211 */ /* 0x084fe400078208ff */
[----:B------:R-:W-:Y:S02]  /*ab20*/  @!P4 LEA R2, P2, R185, R2, 0x1 ;  /* 0x00000002b902c211 */ /* 0x000fe400078408ff */
[-C--:B0-----:R-:W-:Y:S02]  /*ab30*/  @!P3 LEA.HI.X R7, R19, R0.reuse, R196, 0x1, P1 ;  /* 0x000000001307b211 */ /* 0x081fe400008f0cc4 */
[----:B------:R-:W-:-:S03]  /*ab40*/  @!P4 LEA.HI.X R3, R185, R0, R195, 0x1, P2 ;  /* 0x00000000b903c211 */ /* 0x000fc600010f0cc3 */
[----:B------:R4:W-:Y:S04]  /*ab50*/  @!P3 ST.E.128 desc[UR40][R6.64], RZ ;  /* 0x000000ff0600b985 */ /* 0x0009e8000c101d28 */
[----:B------:R4:W-:Y:S02]  /*ab60*/  @!P4 ST.E.128 desc[UR40][R2.64], RZ ;  /* 0x000000ff0200c985 */ /* 0x0009e4000c101d28 */
.L_x_2509:
[----:B------:R-:W-:Y:S05]  /*ab70*/  BSYNC B1 ;  /* 0x0000000000017941 */ /* 0x000fea0003800000 */
.L_x_2508:
[----:B0-----:R0:W0:Y:S01]  /*ab80*/  SHFL.IDX PT, R0, R5, 0x2, 0x181f ;  /* 0x00581f0005007f89 */ /* 0x00102200000e0000 */
[----:B------:R-:W-:Y:S03]  /*ab90*/  BSSY B1, `(.L_x_2510) ;  /* 0x000000c000017945 */ /* 0x000fe60003800000 */
[----:B--2-4-:R2:W4:Y:S01]  /*aba0*/  SHFL.IDX PT, R2, R4, 0x2, 0x181f ;  /* 0x00581f0004027f89 */ /* 0x01452200000e0000 */
        /* <DEDUP_REMOVED lines=10> */
.L_x_2511:
[----:B------:R-:W-:Y:S05]  /*ac50*/  BSYNC B1 ;  /* 0x0000000000017941 */ /* 0x000fea0003800000 */
.L_x_2510:
[----:B0-----:R-:W-:Y:S01]  /*ac60*/  VIADD R0, R8, 0x60 ;  /* 0x0000006008007836 */ /* 0x001fe20000000000 */
[----:B------:R0:W0:Y:S04]  /*ac70*/  SHFL.IDX PT, R6, R5, 0x3, 0x181f ;  /* 0x00781f0005067f89 */ /* 0x00002800000e0000 */
[----:B------:R-:W-:Y:S01]  /*ac80*/  ISETP.GE.AND P0, PT, R0, R17, PT ;  /* 0x000000110000720c */ /* 0x000fe20003f06270 */
[----:B----4-:R4:W0:-:S12]  /*ac90*/  SHFL.IDX PT, R2, R4, 0x3, 0x181f ;  /* 0x00781f0004027f89 */ /* 0x01081800000e0000 */
[----:B----4-:R-:W-:Y:S05]  /*aca0*/  @P0 BRA `(.L_x_2502) ;  /* 0x0000000000240947 */ /* 0x010fea0003800000 */
[----:B------:R-:W-:Y:S02]  /*acb0*/  ULDC UR4, c[0x0][0xac8] ;  /* 0x0002b20000047ab9 */ /* 0x000fe40000000800 */
[----:B------:R-:W-:Y:S02]  /*acc0*/  ISETP.GE.AND P2, PT, R19, UR4, PT ;  /* 0x0000000413007c0c */ /* 0x000fe4000bf46270 */
[----:B------:R-:W-:-:S11]  /*acd0*/  ISETP.GE.AND P3, PT, R185, UR4, PT ;  /* 0x00000004b9007c0c */ /* 0x000fd6000bf66270 */
[-C--:B0-23--:R-:W-:Y:S02]  /*ace0*/  @!P2 LEA R4, P0, R19, R2.reuse, 0x1 ;  /* 0x000000021304a211 */ /* 0x08dfe400078008ff */
[----:B------:R-:W-:Y:S02]  /*acf0*/  @!P3 LEA R2, P1, R185, R2, 0x1 ;  /* 0x00000002b902b211 */ /* 0x000fe400078208ff */
[-C--:B------:R-:W-:Y:S02]  /*ad00*/  @!P2 LEA.HI.X R5, R19, R6.reuse, R196, 0x1, P0 ;  /* 0x000000061305a211 */ /* 0x080fe400000f0cc4 */
[----:B------:R-:W-:-:S03]  /*ad10*/  @!P3 LEA.HI.X R3, R185, R6, R195, 0x1, P1 ;  /* 0x00000006b903b211 */ /* 0x000fc600008f0cc3 */
[----:B------:R0:W-:Y:S04]  /*ad20*/  @!P2 ST.E.128 desc[UR40][R4.64], RZ ;  /* 0x000000ff0400a985 */ /* 0x0001e8000c101d28 */
[----:B------:R0:W-:Y:S02]  /*ad30*/  @!P3 ST.E.128 desc[UR40][R2.64], RZ ;  /* 0x000000ff0200b985 */ /* 0x0001e4000c101d28 */
.L_x_2502:
[----:B------:R-:W-:Y:S05]  /*ad40*/  BSYNC B0 ;  /* 0x0000000000007941 */ /* 0x000fea0003800000 */
.L_x_2493:
[----:B------:R-:W-:Y:S02]  /*ad50*/  ULDC UR4, c[0x0][0xc3c] ;  /* 0x00030f0000047ab9 */ /* 0x000fe40000000800 */
[----:B-1----:R-:W-:-:S13]  /*ad60*/  ISETP.GE.AND P0, PT, R47, UR4, PT ;  /* 0x000000042f007c0c */ /* 0x002fda000bf06270 */
[----:B------:R-:W-:Y:S05]  /*ad70*/  @!P0 BRA `(.L_x_2512) ;  /* 0xffffff6000188947 */ /* 0x000fea000383ffff */
[----:B------:R-:W-:Y:S05]  /*ad80*/  EXIT ;  /* 0x000000000000794d */ /* 0x000fea0003800000 */
.L_x_2457:
[----:B------:R-:W-:-:S08]  /*ad90*/  NOP ;  /* 0x0000000000007918 */ /* 0x000fd00000000000 */
[----:B--2---:R-:W0:-:S00]  /*ada0*/  USETMAXREG.DEALLOC.CTAPOOL 0x18 ;  /* 0x00000018000079c8 */ /* 0x004e0000080e0500 */
[----:B0-----:R-:W-:Y:S01]  /*adb0*/  LOP3.LUT R0, R0, 0x3, RZ, 0xc0, !PT ;  /* 0x0000000300007812 */ /* 0x001fe200078ec0ff */
[----:B------:R-:W-:-:S05]  /*adc0*/  IMAD.MOV.U32 R5, RZ, RZ, RZ ;  /* 0x000000ffff057224 */ /* 0x000fca00078e00ff */
[----:B------:R-:W0:Y:S02]  /*add0*/  SHFL.IDX PT, R0, R0, RZ, 0x1f ;  /* 0x00001fff00007589 */ /* 0x000e2400000e0000 */
[----:B0-----:R-:W-:-:S04]  /*ade0*/  ISETP.NE.AND P0, PT, R0, RZ, PT ;  /* 0x000000ff0000720c */ /* 0x001fc80003f05270 */
[----:B------:R-:W-:-:S05]  /*adf0*/  P2R R0, PR, RZ, 0x1 ;  /* 0x00000001ff007803 */ /* 0x000fca0000000000 */
[----:B------:R0:W-:Y:S04]  /*ae00*/  STL [R1+0x50], R0 ;  /* 0x0000500001007387 */ /* 0x0001e80000100800 */
        /* <DEDUP_REMOVED lines=8> */
.L_x_2513:
        /* <DEDUP_REMOVED lines=42> */
.L_x_2519:
        /* <DEDUP_REMOVED lines=12> */
.L_x_2518:
[----:B------:R-:W-:Y:S05]  /*b1f0*/  BSYNC B0 ;  /* 0x0000000000007941 */ /* 0x000fea0003800000 */
.L_x_2517:
        /* <DEDUP_REMOVED lines=21> */
.L_x_2515:
        /* <DEDUP_REMOVED lines=18> */
[----:B------:R-:W-:-:S05]  /*b470*/  VIADD R11, R6, 0xffffffff ;  /* 0xffffffff060b7836 */ /* 0x000fca0000000000 */
[----:B------:R2:W3:Y:S02]  /*b480*/  SHFL.IDX PT, R16, R4, R11, 0x1f ;  /* 0x00001f0b04107589 */ /* 0x0004e400000e0000 */
.L_x_2520:
[----:B-1----:R-:W-:Y:S01]  /*b490*/  IMAD.MOV R2, RZ, RZ, -R3 ;  /* 0x000000ffff027224 */ /* 0x002fe200078e0a03 */
[----:B--2---:R-:W-:Y:S01]  /*b4a0*/  IABS R4, R8 ;  /* 0x0000000800047213 */ /* 0x004fe20000000000 */
        /* <DEDUP_REMOVED lines=8> */
[----:B------:R-:W-:Y:S01]  /*b530*/  IMAD R4, R2, R4, R3 ;  /* 0x0000000402047224 */ /* 0x000fe200078e0203 */
[----:B------:R-:W-:-:S04]  /*b540*/  LOP3.LUT R3, R7, R8, RZ, 0x3c, !PT ;  /* 0x0000000807037212 */ /* 0x000fc800078e3cff */
[----:B------:R-:W-:Y:S02]  /*b550*/  ISETP.GT.U32.AND P1, PT, R9, R4, PT ;  /* 0x000000040900720c */ /* 0x000fe40003f24070 */
[----:B------:R-:W-:-:S11]  /*b560*/  ISETP.GE.AND P2, PT, R3, RZ, PT ;  /* 0x000000ff0300720c */ /* 0x000fd60003f46270 */
[----:B------:R-:W-:Y:S02]  /*b570*/  @!P1 IMAD.IADD R4, R4, 0x1, -R9 ;  /* 0x0000000104049824 */ /* 0x000fe400078e0a09 */
[----:B------:R-:W-:Y:S01]  /*b580*/  @!P1 VIADD R2, R2, 0x1 ;  /* 0x0000000102029836 */ /* 0x000fe20000000000 */
[----:B------:R-:W-:Y:S02]  /*b590*/  ISETP.NE.AND P1, PT, R8, RZ, PT ;  /* 0x000000ff0800720c */ /* 0x000fe40003f25270 */
[----:B------:R-:W-:-:S13]  /*b5a0*/  ISETP.GE.U32.AND P0, PT, R4, R9, PT ;  /* 0x000000090400720c */ /* 0x000fda0003f06070 */
[----:B------:R-:W-:-:S04]  /*b5b0*/  @P0 VIADD R2, R2, 0x1 ;  /* 0x0000000102020836 */ /* 0x000fc80000000000 */
[----:B------:R-:W-:-:S04]  /*b5c0*/  IMAD.MOV.U32 R9, RZ, RZ, R2 ;  /* 0x000000ffff097224 */ /* 0x000fc800078e0002 */
[----:B------:R-:W-:Y:S01]  /*b5d0*/  @!P2 IMAD.MOV R9, RZ, RZ, -R9 ;  /* 0x000000ffff09a224 */ /* 0x000fe200078e0a09 */
[----:B------:R-:W-:-:S05]  /*b5e0*/  @!P1 LOP3.LUT R9, RZ, R8, RZ, 0x33, !PT ;  /* 0x00000008ff099212 */ /* 0x000fca00078e33ff */
[----:B------:R-:W-:Y:S02]  /*b5f0*/  IMAD R4, R10, R9, RZ ;  /* 0x000000090a047224 */ /* 0x000fe400078e02ff */
[----:B------:R-:W-:Y:S02]  /*b600*/  IMAD.MOV R9, RZ, RZ, -R9 ;  /* 0x000000ffff097224 */ /* 0x000fe400078e0a09 */
[----:B------:R-:W-:Y:S02]  /*b610*/  IMAD.MOV R3, RZ, RZ, -R4 ;  /* 0x000000ffff037224 */ /* 0x000fe400078e0a04 */
[----:B------:R-:W-:-:S03]  /*b620*/  IMAD R7, R8, R9, R7 ;  /* 0x0000000908077224 */ /* 0x000fc600078e0207 */
[----:B------:R-:W-:Y:S01]  /*b630*/  VIADDMNMX R10, R3, UR5, R10, PT ;  /* 0x00000005030a7c46 */ /* 0x000fe2000b80010a */
[----:B------:R-:W-:Y:S01]  /*b640*/  IMAD.IADD R4, R7, 0x1, R4 ;  /* 0x0000000107047824 */ /* 0x000fe200078e0204 */
[----:B------:R-:W-:Y:S02]  /*b650*/  IABS R8, R7 ;  /* 0x0000000700087213 */ /* 0x000fe40000000000 */
[----:B------:R-:W-:-:S04]  /*b660*/  IABS R6, R10 ;  /* 0x0000000a00067213 */ /* 0x000fc80000000000 */
[----:B------:R-:W1:Y:S08]  /*b670*/  I2F.RP R11, R6 ;  /* 0x00000006000b7306 */ /* 0x000e700000209400 */
[----:B-1----:R-:W1:Y:S02]  /*b680*/  MUFU.RCP R11, R11 ;  /* 0x0000000b000b7308 */ /* 0x002e640000001000 */
[----:B-1----:R-:W-:-:S06]  /*b690*/  VIADD R2, R11, 0xffffffe ;  /* 0x0ffffffe0b027836 */ /* 0x002fcc0000000000 */
[----:B------:R1:W2:Y:S02]  /*b6a0*/  F2I.FTZ.U32.TRUNC.NTZ R3, R2 ;  /* 0x0000000200037305 */ /* 0x0002a4000021f000 */
[----:B-1----:R-:W-:Y:S02]  /*b6b0*/  IMAD.MOV.U32 R2, RZ, RZ, RZ ;  /* 0x000000ffff027224 */ /* 0x002fe400078e00ff */
[----:B--2---:R-:W-:-:S04]  /*b6c0*/  IMAD.MOV R9, RZ, RZ, -R3 ;  /* 0x000000ffff097224 */ /* 0x004fc800078e0a03 */
[----:B------:R-:W-:-:S04]  /*b6d0*/  IMAD R9, R9, R6, RZ ;  /* 0x0000000609097224 */ /* 0x000fc800078e02ff */
[----:B------:R-:W-:Y:S01]  /*b6e0*/  IMAD.HI.U32 R3, R3, R9, R2 ;  /* 0x0000000903037227 */ /* 0x000fe200078e0002 */
[-C--:B------:R-:W-:Y:S02]  /*b6f0*/  IABS R9, R10.reuse ;  /* 0x0000000a00097213 */ /* 0x080fe40000000000 */
[----:B------:R-:W-:-:S03]  /*b700*/  LOP3.LUT R2, R7, R10, RZ, 0x3c, !PT ;  /* 0x0000000a07027212 */ /* 0x000fc600078e3cff */
[----:B------:R-:W-:Y:S01]  /*b710*/  IMAD.MOV R9, RZ, RZ, -R9 ;  /* 0x000000ffff097224 */ /* 0x000fe200078e0a09 */
[----:B------:R-:W-:Y:S01]  /*b720*/  ISETP.GE.AND P2, PT, R2, RZ, PT ;  /* 0x000000ff0200720c */ /* 0x000fe20003f46270 */
[----:B------:R-:W-:-:S04]  /*b730*/  IMAD.HI.U32 R3, R3, R8, RZ ;  /* 0x0000000803037227 */ /* 0x000fc800078e00ff */
        /* <DEDUP_REMOVED lines=14> */
.L_x_2516:
[----:B------:R-:W-:Y:S02]  /*b820*/  IMAD.MOV.U32 R17, RZ, RZ, RZ ;  /* 0x000000ffff117224 */ /* 0x000fe400078e00ff */
[----:B------:R-:W-:Y:S02]  /*b830*/  IMAD.U32 R16, RZ, RZ, UR6 ;  /* 0x00000006ff107e24 */ /* 0x000fe4000f8e00ff */
[----:B------:R-:W-:-:S07]  /*b840*/  IMAD.MOV.U32 R18, RZ, RZ, RZ ;  /* 0x000000ffff127224 */ /* 0x000fce00078e00ff */
.L_x_2521:
[----:B------:R-:W-:-:S13]  /*b850*/  ISETP.NE.AND P0, PT, R0, RZ, PT ;  /* 0x000000ff0000720c */ /* 0x000fda0003f05270 */
[----:B------:R-:W1:Y:S01]  /*b860*/  @!P0 S2R R3, SR_CgaCtaId ;  /* 0x0000000000038919 */ /* 0x000e620000008800 */
[----:B------:R-:W-:-:S04]  /*b870*/  @!P0 MOV R0, 0x400 ;  /* 0x0000040000008802 */ /* 0x000fc80000000f00 */
[----:B-1----:R-:W-:-:S05]  /*b880*/  @!P0 LEA R0, R3, R0, 0x18 ;  /* 0x0000000003008211 */ /* 0x002fca00078ec0ff */
[----:B------:R2:W-:Y:S01]  /*b890*/  @!P0 STS.128 [R0+0x288d0], R16 ;  /* 0x0288d01000008388 */ /* 0x0005e20000000c00 */
[----:B------:R-:W-:Y:S06]  /*b8a0*/  BAR.ARV 0x5, 0x180 ;  /* 0x0146000000007b1d */ /* 0x000fec0000002000 */
.L_x_2514:
[----:B0-2---:R-:W-:Y:S01]  /*b8b0*/  IMAD.MOV.U32 R0, RZ, RZ, 0x1 ;  /* 0x00000001ff007424 */ /* 0x005fe200078e00ff */
        /* <DEDUP_REMOVED lines=32> */
.L_x_2621:
[----:B0---4-:R-:W0:Y:S02]  /*bac0*/  LDC.64 R2, c[0x0][0xc88] ;  /* 0x00032200ff027b82 */ /* 0x011e240000000a00 */
[----:B0-----:R-:W-:-:S05]  /*bad0*/  IMAD.WIDE R2, R19, 0x4, R2 ;  /* 0x0000000413027825 */ /* 0x001fca00078e0202 */
[----:B--2---:R-:W2:Y:S01]  /*bae0*/  LDG.E R12, desc[UR40][R2.64] ;  /* 0x00000028020c7981 */ /* 0x004ea2000c1e1900 */
        /* <DEDUP_REMOVED lines=17> */
[----:B-1---5:R1:W5:Y:S01]  /*bc00*/  @P0 LDG.E R0, desc[UR40][R2.64] ;  /* 0x0000002802000981 */ /* 0x022362000c1e1900 */
[----:B------:R-:W-:Y:S01]  /*bc10*/  ISETP.NE.AND.EX P1, PT, RZ, UR5, PT, P1 ;  /* 0x00000005ff007c0c */ /* 0x000fe2000bf25310 */
[----:B---3--:R-:W-:Y:S01]  /*bc20*/  IMAD.MOV.U32 R8, RZ, RZ, RZ ;  /* 0x000000ffff087224 */ /* 0x008fe200078e00ff */
        /* <DEDUP_REMOVED lines=33> */
.L_x_2523:
[----:B------:R-:W-:Y:S01]  /*be40*/  IMAD.MOV.U32 R2, RZ, RZ, R12 ;  /* 0x000000ffff027224 */ /* 0x000fe200078e000c */
[----:B------:R-:W-:Y:S01]  /*be50*/  ULDC.64 UR4, c[0x0][0xa20] ;  /* 0x0002880000047ab9 */ /* 0x000fe20000000a00 */
[----:B-----5:R-:W-:Y:S01]  /*be60*/  IMAD.IADD R3, R8, 0x1, R0 ;  /* 0x0000000108037824 */ /* 0x020fe200078e0200 */
[----:B------:R-:W-:Y:S02]  /*be70*/  ISETP.NE.U32.AND P1, PT, RZ, UR4, PT ;  /* 0x00000004ff007c0c */ /* 0x000fe4000bf25070 */
[----:B------:R2:W-:Y:S02]  /*be80*/  STL [R1+0x10], R2 ;  /* 0x0000100201007387 */ /* 0x0005e40000100800 */
[----:B------:R-:W-:Y:S02]  /*be90*/  ISETP.NE.AND.EX P1, PT, RZ, UR5, PT, P1 ;  /* 0x00000005ff007c0c */ /* 0x000fe4000bf25310 */
[----:B------:R2:W-:Y:S11]  /*bea0*/  STL [R1+0x18], R3 ;  /* 0x0000180301007387 */ /* 0x0005f60000100800 */
[----:B--2---:R-:W-:Y:S05]  /*beb0*/  @!P1 BRA `(.L_x_2524) ;  /* 0x0000000000109947 */ /* 0x004fea0003800000 */
[----:B------:R-:W-:-:S04]  /*bec0*/  IADD3 R6, P0, R11, UR4, RZ ;  /* 0x000000040b067c10 */ /* 0x000fc8000ff1e0ff */
[----:B------:R-:W-:-:S05]  /*bed0*/  IADD3.X R7, R10, UR5, RZ, P0, !PT ;  /* 0x000000050a077c10 */ /* 0x000fca00087fe4ff */
[----:B------:R2:W5:Y:S01]  /*bee0*/  LDG.E R6, desc[UR40][R6.64] ;  /* 0x0000002806067981 */ /* 0x000562000c1e1900 */
[----:B------:R-:W-:Y:S05]  /*bef0*/  BRA `(.L_x_2525) ;  /* 0x0000000000107947 */ /* 0x000fea0003800000 */
.L_x_2524:
[----:B------:R-:W-:Y:S05]  /*bf00*/  @!P0 BRA `(.L_x_2525) ;  /* 0x00000000000c8947 */ /* 0x000fea0003800000 */
[----:B------:R-:W2:Y:S04]  /*bf10*/  LDG.E R6, desc[UR40][R4.64] ;  /* 0x0000002804067981 */ /* 0x000ea8000c1e1900 */
[----:B------:R-:W2:Y:S02]  /*bf20*/  LDG.E R4, desc[UR40][R4.64+0x4] ;  /* 0x0000042804047981 */ /* 0x000ea4000c1e1900 */
[----:B--2---:R-:W-:-:S07]  /*bf30*/  IMAD.IADD R6, R4, 0x1, -R6 ;  /* 0x0000000104067824 */ /* 0x004fce00078e0a06 */
.L_x_2525:
[----:B-----5:R-:W-:Y:S01]  /*bf40*/  IMAD.IADD R6, R6, 0x1, -R0 ;  /* 0x0000000106067824 */ /* 0x020fe200078e0a00 */
[----:B------:R-:W-:Y:S01]  /*bf50*/  BSSY B7, `(.L_x_2526) ;  /* 0x00003ff000077945 */ /* 0x000fe20003800000 */
[----:B------:R-:W3:Y:S02]  /*bf60*/  LDC R0, c[0x0][0x448] ;  /* 0x00011200ff007b82 */ /* 0x000ee40000000800 */
[----:B---3--:R-:W-:Y:S01]  /*bf70*/  ISETP.NE.AND P0, PT, R0, 0x1, PT ;  /* 0x000000010000780c */ /* 0x008fe20003f05270 */
[----:B------:R-:W-:-:S04]  /*bf80*/  IMAD.SHL.U32 R0, R17, 0x80, RZ ;  /* 0x0000008011007824 */ /* 0x000fc800078e00ff */
[----:B------:R-:W-:-:S08]  /*bf90*/  VIADD R0, R0, 0x7f ;  /* 0x0000007f00007836 */ /* 0x000fd00000000000 */
[----:B------:R-:W3:Y:S08]  /*bfa0*/  @P0 LDC R2, c[0x0][0x44c] ;  /* 0x00011300ff020b82 */ /* 0x000ef00000000800 */
[----:B------:R-:W4:Y:S01]  /*bfb0*/  @P0 LDC R3, c[0x0][0x450] ;  /* 0x00011400ff030b82 */ /* 0x000f220000000800 */
[----:B---3--:R-:W-:-:S05]  /*bfc0*/  @P0 IMAD.HI.U32 R2, R0, R2, RZ ;  /* 0x0000000200020227 */ /* 0x008fca00078e00ff */
[----:B----4-:R-:W-:Y:S02]  /*bfd0*/  @P0 SHF.R.U32.HI R0, RZ, R3, R2 ;  /* 0x00000003ff000219 */ /* 0x010fe40000011602 */
[C---:B------:R-:W-:Y:S01]  /*bfe0*/  IADD3 R2, R6.reuse, 0x80, -R9 ;  /* 0x0000008006027810 */ /* 0x040fe20007ffe809 */
[----:B------:R-:W-:-:S04]  /*bff0*/  VIADD R6, R6, 0x7f ;  /* 0x0000007f06067836 */ /* 0x000fc80000000000 */
[----:B------:R-:W-:Y:S01]  /*c000*/  IMAD.IADD R0, R2, 0x1, R0 ;  /* 0x0000000102007824 */ /* 0x000fe200078e0200 */
[----:B------:R-:W-:-:S04]  /*c010*/  SHF.R.S32.HI R2, RZ, 0x1f, R6 ;  /* 0x0000001fff027819 */ /* 0x000fc80000011406 */
[----:B------:R-:W-:Y:S02]  /*c020*/  SHF.R.S32.HI R3, RZ, 0x1f, R0 ;  /* 0x0000001fff037819 */ /* 0x000fe40000011400 */
[----:B------:R-:W-:Y:S02]  /*c030*/  LEA.HI R2, R2, R6, RZ, 0x7 ;  /* 0x0000000602027211 */ /* 0x000fe400078f38ff */
[----:B------:R-:W-:Y:S02]  /*c040*/  LEA.HI R3, R3, R0, RZ, 0x7 ;  /* 0x0000000003037211 */ /* 0x000fe400078f38ff */
[----:B------:R-:W-:Y:S02]  /*c050*/  SHF.R.S32.HI R2, RZ, 0x7, R2 ;  /* 0x00000007ff027819 */ /* 0x000fe40000011402 */
[----:B------:R-:W-:-:S04]  /*c060*/  SHF.R.S32.HI R3, RZ, 0x7, R3 ;  /* 0x00000007ff037819 */ /* 0x000fc80000011403 */
[----:B------:R-:W-:-:S04]  /*c070*/  VIMNMX R4, R2, R3, PT ;  /* 0x0000000302047248 */ /* 0x000fc80003fe0100 */
[----:B------:R-:W-:Y:S01]  /*c080*/  ISETP.GT.AND P0, PT, R4, RZ, PT ;  /* 0x000000ff0400720c */ /* 0x000fe20003f04270 */
        /* <DEDUP_REMOVED lines=19> */
.L_x_2527:
[----:B------:R-:W3:Y:S01]  /*c1c0*/  LDL R0, [R1+0x4] ;  /* 0x0000040001007983 */ /* 0x000ee20000100800 */
        /* <DEDUP_REMOVED lines=20> */
.L_x_2530:
[----:B------:R-:W-:Y:S05]  /*c310*/  BSYNC B6 ;  /* 0x0000000000067941 */ /* 0x000fea0003800000 */
.L_x_2529:
        /* <DEDUP_REMOVED lines=21> */
.L_x_2533:
        /* <DEDUP_REMOVED lines=16> */
.L_x_2532:
[----:B------:R-:W-:Y:S05]  /*c570*/  BSYNC B6 ;  /* 0x0000000000067941 */ /* 0x000fea0003800000 */
.L_x_2531:
[----:B------:R-:W3:Y:S01]  /*c580*/  LDL.LU R2, [R1] ;  /* 0x0000000001027983 */ /* 0x000ee20000300800 */
[----:B------:R-:W-:-:S03]  /*c590*/  ULDC.64 UR4, c[0x0][0x9f8] ;  /* 0x00027e0000047ab9 */ /* 0x000fc60000000a00 */
[----:B------:R-:W4:Y:S04]  /*c5a0*/  LDL.LU R4, [R1+0xc] ;  /* 0x00000c0001047983 */ /* 0x000f280000300800 */
[----:B--2---:R-:W2:Y:S01]  /*c5b0*/  LDL R7, [R1+0x10] ;  /* 0x0000100001077983 */ /* 0x004ea20000100800 */
[----:B------:R-:W-:-:S03]  /*c5c0*/  ISETP.NE.U32.AND P0, PT, RZ, UR4, PT ;  /* 0x00000004ff007c0c */ /* 0x000fc6000bf05070 */
[----:B------:R-:W5:Y:S01]  /*c5d0*/  LDL R0, [R1+0x2c] ;  /* 0x00002c0001007983 */ /* 0x000f620000100800 */
[----:B------:R-:W-:-:S13]  /*c5e0*/  ISETP.NE.AND.EX P0, PT, RZ, UR5, PT, P0 ;  /* 0x00000005ff007c0c */ /* 0x000fda000bf05300 */
[----:B---3--:R-:W-:-:S04]  /*c5f0*/  @P0 IADD3 R2, P1, R2, UR4, RZ ;  /* 0x0000000402020c10 */ /* 0x008fc8000ff3e0ff */
[----:B----4-:R-:W-:Y:S01]  /*c600*/  @P0 IADD3.X R3, R4, UR5, RZ, P1, !PT ;  /* 0x0000000504030c10 */ /* 0x010fe20008ffe4ff */
[----:B------:R-:W-:-:S04]  /*c610*/  ULDC.64 UR4, c[0x0][0xa08] ;  /* 0x0002820000047ab9 */ /* 0x000fc80000000a00 */
[----:B--2---:R2:W3:Y:S02]  /*c620*/  @P0 LDG.E R7, desc[UR40][R2.64] ;  /* 0x0000002802070981 */ /* 0x0044e4000c1e1900 */
[----:B--2---:R-:W2:Y:S01]  /*c630*/  LDC.64 R2, c[0x0][0x418] ;  /* 0x00010600ff027b82 */ /* 0x004ea20000000a00 */
[----:B-----5:R-:W-:Y:S01]  /*c640*/  VIADD R4, R0, 0xffffffff ;  /* 0xffffffff00047836 */ /* 0x020fe20000000000 */
[----:B---3--:R-:W-:Y:S01]  /*c650*/  SHF.R.S32.HI R8, RZ, 0x1f, R7 ;  /* 0x0000001fff087819 */ /* 0x008fe20000011407 */
[----:B------:R3:W-:Y:S04]  /*c660*/  @P0 STL [R1+0x10], R7 ;  /* 0x0000100701000387 */ /* 0x0007e80000100800 */
[----:B------:R3:W-:Y:S01]  /*c670*/  STL [R1+0x1c], R8 ;  /* 0x00001c0801007387 */ /* 0x0007e20000100800 */
[----:B--2---:R-:W-:Y:S01]  /*c680*/  LOP3.LUT P0, RZ, R2, UR4, RZ, 0xfc, !PT ;  /* 0x0000000402ff7c12 */ /* 0x004fe2000f80fcff */
[----:B------:R-:W-:-:S03]  /*c690*/  UMOV UR4, 0xffffffff ;  /* 0xffffffff00047882 */ /* 0x000fc60000000000 */
[----:B------:R-:W-:-:S04]  /*c6a0*/  LOP3.LUT P0, RZ, R3, UR5, RZ, 0xfc, P0 ;  /* 0x0000000503ff7c12 */ /* 0x000fc8000800fcff */
[----:B------:R-:W-:Y:S01]  /*c6b0*/  SEL R0, R7, RZ, !P0 ;  /* 0x000000ff07007207 */ /* 0x000fe20004000000 */
[----:B---3--:R-:W-:Y:S08]  /*c6c0*/  BRA.DIV UR4, `(.L_x_2534) ;  /* 0x0000004a04d07947 */ /* 0x008ff0000b800000 */
[----:B------:R-:W2:Y:S02]  /*c6d0*/  S2R R5, SR_TID.X ;  /* 0x0000000000057919 */ /* 0x000ea40000002100 */
[----:B--2---:R-:W-:-:S04]  /*c6e0*/  SHF.R.U32.HI R5, RZ, 0x5, R5 ;  /* 0x00000005ff057819 */ /* 0x004fc80000011605 */
[----:B------:R-:W-:-:S05]  /*c6f0*/  LOP3.LUT R5, R5, 0x3, RZ, 0xc0, !PT ;  /* 0x0000000305057812 */ /* 0x000fca00078ec0ff */
[----:B------:R2:W3:Y:S02]  /*c700*/  SHFL.IDX PT, R14, R5, RZ, 0x1f ;  /* 0x00001fff050e7589 */ /* 0x0004e400000e0000 */
.L_x_2637:
[----:B------:R-:W-:Y:S01]  /*c710*/  PLOP3.LUT P1, PT, PT, PT, PT, 0x8, 0x0 ;  /* 0x000000000000781c */ /* 0x000fe20003f2e170 */
[----:B------:R4:W-:Y:S01]  /*c720*/  STL [R1], R0 ;  /* 0x0000000001007387 */ /* 0x0009e20000100800 */
[----:B---3--:R-:W-:-:S03]  /*c730*/  ISETP.NE.AND P0, PT, R14, RZ, PT ;  /* 0x000000ff0e00720c */ /* 0x008fc60003f05270 */
[----:B------:R3:W-:Y:S01]  /*c740*/  STL [R1+0xc], R4 ;  /* 0x00000c0401007387 */ /* 0x0007e20000100800 */
[----:B----4-:R-:W-:-:S05]  /*c750*/  P2R R0, PR, RZ, 0x2 ;  /* 0x00000002ff007803 */ /* 0x010fca0000000000 */
[----:B------:R3:W-:Y:S04]  /*c760*/  STL [R1+0x20], R0 ;  /* 0x0000200001007387 */ /* 0x0007e80000100800 */
[----:B------:R-:W-:Y:S05]  /*c770*/  @P0 BRA `(.L_x_2535) ;  /* 0x0000000400300947 */ /* 0x000fea0003800000 */
[----:B------:R-:W-:-:S03]  /*c780*/  UMOV UR4, 0xffffffff ;  /* 0xffffffff00047882 */ /* 0x000fc60000000000 */
[----:B------:R-:W-:Y:S05]  /*c790*/  BRA.DIV UR4, `(.L_x_2536) ;  /* 0x0000004a04d07947 */ /* 0x000fea000b800000 */
[----:B------:R-:W-:-:S13]  /*c7a0*/  ELECT P6, URZ, PT ;  /* 0x00000000003f782f */ /* 0x000fda00038c0000 */
.L_x_2640:
[----:B------:R-:W-:Y:S05]  /*c7b0*/  @!P6 BRA `(.L_x_2535) ;  /* 0x000000040020e947 */ /* 0x000fea0003800000 */
[----:B------:R-:W-:-:S04]  /*c7c0*/  ISETP.NE.U32.AND P0, PT, R2, RZ, PT ;  /* 0x000000ff0200720c */ /* 0x000fc80003f05070 */
[----:B------:R-:W-:-:S13]  /*c7d0*/  ISETP.NE.AND.EX P0, PT, R3, RZ, PT, P0 ;  /* 0x000000ff0300720c */ /* 0x000fda0003f05300 */
[----:B------:R-:W-:Y:S05]  /*c7e0*/  @!P0 BRA `(.L_x_2537) ;  /* 0x0000000000548947 */ /* 0x000fea0003800000 */
[----:B------:R-:W4:Y:S01]  /*c7f0*/  LDC R6, c[0x0][0x43c] ;  /* 0x00010f00ff067b82 */ /* 0x000f220000000800 */
[----:B01----:R-:W-:Y:S01]  /*c800*/  IMAD.MOV.U32 R9, RZ, RZ, R4 ;  /* 0x000000ffff097224 */ /* 0x003fe200078e0004 */
[----:B------:R-:W-:-:S03]  /*c810*/  ULDC.64 UR4, c[0x0][0x428] ;  /* 0x00010a0000047ab9 */ /* 0x000fc60000000a00 */
[----:B---3--:R-:W-:Y:S01]  /*c820*/  IMAD.MOV.U32 R0, RZ, RZ, R9 ;  /* 0x000000ffff007224 */ /* 0x008fe200078e0009 */
[----:B----4-:R-:W-:-:S13]  /*c830*/  ISETP.NE.AND P0, PT, R6, 0x1, PT ;  /* 0x000000010600780c */ /* 0x010fda0003f05270 */
[----:B--2---:R-:W0:Y:S02]  /*c840*/  @P0 LDC.64 R4, c[0x0][0x440] ;  /* 0x00011000ff040b82 */ /* 0x004e240000000a00 */
        /* <DEDUP_REMOVED lines=13> */
[----:B------:R-:W2:Y:S04]  /*c920*/  LDG.E R0, desc[UR40][R2.64] ;  /* 0x0000002802007981 */ /* 0x000ea8000c1e1900 */
[----:B--2---:R4:W-:Y:S02]  /*c930*/  STL [R1], R0 ;  /* 0x0000000001007387 */ /* 0x0049e40000100800 */
.L_x_2537:
[----:B------:R-:W5:Y:S04]  /*c940*/  LDL R7, [R1+0x4] ;  /* 0x0000040001077983 */ /* 0x000f680000100800 */
[----:B---34-:R-:W5:Y:S04]  /*c950*/  LDL R0, [R1+0x8] ;  /* 0x0000080001007983 */ /* 0x018f680000100800 */
[----:B------:R-:W3:Y:S01]  /*c960*/  LDL R2, [R1+0x14] ;  /* 0x0000140001027983 */ /* 0x000ee20000100800 */
[----:B-----5:R-:W-:Y:S01]  /*c970*/  IMAD R0, R0, 0x8, R7 ;  /* 0x0000000800007824 */ /* 0x020fe200078e0207 */
[----:B---3--:R-:W-:-:S04]  /*c980*/  SHF.L.U32 R2, R2, 0x1f, RZ ;  /* 0x0000001f02027819 */ /* 0x008fc800000006ff */
[----:B------:R-:W3:Y:S02]  /*c990*/  SYNCS.PHASECHK.TRANS64.TRYWAIT P0, [R0+URZ+0x28840], R2 ;  /* 0x02884002000075a7 */ /* 0x000ee4000800017f */
[----:B---3--:R-:W-:Y:S05]  /*c9a0*/  @!P0 BRA `(.L_x_2538) ;  /* 0x00000048006c8947 */ /* 0x008fea0003800000 */
.L_x_2641:
[----:B------:R-:W4:Y:S02]  /*c9b0*/  S2R R3, SR_TID.X ;  /* 0x0000000000037919 */ /* 0x000f240000002100 */
        /* <DEDUP_REMOVED lines=10> */
.L_x_2539:
[----:B--2---:R-:W2:Y:S04]  /*ca60*/  LDL R5, [R1+0x4] ;  /* 0x0000040001057983 */ /* 0x004ea80000100800 */
[----:B------:R-:W2:Y:S04]  /*ca70*/  LDL R4, [R1+0x8] ;  /* 0x0000080001047983 */ /* 0x000ea80000100800 */
[----:B------:R-:W4:Y:S04]  /*ca80*/  LDL R6, [R1+0xc] ;  /* 0x00000c0001067983 */ /* 0x000f280000100800 */
[----:B------:R-:W5:Y:S04]  /*ca90*/  LDL R3, [R1+0x18] ;  /* 0x0000180001037983 */ /* 0x000f680000100800 */
[----:B---3--:R-:W3:Y:S01]  /*caa0*/  LDL R2, [R1] ;  /* 0x0000000001027983 */ /* 0x008ee20000100800 */
[----:B------:R-:W-:Y:S01]  /*cab0*/  R2UR UR9, R0 ;  /* 0x00000000000972ca */ /* 0x000fe200000e0000 */
[----:B------:R-:W-:Y:S01]  /*cac0*/  UIADD3 UR4, UP0, UR38, 0x370, URZ ;  /* 0x0000037026047890 */ /* 0x000fe2000ff1e03f */
[----:B------:R-:W-:-:S02]  /*cad0*/  R2UR UR12, R18 ;  /* 0x00000000120c72ca */ /* 0x000fc400000e0000 */
[----:B------:R-:W-:Y:S01]  /*cae0*/  PLOP3.LUT P0, PT, PT, PT, PT, 0x80, 0x0 ;  /* 0x000000000000781c */ /* 0x000fe20003f0f070 */
[----:B------:R-:W-:Y:S01]  /*caf0*/  UMOV UR10, URZ ;  /* 0x0000003f000a7c82 */ /* 0x000fe20008000000 */
[----:B------:R-:W-:-:S07]  /*cb00*/  UMOV UR7, 0x14f00000 ;  /* 0x14f0000000077882 */ /* 0x000fce0000000000 */
[----:B------:R-:W-:Y:S01]  /*cb10*/  UIADD3 UR9, UR9, 0x28830, URZ ;  /* 0x0002883009097890 */ /* 0x000fe2000fffe03f */
[----:B------:R-:W-:Y:S01]  /*cb20*/  UMOV UR15, 0x40 ;  /* 0x00000040000f7882 */ /* 0x000fe20000000000 */
[----:B--2---:R-:W-:Y:S01]  /*cb30*/  IMAD R0, R4, 0x8000, R5 ;  /* 0x0000800004007824 */ /* 0x004fe200078e0205 */
[----:B----4-:R-:W-:-:S04]  /*cb40*/  R2UR UR11, R6 ;  /* 0x00000000060b72ca */ /* 0x010fc800000e0000 */
[----:B------:R-:W-:Y:S02]  /*cb50*/  R2UR UR6, R0 ;  /* 0x00000000000672ca */ /* 0x000fe400000e0000 */
[----:B-----5:R-:W-:Y:S02]  /*cb60*/  R2UR UR5, R3 ;  /* 0x00000000030572ca */ /* 0x020fe400000e0000 */
[----:B---3--:R-:W-:-:S09]  /*cb70*/  R2UR UR13, R2 ;  /* 0x00000000020d72ca */ /* 0x008fd200000e0000 */
[----:B------:R-:W-:Y:S02]  /*cb80*/  UIADD3 UR8, UR6, 0x18400, URZ ;  /* 0x0001840006087890 */ /* 0x000fe4000fffe03f */
[----:B------:R-:W-:Y:S02]  /*cb90*/  ULEA UR11, UR11, UR5, 0x7 ;  /* 0x000000050b0b7291 */ /* 0x000fe4000f8e383f */
[----:B------:R-:W-:Y:S02]  /*cba0*/  UIADD3.X UR5, URZ, UR39, URZ, UP0, !UPT ;  /* 0x000000273f057290 */ /* 0x000fe400087fe43f */
[----:B------:R-:W-:Y:S01]  /*cbb0*/  UIADD3 UR14, UR6, 0x1c400, URZ ;  /* 0x0001c400060e7890 */ /* 0x000fe2000fffe03f */
[----:B------:R-:W-:Y:S02]  /*cbc0*/  P2R R0, PR, RZ, 0x1 ;  /* 0x00000001ff007803 */ /* 0x000fe40000000000 */
[----:B------:R-:W-:-:S04]  /*cbd0*/  UMOV UR6, 0x0 ;  /* 0x0000000000067882 */ /* 0x000fc80000000000 */
[----:B------:R2:W-:Y:S01]  /*cbe0*/  UTMALDG.4D [UR8], [UR4], desc[UR6] ;  /* 0x00000608040075b4 */ /* 0x0005e20008019000 */
[----:B------:R4:W-:Y:S01]  /*cbf0*/  STL [R1+0x20], R0 ;  /* 0x0000200001007387 */ /* 0x0009e20000100800 */
[----:B--2---:R-:W-:Y:S01]  /*cc00*/  UMOV UR8, UR14 ;  /* 0x0000000e00087c82 */ /* 0x004fe20008000000 */
[----:B------:R-:W-:Y:S02]  /*cc10*/  UMOV UR10, UR15 ;  /* 0x0000000f000a7c82 */ /* 0x000fe40008000000 */
[----:B------:R4:W-:Y:S01]  /*cc20*/  UTMALDG.4D [UR8], [UR4], desc[UR6] ;  /* 0x00000608040075b4 */ /* 0x0009e20008019000 */
[----:B------:R-:W-:Y:S02]  /*cc30*/  NOP ;  /* 0x0000000000007918 */ /* 0x000fe40000000000 */
.L_x_2535:
[----:B------:R-:W5:Y:S04]  /*cc40*/  LDL R2, [R1+0x4] ;  /* 0x0000040001027983 */ /* 0x000f680000100800 */
[----:B------:R-:W5:Y:S04]  /*cc50*/  LDL.LU R3, [R1+0x30] ;  /* 0x0000300001037983 */ /* 0x000f680000300800 */
[----:B--2---:R-:W2:Y:S04]  /*cc60*/  LDL.LU R5, [R1+0x28] ;  /* 0x0000280001057983 */ /* 0x004ea80000300800 */
[----:B---3--:R-:W3:Y:S01]  /*cc70*/  LDL.LU R4, [R1+0x38] ;  /* 0x0000380001047983 */ /* 0x008ee20000300800 */
[----:B------:R-:W-:Y:S05]  /*cc80*/  WARPSYNC.ALL ;  /* 0x0000000000007948 */ /* 0x000fea0003800000 */
[----:B----4-:R-:W-:Y:S01]  /*cc90*/  ULDC.64 UR4, c[0x0][0x298] ;  /* 0x0000a60000047ab9 */ /* 0x010fe20000000a00 */
[----:B------:R-:W-:Y:S01]  /*cca0*/  ULDC.64 UR6, c[0x0][0xa00] ;  /* 0x0002800000067ab9 */ /* 0x000fe20000000a00 */
[----:B------:R-:W-:Y:S01]  /*ccb0*/  BSSY B6, `(.L_x_2540) ;  /* 0x0000024000067945 */ /* 0x000fe20003800000 */
[----:B------:R-:W-:Y:S01]  /*ccc0*/  BAR.SYNC.DEFER_BLOCKING 0x8, 0x180 ;  /* 0x0206000000007b1d */ /* 0x000fe20000010000 */
[----:B------:R-:W-:-:S04]  /*ccd0*/  ISETP.NE.U32.AND P0, PT, RZ, UR6, PT ;  /* 0x00000006ff007c0c */ /* 0x000fc8000bf05070 */
[----:B------:R-:W-:Y:S01]  /*cce0*/  ISETP.NE.AND.EX P0, PT, RZ, UR7, PT, P0 ;  /* 0x00000007ff007c0c */ /* 0x000fe2000bf05300 */
[----:B-----5:R-:W-:Y:S01]  /*ccf0*/  VIADD R2, R2, 0x10400 ;  /* 0x0001040002027836 */ /* 0x020fe20000000000 */
[----:B------:R-:W-:-:S04]  /*cd00*/  SHF.R.S32.HI R0, RZ, 0x1f, R3 ;  /* 0x0000001fff007819 */ /* 0x000fc80000011403 */
[----:B------:R-:W-:Y:S02]  /*cd10*/  LOP3.LUT P1, RZ, R2, 0x3ff, RZ, 0xc0, !PT ;  /* 0x000003ff02ff7812 */ /* 0x000fe4000782c0ff */
[----:B--2---:R-:W-:Y:S01]  /*cd20*/  SEL R5, R5, RZ, !P0 ;  /* 0x000000ff05057207 */ /* 0x004fe20004000000 */
[----:B------:R-:W-:Y:S01]  /*cd30*/  IMAD R0, R0, UR4, RZ ;  /* 0x0000000400007c24 */ /* 0x000fe2000f8e02ff */
[----:B---3--:R-:W-:-:S03]  /*cd40*/  SEL R4, R4, RZ, !P0 ;  /* 0x000000ff04047207 */ /* 0x008fc60004000000 */
[C---:B------:R-:W-:Y:S02]  /*cd50*/  IMAD R0, R3.reuse, UR5, R0 ;  /* 0x0000000503007c24 */ /* 0x040fe4000f8e0200 */
[----:B------:R-:W-:-:S05]  /*cd60*/  IMAD.WIDE.U32 R2, R3, UR4, RZ ;  /* 0x0000000403027c25 */ /* 0x000fca000f8e00ff */
[----:B------:R2:W-:Y:S04]  /*cd70*/  STL.64 [R1+0x40], R2 ;  /* 0x0000400201007387 */ /* 0x0005e80000100a00 */
[----:B------:R3:W-:Y:S04]  /*cd80*/  STL [R1+0x28], R5 ;  /* 0x0000280501007387 */ /* 0x0007e80000100800 */
[----:B------:R3:W-:Y:S01]  /*cd90*/  STL [R1+0x4c], R4 ;  /* 0x00004c0401007387 */ /* 0x0007e20000100800 */
[----:B--2---:R-:W-:Y:S01]  /*cda0*/  IMAD.IADD R2, R3, 0x1, R0 ;  /* 0x0000000103027824 */ /* 0x004fe200078e0200 */
[----:B------:R-:W-:-:S05]  /*cdb0*/  SHF.R.S32.HI R0, RZ, 0x1f, R18 ;  /* 0x0000001fff007819 */ /* 0x000fca0000011412 */
[----:B------:R3:W-:Y:S04]  /*cdc0*/  STL [R1+0x38], R0 ;  /* 0x0000380001007387 */ /* 0x0007e80000100800 */
[----:B------:R3:W-:Y:S01]  /*cdd0*/  STL [R1+0x30], R2 ;  /* 0x0000300201007387 */ /* 0x0007e20000100800 */
[----:B------:R-:W-:Y:S05]  /*cde0*/  @!P1 BRA `(.L_x_2541) ;  /* 0x0000000000409947 */ /* 0x000fea0003800000 */
[----:B---3--:R-:W-:Y:S01]  /*cdf0*/  MOV R2, 0x0 ;  /* 0x0000000000027802 */ /* 0x008fe20000000f00 */
[----:B------:R-:W-:Y:S01]  /*ce00*/  ULDC.64 UR4, c[0x4][0xa0] ;  /* 0x0100280000047ab9 */ /* 0x000fe20000000a00 */
[----:B------:R-:W-:Y:S01]  /*ce10*/  ULDC.64 UR6, c[0x4][0xa8] ;  /* 0x01002a0000067ab9 */ /* 0x000fe20000000a00 */
[----:B------:R-:W-:Y:S01]  /*ce20*/  ULDC.64 UR8, c[0x4][0x20] ;  /* 0x0100080000087ab9 */ /* 0x000fe20000000a00 */
[----:B------:R-:W-:Y:S02]  /*ce30*/  IMAD.U32 R4, RZ, RZ, UR4 ;  /* 0x00000004ff047e24 */ /* 0x000fe4000f8e00ff */
[----:B------:R-:W2:Y:S01]  /*ce40*/  LDC.64 R2, c[0x4][R2] ;  /* 0x0100000002027b82 */ /* 0x000ea20000000a00 */
        /* <DEDUP_REMOVED lines=9> */
[----:B012---:R-:W-:Y:S05]  /*cee0*/  CALL.ABS.NOINC R2 ;  /* 0x0000000002007343 */ /* 0x007fea0003c00000 */
.L_x_2541:
[----:B------:R-:W-:Y:S05]  /*cef0*/  BSYNC B6 ;  /* 0x0000000000067941 */ /* 0x000fea0003800000 */
.L_x_2540:
[----:B---3--:R-:W2:Y:S01]  /*cf00*/  LDL.LU R5, [R1+0x30] ;  /* 0x0000300001057983 */ /* 0x008ea20000300800 */
[----:B------:R-:W-:Y:S01]  /*cf10*/  ULDC.64 UR4, c[0x0][0x2d8] ;  /* 0x0000b60000047ab9 */ /* 0x000fe20000000a00 */
[----:B------:R-:W3:Y:S01]  /*cf20*/  LDC R7, c[0x0][0x448] ;  /* 0x00011200ff077b82 */ /* 0x000ee20000000800 */
[----:B------:R-:W-:Y:S01]  /*cf30*/  ULDC.64 UR6, c[0x0][0x280] ;  /* 0x0000a00000067ab9 */ /* 0x000fe20000000a00 */
[----:B------:R-:W2:Y:S04]  /*cf40*/  LDL.LU.64 R2, [R1+0x40] ;  /* 0x0000400001027983 */ /* 0x000ea80000300a00 */
[----:B------:R-:W4:Y:S04]  /*cf50*/  LDL.LU R0, [R1+0x38] ;  /* 0x0000380001007983 */ /* 0x000f280000300800 */
[----:B------:R-:W4:Y:S04]  /*cf60*/  LDL.LU R6, [R1+0x4c] ;  /* 0x00004c0001067983 */ /* 0x000f280000300800 */
[----:B------:R-:W4:Y:S01]  /*cf70*/  LDL.LU R4, [R1+0x28] ;  /* 0x0000280001047983 */ /* 0x000f220000300800 */
[----:B01----:R-:W0:Y:S03]  /*cf80*/  S2R R9, SR_TID.X ;  /* 0x0000000000097919 */ /* 0x003e260000002100 */
[----:B------:R1:W5:Y:S01]  /*cf90*/  LDL R10, [R1+0x34] ;  /* 0x00003400010a7983 */ /* 0x0003620000100800 */
[----:B---3--:R-:W-:Y:S01]  /*cfa0*/  ISETP.NE.AND P0, PT, R7, 0x1, PT ;  /* 0x000000010700780c */ /* 0x008fe20003f05270 */
[----:B0-----:R-:W-:-:S05]  /*cfb0*/  IMAD.SHL.U32 R8, R9, 0x8, RZ ;  /* 0x0000000809087824 */ /* 0x001fca00078e00ff */
[----:B------:R-:W-:-:S04]  /*cfc0*/  LOP3.LUT R8, R8, 0x38, RZ, 0xc0, !PT ;  /* 0x0000003808087812 */ /* 0x000fc800078ec0ff */
[----:B------:R-:W-:Y:S01]  /*cfd0*/  LOP3.LUT R8, R8, 0x40, RZ, 0xfc, !PT ;  /* 0x0000004008087812 */ /* 0x000fe200078efcff */
[----:B--2---:R-:W-:Y:S02]  /*cfe0*/  IMAD.MOV.U32 R3, RZ, RZ, R5 ;  /* 0x000000ffff037224 */ /* 0x004fe400078e0005 */
[----:B------:R-:W0:Y:S01]  /*cff0*/  S2R R5, SR_TID.X ;  /* 0x0000000000057919 */ /* 0x000e220000002100 */
[----:B----4-:R-:W-:Y:S02]  /*d000*/  IMAD R0, R0, UR4, RZ ;  /* 0x0000000400007c24 */ /* 0x010fe4000f8e02ff */
[----:B------:R-:W-:-:S04]  /*d010*/  IMAD.WIDE.U32 R2, R18, UR4, R2 ;  /* 0x0000000412027c25 */ /* 0x000fc8000f8e0002 */
[----:B------:R-:W-:Y:S01]  /*d020*/  IMAD R0, R18, UR5, R0 ;  /* 0x0000000512007c24 */ /* 0x000fe2000f8e0200 */
[----:B------:R-:W-:-:S03]  /*d030*/  ULDC.64 UR4, c[0x0][0x2e0] ;  /* 0x0000b80000047ab9 */ /* 0x000fc60000000a00 */
[----:B------:R-:W-:Y:S02]  /*d040*/  IMAD.IADD R3, R3, 0x1, R0 ;  /* 0x0000000103037824 */ /* 0x000fe400078e0200 */
[----:B------:R-:W-:Y:S02]  /*d050*/  IMAD R0, R6, UR4, RZ ;  /* 0x0000000406007c24 */ /* 0x000fe4000f8e02ff */
[C---:B------:R-:W-:Y:S01]  /*d060*/  IMAD.WIDE.U32 R2, R4.reuse, UR4, R2 ;  /* 0x0000000404027c25 */ /* 0x040fe2000f8e0002 */
[----:B------:R-:W2:Y:S03]  /*d070*/  @P0 LDC R6, c[0x0][0x450] ;  /* 0x00011400ff060b82 */ /* 0x000ea60000000800 */
[----:B------:R-:W-:Y:S01]  /*d080*/  IMAD R0, R4, UR5, R0 ;  /* 0x0000000504007c24 */ /* 0x000fe2000f8e0200 */
[----:B------:R-:W-:Y:S01]  /*d090*/  ULDC.64 UR4, c[0x0][0x2d0] ;  /* 0x0000b40000047ab9 */ /* 0x000fe20000000a00 */
[----:B------:R-:W3:Y:S02]  /*d0a0*/  S2R R4, SR_TID.X ;  /* 0x0000000000047919 */ /* 0x000ee40000002100 */
[----:B------:R-:W-:Y:S01]  /*d0b0*/  IMAD.IADD R3, R3, 0x1, R0 ;  /* 0x0000000103037824 */ /* 0x000fe200078e0200 */
[----:B0-----:R-:W-:-:S04]  /*d0c0*/  LOP3.LUT R5, R5, 0x7f, RZ, 0xc0, !PT ;  /* 0x0000007f05057812 */ /* 0x001fc800078ec0ff */
[----:B------:R-:W-:Y:S01]  /*d0d0*/  SHF.R.U32.HI R5, RZ, 0x3, R5 ;  /* 0x00000003ff057819 */ /* 0x000fe20000011605 */
[----:B---3--:R-:W-:-:S05]  /*d0e0*/  IMAD.SHL.U32 R4, R4, 0x10, RZ ;  /* 0x0000001004047824 */ /* 0x008fca00078e00ff */
[----:B------:R-:W-:Y:S02]  /*d0f0*/  LOP3.LUT R4, R5, 0x70, R4, 0xf8, !PT ;  /* 0x0000007005047812 */ /* 0x000fe400078ef804 */
[----:B------:R-:W0:Y:S03]  /*d100*/  @P0 LDC R5, c[0x0][0x44c] ;  /* 0x00011300ff050b82 */ /* 0x000e260000000800 */
[----:B------:R-:W-:-:S04]  /*d110*/  IMAD R0, R17, 0x80, R4 ;  /* 0x0000008011007824 */ /* 0x000fc800078e0204 */
[----:B------:R-:W-:Y:S02]  /*d120*/  IMAD.MOV.U32 R4, RZ, RZ, R0 ;  /* 0x000000ffff047224 */ /* 0x000fe400078e0000 */
[----:B0-----:R-:W-:-:S05]  /*d130*/  @P0 IMAD.HI.U32 R5, R0, R5, RZ ;  /* 0x0000000500050227 */ /* 0x001fca00078e00ff */
[----:B--2---:R-:W-:-:S05]  /*d140*/  @P0 SHF.R.U32.HI R4, RZ, R6, R5 ;  /* 0x00000006ff040219 */ /* 0x004fca0000011605 */
[----:B------:R-:W-:-:S04]  /*d150*/  IMAD.MOV R5, RZ, RZ, -R4 ;  /* 0x000000ffff057224 */ /* 0x000fc800078e0a04 */
[----:B------:R-:W-:Y:S01]  /*d160*/  IMAD R0, R7, R5, R0 ;  /* 0x0000000507007224 */ /* 0x000fe200078e0200 */
[----:B------:R-:W-:Y:S01]  /*d170*/  SHF.R.S32.HI R5, RZ, 0x1f, R4 ;  /* 0x0000001fff057819 */ /* 0x000fe20000011404 */
[----:B------:R-:W-:-:S04]  /*d180*/  IMAD.WIDE.U32 R2, R4, UR4, R2 ;  /* 0x0000000404027c25 */ /* 0x000fc8000f8e0002 */
[----:B------:R-:W-:-:S04]  /*d190*/  IMAD R5, R5, UR4, RZ ;  /* 0x0000000405057c24 */ /* 0x000fc8000f8e02ff */
[----:B------:R-:W-:Y:S01]  /*d1a0*/  IMAD R4, R4, UR5, R5 ;  /* 0x0000000504047c24 */ /* 0x000fe2000f8e0205 */
[----:B------:R-:W-:-:S03]  /*d1b0*/  ULDC.64 UR4, c[0x0][0x2c8] ;  /* 0x0000b20000047ab9 */ /* 0x000fc60000000a00 */
[----:B------:R-:W-:Y:S01]  /*d1c0*/  IMAD.IADD R3, R3, 0x1, R4 ;  /* 0x0000000103037824 */ /* 0x000fe200078e0204 */
[----:B------:R-:W-:-:S05]  /*d1d0*/  SHF.R.S32.HI R4, RZ, 0x1f, R0 ;  /* 0x0000001fff047819 */ /* 0x000fca0000011400 */
[----:B------:R-:W-:Y:S02]  /*d1e0*/  IMAD R6, R4, UR4, RZ ;  /* 0x0000000404067c24 */ /* 0x000fe4000f8e02ff */
[----:B------:R-:W-:Y:S01]  /*d1f0*/  IMAD.WIDE.U32 R4, R0, UR4, R2 ;  /* 0x0000000400047c25 */ /* 0x000fe2000f8e0002 */
[----:B------:R-:W-:Y:S02]  /*d200*/  ULDC UR4, c[0x0][0x2b8] ;  /* 0x0000ae0000047ab9 */ /* 0x000fe40000000800 */
[----:B------:R-:W-:Y:S02]  /*d210*/  ISETP.GE.AND P1, PT, R8, UR4, PT ;  /* 0x0000000408007c0c */ /* 0x000fe4000bf26270 */
[----:B------:R1:W5:Y:S01]  /*d220*/  LDL R8, [R1+0x24] ;  /* 0x0000240001087983 */ /* 0x0003620000100800 */
[----:B------:R-:W-:Y:S02]  /*d230*/  IMAD.SHL.U32 R9, R9, 0x8, RZ ;  /* 0x0000000809097824 */ /* 0x000fe400078e00ff */
[----:B------:R-:W-:-:S03]  /*d240*/  IMAD R0, R0, UR5, R6 ;  /* 0x0000000500007c24 */ /* 0x000fc6000f8e0206 */
[----:B------:R-:W-:Y:S01]  /*d250*/  LOP3.LUT R9, R9, 0x38, RZ, 0xc0, !PT ;  /* 0x0000003809097812 */ /* 0x000fe200078ec0ff */
[----:B------:R-:W-:Y:S01]  /*d260*/  IMAD.IADD R0, R5, 0x1, R0 ;  /* 0x0000000105007824 */ /* 0x000fe200078e0200 */
[C---:B------:R-:W-:Y:S02]  /*d270*/  LEA R3, P2, R4.reuse, UR6, 0x1 ;  /* 0x0000000604037c11 */ /* 0x040fe4000f8408ff */
[----:B------:R-:W-:Y:S01]  /*d280*/  ISETP.GE.AND P0, PT, R9, UR4, PT ;  /* 0x0000000409007c0c */ /* 0x000fe2000bf06270 */
[----:B------:R-:W-:Y:S01]  /*d290*/  UMOV UR4, 0xffffffff ;  /* 0xffffffff00047882 */ /* 0x000fe20000000000 */
[----:B------:R-:W-:Y:S02]  /*d2a0*/  LEA.HI.X R0, R4, UR7, R0, 0x1, P2 ;  /* 0x0000000704007c11 */ /* 0x000fe400090f0c00 */
[----:B-1----:R-:W-:Y:S09]  /*d2b0*/  BRA.DIV UR4, `(.L_x_2542) ;  /* 0x00000042043c7947 */ /* 0x002ff2000b800000 */
[----:B------:R-:W0:Y:S01]  /*d2c0*/  S2R R4, SR_TID.X ;  /* 0x0000000000047919 */ /* 0x000e220000002100 */
[----:B-----5:R-:W-:Y:S01]  /*d2d0*/  IMAD R2, R10, R7, RZ ;  /* 0x000000070a027224 */ /* 0x020fe200078e02ff */
[----:B------:R-:W1:Y:S04]  /*d2e0*/  SHFL.IDX PT, R5, R3, RZ, 0x181f ;  /* 0x00181fff03057589 */ /* 0x000e6800000e0000 */
[----:B------:R-:W-:Y:S04]  /*d2f0*/  SHFL.IDX PT, R6, R3, 0x1, 0x181f ;  /* 0x00381f0003067f89 */ /* 0x000fe800000e0000 */
        /* <DEDUP_REMOVED lines=9> */
[----:B0-----:R-:W-:-:S05]  /*d390*/  @!P4 IMAD.X R4, RZ, RZ, R4, P3 ;  /* 0x000000ffff04c224 */ /* 0x001fca00018e0604 */
[----:B------:R-:W-:-:S04]  /*d3a0*/  @!P4 LOP3.LUT R5, R5, R4, RZ, 0x3c, !PT ;  /* 0x000000040505c212 */ /* 0x000fc800078e3cff */
[----:B------:R-:W-:-:S04]  /*d3b0*/  @!P4 LOP3.LUT R4, R5, R4, RZ, 0x3c, !PT ;  /* 0x000000040504c212 */ /* 0x000fc800078e3cff */
[----:B------:R-:W-:-:S05]  /*d3c0*/  @!P4 LOP3.LUT R5, R5, R4, RZ, 0x3c, !PT ;  /* 0x000000040505c212 */ /* 0x000fca00078e3cff */
[----:B------:R-:W-:Y:S04]  /*d3d0*/  @!P4 LDGSTS.E.BYPASS.LTC128B.128 [R8+0x10400], desc[UR40][R4.64], !P0 ;  /* 0x104000000408cfae */ /* 0x000fe8000c101d68 */
[----:B------:R0:W-:Y:S02]  /*d3e0*/  @!P4 LDGSTS.E.BYPASS.LTC128B.128 [R8+0x14400], desc[UR40][R4.64+0x80], !P1 ;  /* 0x144000800408cfae */ /* 0x0001e4000c901d68 */
[----:B0-----:R-:W-:-:S05]  /*d3f0*/  @!P2 LEA R5, P3, R9, R6, 0x1 ;  /* 0x000000060905a211 */ /* 0x001fca00078608ff */
[----:B------:R-:W-:-:S05]  /*d400*/  @!P2 IMAD.X R4, RZ, RZ, R7, P3 ;  /* 0x000000ffff04a224 */ /* 0x000fca00018e0607 */
[----:B------:R-:W-:-:S04]  /*d410*/  @!P2 LOP3.LUT R5, R5, R4, RZ, 0x3c, !PT ;  /* 0x000000040505a212 */ /* 0x000fc800078e3cff */
[----:B------:R-:W-:-:S04]  /*d420*/  @!P2 LOP3.LUT R4, R5, R4, RZ, 0x3c, !PT ;  /* 0x000000040504a212 */ /* 0x000fc800078e3cff */
[----:B------:R-:W-:-:S05]  /*d430*/  @!P2 LOP3.LUT R5, R5, R4, RZ, 0x3c, !PT ;  /* 0x000000040505a212 */ /* 0x000fca00078e3cff */
[----:B------:R-:W-:Y:S04]  /*d440*/  @!P2 LDGSTS.E.BYPASS.LTC128B.128 [R8+0x10c00], desc[UR40][R4.64], !P0 ;  /* 0x10c000000408afae */ /* 0x000fe8000c101d68 */
[----:B------:R0:W-:Y:S02]  /*d450*/  @!P2 LDGSTS.E.BYPASS.LTC128B.128 [R8+0x14c00], desc[UR40][R4.64+0x80], !P1 ;  /* 0x14c000800408afae */ /* 0x0001e4000c901d68 */
[----:B0-----:R-:W-:Y:S02]  /*d460*/  VIADD R4, R17, 0x20 ;  /* 0x0000002011047836 */ /* 0x001fe40000000000 */
[----:B------:R-:W0:Y:S03]  /*d470*/  SHFL.IDX PT, R5, R3, 0x2, 0x181f ;  /* 0x00581f0003057f89 */ /* 0x000e2600000e0000 */
[----:B------:R-:W-:-:S02]  /*d480*/  ISETP.GE.AND P2, PT, R4, R2, PT ;  /* 0x000000020400720c */ /* 0x000fc40003f46270 */
[----:B------:R-:W1:Y:S11]  /*d490*/  SHFL.IDX PT, R4, R0, 0x2, 0x181f ;  /* 0x00581f0000047f89 */ /* 0x000e7600000e0000 */
[----:B0-----:R-:W-:-:S05]  /*d4a0*/  @!P2 LEA R5, P3, R9, R5, 0x1 ;  /* 0x000000050905a211 */ /* 0x001fca00078608ff */
[----:B-1----:R-:W-:-:S05]  /*d4b0*/  @!P2 IMAD.X R4, RZ, RZ, R4, P3 ;  /* 0x000000ffff04a224 */ /* 0x002fca00018e0604 */
        /* <DEDUP_REMOVED lines=40> */
[----:B------:R-:W-:Y:S01]  /*d740*/  ISETP.GE.AND P2, PT, R4, R2, PT ;  /* 0x000000020400720c */ /* 0x000fe20003f46270 */
[----:B------:R-:W-:Y:S04]  /*d750*/  SHFL.IDX PT, R3, R3, 0x7, 0x181f ;  /* 0x00f81f0003037f89 */ /* 0x000fe800000e0000 */
[----:B------:R-:W1:Y:S04]  /*d760*/  SHFL.IDX PT, R4, R0, 0x6, 0x181f ;  /* 0x00d81f0000047f89 */ /* 0x000e6800000e0000 */
[----:B------:R-:W2:Y:S04]  /*d770*/  SHFL.IDX PT, R0, R0, 0x7, 0x181f ;  /* 0x00f81f0000007f89 */ /* 0x000ea800000e0000 */
[----:B0-----:R-:W-:-:S05]  /*d780*/  @!P2 LEA R5, P3, R9, R5, 0x1 ;  /* 0x000000050905a211 */ /* 0x001fca00078608ff */
[----:B-1----:R-:W-:-:S05]  /*d790*/  @!P2 IMAD.X R4, RZ, RZ, R4, P3 ;  /* 0x000000ffff04a224 */ /* 0x002fca00018e0604 */
[----:B------:R-:W-:-:S04]  /*d7a0*/  @!P2 LOP3.LUT R5, R5, R4, RZ, 0x3c, !PT ;  /* 0x000000040505a212 */ /* 0x000fc800078e3cff */
[----:B------:R-:W-:-:S04]  /*d7b0*/  @!P2 LOP3.LUT R4, R5, R4, RZ, 0x3c, !PT ;  /* 0x000000040504a212 */ /* 0x000fc800078e3cff */
[----:B------:R-:W-:-:S05]  /*d7c0*/  @!P2 LOP3.LUT R5, R5, R4, RZ, 0x3c, !PT ;  /* 0x000000040505a212 */ /* 0x000fca00078e3cff */
[----:B------:R1:W-:Y:S04]  /*d7d0*/  @!P2 LDGSTS.E.BYPASS.LTC128B.128 [R8+0x13400], desc[UR40][R4.64], !P0 ;  /* 0x134000000408afae */ /* 0x0003e8000c101d68 */
[----:B--2---:R1:W-:Y:S02]  /*d7e0*/  @!P2 LDGSTS.E.BYPASS.LTC128B.128 [R8+0x17400], desc[UR40][R4.64+0x80], !P1 ;  /* 0x174000800408afae */ /* 0x0043e4000c901d68 */
.L_x_2658:
        /* <DEDUP_REMOVED lines=11> */
.L_x_2544:
[----:B------:R-:W-:Y:S05]  /*d8a0*/  BSYNC B0 ;  /* 0x0000000000007941 */ /* 0x000fea0003800000 */
.L_x_2543:
[----:B012---:R-:W2:Y:S01]  /*d8b0*/  LDL R8, [R1+0x4] ;  /* 0x0000040001087983 */ /* 0x007ea20000100800 */
[----:B------:R-:W-:Y:S01]  /*d8c0*/  PLOP3.LUT P0, PT, PT, PT, PT, 0x80, 0x0 ;  /* 0x000000000000781c */ /* 0x000fe20003f0f070 */
[----:B------:R-:W-:Y:S01]  /*d8d0*/  NOP ;  /* 0x0000000000007918 */ /* 0x000fe20000000000 */
[----:B--2---:R-:W-:-:S11]  /*d8e0*/  VIADD R6, R8, 0x28800 ;  /* 0x0002880008067836 */ /* 0x004fd60000000000 */
.L_x_2545:
        /* <DEDUP_REMOVED lines=19> */
.L_x_2659:
[----:B------:R-:W-:Y:S05]  /*da20*/  BSYNC B0 ;  /* 0x0000000000007941 */ /* 0x000fea0003800000 */
.L_x_2546:
[----:B0-----:R-:W2:Y:S01]  /*da30*/  LDL R2, [R1+0x2c] ;  /* 0x00002c0001027983 */ /* 0x001ea20000100800 */
[----:B------:R-:W-:Y:S01]  /*da40*/  BSSY B0, `(.L_x_2548) ;  /* 0x00001f2000007945 */ /* 0x000fe20003800000 */
[----:B--2---:R-:W-:-:S13]  /*da50*/  ISETP.GE.AND P0, PT, R2, 0x2, PT ;  /* 0x000000020200780c */ /* 0x004fda0003f06270 */
[----:B------:R-:W-:Y:S05]  /*da60*/  @!P0 BRA `(.L_x_2549) ;  /* 0x0000001c00bc8947 */ /* 0x000fea0003800000 */
[C---:B------:R-:W-:Y:S01]  /*da70*/  LOP3.LUT R0, R2.reuse, 0x1, RZ, 0xc0, !PT ;  /* 0x0000000102007812 */ /* 0x040fe200078ec0ff */
[----:B------:R-:W-:Y:S01]  /*da80*/  VIADD R4, R2, 0xfffffffe ;  /* 0xfffffffe02047836 */ /* 0x000fe20000000000 */
[----:B------:R-:W-:Y:S02]  /*da90*/  BSSY B2, `(.L_x_2550) ;  /* 0x00000aa000027945 */ /* 0x000fe40003800000 */
[----:B------:R-:W-:Y:S01]  /*daa0*/  ISETP.NE.U32.AND P0, PT, R0, 0x1, PT ;  /* 0x000000010000780c */ /* 0x000fe20003f05070 */
[----:B------:R-:W-:-:S12]  /*dab0*/  IMAD.MOV.U32 R0, RZ, RZ, R4 ;  /* 0x000000ffff007224 */ /* 0x000fd800078e0004 */
[----:B------:R-:W-:Y:S05]  /*dac0*/  @!P0 BRA `(.L_x_2551) ;  /* 0x0000000800988947 */ /* 0x000fea0003800000 */
[----:B------:R-:W2:Y:S04]  /*dad0*/  LDL R5, [R1+0x20] ;  /* 0x0000200001057983 */ /* 0x000ea80000100800 */
[----:B------:R-:W3:Y:S04]  /*dae0*/  LDL R3, [R1+0x8] ;  /* 0x0000080001037983 */ /* 0x000ee80000100800 */
[----:B------:R-:W4:Y:S01]  /*daf0*/  LDL R2, [R1+0x14] ;  /* 0x0000140001027983 */ /* 0x000f220000100800 */
[----:B------:R-:W-:Y:S01]  /*db00*/  BSSY B1, `(.L_x_2552) ;  /* 0x000009e000017945 */ /* 0x000fe20003800000 */
[----:B--2---:R-:W-:Y:S01]  /*db10*/  ISETP.NE.AND P1, PT, R5, RZ, PT ;  /* 0x000000ff0500720c */ /* 0x004fe20003f25270 */
        /* <DEDUP_REMOVED lines=9> */
[----:B------:R-:W-:Y:S01]  /*dbb0*/  ISETP.NE.AND.EX P0, PT, RZ, UR5, PT, P0 ;  /* 0x00000005ff007c0c */ /* 0x000fe2000bf05300 */
[----:B------:R-:W-:-:S12]  /*dbc0*/  IMAD.MOV.U32 R7, RZ, RZ, R4 ;  /* 0x000000ffff077224 */ /* 0x000fd800078e0004 */
[----:B0-----:R-:W-:Y:S05]  /*dbd0*/  @!P0 BRA `(.L_x_2554) ;  /* 0x0000000000508947 */ /* 0x001fea0003800000 */
[----:B------:R-:W2:Y:S01]  /*dbe0*/  LDL R10, [R1+0x1c] ;  /* 0x00001c00010a7983 */ /* 0x000ea20000100800 */
[----:B------:R-:W0:Y:S03]  /*dbf0*/  LDC R5, c[0x0][0x43c] ;  /* 0x00010f00ff057b82 */ /* 0x000e260000000800 */
[----:B------:R-:W3:Y:S01]  /*dc00*/  LDL R9, [R1+0x10] ;  /* 0x0000100001097983 */ /* 0x000ee20000100800 */
[----:B------:R-:W-:Y:S01]  /*dc10*/  IMAD.MOV.U32 R0, RZ, RZ, R4 ;  /* 0x000000ffff007224 */ /* 0x000fe200078e0004 */
[----:B------:R-:W-:Y:S01]  /*dc20*/  ULDC.64 UR6, c[0x0][0x428] ;  /* 0x00010a0000067ab9 */ /* 0x000fe20000000a00 */
[----:B0-----:R-:W-:-:S13]  /*dc30*/  ISETP.NE.AND P0, PT, R5, 0x1, PT ;  /* 0x000000010500780c */ /* 0x001fda0003f05270 */
[----:B-----5:R-:W0:Y:S02]  /*dc40*/  @P0 LDC.64 R2, c[0x0][0x440] ;  /* 0x00011000ff020b82 */ /* 0x020e240000000a00 */
[----:B0-----:R-:W-:-:S05]  /*dc50*/  @P0 IMAD.HI.U32 R2, R4, R2, RZ ;  /* 0x0000000204020227 */ /* 0x001fca00078e00ff */
[----:B------:R-:W-:-:S04]  /*dc60*/  @P0 SHF.R.U32.HI R0, RZ, R3, R2 ;  /* 0x00000003ff000219 */ /* 0x000fc80000011602 */
[--C-:B------:R-:W-:Y:S01]  /*dc70*/  SHF.R.S32.HI R3, RZ, 0x1f, R0.reuse ;  /* 0x0000001fff037819 */ /* 0x100fe20000011400 */
[----:B------:R-:W-:-:S04]  /*dc80*/  IMAD.MOV R7, RZ, RZ, -R0 ;  /* 0x000000ffff077224 */ /* 0x000fc800078e0a00 */
[----:B------:R-:W-:Y:S02]  /*dc90*/  IMAD R7, R5, R7, R4 ;  /* 0x0000000705077224 */ /* 0x000fe400078e0204 */
[----:B--2---:R-:W-:-:S04]  /*dca0*/  IMAD R2, R10, UR6, RZ ;  /* 0x000000060a027c24 */ /* 0x004fc8000f8e02ff */
[----:B---3--:R-:W-:Y:S02]  /*dcb0*/  IMAD R5, R9, UR7, R2 ;  /* 0x0000000709057c24 */ /* 0x008fe4000f8e0202 */
[----:B------:R-:W-:-:S04]  /*dcc0*/  IMAD.MOV.U32 R2, RZ, RZ, R0 ;  /* 0x000000ffff027224 */ /* 0x000fc800078e0000 */
[----:B------:R-:W-:-:S04]  /*dcd0*/  IMAD.WIDE.U32 R2, R9, UR6, R2 ;  /* 0x0000000609027c25 */ /* 0x000fc8000f8e0002 */
[----:B------:R-:W-:Y:S01]  /*dce0*/  IMAD.IADD R0, R5, 0x1, R3 ;  /* 0x0000000105007824 */ /* 0x000fe200078e0203 */
[----:B------:R-:W-:-:S04]  /*dcf0*/  LEA R10, P0, R2, UR4, 0x2 ;  /* 0x00000004020a7c11 */ /* 0x000fc8000f8010ff */
[----:B------:R-:W-:-:S05]  /*dd00*/  LEA.HI.X R11, R2, UR5, R0, 0x2, P0 ;  /* 0x00000005020b7c11 */ /* 0x000fca00080f1400 */
[----:B------:R0:W5:Y:S04]  /*dd10*/  LDG.E R3, desc[UR40][R10.64] ;  /* 0x000000280a037981 */ /* 0x000168000c1e1900 */
.L_x_2554:
[----:B------:R-:W2:Y:S01]  /*dd20*/  LDL R0, [R1+0x4] ;  /* 0x0000040001007983 */ /* 0x000ea20000100800 */
[----:B------:R-:W-:Y:S01]  /*dd30*/  BSSY B3, `(.L_x_2555) ;  /* 0x0000005000037945 */ /* 0x000fe20003800000 */
[----:B--2---:R-:W-:Y:S01]  /*dd40*/  IMAD R2, R8, 0x8, R0 ;  /* 0x0000000808027824 */ /* 0x004fe200078e0200 */
[----:B------:R-:W-:-:S04]  /*dd50*/  SHF.L.U32 R0, R12, 0x1f, RZ ;  /* 0x0000001f0c007819 */ /* 0x000fc800000006ff */
[----:B------:R-:W1:Y:S02]  /*dd60*/  SYNCS.PHASECHK.TRANS64.TRYWAIT P0, [R2+URZ+0x28840], R0 ;  /* 0x02884000020075a7 */ /* 0x000e64000800017f */
[----:B-1----:R-:W-:Y:S05]  /*dd70*/  @!P0 BRA `(.L_x_2556) ;  /* 0x0000004000708947 */ /* 0x002fea0003800000 */
.L_x_2660:
[----:B------:R-:W-:Y:S05]  /*dd80*/  BSYNC B3 ;  /* 0x0000000000037941 */ /* 0x000fea0003800000 */
.L_x_2555:
[----:B------:R-:W2:Y:S01]  /*dd90*/  S2R R5, SR_TID.X ;  /* 0x0000000000057919 */ /* 0x000ea20000002100 */
        /* <DEDUP_REMOVED lines=11> */
.L_x_2558:
[----:B------:R-:W-:Y:S05]  /*de50*/  BSYNC B3 ;  /* 0x0000000000037941 */ /* 0x000fea0003800000 */
.L_x_2557:
        /* <DEDUP_REMOVED lines=13> */
.L_x_2559:
        /* <DEDUP_REMOVED lines=16> */
.L_x_2560:
        /* <DEDUP_REMOVED lines=10> */
[----:B0-----:R-:W2:Y:S04]  /*e0d0*/  LDL.LU R10, [R1+0x14] ;  /* 0x00001400010a7983 */ /* 0x001ea80000300800 */
[----:B------:R-:W3:Y:S01]  /*e0e0*/  LDL R9, [R1+0x8] ;  /* 0x0000080001097983 */ /* 0x000ee20000100800 */
[----:B------:R-:W-:Y:S01]  /*e0f0*/  BSSY B3, `(.L_x_2561) ;  /* 0x0000005000037945 */ /* 0x000fe20003800000 */
[----:B--2---:R-:W-:Y:S01]  /*e100*/  SHF.L.U32 R0, R10, 0x1f, RZ ;  /* 0x0000001f0a007819 */ /* 0x004fe200000006ff */
[----:B---3--:R-:W-:-:S04]  /*e110*/  IMAD R2, R9, 0x8, R6 ;  /* 0x0000000809027824 */ /* 0x008fc800078e0206 */
[----:B------:R-:W0:Y:S02]  /*e120*/  SYNCS.PHASECHK.TRANS64.TRYWAIT P0, [R2+URZ+0x60], R0 ;  /* 0x00006000020075a7 */ /* 0x000e24000800017f */
[----:B0-----:R-:W-:Y:S05]  /*e130*/  @!P0 BRA `(.L_x_2562) ;  /* 0x0000003c00948947 */ /* 0x001fea0003800000 */
.L_x_2661:
[----:B------:R-:W-:Y:S05]  /*e140*/  BSYNC B3 ;  /* 0x0000000000037941 */ /* 0x000fea0003800000 */
.L_x_2561:
        /* <DEDUP_REMOVED lines=14> */
.L_x_2564:
[----:B------:R-:W-:Y:S05]  /*e230*/  BSYNC B3 ;  /* 0x0000000000037941 */ /* 0x000fea0003800000 */
.L_x_2563:
        /* <DEDUP_REMOVED lines=13> */
.L_x_2565:
        /* <DEDUP_REMOVED lines=16> */
.L_x_2566:
        /* <DEDUP_REMOVED lines=13> */
.L_x_2553:
[----:B------:R-:W-:Y:S05]  /*e4e0*/  BSYNC B1 ;  /* 0x0000000000017941 */ /* 0x000fea0003800000 */
.L_x_2552:
[----:B------:R-:W2:Y:S04]  /*e4f0*/  LDL.LU R0, [R1+0x2c] ;  /* 0x00002c0001007983 */ /* 0x000ea80000300800 */
[----:B------:R3:W-:Y:S04]  /*e500*/  STL [R1+0x8], R8 ;  /* 0x0000080801007387 */ /* 0x0007e80000100800 */
[----:B------:R3:W-:Y:S02]  /*e510*/  STL [R1+0x14], R12 ;  /* 0x0000140c01007387 */ /* 0x0007e40000100800 */
[----:B--23--:R-:W-:-:S07]  /*e520*/  VIADD R0, R0, 0xfffffffd ;  /* 0xfffffffd00007836 */ /* 0x00cfce0000000000 */
.L_x_2551:
[----:B------:R-:W-:Y:S05]  /*e530*/  BSYNC B2 ;  /* 0x0000000000027941 */ /* 0x000fea0003800000 */
.L_x_2550:
[----:B------:R-:W-:-:S13]  /*e540*/  ISETP.NE.AND P0, PT, R4, RZ, PT ;  /* 0x000000ff0400720c */ /* 0x000fda0003f05270 */
[----:B------:R-:W-:Y:S05]  /*e550*/  @!P0 BRA `(.L_x_2549) ;  /* 0x0000001400008947 */ /* 0x000fea0003800000 */
[----:B------:R2:W5:Y:S02]  /*e560*/  LDL R8, [R1] ;  /* 0x0000000001087983 */ /* 0x0005640000100800 */
.L_x_2597:
[----:B---3--:R-:W3:Y:S04]  /*e570*/  LDL R4, [R1+0x20] ;  /* 0x0000200001047983 */ /* 0x008ee80000100800 */
[----:B0-----:R-:W4:Y:S04]  /*e580*/  LDL R3, [R1+0x8] ;  /* 0x0000080001037983 */ /* 0x001f280000100800 */
[----:B--2---:R-:W2:Y:S01]  /*e590*/  LDL R2, [R1+0x14] ;  /* 0x0000140001027983 */ /* 0x004ea20000100800 */
[----:B------:R-:W-:Y:S05]  /*e5a0*/  YIELD ;  /* 0x0000000000007946 */ /* 0x000fea0003800000 */
[----:B------:R-:W-:Y:S01]  /*e5b0*/  BSSY B1, `(.L_x_2567) ;  /* 0x000009a000017945 */ /* 0x000fe20003800000 */
[----:B---3--:R-:W-:Y:S01]  /*e5c0*/  ISETP.NE.AND P1, PT, R4, RZ, PT ;  /* 0x000000ff0400720c */ /* 0x008fe20003f25270 */
[----:B----4-:R-:W-:-:S05]  /*e5d0*/  VIADD R4, R3, 0x1 ;  /* 0x0000000103047836 */ /* 0x010fca0000000000 */
[----:B------:R-:W-:-:S04]  /*e5e0*/  ISETP.NE.AND P0, PT, R4, 0x2, PT ;  /* 0x000000020400780c */ /* 0x000fc80003f05270 */
[----:B------:R-:W-:Y:S02]  /*e5f0*/  SEL R5, RZ, 0x1, P0 ;  /* 0x00000001ff057807 */ /* 0x000fe40000000000 */
[----:B------:R-:W-:Y:S02]  /*e600*/  SEL R4, R4, RZ, P0 ;  /* 0x000000ff04047207 */ /* 0x000fe40000000000 */
[----:B--2---:R-:W-:Y:S01]  /*e610*/  LOP3.LUT R5, R2, R5, RZ, 0x3c, !PT ;  /* 0x0000000502057212 */ /* 0x004fe200078e3cff */
[----:B------:R-:W-:Y:S06]  /*e620*/  @!P1 BRA `(.L_x_2568) ;  /* 0x0000000800489947 */ /* 0x000fec0003800000 */
[----:B------:R-:W-:Y:S01]  /*e630*/  ULDC.64 UR4, c[0x0][0x418] ;  /* 0x0001060000047ab9 */ /* 0x000fe20000000a00 */
[----:B------:R-:W-:Y:S01]  /*e640*/  IMAD.MOV.U32 R7, RZ, RZ, R0 ;  /* 0x000000ffff077224 */ /* 0x000fe200078e0000 */
[----:B------:R-:W-:-:S04]  /*e650*/  ISETP.NE.U32.AND P0, PT, RZ, UR4, PT ;  /* 0x00000004ff007c0c */ /* 0x000fc8000bf05070 */
[----:B------:R-:W-:-:S13]  /*e660*/  ISETP.NE.AND.EX P0, PT, RZ, UR5, PT, P0 ;  /* 0x00000005ff007c0c */ /* 0x000fda000bf05300 */
[----:B------:R-:W-:Y:S05]  /*e670*/  @!P0 BRA `(.L_x_2569) ;  /* 0x00000000004c8947 */ /* 0x000fea0003800000 */
[----:B------:R-:W2:Y:S01]  /*e680*/  LDL R10, [R1+0x1c] ;  /* 0x00001c00010a7983 */ /* 0x000ea20000100800 */
[----:B-----5:R-:W0:Y:S01]  /*e690*/  LDC R8, c[0x0][0x43c] ;  /* 0x00010f00ff087b82 */ /* 0x020e220000000800 */
        /* <DEDUP_REMOVED lines=17> */
.L_x_2569:
[----:B------:R-:W2:Y:S01]  /*e7b0*/  LDL R2, [R1+0x4] ;  /* 0x0000040001027983 */ /* 0x000ea20000100800 */
[----:B------:R-:W-:Y:S01]  /*e7c0*/  BSSY B2, `(.L_x_2570) ;  /* 0x0000005000027945 */ /* 0x000fe20003800000 */
[----:B--2---:R-:W-:Y:S01]  /*e7d0*/  IMAD R3, R4, 0x8, R2 ;  /* 0x0000000804037824 */ /* 0x004fe200078e0202 */
[----:B------:R-:W-:-:S04]  /*e7e0*/  SHF.L.U32 R2, R5, 0x1f, RZ ;  /* 0x0000001f05027819 */ /* 0x000fc800000006ff */
[----:B------:R-:W2:Y:S02]  /*e7f0*/  SYNCS.PHASECHK.TRANS64.TRYWAIT P0, [R3+URZ+0x28840], R2 ;  /* 0x02884002030075a7 */ /* 0x000ea4000800017f */
[----:B--2---:R-:W-:Y:S05]  /*e800*/  @!P0 BRA `(.L_x_2571) ;  /* 0x0000003400f48947 */ /* 0x004fea0003800000 */
.L_x_2662:
[----:B------:R-:W-:Y:S05]  /*e810*/  BSYNC B2 ;  /* 0x0000000000027941 */ /* 0x000fea0003800000 */
.L_x_2570:
        /* <DEDUP_REMOVED lines=12> */
.L_x_2573:
[----:B------:R-:W-:Y:S05]  /*e8e0*/  BSYNC B2 ;  /* 0x0000000000027941 */ /* 0x000fea0003800000 */
.L_x_2572:
        /* <DEDUP_REMOVED lines=13> */
.L_x_2574:
        /* <DEDUP_REMOVED lines=16> */
.L_x_2575:
        /* <DEDUP_REMOVED lines=17> */
.L_x_2663:
[----:B------:R-:W-:Y:S05]  /*ebd0*/  BSYNC B2 ;  /* 0x0000000000027941 */ /* 0x000fea0003800000 */
.L_x_2576:
        /* <DEDUP_REMOVED lines=11> */
.L_x_2579:
[----:B------:R-:W-:Y:S05]  /*ec90*/  BSYNC B2 ;  /* 0x0000000000027941 */ /* 0x000fea0003800000 */
.L_x_2578:
[----:B------:R-:W2:Y:S04]  /*eca0*/  LDL R15, [R1+0x4] ;  /* 0x00000400010f7983 */ /* 0x000ea80000100800 */
        /* <DEDUP_REMOVED lines=13> */
.L_x_2580:
        /* <DEDUP_REMOVED lines=16> */
.L_x_2581:
        /* <DEDUP_REMOVED lines=11> */
[----:B------:R0:W-:Y:S04]  /*ef30*/  STL [R1+0xc], R7 ;  /* 0x00000c0701007387 */ /* 0x0001e80000100800 */
[----:B------:R0:W-:Y:S02]  /*ef40*/  STL [R1], R8 ;  /* 0x0000000801007387 */ /* 0x0001e40000100800 */
.L_x_2568:
[----:B------:R-:W-:Y:S05]  /*ef50*/  BSYNC B1 ;  /* 0x0000000000017941 */ /* 0x000fea0003800000 */
.L_x_2567:
        /* <DEDUP_REMOVED lines=8> */
[----:B------:R2:W-:Y:S04]  /*efe0*/  STL [R1+0x14], R10 ;  /* 0x0000140a01007387 */ /* 0x0005e80000100800 */
[----:B------:R2:W-:Y:S01]  /*eff0*/  STL [R1+0x8], R11 ;  /* 0x0000080b01007387 */ /* 0x0005e20000100800 */
[----:B------:R-:W-:Y:S05]  /*f000*/  @!P1 BRA `(.L_x_2583) ;  /* 0x0000000800449947 */ /* 0x000fea0003800000 */
[----:B------:R-:W-:Y:S01]  /*f010*/  ULDC.64 UR4, c[0x0][0x418] ;  /* 0x0001060000047ab9 */ /* 0x000fe20000000a00 */
[----:B0-----:R-:W-:Y:S01]  /*f020*/  VIADD R7, R0, 0xffffffff ;  /* 0xffffffff00077836 */ /* 0x001fe20000000000 */
[----:B------:R-:W-:-:S04]  /*f030*/  ISETP.NE.U32.AND P0, PT, RZ, UR4, PT ;  /* 0x00000004ff007c0c */ /* 0x000fc8000bf05070 */
[----:B------:R-:W-:-:S13]  /*f040*/  ISETP.NE.AND.EX P0, PT, RZ, UR5, PT, P0 ;  /* 0x00000005ff007c0c */ /* 0x000fda000bf05300 */
[----:B------:R-:W-:Y:S05]  /*f050*/  @!P0 BRA `(.L_x_2584) ;  /* 0x00000000004c8947 */ /* 0x000fea0003800000 */
[----:B------:R-:W3:Y:S01]  /*f060*/  LDL R13, [R1+0x1c] ;  /* 0x00001c00010d7983 */ /* 0x000ee20000100800 */
[----:B------:R-:W0:Y:S01]  /*f070*/  LDC R9, c[0x0][0x43c] ;  /* 0x00010f00ff097b82 */ /* 0x000e220000000800 */
[----:B------:R-:W-:Y:S02]  /*f080*/  ULDC.64 UR6, c[0x0][0x428] ;  /* 0x00010a0000067ab9 */ /* 0x000fe40000000a00 */
[----:B------:R-:W4:Y:S01]  /*f090*/  LDL R12, [R1+0x10] ;  /* 0x00001000010c7983 */ /* 0x000f220000100800 */
        /* <DEDUP_REMOVED lines=15> */
.L_x_2584:
[----:B------:R-:W3:Y:S01]  /*f190*/  LDL R2, [R1+0x4] ;  /* 0x0000040001027983 */ /* 0x000ee20000100800 */
[----:B------:R-:W-:Y:S01]  /*f1a0*/  SHF.L.U32 R3, R10, 0x1f, RZ ;  /* 0x0000001f0a037819 */ /* 0x000fe200000006ff */
[----:B------:R-:W-:Y:S01]  /*f1b0*/  BSSY B2, `(.L_x_2585) ;  /* 0x0000004000027945 */ /* 0x000fe20003800000 */
[----:B---3--:R-:W-:-:S04]  /*f1c0*/  IMAD R2, R11, 0x8, R2 ;  /* 0x000000080b027824 */ /* 0x008fc800078e0202 */
[----:B------:R-:W3:Y:S02]  /*f1d0*/  SYNCS.PHASECHK.TRANS64.TRYWAIT P0, [R2+URZ+0x28840], R3 ;  /* 0x02884003020075a7 */ /* 0x000ee4000800017f */
[----:B---3--:R-:W-:Y:S05]  /*f1e0*/  @!P0 BRA `(.L_x_2586) ;  /* 0x0000002c00a48947 */ /* 0x008fea0003800000 */
.L_x_2664:
[----:B------:R-:W-:Y:S05]  /*f1f0*/  BSYNC B2 ;  /* 0x0000000000027941 */ /* 0x000fea0003800000 */
.L_x_2585:
[----:B0-----:R-:W0:Y:S01]  /*f200*/  S2R R9, SR_TID.X ;  /* 0x0000000000097919 */ /* 0x001e220000002100 */
        /* <DEDUP_REMOVED lines=9> */
[----:B----4-:R-:W-:Y:S05]  /*f2a0*/  @!P0 BRA `(.L_x_2588) ;  /* 0x0000000000048947 */ /* 0x010fea0003800000 */
[----:B------:R-:W-:Y:S01]  /*f2b0*/  BPT.TRAP 0x1 ;  /* 0x000000040000795c */ /* 0x000fe20000300000 */
.L_x_2588:
[----:B------:R-:W-:Y:S05]  /*f2c0*/  BSYNC B2 ;  /* 0x0000000000027941 */ /* 0x000fea0003800000 */
.L_x_2587:
[----:B---3--:R-:W3:Y:S04]  /*f2d0*/  LDL R2, [R1+0x8] ;  /* 0x0000080001027983 */ /* 0x008ee80000100800 */
[----:B--2---:R-:W2:Y:S04]  /*f2e0*/  LDL R10, [R1+0x4] ;  /* 0x00000400010a7983 */ /* 0x004ea80000100800 */
        /* <DEDUP_REMOVED lines=13> */
.L_x_2589:
        /* <DEDUP_REMOVED lines=16> */
.L_x_2590:
        /* <DEDUP_REMOVED lines=15> */
.L_x_2665:
[----:B------:R-:W-:Y:S05]  /*f5b0*/  BSYNC B2 ;  /* 0x0000000000027941 */ /* 0x000fea0003800000 */
.L_x_2591:
        /* <DEDUP_REMOVED lines=11> */
.L_x_2594:
[----:B------:R-:W-:Y:S05]  /*f670*/  BSYNC B2 ;  /* 0x0000000000027941 */ /* 0x000fea0003800000 */
.L_x_2593:
[----:B------:R-:W2:Y:S04]  /*f680*/  LDL R9, [R1+0x4] ;  /* 0x0000040001097983 */ /* 0x000ea80000100800 */
        /* <DEDUP_REMOVED lines=12> */
.L_x_2595:
        /* <DEDUP_REMOVED lines=16> */
.L_x_2596:
        /* <DEDUP_REMOVED lines=13> */
.L_x_2583:
[----:B------:R-:W-:Y:S05]  /*f920*/  BSYNC B1 ;  /* 0x0000000000017941 */ /* 0x000fea0003800000 */
.L_x_2582:
[C---:B------:R-:W-:Y:S01]  /*f930*/  ISETP.GT.AND P0, PT, R0.reuse, 0x1, PT ;  /* 0x000000010000780c */ /* 0x040fe20003f04270 */
[----:B------:R-:W-:-:S12]  /*f940*/  VIADD R0, R0, 0xfffffffe ;  /* 0xfffffffe00007836 */ /* 0x000fd80000000000 */
[----:B------:R-:W-:Y:S05]  /*f950*/  @P0 BRA `(.L_x_2597) ;  /* 0xffffffec00040947 */ /* 0x000fea000383ffff */
.L_x_2549:
[----:B------:R-:W-:Y:S05]  /*f960*/  BSYNC B0 ;  /* 0x0000000000007941 */ /* 0x000fea0003800000 */
.L_x_2548:
[----:B------:R-:W0:Y:S01]  /*f970*/  S2R R2, SR_TID.X ;  /* 0x0000000000027919 */ /* 0x000e220000002100 */
[----:B------:R-:W-:Y:S01]  /*f980*/  BSSY B0, `(.L_x_2598) ;  /* 0x0000010000007945 */ /* 0x000fe20003800000 */
[----:B0-----:R-:W-:-:S04]  /*f990*/  LOP3.LUT R3, R2, 0x7f, RZ, 0xc0, !PT ;  /* 0x0000007f02037812 */ /* 0x001fc800078ec0ff */
[----:B------:R-:W-:-:S13]  /*f9a0*/  ISETP.NE.AND P0, PT, R3, RZ, PT ;  /* 0x000000ff0300720c */ /* 0x000fda0003f05270 */
[----:B------:R-:W-:Y:S05]  /*f9b0*/  @P0 BRA `(.L_x_2599) ;  /* 0x0000000000300947 */ /* 0x000fea0003800000 */
[----:B------:R-:W0:Y:S01]  /*f9c0*/  S2R R2, SR_LANEID ;  /* 0x0000000000027919 */ /* 0x000e220000000000 */
[----:B------:R-:W-:Y:S01]  /*f9d0*/  VOTEU.ANY UR4, UPT, PT ;  /* 0x0000000000047886 */ /* 0x000fe200038e0100 */
[----:B------:R-:W4:Y:S01]  /*f9e0*/  LDC.64 R4, c[0x0][0xc60] ;  /* 0x00031800ff047b82 */ /* 0x000f220000000a00 */
[----:B------:R-:W0:Y:S02]  /*f9f0*/  FLO.U32 R0, UR4 ;  /* 0x0000000400007d00 */ /* 0x000e2400080e0000 */
[----:B0-----:R-:W-:-:S06]  /*fa00*/  ISETP.EQ.U32.AND P0, PT, R0, R2, PT ;  /* 0x000000020000720c */ /* 0x001fcc0003f02070 */
[----:B------:R-:W4:Y:S07]  /*fa10*/  POPC R2, UR4 ;  /* 0x0000000400027d09 */ /* 0x000f2e0008000000 */
[----:B----4-:R-:W4:Y:S04]  /*fa20*/  @P0 ATOMG.E.ADD.STRONG.GPU PT, R2, desc[UR40][R4.64], R2 ;  /* 0x00000002040209a8 */ /* 0x010f2800081ee1e8 */
[----:B----4-:R0:W4:Y:S02]  /*fa30*/  SHFL.IDX PT, R2, R2, R0, 0x1f ;  /* 0x00001f0002027589 */ /* 0x01012400000e0000 */
[----:B0-----:R-:W0:Y:S02]  /*fa40*/  S2R R0, SR_LTMASK ;  /* 0x0000000000007919 */ /* 0x001e240000003900 */
[----:B0-----:R-:W-:-:S06]  /*fa50*/  LOP3.LUT R0, R0, UR4, RZ, 0xc0, !PT ;  /* 0x0000000400007c12 */ /* 0x001fcc000f8ec0ff */
[----:B------:R-:W4:Y:S02]  /*fa60*/  POPC R0, R0 ;  /* 0x0000000000007309 */ /* 0x000f240000000000 */
[----:B----4-:R-:W-:-:S07]  /*fa70*/  IADD3 R16, R2, UR36, R0 ;  /* 0x0000002402107c10 */ /* 0x010fce000fffe000 */
.L_x_2599:
[----:B------:R-:W-:Y:S05]  /*fa80*/  BSYNC B0 ;  /* 0x0000000000007941 */ /* 0x000fea0003800000 */
.L_x_2598:
[----:B------:R-:W4:Y:S01]  /*fa90*/  LDL.LU R0, [R1+0x20] ;  /* 0x0000200001007983 */ /* 0x000f220000300800 */
[----:B------:R-:W-:Y:S01]  /*faa0*/  BSSY B0, `(.L_x_2600) ;  /* 0x0000040000007945 */ /* 0x000fe20003800000 */
[----:B----4-:R-:W-:-:S13]  /*fab0*/  ISETP.NE.AND P0, PT, R0, RZ, PT ;  /* 0x000000ff0000720c */ /* 0x010fda0003f05270 */
        /* <DEDUP_REMOVED lines=8> */
[----:B------:R-:W0:Y:S02]  /*fb40*/  SYNCS.PHASECHK.TRANS64.TRYWAIT P0, [R0+URZ+0x28860], R2 ;  /* 0x02886002000075a7 */ /* 0x000e24000800017f */
[----:B0-----:R-:W-:Y:S05]  /*fb50*/  @!P0 BRA `(.L_x_2603) ;  /* 0x0000002400708947 */ /* 0x001fea0003800000 */
.L_x_2666:
[----:B------:R-:W-:Y:S05]  /*fb60*/  BSYNC B1 ;  /* 0x0000000000017941 */ /* 0x000fea0003800000 */
.L_x_2602:
[----:B------:R-:W-:Y:S04]  /*fb70*/  BSSY B1, `(.L_x_2604) ;  /* 0x0000009000017945 */ /* 0x000fe80003800000 */
[----:B------:R-:W-:Y:S05]  /*fb80*/  @P1 BRA `(.L_x_2605) ;  /* 0x00000000001c1947 */ /* 0x000fea0003800000 */
[----:B------:R-:W2:Y:S01]  /*fb90*/  S2R R3, SR_TID.X ;  /* 0x0000000000037919 */ /* 0x000ea20000002100 */
[----:B0-----:R-:W-:-:S04]  /*fba0*/  IMAD.MOV.U32 R2, RZ, RZ, 0x8000 ;  /* 0x00008000ff027424 */ /* 0x001fc800078e00ff */
[----:B------:R4:W-:Y:S01]  /*fbb0*/  SYNCS.ARRIVE.TRANS64 RZ, [R0+URZ+0x28850], R2 ;  /* 0x0288500200ff79a7 */ /* 0x0009e2000800003f */
[----:B--2---:R-:W-:-:S04]  /*fbc0*/  LOP3.LUT R3, R3, 0x1f, RZ, 0xc0, !PT ;  /* 0x0000001f03037812 */ /* 0x004fc800078ec0ff */
[----:B------:R-:W-:-:S13]  /*fbd0*/  ISETP.NE.AND P0, PT, R3, RZ, PT ;  /* 0x000000ff0300720c */ /* 0x000fda0003f05270 */
[----:B----4-:R-:W-:Y:S05]  /*fbe0*/  @!P0 BRA `(.L_x_2605) ;  /* 0x0000000000048947 */ /* 0x010fea0003800000 */
[----:B------:R-:W-:Y:S01]  /*fbf0*/  BPT.TRAP 0x1 ;  /* 0x000000040000795c */ /* 0x000fe20000300000 */
.L_x_2605:
[----:B------:R-:W-:Y:S05]  /*fc00*/  BSYNC B1 ;  /* 0x0000000000017941 */ /* 0x000fea0003800000 */
.L_x_2604:
[----:B------:R-:W2:Y:S04]  /*fc10*/  LDL.LU R5, [R1+0x18] ;  /* 0x0000180001057983 */ /* 0x000ea80000300800 */
[----:B------:R-:W2:Y:S04]  /*fc20*/  LDL.LU R3, [R1+0xc] ;  /* 0x00000c0001037983 */ /* 0x000ea80000300800 */
[----:B------:R-:W4:Y:S04]  /*fc30*/  LDL R4, [R1+0x4] ;  /* 0x0000040001047983 */ /* 0x000f280000100800 */
[----:B0-----:R-:W4:Y:S01]  /*fc40*/  LDL R2, [R1+0x8] ;  /* 0x0000080001027983 */ /* 0x001f220000100800 */
[----:B------:R-:W-:Y:S01]  /*fc50*/  UIADD3 UR4, UP0, UR38, 0x470, URZ ;  /* 0x0000047026047890 */ /* 0x000fe2000ff1e03f */
[----:B------:R-:W-:Y:S01]  /*fc60*/  PLOP3.LUT P0, PT, PT, PT, PT, 0x80, 0x0 ;  /* 0x000000000000781c */ /* 0x000fe20003f0f070 */
[----:B------:R-:W-:Y:S01]  /*fc70*/  VIADD R0, R0, 0x28850 ;  /* 0x0002885000007836 */ /* 0x000fe20000000000 */
[----:B------:R-:W-:Y:S01]  /*fc80*/  UMOV UR6, 0x0 ;  /* 0x0000000000067882 */ /* 0x000fe20000000000 */
[----:B------:R-:W-:Y:S01]  /*fc90*/  UIADD3.X UR5, URZ, UR39, URZ, UP0, !UPT ;  /* 0x000000273f057290 */ /* 0x000fe200087fe43f */
[----:B------:R-:W-:Y:S01]  /*fca0*/  UMOV UR7, 0x14f00000 ;  /* 0x14f0000000077882 */ /* 0x000fe20000000000 */
[----:B------:R-:W-:Y:S01]  /*fcb0*/  UMOV UR10, URZ ;  /* 0x0000003f000a7c82 */ /* 0x000fe20008000000 */
[----:B--2---:R-:W-:-:S02]  /*fcc0*/  IMAD R3, R3, 0x80, R5 ;  /* 0x0000008003037824 */ /* 0x004fc400078e0205 */
[----:B----4-:R-:W-:-:S04]  /*fcd0*/  IMAD R2, R2, 0x8000, R4 ;  /* 0x0000800002027824 */ /* 0x010fc800078e0204 */
[----:B------:R-:W-:-:S07]  /*fce0*/  VIADD R4, R2, 0x400 ;  /* 0x0000040002047836 */ /* 0x000fce0000000000 */
.L_x_2606:
        /* <DEDUP_REMOVED lines=11> */
[----:B------:R-:W-:Y:S01]  /*fda0*/  PLOP3.LUT P0, PT, PT, PT, PT, 0x80, 0x0 ;  /* 0x000000000000781c */ /* 0x000fe20003f0f070 */
[----:B------:R-:W-:Y:S01]  /*fdb0*/  VIADD R2, R2, 0x4400 ;  /* 0x0000440002027836 */ /* 0x000fe20000000000 */
[----:B------:R-:W-:Y:S01]  /*fdc0*/  UMOV UR6, 0x0 ;  /* 0x0000000000067882 */ /* 0x000fe20000000000 */
[----:B------:R-:W-:Y:S01]  /*fdd0*/  UMOV UR7, 0x14f00000 ;  /* 0x14f0000000077882 */ /* 0x000fe20000000000 */
[----:B------:R-:W-:-:S09]  /*fde0*/  UMOV UR10, 0x40 ;  /* 0x00000040000a7882 */ /* 0x000fd20000000000 */
.L_x_2607:
        /* <DEDUP_REMOVED lines=11> */
.L_x_2601:
[----:B------:R-:W-:Y:S05]  /*fea0*/  BSYNC B0 ;  /* 0x0000000000007941 */ /* 0x000fea0003800000 */
.L_x_2600:
[----:B------:R-:W4:Y:S04]  /*feb0*/  LDL.LU R5, [R1+0x8] ;  /* 0x0000080001057983 */ /* 0x000f280000300800 */
        /* <DEDUP_REMOVED lines=8> */
.L_x_2528:
[----:B------:R-:W-:Y:S05]  /*ff40*/  BSYNC B7 ;  /* 0x0000000000077941 */ /* 0x000fea0003800000 */
.L_x_2526:
[----:B----4-:R-:W4:Y:S02]  /*ff50*/  LDL R0, [R1+0x50] ;  /* 0x0000500001007983 */ /* 0x010f240000100800 */
[----:B----4-:R-:W-:-:S13]  /*ff60*/  ISETP.NE.AND P0, PT, R0, RZ, PT ;  /* 0x000000ff0000720c */ /* 0x010fda0003f05270 */
[----:B------:R-:W-:Y:S05]  /*ff70*/  @!P0 BRA `(.L_x_2608) ;  /* 0x0000000000288947 */ /* 0x000fea0003800000 */
[----:B------:R-:W-:Y:S05]  /*ff80*/  WARPSYNC.ALL ;  /* 0x0000000000007948 */ /* 0x000fea0003800000 */
[----:B------:R-:W4:Y:S08]  /*ff90*/  S2UR UR5, SR_CgaCtaId ;  /* 0x00000000000579c3 */ /* 0x000f300000008800 */
[----:B------:R-:W-:Y:S06]  /*ffa0*/  BAR.SYNC.DEFER_BLOCKING 0x5, 0x180 ;  /* 0x0146000000007b1d */ /* 0x000fec0000010000 */
[----:B------:R-:W-:-:S02]  /*ffb0*/  UMOV UR4, 0x400 ;  /* 0x0000040000047882 */ /* 0x000fc40000000000 */
[----:B----4-:R-:W-:-:S06]  /*ffc0*/  ULEA UR4, UR5, UR4, 0x18 ;  /* 0x0000000405047291 */ /* 0x010fcc000f8ec03f */
[----:B------:R-:W-:-:S05]  /*ffd0*/  IMAD.U32 R0, RZ, RZ, UR4 ;  /* 0x00000004ff007e24 */ /* 0x000fca000f8e00ff */
[----:B------:R4:W0:Y:S04]  /*ffe0*/  LDS.128 R16, [R0+0x288d0] ;  /* 0x0288d00000107984 */ /* 0x0008280000000c00 */
[----:B------:R4:W-:Y:S01]  /*fff0*/  STL [R1+0x4], R0 ;  /* 0x0000040001007387 */ /* 0x0009e20000100800 */
[----:B------:R-:W-:Y:S06]  /*10000*/  BAR.ARV 0x4, 0x180 ;  /* 0x0106000000007b1d */ /* 0x000fec0000002000 */
[----:B------:R-:W-:Y:S05]  /*10010*/  BRA `(.L_x_2609) ;  /* 0x0000000800d47947 */ /* 0x000fea0003800000 */
.L_x_2608:
[----:B------:R-:W4:Y:S01]  /*10020*/  S2R R0, SR_TID.X ;  /* 0x0000000000007919 */ /* 0x000f220000002100 */
[----:B------:R-:W-:Y:S01]  /*10030*/  UMOV UR4, 0xffffffff ;  /* 0xffffffff00047882 */ /* 0x000fe20000000000 */
[----:B----4-:R-:W-:-:S04]  /*10040*/  LOP3.LUT R4, R0, 0x1f, RZ, 0xc0, !PT ;  /* 0x0000001f00047812 */ /* 0x010fc800078ec0ff */
[----:B------:R-:W-:Y:S01]  /*10050*/  ISETP.NE.AND P0, PT, R4, 0x1f, PT ;  /* 0x0000001f0400780c */ /* 0x000fe20003f05270 */
[----:B------:R-:W-:-:S12]  /*10060*/  BRA.DIV UR4, `(.L_x_2610) ;  /* 0x0000002204407947 */ /* 0x000fd8000b800000 */
[----:B------:R-:W-:Y:S01]  /*10070*/  IMAD.IADD R5, R19, 0x1, R4 ;  /* 0x0000000113057824 */ /* 0x000fe200078e0204 */
[----:B------:R-:W-:-:S04]  /*10080*/  ULDC UR4, c[0x0][0xc3c] ;  /* 0x00030f0000047ab9 */ /* 0x000fc80000000800 */
[----:B------:R-:W-:-:S13]  /*10090*/  ISETP.GE.OR P1, PT, R5, UR4, !P0 ;  /* 0x0000000405007c0c */ /* 0x000fda000c726670 */
[----:B------:R-:W4:Y:S02]  /*100a0*/  @!P1 LDC.64 R2, c[0x0][0xc80] ;  /* 0x00032000ff029b82 */ /* 0x000f240000000a00 */
[----:B----4-:R-:W-:-:S06]  /*100b0*/  @!P1 IMAD.WIDE R2, R5, 0x4, R2 ;  /* 0x0000000405029825 */ /* 0x010fcc00078e0202 */
[----:B------:R4:W2:Y:S01]  /*100c0*/  @!P1 LDG.E R3, desc[UR40][R2.64] ;  /* 0x0000002802039981 */ /* 0x0008a2000c1e1900 */
[C---:B------:R-:W-:Y:S02]  /*100d0*/  ISETP.GE.U32.AND P2, PT, R4.reuse, 0x2, PT ;  /* 0x000000020400780c */ /* 0x040fe40003f46070 */
[C---:B------:R-:W-:Y:S01]  /*100e0*/  ISETP.GE.U32.AND P3, PT, R4.reuse, 0x4, PT ;  /* 0x000000040400780c */ /* 0x040fe20003f66070 */
[----:B------:R-:W-:Y:S01]  /*100f0*/  SHFL.IDX PT, R0, R16, RZ, 0x1f ;  /* 0x00001fff10007589 */ /* 0x000fe200000e0000 */
[C---:B------:R-:W-:Y:S02]  /*10100*/  ISETP.GE.U32.AND P4, PT, R4.reuse, 0x8, PT ;  /* 0x000000080400780c */ /* 0x040fe40003f86070 */
[C---:B------:R-:W-:Y:S01]  /*10110*/  ISETP.GE.U32.AND P5, PT, R4.reuse, 0x10, PT ;  /* 0x000000100400780c */ /* 0x040fe20003fa6070 */
[----:B----4-:R-:W-:Y:S02]  /*10120*/  IMAD.MOV.U32 R2, RZ, RZ, RZ ;  /* 0x000000ffff027224 */ /* 0x010fe400078e00ff */
[----:B--2---:R-:W-:Y:S01]  /*10130*/  @!P1 IMAD.MOV.U32 R2, RZ, RZ, R3 ;  /* 0x000000ffff029224 */ /* 0x004fe200078e0003 */
        /* <DEDUP_REMOVED lines=18> */
.L_x_2676:
[----:B------:R-:W-:Y:S02]  /*10260*/  ULDC UR4, c[0x0][0xc38] ;  /* 0x00030e0000047ab9 */ /* 0x000fe40000000800 */
[----:B------:R-:W-:-:S04]  /*10270*/  IMAD.U32 R4, RZ, RZ, UR4 ;  /* 0x00000004ff047e24 */ /* 0x000fc8000f8e00ff */
[----:B----4-:R-:W-:-:S04]  /*10280*/  IMAD R16, R14, R4, RZ ;  /* 0x000000040e107224 */ /* 0x010fc800078e02ff */
[----:B------:R-:W-:-:S05]  /*10290*/  IMAD.IADD R5, R5, 0x1, R16 ;  /* 0x0000000105057824 */ /* 0x000fca00078e0210 */
[----:B------:R-:W-:-:S13]  /*102a0*/  ISETP.GT.AND P6, PT, R5, R0, PT ;  /* 0x000000000500720c */ /* 0x000fda0003fc4270 */
[----:B------:R-:W-:Y:S05]  /*102b0*/  @P6 BRA `(.L_x_2611) ;  /* 0x00000000009c6947 */ /* 0x000fea0003800000 */
.L_x_2616:
[----:B------:R-:W4:Y:S01]  /*102c0*/  LDC R2, c[0x0][0xc3c] ;  /* 0x00030f00ff027b82 */ /* 0x000f220000000800 */
[----:B------:R-:W-:-:S05]  /*102d0*/  VIADD R19, R19, 0x1f ;  /* 0x0000001f13137836 */ /* 0x000fca0000000000 */
[----:B----4-:R-:W-:-:S13]  /*102e0*/  ISETP.GE.AND P6, PT, R19, R2, PT ;  /* 0x000000021300720c */ /* 0x010fda0003fc6270 */
[----:B------:R-:W-:Y:S05]  /*102f0*/  @P6 BRA `(.L_x_2612) ;  /* 0x0000000400d06947 */ /* 0x000fea0003800000 */
[----:B--2---:R-:W2:Y:S01]  /*10300*/  S2R R3, SR_TID.X ;  /* 0x0000000000037919 */ /* 0x004ea20000002100 */
[----:B------:R-:W-:Y:S01]  /*10310*/  BSSY B0, `(.L_x_2613) ;  /* 0x0000009000007945 */ /* 0x000fe20003800000 */
[----:B--2---:R-:W-:-:S05]  /*10320*/  LOP3.LUT R3, R3, 0x1f, RZ, 0xc0, !PT ;  /* 0x0000001f03037812 */ /* 0x004fca00078ec0ff */
[----:B---3--:R-:W-:-:S05]  /*10330*/  IMAD.IADD R7, R19, 0x1, R3 ;  /* 0x0000000113077824 */ /* 0x008fca00078e0203 */
[----:B------:R-:W-:Y:S01]  /*10340*/  ISETP.GE.OR P6, PT, R7, R2, !P0 ;  /* 0x000000020700720c */ /* 0x000fe200047c6670 */
[----:B------:R-:W-:-:S12]  /*10350*/  IMAD.MOV.U32 R2, RZ, RZ, RZ ;  /* 0x000000ffff027224 */ /* 0x000fd800078e00ff */
[----:B------:R-:W-:Y:S05]  /*10360*/  @P6 BRA `(.L_x_2614) ;  /* 0x00000000000c6947 */ /* 0x000fea0003800000 */
[----:B------:R-:W2:Y:S02]  /*10370*/  LDC.64 R2, c[0x0][0xc80] ;  /* 0x00032000ff027b82 */ /* 0x000ea40000000a00 */
[----:B--2---:R-:W-:-:S06]  /*10380*/  IMAD.WIDE R2, R7, 0x4, R2 ;  /* 0x0000000407027825 */ /* 0x004fcc00078e0202 */
[----:B------:R2:W5:Y:S02]  /*10390*/  LDG.E R2, desc[UR40][R2.64] ;  /* 0x0000002802027981 */ /* 0x000564000c1e1900 */
.L_x_2614:
[----:B------:R-:W-:Y:S05]  /*103a0*/  BSYNC B0 ;  /* 0x0000000000007941 */ /* 0x000fea0003800000 */
.L_x_2613:
[----:B------:R-:W-:-:S03]  /*103b0*/  UMOV UR4, 0xffffffff ;  /* 0xffffffff00047882 */ /* 0x000fc60000000000 */
[----:B------:R-:W-:Y:S05]  /*103c0*/  BRA.DIV UR4, `(.L_x_2615) ;  /* 0x00000022048c7947 */ /* 0x000fea000b800000 */
[----:B-----5:R-:W2:Y:S02]  /*103d0*/  SHFL.UP PT, R14, R2, 0x1, RZ ;  /* 0x04200000020e7989 */ /* 0x020ea400000e00ff */
        /* <DEDUP_REMOVED lines=15> */
.L_x_2684:
[----:B------:R-:W-:Y:S02]  /*104d0*/  ULDC UR4, c[0x0][0xc38] ;  /* 0x00030e0000047ab9 */ /* 0x000fe40000000800 */
[----:B------:R-:W-:-:S04]  /*104e0*/  IMAD.U32 R4, RZ, RZ, UR4 ;  /* 0x00000004ff047e24 */ /* 0x000fc8000f8e00ff */
[----:B---3--:R-:W-:-:S04]  /*104f0*/  IMAD R16, R14, R4, RZ ;  /* 0x000000040e107224 */ /* 0x008fc800078e02ff */
[----:B------:R-:W-:-:S05]  /*10500*/  IMAD.IADD R5, R16, 0x1, R5 ;  /* 0x0000000110057824 */ /* 0x000fca00078e0205 */
[----:B------:R-:W-:-:S13]  /*10510*/  ISETP.GT.AND P6, PT, R5, R0, PT ;  /* 0x000000000500720c */ /* 0x000fda0003fc4270 */
[----:B------:R-:W-:Y:S05]  /*10520*/  @!P6 BRA `(.L_x_2616) ;  /* 0xfffffffc0064e947 */ /* 0x000fea000383ffff */
.L_x_2611:
        /* <DEDUP_REMOVED lines=8> */
.L_x_2688:
[----:B------:R-:W-:Y:S01]  /*105b0*/  ISETP.NE.AND P0, PT, R5, RZ, PT ;  /* 0x000000ff0500720c */ /* 0x000fe20003f05270 */
[----:B------:R-:W-:-:S12]  /*105c0*/  IMAD.MOV.U32 R5, RZ, RZ, RZ ;  /* 0x000000ffff057224 */ /* 0x000fd800078e00ff */
[----:B------:R-:W-:Y:S05]  /*105d0*/  @!P0 BRA `(.L_x_2618) ;  /* 0x0000000000108947 */ /* 0x000fea0003800000 */
[----:B------:R-:W-:Y:S01]  /*105e0*/  UMOV UR4, 0xffffffff ;  /* 0xffffffff00047882 */ /* 0x000fe20000000000 */
[----:B------:R-:W-:Y:S02]  /*105f0*/  VIADD R12, R6, 0xffffffff ;  /* 0xffffffff060c7836 */ /* 0x000fe40000000000 */
[----:B------:R-:W-:Y:S05]  /*10600*/  BRA.DIV UR4, `(.L_x_2619) ;  /* 0x0000002604047947 */ /* 0x000fea000b800000 */
[----:B------:R0:W0:Y:S02]  /*10610*/  SHFL.IDX PT, R5, R3, R12, 0x1f ;  /* 0x00001f0c03057589 */ /* 0x00002400000e0000 */
.L_x_2618:
[----:B0-2-4-:R-:W0:Y:S01]  /*10620*/  LDC.64 R2, c[0x0][0xc90] ;  /* 0x00032400ff027b82 */ /* 0x015e220000000a00 */
[----:B------:R-:W-:-:S04]  /*10630*/  IMAD.IADD R19, R6, 0x1, R19 ;  /* 0x0000000106137824 */ /* 0x000fc800078e0213 */
[----:B0-----:R-:W-:-:S05]  /*10640*/  IMAD.WIDE R2, R19, 0x4, R2 ;  /* 0x0000000413027825 */ /* 0x001fca00078e0202 */
[----:B---3--:R-:W2:Y:S01]  /*10650*/  LDG.E R7, desc[UR40][R2.64] ;  /* 0x0000002802077981 */ /* 0x008ea2000c1e1900 */
[----:B------:R-:W-:-:S04]  /*10660*/  IMAD R16, R5, R4, R16 ;  /* 0x0000000405107224 */ /* 0x000fc800078e0210 */
[----:B------:R-:W-:Y:S02]  /*10670*/  IMAD.IADD R0, R0, 0x1, -R16 ;  /* 0x0000000100007824 */ /* 0x000fe400078e0a10 */
[----:B--2---:R-:W-:-:S05]  /*10680*/  IMAD R6, R17, R7, RZ ;  /* 0x0000000711067224 */ /* 0x004fca00078e02ff */
[----:B-----5:R-:W-:-:S04]  /*10690*/  IABS R8, R6 ;  /* 0x0000000600087213 */ /* 0x020fc80000000000 */
        /* <DEDUP_REMOVED lines=58> */
.L_x_2612:
[----:B------:R-:W-:Y:S01]  /*10a40*/  UMOV UR4, URZ ;  /* 0x0000003f00047c82 */ /* 0x000fe20008000000 */
[----:B------:R-:W-:Y:S01]  /*10a50*/  UMOV UR5, URZ ;  /* 0x0000003f00057c82 */ /* 0x000fe20008000000 */
[----:B------:R-:W-:Y:S01]  /*10a60*/  ULDC UR6, c[0x0][0xc3c] ;  /* 0x00030f0000067ab9 */ /* 0x000fe20000000800 */
[----:B------:R-:W-:Y:S02]  /*10a70*/  IMAD.MOV.U32 R16, RZ, RZ, R0 ;  /* 0x000000ffff107224 */ /* 0x000fe400078e0000 */
[----:B------:R-:W-:Y:S02]  /*10a80*/  IMAD.U32 R17, RZ, RZ, UR4 ;  /* 0x00000004ff117e24 */ /* 0x000fe4000f8e00ff */
[----:B------:R-:W-:Y:S02]  /*10a90*/  IMAD.U32 R18, RZ, RZ, UR5 ;  /* 0x00000005ff127e24 */ /* 0x000fe4000f8e00ff */
[----:B------:R-:W-:-:S07]  /*10aa0*/  IMAD.U32 R19, RZ, RZ, UR6 ;  /* 0x00000006ff137e24 */ /* 0x000fce000f8e00ff */
.L_x_2620:
[----:B------:R4:W3:Y:S01]  /*10ab0*/  LDL R2, [R1+0x4] ;  /* 0x0000040001027983 */ /* 0x0008e20000100800 */
[----:B------:R-:W0:Y:S01]  /*10ac0*/  S2R R0, SR_TID.X ;  /* 0x0000000000007919 */ /* 0x000e220000002100 */
[----:B------:R-:W-:Y:S05]  /*10ad0*/  WARPSYNC.ALL ;  /* 0x0000000000007948 */ /* 0x000fea0003800000 */
[----:B0-----:R-:W-:Y:S01]  /*10ae0*/  LOP3.LUT R0, R0, 0x1f, RZ, 0xc0, !PT ;  /* 0x0000001f00007812 */ /* 0x001fe200078ec0ff */
[----:B------:R-:W-:Y:S03]  /*10af0*/  BAR.SYNC.DEFER_BLOCKING 0x4, 0x180 ;  /* 0x0106000000007b1d */ /* 0x000fe60000010000 */
[----:B------:R-:W-:-:S13]  /*10b00*/  ISETP.NE.AND P0, PT, R0, RZ, PT ;  /* 0x000000ff0000720c */ /* 0x000fda0003f05270 */
[----:B--2---:R-:W3:Y:S01]  /*10b10*/  @!P0 S2R R3, SR_CgaCtaId ;  /* 0x0000000000038919 */ /* 0x004ee20000008800 */
[----:B------:R-:W-:-:S04]  /*10b20*/  @!P0 MOV R0, 0x400 ;  /* 0x0000040000008802 */ /* 0x000fc80000000f00 */
[----:B---3--:R-:W-:-:S05]  /*10b30*/  @!P0 LEA R2, R3, R0, 0x18 ;  /* 0x0000000003028211 */ /* 0x008fca00078ec0ff */
[----:B------:R4:W-:Y:S04]  /*10b40*/  @!P0 STS.128 [R2+0x288d0], R16 ;  /* 0x0288d01002008388 */ /* 0x0009e80000000c00 */
[----:B------:R4:W-:Y:S01]  /*10b50*/  @!P0 STL [R1+0x4], R2 ;  /* 0x0000040201008387 */ /* 0x0009e20000100800 */
[----:B------:R-:W-:Y:S06]  /*10b60*/  BAR.ARV 0x5, 0x180 ;  /* 0x0146000000007b1d */ /* 0x000fec0000002000 */
.L_x_2609:
[----:B------:R-:W-:Y:S02]  /*10b70*/  ULDC UR4, c[0x0][0xc3c] ;  /* 0x00030f0000047ab9 */ /* 0x000fe40000000800 */
[----:B0-----:R-:W-:-:S13]  /*10b80*/  ISETP.GE.AND P0, PT, R19, UR4, PT ;  /* 0x0000000413007c0c */ /* 0x001fda000bf06270 */
[----:B------:R-:W-:Y:S05]  /*10b90*/  @!P0 BRA `(.L_x_2621) ;  /* 0xffffffac00c88947 */ /* 0x000fea000383ffff */
[----:B------:R-:W-:Y:S05]  /*10ba0*/  BSYNC B8 ;  /* 0x0000000000087941 */ /* 0x000fea0003800000 */
.L_x_2522:
[----:B----4-:R-:W4:Y:S01]  /*10bb0*/  LDL.LU R0, [R1+0x48] ;  /* 0x0000480001007983 */ /* 0x010f220000300800 */
[----:B------:R-:W-:Y:S01]  /*10bc0*/  BSSY B0, `(.L_x_2622) ;  /* 0x000000b000007945 */ /* 0x000fe20003800000 */
[----:B------:R-:W0:Y:S01]  /*10bd0*/  S2R R5, SR_CgaCtaId ;  /* 0x0000000000057919 */ /* 0x000e220000008800 */
[----:B----4-:R-:W-:-:S05]  /*10be0*/  VIADD R0, R0, 0x1 ;  /* 0x0000000100007836 */ /* 0x010fca0000000000 */
[----:B------:R-:W-:-:S04]  /*10bf0*/  LEA.HI R2, R0, R0, RZ, 0x1 ;  /* 0x0000000000027211 */ /* 0x000fc800078f08ff */
[----:B------:R-:W-:-:S05]  /*10c00*/  LOP3.LUT R3, R2, 0xfffffffe, RZ, 0xc0, !PT ;  /* 0xfffffffe02037812 */ /* 0x000fca00078ec0ff */
[----:B------:R-:W-:Y:S01]  /*10c10*/  IMAD.IADD R3, R0, 0x1, -R3 ;  /* 0x0000000100037824 */ /* 0x000fe200078e0a03 */
[----:B------:R-:W-:-:S04]  /*10c20*/  MOV R0, 0x400 ;  /* 0x0000040000007802 */ /* 0x000fc80000000f00 */
[----:B0-----:R-:W-:Y:S02]  /*10c30*/  LEA R0, R5, R0, 0x18 ;  /* 0x0000000005007211 */ /* 0x001fe400078ec0ff */
[----:B------:R-:W-:-:S04]  /*10c40*/  SHF.L.U32 R3, R3, 0x1f, RZ ;  /* 0x0000001f03037819 */ /* 0x000fc800000006ff */
[----:B------:R-:W0:Y:S02]  /*10c50*/  SYNCS.PHASECHK.TRANS64.TRYWAIT P0, [R0+URZ+0x28820], R3 ;  /* 0x02882003000075a7 */ /* 0x000e24000800017f */
[----:B0-----:R-:W-:Y:S05]  /*10c60*/  @!P0 BRA `(.L_x_2623) ;  /* 0x0000001c00948947 */ /* 0x001fea0003800000 */
.L_x_2691:
[----:B------:R-:W-:Y:S05]  /*10c70*/  BSYNC B0 ;  /* 0x0000000000007941 */ /* 0x000fea0003800000 */
.L_x_2622:
[----:B------:R-:W-:-:S03]  /*10c80*/  UMOV UR4, 0xffffffff ;  /* 0xffffffff00047882 */ /* 0x000fc60000000000 */
[----:B------:R-:W-:Y:S05]  /*10c90*/  BRA.DIV UR4, `(.L_x_2624) ;  /* 0x0000001e049c7947 */ /* 0x000fea000b800000 */
[----:B------:R-:W4:Y:S02]  /*10ca0*/  S2R R2, SR_TID.X ;  /* 0x0000000000027919 */ /* 0x000f240000002100 */
[----:B----4-:R-:W-:-:S04]  /*10cb0*/  SHF.R.U32.HI R2, RZ, 0x5, R2 ;  /* 0x00000005ff027819 */ /* 0x010fc80000011602 */
[----:B------:R-:W-:-:S05]  /*10cc0*/  LOP3.LUT R2, R2, 0x3, RZ, 0xc0, !PT ;  /* 0x0000000302027812 */ /* 0x000fca00078ec0ff */
[----:B------:R4:W0:Y:S02]  /*10cd0*/  SHFL.IDX PT, R14, R2, RZ, 0x1f ;  /* 0x00001fff020e7589 */ /* 0x00082400000e0000 */
.L_x_2694:
[----:B0-----:R-:W-:Y:S01]  /*10ce0*/  ISETP.NE.AND P0, PT, R14, RZ, PT ;  /* 0x000000ff0e00720c */ /* 0x001fe20003f05270 */
[----:B------:R-:W-:-:S12]  /*10cf0*/  BSSY B0, `(.L_x_2625) ;  /* 0x0000027000007945 */ /* 0x000fd80003800000 */
[----:B------:R-:W-:Y:S05]  /*10d00*/  @P0 BRA `(.L_x_2626) ;  /* 0x0000000000940947 */ /* 0x000fea0003800000 */
[----:B------:R-:W-:-:S03]  /*10d10*/  UMOV UR4, 0xffffffff ;  /* 0xffffffff00047882 */ /* 0x000fc60000000000 */
[----:B------:R-:W-:Y:S05]  /*10d20*/  BRA.DIV UR4, `(.L_x_2627) ;  /* 0x0000001e04ac7947 */ /* 0x000fea000b800000 */
[----:B------:R-:W-:-:S13]  /*10d30*/  ELECT P6, URZ, PT ;  /* 0x00000000003f782f */ /* 0x000fda00038c0000 */
.L_x_2697:
[----:B------:R-:W-:Y:S05]  /*10d40*/  @!P6 BRA `(.L_x_2626) ;  /* 0x000000000084e947 */ /* 0x000fea0003800000 */
[----:B----4-:R-:W4:Y:S02]  /*10d50*/  LDL.LU R2, [R1+0x54] ;  /* 0x0000540001027983 */ /* 0x010f240000300800 */
[----:B----4-:R-:W-:-:S04]  /*10d60*/  LOP3.LUT R2, R2, 0x2, RZ, 0xfc, !PT ;  /* 0x0000000202027812 */ /* 0x010fc800078efcff */
[----:B------:R-:W-:-:S13]  /*10d70*/  ISETP.NE.AND P2, PT, R2, 0x3, PT ;  /* 0x000000030200780c */ /* 0x000fda0003f45270 */
[----:B------:R-:W-:Y:S05]  /*10d80*/  @!P2 BRA `(.L_x_2628) ;  /* 0x000000000004a947 */ /* 0x000fea0003800000 */
[----:B------:R-:W-:Y:S01]  /*10d90*/  BPT.TRAP 0x1 ;  /* 0x000000040000795c */ /* 0x000fe20000300000 */
.L_x_2628:
[----:B------:R-:W4:Y:S04]  /*10da0*/  LDL R3, [R1+0x8] ;  /* 0x0000080001037983 */ /* 0x000f280000100800 */
[----:B--23--:R-:W2:Y:S01]  /*10db0*/  LDL.LU R7, [R1+0x14] ;  /* 0x0000140001077983 */ /* 0x00cea20000300800 */
[----:B------:R-:W-:-:S04]  /*10dc0*/  VIADD R2, R0, 0x28840 ;  /* 0x0002884000027836 */ /* 0x000fc80000000000 */
[C---:B----4-:R-:W-:Y:S02]  /*10dd0*/  IMAD R6, R3.reuse, 0x8, R2 ;  /* 0x0000000803067824 */ /* 0x050fe400078e0202 */
        /* <DEDUP_REMOVED lines=10> */
.L_x_2698:
[----:B------:R-:W2:Y:S02]  /*10e80*/  SYNCS.PHASECHK.TRANS64.TRYWAIT P0, [R7+URZ], R2 ;  /* 0x00000002070075a7 */ /* 0x000ea4000800017f */
[----:B--2---:R-:W-:Y:S05]  /*10e90*/  @!P0 BRA `(.L_x_2630) ;  /* 0x0000001c00848947 */ /* 0x004fea0003800000 */
.L_x_2699:
[----:B------:R-:W-:Y:S05]  /*10ea0*/  @!P2 BRA `(.L_x_2631) ;  /* 0x000000000004a947 */ /* 0x000fea0003800000 */
[----:B------:R-:W-:Y:S01]  /*10eb0*/  BPT.TRAP 0x1 ;  /* 0x000000040000795c */ /* 0x000fe20000300000 */
.L_x_2631:
[----:B------:R-:W3:Y:S01]  /*10ec0*/  LDL.LU R4, [R1+0x8] ;  /* 0x0000080001047983 */ /* 0x000ee20000300800 */
[----:B------:R-:W-:-:S04]  /*10ed0*/  VIADD R0, R0, 0x28860 ;  /* 0x0002886000007836 */ /* 0x000fc80000000000 */
[----:B---3--:R-:W-:-:S04]  /*10ee0*/  IMAD R4, R4, 0x8, R0 ;  /* 0x0000000804047824 */ /* 0x008fc800078e0200 */
[----:B------:R-:W3:Y:S02]  /*10ef0*/  SYNCS.PHASECHK.TRANS64.TRYWAIT P0, [R4+URZ], R5 ;  /* 0x00000005040075a7 */ /* 0x000ee4000800017f */
[----:B---3--:R-:W-:Y:S05]  /*10f00*/  @!P0 BRA `(.L_x_2632) ;  /* 0x0000001c007c8947 */ /* 0x008fea0003800000 */
.L_x_2700:
[----:B------:R-:W-:-:S07]  /*10f10*/  IMAD R3, R3, 0x8, R0 ;  /* 0x0000000803037824 */ /* 0x000fce00078e0200 */
.L_x_2633:
[----:B----4-:R4:W0:Y:S02]  /*10f20*/  SYNCS.PHASECHK.TRANS64.TRYWAIT P0, [R3+URZ], R2 ;  /* 0x00000002030075a7 */ /* 0x010824000800017f */
[----:B0-----:R-:W-:Y:S05]  /*10f30*/  @!P0 NANOSLEEP.SYNCS 0x989680 ;  /* 0x009896800000895d */ /* 0x001fea0003900000 */
[----:B------:R-:W0:Y:S02]  /*10f40*/  @!P0 SYNCS.PHASECHK.TRANS64 P0, [R3+URZ], R2 ;  /* 0x00000002030085a7 */ /* 0x000e24000800007f */
[----:B0-----:R-:W-:Y:S05]  /*10f50*/  @!P0 BRA `(.L_x_2633) ;  /* 0xfffffffc00f08947 */ /* 0x001fea000383ffff */
.L_x_2626:
[----:B------:R-:W-:Y:S05]  /*10f60*/  BSYNC B0 ;  /* 0x0000000000007941 */ /* 0x000fea0003800000 */
.L_x_2625:
[----:B------:R-:W-:Y:S05]  /*10f70*/  EXIT ;  /* 0x000000000000794d */ /* 0x000fea0003800000 */
.L_x_2464:
[----:B0-----:R-:W-:-:S04]  /*10f80*/  IMAD.U32 R3, RZ, RZ, UR38 ;  /* 0x00000026ff037e24 */ /* 0x001fc8000f8e00ff */
[----:B------:R0:W1:Y:S03]  /*10f90*/  SYNCS.PHASECHK.TRANS64.TRYWAIT P1, [R3+URZ+0x28800], R0 ;  /* 0x02880000030075a7 */ /* 0x000066000802017f */
[----:B-1----:R-:W-:Y:S05]  /*10fa0*/  @!P1 NANOSLEEP.SYNCS 0x989680 ;  /* 0x009896800000995d */ /* 0x002fea0003900000 */
[----:B------:R-:W1:Y:S02]  /*10fb0*/  @!P1 SYNCS.PHASECHK.TRANS64 P1, [R3+URZ+0x28800], R0 ;  /* 0x02880000030095a7 */ /* 0x000e64000802007f */
[----:B-1----:R-:W-:Y:S05]  /*10fc0*/  @!P1 BRA `(.L_x_2464) ;  /* 0xfffffffc00ec9947 */ /* 0x002fea000383ffff */
[----:B------:R-:W-:Y:S05]  /*10fd0*/  BRA `(.L_x_2634) ;  /* 0xffffff0400d87947 */ /* 0x000fea000383ffff */
.L_x_2468:
[----:B-1----:R1:W2:Y:S02]  /*10fe0*/  SYNCS.PHASECHK.TRANS64.TRYWAIT P2, [R3+URZ+0x28830], R0 ;  /* 0x02883000030075a7 */ /* 0x0022a4000804017f */
[----:B--2---:R-:W-:Y:S05]  /*10ff0*/  @!P2 NANOSLEEP.SYNCS 0x989680 ;  /* 0x009896800000a95d */ /* 0x004fea0003900000 */
[----:B------:R-:W2:Y:S02]  /*11000*/  @!P2 SYNCS.PHASECHK.TRANS64 P2, [R3+URZ+0x28830], R0 ;  /* 0x028830000300a5a7 */ /* 0x000ea4000804007f */
[----:B--2---:R-:W-:Y:S05]  /*11010*/  @!P2 BRA `(.L_x_2468) ;  /* 0xfffffffc00f0a947 */ /* 0x004fea000383ffff */
[----:B------:R-:W-:Y:S05]  /*11020*/  BRA `(.L_x_2467) ;  /* 0xffffff0400fc7947 */ /* 0x000fea000383ffff */
.L_x_2473:
[----:B-1----:R-:W-:-:S04]  /*11030*/  IMAD.U32 R5, RZ, RZ, UR6 ;  /* 0x00000006ff057e24 */ /* 0x002fc8000f8e00ff */
[----:B------:R1:W2:Y:S03]  /*11040*/  SYNCS.PHASECHK.TRANS64.TRYWAIT P3, [R5+URZ+0x28830], R0 ;  /* 0x02883000050075a7 */ /* 0x0002a6000806017f */
[----:B--2---:R-:W-:Y:S05]  /*11050*/  @!P3 NANOSLEEP.SYNCS 0x989680 ;  /* 0x009896800000b95d */ /* 0x004fea0003900000 */
[----:B------:R-:W2:Y:S02]  /*11060*/  @!P3 SYNCS.PHASECHK.TRANS64 P3, [R5+URZ+0x28830], R0 ;  /* 0x028830000500b5a7 */ /* 0x000ea4000806007f */
[----:B--2---:R-:W-:Y:S05]  /*11070*/  @!P3 BRA `(.L_x_2473) ;  /* 0xfffffffc00ecb947 */ /* 0x004fea000383ffff */
[----:B------:R-:W-:Y:S05]  /*11080*/  BRA `(.L_x_2470) ;  /* 0xffffff2800ec7947 */ /* 0x000fea000383ffff */
.L_x_2477:
[----:B-1----:R-:W-:-:S04]  /*11090*/  IMAD.U32 R5, RZ, RZ, UR6 ;  /* 0x00000006ff057e24 */ /* 0x002fc8000f8e00ff */
[----:B------:R1:W2:Y:S03]  /*110a0*/  SYNCS.PHASECHK.TRANS64.TRYWAIT P3, [R5+URZ+0x28850], R0 ;  /* 0x02885000050075a7 */ /* 0x0002a6000806017f */
[----:B--2---:R-:W-:Y:S05]  /*110b0*/  @!P3 NANOSLEEP.SYNCS 0x989680 ;  /* 0x009896800000b95d */ /* 0x004fea0003900000 */
[----:B------:R-:W2:Y:S02]  /*110c0*/  @!P3 SYNCS.PHASECHK.TRANS64 P3, [R5+URZ+0x28850], R0 ;  /* 0x028850000500b5a7 */ /* 0x000ea4000806007f */
[----:B--2---:R-:W-:Y:S05]  /*110d0*/  @!P3 BRA `(.L_x_2477) ;  /* 0xfffffffc00ecb947 */ /* 0x004fea000383ffff */
[----:B------:R-:W-:Y:S05]  /*110e0*/  BRA `(.L_x_2474) ;  /* 0xffffff2c00b47947 */ /* 0x000fea000383ffff */
.L_x_2483:
[----:B-1----:R-:W-:-:S04]  /*110f0*/  IMAD.U32 R5, RZ, RZ, UR6 ;  /* 0x00000006ff057e24 */ /* 0x002fc8000f8e00ff */
[----:B------:R1:W2:Y:S03]  /*11100*/  SYNCS.PHASECHK.TRANS64.TRYWAIT P2, [R5+URZ+0x28830], R0 ;  /* 0x02883000050075a7 */ /* 0x0002a6000804017f */
[----:B--2---:R-:W-:Y:S05]  /*11110*/  @!P2 NANOSLEEP.SYNCS 0x989680 ;  /* 0x009896800000a95d */ /* 0x004fea0003900000 */
[----:B------:R-:W2:Y:S02]  /*11120*/  @!P2 SYNCS.PHASECHK.TRANS64 P2, [R5+URZ+0x28830], R0 ;  /* 0x028830000500a5a7 */ /* 0x000ea4000804007f */
[----:B--2---:R-:W-:Y:S05]  /*11130*/  @!P2 BRA `(.L_x_2483) ;  /* 0xfffffffc00eca947 */ /* 0x004fea000383ffff */
[----:B------:R-:W-:Y:S05]  /*11140*/  BRA `(.L_x_2480) ;  /* 0xffffff5400107947 */ /* 0x000fea000383ffff */
.L_x_2487:
[----:B-1----:R-:W-:-:S04]  /*11150*/  IMAD.U32 R5, RZ, RZ, UR6 ;  /* 0x00000006ff057e24 */ /* 0x002fc8000f8e00ff */
[----:B------:R1:W2:Y:S03]  /*11160*/  SYNCS.PHASECHK.TRANS64.TRYWAIT P2, [R5+URZ+0x28850], R0 ;  /* 0x02885000050075a7 */ /* 0x0002a6000804017f */
[----:B--2---:R-:W-:Y:S05]  /*11170*/  @!P2 NANOSLEEP.SYNCS 0x989680 ;  /* 0x009896800000a95d */ /* 0x004fea0003900000 */
[----:B------:R-:W2:Y:S02]  /*11180*/  @!P2 SYNCS.PHASECHK.TRANS64 P2, [R5+URZ+0x28850], R0 ;  /* 0x028850000500a5a7 */ /* 0x000ea4000804007f */
[----:B--2---:R-:W-:Y:S05]  /*11190*/  @!P2 BRA `(.L_x_2487) ;  /* 0xfffffffc00eca947 */ /* 0x004fea000383ffff */
[----:B------:R-:W-:Y:S05]  /*111a0*/  BRA `(.L_x_2484) ;  /* 0xffffff5400d87947 */ /* 0x000fea000383ffff */
.L_x_2492:
[----:B-1----:R-:W-:-:S04]  /*111b0*/  IMAD.U32 R9, RZ, RZ, UR5 ;  /* 0x00000005ff097e24 */ /* 0x002fc8000f8e00ff */
[----:B------:R1:W2:Y:S03]  /*111c0*/  SYNCS.PHASECHK.TRANS64.TRYWAIT P0, [R9+URZ+0x28850], R6 ;  /* 0x02885006090075a7 */ /* 0x0002a6000800017f */
[----:B--2---:R-:W-:Y:S05]  /*111d0*/  @!P0 NANOSLEEP.SYNCS 0x989680 ;  /* 0x009896800000895d */ /* 0x004fea0003900000 */
[----:B------:R-:W2:Y:S02]  /*111e0*/  @!P0 SYNCS.PHASECHK.TRANS64 P0, [R9+URZ+0x28850], R6 ;  /* 0x02885006090085a7 */ /* 0x000ea4000800007f */
[----:B--2---:R-:W-:Y:S05]  /*111f0*/  @!P0 BRA `(.L_x_2492) ;  /* 0xfffffffc00ec8947 */ /* 0x004fea000383ffff */
[----:B------:R-:W-:Y:S05]  /*11200*/  BRA `(.L_x_2491) ;  /* 0xffffff7000b87947 */ /* 0x000fea000383ffff */
.L_x_2534:
        /* <DEDUP_REMOVED lines=11> */
.L_x_2636:
[----:B------:R-:W-:Y:S05]  /*112c0*/  BSYNC B0 ;  /* 0x0000000000007941 */ /* 0x000fea0003800000 */
.L_x_2635:
[----:B------:R-:W-:Y:S05]  /*112d0*/  BRA `(.L_x_2637) ;  /* 0xffffffb4000c7947 */ /* 0x000fea000383ffff */
.L_x_2536:
[----:B------:R-:W-:Y:S01]  /*112e0*/  BSSY B0, `(.L_x_2638) ;  /* 0x0000006000007945 */ /* 0x000fe20003800000 */
[----:B------:R-:W-:-:S07]  /*112f0*/  IMAD.MOV.U32 R15, RZ, RZ, -0x1 ;  /* 0xffffffffff0f7424 */ /* 0x000fce00078e00ff */
[----:B0123--:R-:W-:Y:S05]  /*11300*/  WARPSYNC.COLLECTIVE R15, `(.L_x_2639) ;  /* 0x000000000f0c7348 */ /* 0x00ffea0003c00000 */
[----:B------:R-:W-:Y:S02]  /*11310*/  ELECT P6, UR62, PT ;  /* 0x00000000003e782f */ /* 0x000fe400038c0000 */
[----:B------:R-:W-:Y:S01]  /*11320*/  MOV R14, UR62 ;  /* 0x0000003e000e7c02 */ /* 0x000fe20008000f00 */
[----:B0123--:R-:W-:Y:S10]  /*11330*/  ENDCOLLECTIVE ;  /* 0x000000000000791b */ /* 0x00fff40003800000 */
.L_x_2639:
[----:B------:R-:W-:Y:S05]  /*11340*/  BSYNC B0 ;  /* 0x0000000000007941 */ /* 0x000fea0003800000 */
.L_x_2638:
[----:B------:R-:W-:Y:S05]  /*11350*/  BRA `(.L_x_2640) ;  /* 0xffffffb400147947 */ /* 0x000fea000383ffff */
.L_x_2538:
[----:B---3--:R3:W4:Y:S02]  /*11360*/  SYNCS.PHASECHK.TRANS64.TRYWAIT P0, [R0+URZ+0x28840], R2 ;  /* 0x02884002000075a7 */ /* 0x008724000800017f */
[----:B----4-:R-:W-:Y:S05]  /*11370*/  @!P0 NANOSLEEP.SYNCS 0x989680 ;  /* 0x009896800000895d */ /* 0x010fea0003900000 */
[----:B------:R-:W4:Y:S02]  /*11380*/  @!P0 SYNCS.PHASECHK.TRANS64 P0, [R0+URZ+0x28840], R2 ;  /* 0x02884002000085a7 */ /* 0x000f24000800007f */
[----:B----4-:R-:W-:Y:S05]  /*11390*/  @!P0 BRA `(.L_x_2538) ;  /* 0xfffffffc00f08947 */ /* 0x010fea000383ffff */
[----:B------:R-:W-:Y:S05]  /*113a0*/  BRA `(.L_x_2641) ;  /* 0xffffffb400807947 */ /* 0x000fea000383ffff */
.L_x_2542:
[----:B------:R-:W-:Y:S01]  /*113b0*/  IMAD.MOV.U32 R13, RZ, RZ, R0 ;  /* 0x000000ffff0d7224 */ /* 0x000fe200078e0000 */
[----:B------:R-:W0:Y:S01]  /*113c0*/  S2R R6, SR_TID.X ;  /* 0x0000000000067919 */ /* 0x000e220000002100 */
[----:B------:R-:W-:Y:S02]  /*113d0*/  IMAD.MOV.U32 R12, RZ, RZ, RZ ;  /* 0x000000ffff0c7224 */ /* 0x000fe400078e00ff */
[----:B------:R-:W-:Y:S02]  /*113e0*/  IMAD.MOV.U32 R11, RZ, RZ, 0x181f ;  /* 0x0000181fff0b7424 */ /* 0x000fe400078e00ff */
[----:B------:R-:W-:Y:S02]  /*113f0*/  IMAD.MOV.U32 R15, RZ, RZ, -0x1 ;  /* 0xffffffffff0f7424 */ /* 0x000fe400078e00ff */
[----:B-----5:R-:W-:-:S07]  /*11400*/  IMAD R2, R10, R7, RZ ;  /* 0x000000070a027224 */ /* 0x020fce00078e02ff */
[----:B0-----:R-:W-:Y:S05]  /*11410*/  WARPSYNC.COLLECTIVE R15, `(.L_x_2642) ;  /* 0x000000000f087348 */ /* 0x001fea0003c00000 */
[----:B------:R1:W2:Y:S02]  /*11420*/  SHFL.IDX P6, R14, R13, R12, R11 ;  /* 0x0000000c0d0e7389 */ /* 0x0002a400000c000b */
[----:B012---:R-:W-:Y:S01]  /*11430*/  ENDCOLLECTIVE ;  /* 0x000000000000791b */ /* 0x007fe20003800000 */
.L_x_2642:
[----:B------:R-:W-:Y:S01]  /*11440*/  IMAD.MOV.U32 R13, RZ, RZ, R3 ;  /* 0x000000ffff0d7224 */ /* 0x000fe200078e0003 */
[----:B------:R-:W-:Y:S01]  /*11450*/  LOP3.LUT R6, R6, 0x7f, RZ, 0xc0, !PT ;  /* 0x0000007f06067812 */ /* 0x000fe200078ec0ff */
[----:B------:R-:W-:-:S07]  /*11460*/  IMAD.MOV.U32 R4, RZ, RZ, R14 ;  /* 0x000000ffff047224 */ /* 0x000fce00078e000e */
[----:B------:R-:W-:Y:S05]  /*11470*/  WARPSYNC.COLLECTIVE R15, `(.L_x_2643) ;  /* 0x000000000f087348 */ /* 0x000fea0003c00000 */
[----:B------:R0:W1:Y:S02]  /*11480*/  SHFL.IDX P6, R14, R13, R12, R11 ;  /* 0x0000000c0d0e7389 */ /* 0x00006400000c000b */
[----:B01----:R-:W-:Y:S01]  /*11490*/  ENDCOLLECTIVE ;  /* 0x000000000000791b */ /* 0x003fe20003800000 */
.L_x_2643:
[----:B------:R-:W-:-:S05]  /*114a0*/  SHF.R.U32.HI R6, RZ, 0x3, R6 ;  /* 0x00000003ff067819 */ /* 0x000fca0000011606 */
[----:B------:R-:W-:-:S05]  /*114b0*/  IMAD R17, R17, 0x80, R6 ;  /* 0x0000008011117824 */ /* 0x000fca00078e0206 */
[----:B------:R-:W-:Y:S01]  /*114c0*/  ISETP.GE.AND P2, PT, R17, R2, PT ;  /* 0x000000021100720c */ /* 0x000fe20003f46270 */
[----:B------:R-:W-:Y:S02]  /*114d0*/  IMAD.MOV.U32 R13, RZ, RZ, R0 ;  /* 0x000000ffff0d7224 */ /* 0x000fe400078e0000 */
[----:B------:R-:W-:Y:S02]  /*114e0*/  IMAD.MOV.U32 R12, RZ, RZ, 0x1 ;  /* 0x00000001ff0c7424 */ /* 0x000fe400078e00ff */
[----:B------:R-:W-:-:S08]  /*114f0*/  IMAD.MOV.U32 R5, RZ, RZ, R14 ;  /* 0x000000ffff057224 */ /* 0x000fd000078e000e */
[----:B------:R-:W-:Y:S05]  /*11500*/  WARPSYNC.COLLECTIVE R15, `(.L_x_2644) ;  /* 0x000000000f087348 */ /* 0x000fea0003c00000 */
[----:B------:R0:W1:Y:S02]  /*11510*/  SHFL.IDX P6, R14, R13, R12, R11 ;  /* 0x0000000c0d0e7389 */ /* 0x00006400000c000b */
[----:B01----:R-:W-:Y:S01]  /*11520*/  ENDCOLLECTIVE ;  /* 0x000000000000791b */ /* 0x003fe20003800000 */
.L_x_2644:
        /* <DEDUP_REMOVED lines=10> */
.L_x_2645:
[----:B------:R-:W-:Y:S01]  /*115d0*/  @!PT LDS RZ, [RZ] ;  /* 0x00000000fffff984 */ /* 0x000fe20000000800 */
[----:B------:R-:W-:Y:S01]  /*115e0*/  @!PT LDS RZ, [RZ] ;  /* 0x00000000fffff984 */ /* 0x000fe20000000800 */
[----:B------:R-:W-:Y:S01]  /*115f0*/  @!PT LDS RZ, [RZ] ;  /* 0x00000000fffff984 */ /* 0x000fe20000000800 */
[----:B------:R-:W-:Y:S04]  /*11600*/  @!P2 LDGSTS.E.BYPASS.LTC128B.128 [R8+0x10400], desc[UR40][R4.64], !P0 ;  /* 0x104000000408afae */ /* 0x000fe8000c101d68 */
[----:B------:R0:W-:Y:S01]  /*11610*/  @!P2 LDGSTS.E.BYPASS.LTC128B.128 [R8+0x14400], desc[UR40][R4.64+0x80], !P1 ;  /* 0x144000800408afae */ /* 0x0001e2000c901d68 */
[----:B------:R-:W-:Y:S02]  /*11620*/  IMAD.MOV.U32 R13, RZ, RZ, R0 ;  /* 0x000000ffff0d7224 */ /* 0x000fe400078e0000 */
[----:B------:R-:W-:Y:S02]  /*11630*/  IMAD.MOV.U32 R12, RZ, RZ, 0x2 ;  /* 0x00000002ff0c7424 */ /* 0x000fe400078e00ff */
[----:B0-----:R-:W-:Y:S02]  /*11640*/  VIADD R4, R17, 0x10 ;  /* 0x0000001011047836 */ /* 0x001fe40000000000 */
[----:B------:R-:W-:-:S03]  /*11650*/  IMAD.MOV.U32 R6, RZ, RZ, R14 ;  /* 0x000000ffff067224 */ /* 0x000fc600078e000e */
[----:B------:R-:W-:-:S13]  /*11660*/  ISETP.GE.AND P2, PT, R4, R2, PT ;  /* 0x000000020400720c */ /* 0x000fda0003f46270 */
[----:B------:R-:W-:Y:S05]  /*11670*/  WARPSYNC.COLLECTIVE R15, `(.L_x_2646) ;  /* 0x000000000f087348 */ /* 0x000fea0003c00000 */
[----:B------:R0:W1:Y:S02]  /*11680*/  SHFL.IDX P6, R14, R13, R12, R11 ;  /* 0x0000000c0d0e7389 */ /* 0x00006400000c000b */
[----:B01----:R-:W-:Y:S01]  /*11690*/  ENDCOLLECTIVE ;  /* 0x000000000000791b */ /* 0x003fe20003800000 */
.L_x_2646:
[----:B------:R-:W-:Y:S01]  /*116a0*/  @!P2 LEA R5, P3, R9, R6, 0x1 ;  /* 0x000000060905a211 */ /* 0x000fe200078608ff */
[----:B------:R-:W-:-:S04]  /*116b0*/  IMAD.MOV.U32 R13, RZ, RZ, R3 ;  /* 0x000000ffff0d7224 */ /* 0x000fc800078e0003 */
[----:B------:R-:W-:Y:S02]  /*116c0*/  @!P2 IMAD.X R4, RZ, RZ, R7, P3 ;  /* 0x000000ffff04a224 */ /* 0x000fe400018e0607 */
[----:B------:R-:W-:-:S03]  /*116d0*/  VIADD R7, R17, 0x60 ;  /* 0x0000006011077836 */ /* 0x000fc60000000000 */
[----:B------:R-:W-:-:S04]  /*116e0*/  @!P2 LOP3.LUT R5, R5, R4, RZ, 0x3c, !PT ;  /* 0x000000040505a212 */ /* 0x000fc800078e3cff */
[----:B------:R-:W-:-:S04]  /*116f0*/  @!P2 LOP3.LUT R4, R5, R4, RZ, 0x3c, !PT ;  /* 0x000000040504a212 */ /* 0x000fc800078e3cff */
[----:B------:R-:W-:-:S05]  /*11700*/  @!P2 LOP3.LUT R5, R5, R4, RZ, 0x3c, !PT ;  /* 0x000000040505a212 */ /* 0x000fca00078e3cff */
[----:B------:R-:W-:Y:S01]  /*11710*/  @!PT LDS RZ, [RZ] ;  /* 0x00000000fffff984 */ /* 0x000fe20000000800 */
[----:B------:R-:W-:Y:S01]  /*11720*/  @!PT LDS RZ, [RZ] ;  /* 0x00000000fffff984 */ /* 0x000fe20000000800 */
[----:B------:R-:W-:Y:S01]  /*11730*/  @!PT LDS RZ, [RZ] ;  /* 0x00000000fffff984 */ /* 0x000fe20000000800 */
[----:B------:R-:W-:Y:S04]  /*11740*/  @!P2 LDGSTS.E.BYPASS.LTC128B.128 [R8+0x10c00], desc[UR40][R4.64], !P0 ;  /* 0x10c000000408afae */ /* 0x000fe8000c101d68 */
[----:B------:R0:W-:Y:S02]  /*11750*/  @!P2 LDGSTS.E.BYPASS.LTC128B.128 [R8+0x14c00], desc[UR40][R4.64+0x80], !P1 ;  /* 0x14c000800408afae */ /* 0x0001e4000c901d68 */
[----:B0-----:R-:W-:-:S05]  /*11760*/  VIADD R4, R17, 0x20 ;  /* 0x0000002011047836 */ /* 0x001fca0000000000 */
[----:B------:R-:W-:Y:S01]  /*11770*/  ISETP.GE.AND P2, PT, R4, R2, PT ;  /* 0x000000020400720c */ /* 0x000fe20003f46270 */
[----:B------:R-:W-:-:S12]  /*11780*/  IMAD.MOV.U32 R4, RZ, RZ, R14 ;  /* 0x000000ffff047224 */ /* 0x000fd800078e000e */
[----:B------:R-:W-:Y:S05]  /*11790*/  WARPSYNC.COLLECTIVE R15, `(.L_x_2647) ;  /* 0x000000000f087348 */ /* 0x000fea0003c00000 */
[----:B------:R0:W1:Y:S02]  /*117a0*/  SHFL.IDX P6, R14, R13, R12, R11 ;  /* 0x0000000c0d0e7389 */ /* 0x00006400000c000b */
[----:B01----:R-:W-:Y:S01]  /*117b0*/  ENDCOLLECTIVE ;  /* 0x000000000000791b */ /* 0x003fe20003800000 */
.L_x_2647:
[----:B------:R-:W-:Y:S02]  /*117c0*/  IMAD.MOV.U32 R13, RZ, RZ, R0 ;  /* 0x000000ffff0d7224 */ /* 0x000fe400078e0000 */
[----:B------:R-:W-:Y:S02]  /*117d0*/  IMAD.MOV.U32 R12, RZ, RZ, 0x3 ;  /* 0x00000003ff0c7424 */ /* 0x000fe400078e00ff */
[----:B------:R-:W-:-:S07]  /*117e0*/  IMAD.MOV.U32 R5, RZ, RZ, R14 ;  /* 0x000000ffff057224 */ /* 0x000fce00078e000e */
[----:B------:R-:W-:Y:S05]  /*117f0*/  WARPSYNC.COLLECTIVE R15, `(.L_x_2648) ;  /* 0x000000000f087348 */ /* 0x000fea0003c00000 */
[----:B------:R0:W1:Y:S02]  /*11800*/  SHFL.IDX P6, R14, R13, R12, R11 ;  /* 0x0000000c0d0e7389 */ /* 0x00006400000c000b */
[----:B01----:R-:W-:Y:S01]  /*11810*/  ENDCOLLECTIVE ;  /* 0x000000000000791b */ /* 0x003fe20003800000 */
.L_x_2648:
[----:B------:R-:W-:-:S05]  /*11820*/  @!P2 LEA R5, P3, R9, R5, 0x1 ;  /* 0x000000050905a211 */ /* 0x000fca00078608ff */
        /* <DEDUP_REMOVED lines=16> */
.L_x_2649:
[----:B------:R-:W-:Y:S02]  /*11930*/  IMAD.MOV.U32 R13, RZ, RZ, R0 ;  /* 0x000000ffff0d7224 */ /* 0x000fe400078e0000 */
[----:B------:R-:W-:Y:S02]  /*11940*/  IMAD.MOV.U32 R12, RZ, RZ, 0x4 ;  /* 0x00000004ff0c7424 */ /* 0x000fe400078e00ff */
[----:B------:R-:W-:-:S07]  /*11950*/  IMAD.MOV.U32 R5, RZ, RZ, R14 ;  /* 0x000000ffff057224 */ /* 0x000fce00078e000e */
[----:B------:R-:W-:Y:S05]  /*11960*/  WARPSYNC.COLLECTIVE R15, `(.L_x_2650) ;  /* 0x000000000f087348 */ /* 0x000fea0003c00000 */
[----:B------:R0:W1:Y:S02]  /*11970*/  SHFL.IDX P6, R14, R13, R12, R11 ;  /* 0x0000000c0d0e7389 */ /* 0x00006400000c000b */
[----:B01----:R-:W-:Y:S01]  /*11980*/  ENDCOLLECTIVE ;  /* 0x000000000000791b */ /* 0x003fe20003800000 */
.L_x_2650:
        /* <DEDUP_REMOVED lines=17> */
.L_x_2651:
[----:B------:R-:W-:Y:S02]  /*11aa0*/  IMAD.MOV.U32 R13, RZ, RZ, R0 ;  /* 0x000000ffff0d7224 */ /* 0x000fe400078e0000 */
[----:B------:R-:W-:Y:S02]  /*11ab0*/  IMAD.MOV.U32 R12, RZ, RZ, 0x5 ;  /* 0x00000005ff0c7424 */ /* 0x000fe400078e00ff */
[----:B------:R-:W-:-:S07]  /*11ac0*/  IMAD.MOV.U32 R5, RZ, RZ, R14 ;  /* 0x000000ffff057224 */ /* 0x000fce00078e000e */
[----:B------:R-:W-:Y:S05]  /*11ad0*/  WARPSYNC.COLLECTIVE R15, `(.L_x_2652) ;  /* 0x000000000f087348 */ /* 0x000fea0003c00000 */
[----:B------:R0:W1:Y:S02]  /*11ae0*/  SHFL.IDX P6, R14, R13, R12, R11 ;  /* 0x0000000c0d0e7389 */ /* 0x00006400000c000b */
[----:B01----:R-:W-:Y:S01]  /*11af0*/  ENDCOLLECTIVE ;  /* 0x000000000000791b */ /* 0x003fe20003800000 */
.L_x_2652:
        /* <DEDUP_REMOVED lines=17> */
.L_x_2653:
[----:B------:R-:W-:Y:S02]  /*11c10*/  IMAD.MOV.U32 R13, RZ, RZ, R0 ;  /* 0x000000ffff0d7224 */ /* 0x000fe400078e0000 */
[----:B------:R-:W-:Y:S02]  /*11c20*/  IMAD.MOV.U32 R12, RZ, RZ, 0x6 ;  /* 0x00000006ff0c7424 */ /* 0x000fe400078e00ff */
[----:B------:R-:W-:-:S07]  /*11c30*/  IMAD.MOV.U32 R5, RZ, RZ, R14 ;  /* 0x000000ffff057224 */ /* 0x000fce00078e000e */
[----:B------:R-:W-:Y:S05]  /*11c40*/  WARPSYNC.COLLECTIVE R15, `(.L_x_2654) ;  /* 0x000000000f087348 */ /* 0x000fea0003c00000 */
[----:B------:R0:W1:Y:S02]  /*11c50*/  SHFL.IDX P6, R14, R13, R12, R11 ;  /* 0x0000000c0d0e7389 */ /* 0x00006400000c000b */
[----:B01----:R-:W-:Y:S01]  /*11c60*/  ENDCOLLECTIVE ;  /* 0x000000000000791b */ /* 0x003fe20003800000 */
.L_x_2654:
        /* <DEDUP_REMOVED lines=16> */
.L_x_2655:
[----:B------:R-:W-:Y:S02]  /*11d70*/  IMAD.MOV.U32 R13, RZ, RZ, R0 ;  /* 0x000000ffff0d7224 */ /* 0x000fe400078e0000 */
[----:B------:R-:W-:Y:S02]  /*11d80*/  IMAD.MOV.U32 R12, RZ, RZ, 0x7 ;  /* 0x00000007ff0c7424 */ /* 0x000fe400078e00ff */
[----:B------:R-:W-:-:S07]  /*11d90*/  IMAD.MOV.U32 R5, RZ, RZ, R14 ;  /* 0x000000ffff057224 */ /* 0x000fce00078e000e */
[----:B------:R-:W-:Y:S05]  /*11da0*/  WARPSYNC.COLLECTIVE R15, `(.L_x_2656) ;  /* 0x000000000f087348 */ /* 0x000fea0003c00000 */
[----:B------:R0:W1:Y:S02]  /*11db0*/  SHFL.IDX P6, R14, R13, R12, R11 ;  /* 0x0000000c0d0e7389 */ /* 0x00006400000c000b */
[----:B01----:R-:W-:Y:S01]  /*11dc0*/  ENDCOLLECTIVE ;  /* 0x000000000000791b */ /* 0x003fe20003800000 */
.L_x_2656:
        /* <DEDUP_REMOVED lines=10> */
.L_x_2657:
[----:B------:R-:W-:Y:S01]  /*11e70*/  @!PT LDS RZ, [RZ] ;  /* 0x00000000fffff984 */ /* 0x000fe20000000800 */
[----:B------:R-:W-:Y:S01]  /*11e80*/  @!PT LDS RZ, [RZ] ;  /* 0x00000000fffff984 */ /* 0x000fe20000000800 */
[----:B------:R-:W-:Y:S01]  /*11e90*/  @!PT LDS RZ, [RZ] ;  /* 0x00000000fffff984 */ /* 0x000fe20000000800 */
[----:B------:R0:W-:Y:S04]  /*11ea0*/  @!P2 LDGSTS.E.BYPASS.LTC128B.128 [R8+0x13400], desc[UR40][R4.64], !P0 ;  /* 0x134000000408afae */ /* 0x0001e8000c101d68 */
[----:B------:R0:W-:Y:S01]  /*11eb0*/  @!P2 LDGSTS.E.BYPASS.LTC128B.128 [R8+0x17400], desc[UR40][R4.64+0x80], !P1 ;  /* 0x174000800408afae */ /* 0x0001e2000c901d68 */
[----:B------:R-:W-:Y:S01]  /*11ec0*/  IMAD.MOV.U32 R3, RZ, RZ, R14 ;  /* 0x000000ffff037224 */ /* 0x000fe200078e000e */
[----:B------:R-:W-:Y:S06]  /*11ed0*/  BRA `(.L_x_2658) ;  /* 0xffffffb800447947 */ /* 0x000fec000383ffff */
.L_x_2547:
[----:B0-----:R-:W2:Y:S02]  /*11ee0*/  LDL R2, [R1+0x4] ;  /* 0x0000040001027983 */ /* 0x001ea40000100800 */
[----:B--2---:R0:W1:Y:S02]  /*11ef0*/  SYNCS.PHASECHK.TRANS64.TRYWAIT P0, [R2+URZ+0x28820], R0 ;  /* 0x02882000020075a7 */ /* 0x004064000800017f */
[----:B-1----:R-:W-:Y:S05]  /*11f00*/  @!P0 NANOSLEEP.SYNCS 0x989680 ;  /* 0x009896800000895d */ /* 0x002fea0003900000 */
[----:B------:R-:W1:Y:S02]  /*11f10*/  @!P0 SYNCS.PHASECHK.TRANS64 P0, [R2+URZ+0x28820], R0 ;  /* 0x02882000020085a7 */ /* 0x000e64000800007f */
[----:B-1----:R-:W-:Y:S05]  /*11f20*/  @!P0 BRA `(.L_x_2547) ;  /* 0xfffffffc00ec8947 */ /* 0x002fea000383ffff */
[----:B------:R-:W-:Y:S05]  /*11f30*/  BRA `(.L_x_2659) ;  /* 0xffffffb800b87947 */ /* 0x000fea000383ffff */
.L_x_2556:
[----:B-1----:R1:W2:Y:S02]  /*11f40*/  SYNCS.PHASECHK.TRANS64.TRYWAIT P0, [R2+URZ+0x28840], R0 ;  /* 0x02884000020075a7 */ /* 0x0022a4000800017f */
[----:B--2---:R-:W-:Y:S05]  /*11f50*/  @!P0 NANOSLEEP.SYNCS 0x989680 ;  /* 0x009896800000895d */ /* 0x004fea0003900000 */
[----:B------:R-:W2:Y:S02]  /*11f60*/  @!P0 SYNCS.PHASECHK.TRANS64 P0, [R2+URZ+0x28840], R0 ;  /* 0x02884000020085a7 */ /* 0x000ea4000800007f */
[----:B--2---:R-:W-:Y:S05]  /*11f70*/  @!P0 BRA `(.L_x_2556) ;  /* 0xfffffffc00f08947 */ /* 0x004fea000383ffff */
[----:B------:R-:W-:Y:S05]  /*11f80*/  BRA `(.L_x_2660) ;  /* 0xffffffbc007c7947 */ /* 0x000fea000383ffff */
.L_x_2562:
[----:B0-----:R0:W1:Y:S02]  /*11f90*/  SYNCS.PHASECHK.TRANS64.TRYWAIT P0, [R2+URZ+0x60], R0 ;  /* 0x00006000020075a7 */ /* 0x001064000800017f */
[----:B-1----:R-:W-:Y:S05]  /*11fa0*/  @!P0 NANOSLEEP.SYNCS 0x989680 ;  /* 0x009896800000895d */ /* 0x002fea0003900000 */
[----:B------:R-:W1:Y:S02]  /*11fb0*/  @!P0 SYNCS.PHASECHK.TRANS64 P0, [R2+URZ+0x60], R0 ;  /* 0x00006000020085a7 */ /* 0x000e64000800007f */
[----:B-1----:R-:W-:Y:S05]  /*11fc0*/  @!P0 BRA `(.L_x_2562) ;  /* 0xfffffffc00f08947 */ /* 0x002fea000383ffff */
[----:B------:R-:W-:Y:S05]  /*11fd0*/  BRA `(.L_x_2661) ;  /* 0xffffffc000587947 */ /* 0x000fea000383ffff */
.L_x_2571:
[----:B--2---:R2:W3:Y:S02]  /*11fe0*/  SYNCS.PHASECHK.TRANS64.TRYWAIT P0, [R3+URZ+0x28840], R2 ;  /* 0x02884002030075a7 */ /* 0x0044e4000800017f */
[----:B---3--:R-:W-:Y:S05]  /*11ff0*/  @!P0 NANOSLEEP.SYNCS 0x989680 ;  /* 0x009896800000895d */ /* 0x008fea0003900000 */
[----:B------:R-:W3:Y:S02]  /*12000*/  @!P0 SYNCS.PHASECHK.TRANS64 P0, [R3+URZ+0x28840], R2 ;  /* 0x02884002030085a7 */ /* 0x000ee4000800007f */
[----:B---3--:R-:W-:Y:S05]  /*12010*/  @!P0 BRA `(.L_x_2571) ;  /* 0xfffffffc00f08947 */ /* 0x008fea000383ffff */
[----:B------:R-:W-:Y:S05]  /*12020*/  BRA `(.L_x_2662) ;  /* 0xffffffc400f87947 */ /* 0x000fea000383ffff */
.L_x_2577:
[----:B0-----:R0:W2:Y:S02]  /*12030*/  SYNCS.PHASECHK.TRANS64.TRYWAIT P0, [R2+URZ+0x60], R3 ;  /* 0x00006003020075a7 */ /* 0x0010a4000800017f */
[----:B--2---:R-:W-:Y:S05]  /*12040*/  @!P0 NANOSLEEP.SYNCS 0x989680 ;  /* 0x009896800000895d */ /* 0x004fea0003900000 */
[----:B------:R-:W2:Y:S02]  /*12050*/  @!P0 SYNCS.PHASECHK.TRANS64 P0, [R2+URZ+0x60], R3 ;  /* 0x00006003020085a7 */ /* 0x000ea4000800007f */
[----:B--2---:R-:W-:Y:S05]  /*12060*/  @!P0 BRA `(.L_x_2577) ;  /* 0xfffffffc00f08947 */ /* 0x004fea000383ffff */
[----:B------:R-:W-:Y:S05]  /*12070*/  BRA `(.L_x_2663) ;  /* 0xffffffc800d47947 */ /* 0x000fea000383ffff */
.L_x_2586:
[----:B---3--:R3:W4:Y:S02]  /*12080*/  SYNCS.PHASECHK.TRANS64.TRYWAIT P0, [R2+URZ+0x28840], R3 ;  /* 0x02884003020075a7 */ /* 0x008724000800017f */
[----:B----4-:R-:W-:Y:S05]  /*12090*/  @!P0 NANOSLEEP.SYNCS 0x989680 ;  /* 0x009896800000895d */ /* 0x010fea0003900000 */
[----:B------:R-:W4:Y:S02]  /*120a0*/  @!P0 SYNCS.PHASECHK.TRANS64 P0, [R2+URZ+0x28840], R3 ;  /* 0x02884003020085a7 */ /* 0x000f24000800007f */
[----:B----4-:R-:W-:Y:S05]  /*120b0*/  @!P0 BRA `(.L_x_2586) ;  /* 0xfffffffc00f08947 */ /* 0x010fea000383ffff */
[----:B------:R-:W-:Y:S05]  /*120c0*/  BRA `(.L_x_2664) ;  /* 0xffffffd000487947 */ /* 0x000fea000383ffff */
.L_x_2592:
[----:B0-----:R0:W2:Y:S02]  /*120d0*/  SYNCS.PHASECHK.TRANS64.TRYWAIT P0, [R2+URZ+0x60], R5 ;  /* 0x00006005020075a7 */ /* 0x0010a4000800017f */
[----:B--2---:R-:W-:Y:S05]  /*120e0*/  @!P0 NANOSLEEP.SYNCS 0x989680 ;  /* 0x009896800000895d */ /* 0x004fea0003900000 */
[----:B------:R-:W2:Y:S02]  /*120f0*/  @!P0 SYNCS.PHASECHK.TRANS64 P0, [R2+URZ+0x60], R5 ;  /* 0x00006005020085a7 */ /* 0x000ea4000800007f */
[----:B--2---:R-:W-:Y:S05]  /*12100*/  @!P0 BRA `(.L_x_2592) ;  /* 0xfffffffc00f08947 */ /* 0x004fea000383ffff */
[----:B------:R-:W-:Y:S05]  /*12110*/  BRA `(.L_x_2665) ;  /* 0xffffffd400247947 */ /* 0x000fea000383ffff */
.L_x_2603:
[----:B0-----:R0:W2:Y:S02]  /*12120*/  SYNCS.PHASECHK.TRANS64.TRYWAIT P0, [R0+URZ+0x28860], R2 ;  /* 0x02886002000075a7 */ /* 0x0010a4000800017f */
[----:B--2---:R-:W-:Y:S05]  /*12130*/  @!P0 NANOSLEEP.SYNCS 0x989680 ;  /* 0x009896800000895d */ /* 0x004fea0003900000 */
[----:B------:R-:W2:Y:S02]  /*12140*/  @!P0 SYNCS.PHASECHK.TRANS64 P0, [R0+URZ+0x28860], R2 ;  /* 0x02886002000085a7 */ /* 0x000ea4000800007f */
[----:B--2---:R-:W-:Y:S05]  /*12150*/  @!P0 BRA `(.L_x_2603) ;  /* 0xfffffffc00f08947 */ /* 0x004fea000383ffff */
[----:B------:R-:W-:Y:S05]  /*12160*/  BRA `(.L_x_2666) ;  /* 0xffffffd8007c7947 */ /* 0x000fea000383ffff */
.L_x_2610:
[----:B------:R-:W-:Y:S01]  /*12170*/  BSSY B0, `(.L_x_2667) ;  /* 0x0000008000007945 */ /* 0x000fe20003800000 */
[----:B------:R-:W-:Y:S02]  /*12180*/  IMAD.MOV.U32 R13, RZ, RZ, R16 ;  /* 0x000000ffff0d7224 */ /* 0x000fe400078e0010 */
[----:B------:R-:W-:Y:S02]  /*12190*/  IMAD.MOV.U32 R12, RZ, RZ, RZ ;  /* 0x000000ffff0c7224 */ /* 0x000fe400078e00ff */
[----:B------:R-:W-:Y:S02]  /*121a0*/  IMAD.MOV.U32 R11, RZ, RZ, 0x1f ;  /* 0x0000001fff0b7424 */ /* 0x000fe400078e00ff */
[----:B------:R-:W-:-:S07]  /*121b0*/  IMAD.MOV.U32 R15, RZ, RZ, -0x1 ;  /* 0xffffffffff0f7424 */ /* 0x000fce00078e00ff */
[----:B0123-5:R-:W-:Y:S05]  /*121c0*/  WARPSYNC.COLLECTIVE R15, `(.L_x_2668) ;  /* 0x000000000f087348 */ /* 0x02ffea0003c00000 */
[----:B------:R4:W0:Y:S02]  /*121d0*/  SHFL.IDX P6, R14, R13, R12, R11 ;  /* 0x0000000c0d0e7389 */ /* 0x00082400000c000b */
[----:B012345:R-:W-:Y:S01]  /*121e0*/  ENDCOLLECTIVE ;  /* 0x000000000000791b */ /* 0x03ffe20003800000 */
.L_x_2668:
[----:B------:R-:W-:Y:S05]  /*121f0*/  BSYNC B0 ;  /* 0x0000000000007941 */ /* 0x000fea0003800000 */
.L_x_2667:
        /* <DEDUP_REMOVED lines=9> */
.L_x_2669:
        /* <DEDUP_REMOVED lines=18> */
.L_x_2670:
[----:B------:R-:W-:Y:S01]  /*123b0*/  IMAD.MOV.U32 R12, RZ, RZ, 0x2 ;  /* 0x00000002ff0c7424 */ /* 0x000fe200078e00ff */
[----:B------:R-:W-:-:S05]  /*123c0*/  SEL R7, R14, RZ, P1 ;  /* 0x000000ff0e077207 */ /* 0x000fca0000800000 */
[----:B------:R-:W-:-:S04]  /*123d0*/  IMAD.IADD R3, R2, 0x1, R7 ;  /* 0x0000000102037824 */ /* 0x000fc800078e0207 */
[----:B------:R-:W-:-:S07]  /*123e0*/  IMAD.MOV.U32 R13, RZ, RZ, R3 ;  /* 0x000000ffff0d7224 */ /* 0x000fce00078e0003 */
[----:B------:R-:W-:Y:S05]  /*123f0*/  WARPSYNC.COLLECTIVE R15, `(.L_x_2671) ;  /* 0x000000000f087348 */ /* 0x000fea0003c00000 */
[----:B------:R0:W1:Y:S02]  /*12400*/  SHFL.UP P6, R14, R13, R12, R11 ;  /* 0x0400000c0d0e7389 */ /* 0x00006400000c000b */
[----:B01----:R-:W-:Y:S01]  /*12410*/  ENDCOLLECTIVE ;  /* 0x000000000000791b */ /* 0x003fe20003800000 */
.L_x_2671:
[----:B------:R-:W-:Y:S01]  /*12420*/  IMAD.MOV.U32 R12, RZ, RZ, 0x4 ;  /* 0x00000004ff0c7424 */ /* 0x000fe200078e00ff */
[----:B------:R-:W-:-:S05]  /*12430*/  SEL R14, R14, RZ, P2 ;  /* 0x000000ff0e0e7207 */ /* 0x000fca0001000000 */
[----:B------:R-:W-:-:S04]  /*12440*/  IMAD.IADD R3, R3, 0x1, R14 ;  /* 0x0000000103037824 */ /* 0x000fc800078e020e */
[----:B------:R-:W-:-:S07]  /*12450*/  IMAD.MOV.U32 R13, RZ, RZ, R3 ;  /* 0x000000ffff0d7224 */ /* 0x000fce00078e0003 */
[----:B------:R-:W-:Y:S05]  /*12460*/  WARPSYNC.COLLECTIVE R15, `(.L_x_2672) ;  /* 0x000000000f087348 */ /* 0x000fea0003c00000 */
[----:B------:R0:W1:Y:S02]  /*12470*/  SHFL.UP P6, R14, R13, R12, R11 ;  /* 0x0400000c0d0e7389 */ /* 0x00006400000c000b */
[----:B01----:R-:W-:Y:S01]  /*12480*/  ENDCOLLECTIVE ;  /* 0x000000000000791b */ /* 0x003fe20003800000 */
.L_x_2672:
[----:B------:R-:W-:Y:S01]  /*12490*/  IMAD.MOV.U32 R12, RZ, RZ, 0x8 ;  /* 0x00000008ff0c7424 */ /* 0x000fe200078e00ff */
[----:B------:R-:W-:-:S05]  /*124a0*/  SEL R14, R14, RZ, P3 ;  /* 0x000000ff0e0e7207 */ /* 0x000fca0001800000 */
[----:B------:R-:W-:-:S04]  /*124b0*/  IMAD.IADD R3, R3, 0x1, R14 ;  /* 0x0000000103037824 */ /* 0x000fc800078e020e */
[----:B------:R-:W-:-:S07]  /*124c0*/  IMAD.MOV.U32 R13, RZ, RZ, R3 ;  /* 0x000000ffff0d7224 */ /* 0x000fce00078e0003 */
[----:B------:R-:W-:Y:S05]  /*124d0*/  WARPSYNC.COLLECTIVE R15, `(.L_x_2673) ;  /* 0x000000000f087348 */ /* 0x000fea0003c00000 */
[----:B------:R0:W1:Y:S02]  /*124e0*/  SHFL.UP P6, R14, R13, R12, R11 ;  /* 0x0400000c0d0e7389 */ /* 0x00006400000c000b */
[----:B01----:R-:W-:Y:S01]  /*124f0*/  ENDCOLLECTIVE ;  /* 0x000000000000791b */ /* 0x003fe20003800000 */
.L_x_2673:
[----:B------:R-:W-:Y:S01]  /*12500*/  IMAD.MOV.U32 R12, RZ, RZ, 0x10 ;  /* 0x00000010ff0c7424 */ /* 0x000fe200078e00ff */
[----:B------:R-:W-:-:S05]  /*12510*/  SEL R14, R14, RZ, P4 ;  /* 0x000000ff0e0e7207 */ /* 0x000fca0002000000 */
[----:B------:R-:W-:-:S04]  /*12520*/  IMAD.IADD R3, R3, 0x1, R14 ;  /* 0x0000000103037824 */ /* 0x000fc800078e020e */
[----:B------:R-:W-:-:S07]  /*12530*/  IMAD.MOV.U32 R13, RZ, RZ, R3 ;  /* 0x000000ffff0d7224 */ /* 0x000fce00078e0003 */
[----:B------:R-:W-:Y:S05]  /*12540*/  WARPSYNC.COLLECTIVE R15, `(.L_x_2674) ;  /* 0x000000000f087348 */ /* 0x000fea0003c00000 */
[----:B------:R0:W1:Y:S02]  /*12550*/  SHFL.UP P6, R14, R13, R12, R11 ;  /* 0x0400000c0d0e7389 */ /* 0x00006400000c000b */
[----:B01----:R-:W-:Y:S01]  /*12560*/  ENDCOLLECTIVE ;  /* 0x000000000000791b */ /* 0x003fe20003800000 */
.L_x_2674:
        /* <DEDUP_REMOVED lines=8> */
.L_x_2675:
[----:B------:R-:W-:Y:S05]  /*125f0*/  BRA `(.L_x_2676) ;  /* 0xffffffdc00187947 */ /* 0x000fea000383ffff */
.L_x_2615:
[----:B------:R-:W-:Y:S01]  /*12600*/  BSSY B0, `(.L_x_2677) ;  /* 0x0000008000007945 */ /* 0x000fe20003800000 */
[----:B-----5:R-:W-:Y:S02]  /*12610*/  IMAD.MOV.U32 R13, RZ, RZ, R2 ;  /* 0x000000ffff0d7224 */ /* 0x020fe400078e0002 */
[----:B------:R-:W-:Y:S02]  /*12620*/  IMAD.MOV.U32 R12, RZ, RZ, 0x1 ;  /* 0x00000001ff0c7424 */ /* 0x000fe400078e00ff */
[----:B------:R-:W-:Y:S02]  /*12630*/  IMAD.MOV.U32 R11, RZ, RZ, RZ ;  /* 0x000000ffff0b7224 */ /* 0x000fe400078e00ff */
[----:B------:R-:W-:-:S07]  /*12640*/  IMAD.MOV.U32 R15, RZ, RZ, -0x1 ;  /* 0xffffffffff0f7424 */ /* 0x000fce00078e00ff */
[----:B012---:R-:W-:Y:S05]  /*12650*/  WARPSYNC.COLLECTIVE R15, `(.L_x_2678) ;  /* 0x000000000f087348 */ /* 0x007fea0003c00000 */
[----:B------:R3:W4:Y:S02]  /*12660*/  SHFL.UP P6, R14, R13, R12, R11 ;  /* 0x0400000c0d0e7389 */ /* 0x00072400000c000b */
[----:B01234-:R-:W-:Y:S01]  /*12670*/  ENDCOLLECTIVE ;  /* 0x000000000000791b */ /* 0x01ffe20003800000 */
.L_x_2678:
[----:B------:R-:W-:Y:S05]  /*12680*/  BSYNC B0 ;  /* 0x0000000000007941 */ /* 0x000fea0003800000 */
.L_x_2677:
        /* <DEDUP_REMOVED lines=9> */
.L_x_2679:
[----:B------:R-:W-:Y:S01]  /*12720*/  IMAD.MOV.U32 R12, RZ, RZ, 0x4 ;  /* 0x00000004ff0c7424 */ /* 0x000fe200078e00ff */
[----:B------:R-:W-:-:S05]  /*12730*/  SEL R14, R14, RZ, P2 ;  /* 0x000000ff0e0e7207 */ /* 0x000fca0001000000 */
[----:B------:R-:W-:-:S04]  /*12740*/  IMAD.IADD R3, R3, 0x1, R14 ;  /* 0x0000000103037824 */ /* 0x000fc800078e020e */
[----:B------:R-:W-:-:S07]  /*12750*/  IMAD.MOV.U32 R13, RZ, RZ, R3 ;  /* 0x000000ffff0d7224 */ /* 0x000fce00078e0003 */
[----:B------:R-:W-:Y:S05]  /*12760*/  WARPSYNC.COLLECTIVE R15, `(.L_x_2680) ;  /* 0x000000000f087348 */ /* 0x000fea0003c00000 */
[----:B------:R0:W1:Y:S02]  /*12770*/  SHFL.UP P6, R14, R13, R12, R11 ;  /* 0x0400000c0d0e7389 */ /* 0x00006400000c000b */
[----:B01----:R-:W-:Y:S01]  /*12780*/  ENDCOLLECTIVE ;  /* 0x000000000000791b */ /* 0x003fe20003800000 */
.L_x_2680:
[----:B------:R-:W-:Y:S01]  /*12790*/  IMAD.MOV.U32 R12, RZ, RZ, 0x8 ;  /* 0x00000008ff0c7424 */ /* 0x000fe200078e00ff */
[----:B------:R-:W-:-:S05]  /*127a0*/  SEL R14, R14, RZ, P3 ;  /* 0x000000ff0e0e7207 */ /* 0x000fca0001800000 */
[----:B------:R-:W-:-:S04]  /*127b0*/  IMAD.IADD R3, R3, 0x1, R14 ;  /* 0x0000000103037824 */ /* 0x000fc800078e020e */
[----:B------:R-:W-:-:S07]  /*127c0*/  IMAD.MOV.U32 R13, RZ, RZ, R3 ;  /* 0x000000ffff0d7224 */ /* 0x000fce00078e0003 */
[----:B------:R-:W-:Y:S05]  /*127d0*/  WARPSYNC.COLLECTIVE R15, `(.L_x_2681) ;  /* 0x000000000f087348 */ /* 0x000fea0003c00000 */
[----:B------:R0:W1:Y:S02]  /*127e0*/  SHFL.UP P6, R14, R13, R12, R11 ;  /* 0x0400000c0d0e7389 */ /* 0x00006400000c000b */
[----:B01----:R-:W-:Y:S01]  /*127f0*/  ENDCOLLECTIVE ;  /* 0x000000000000791b */ /* 0x003fe20003800000 */
.L_x_2681:
[----:B------:R-:W-:Y:S01]  /*12800*/  IMAD.MOV.U32 R12, RZ, RZ, 0x10 ;  /* 0x00000010ff0c7424 */ /* 0x000fe200078e00ff */
[----:B------:R-:W-:-:S05]  /*12810*/  SEL R14, R14, RZ, P4 ;  /* 0x000000ff0e0e7207 */ /* 0x000fca0002000000 */
[----:B------:R-:W-:-:S04]  /*12820*/  IMAD.IADD R3, R3, 0x1, R14 ;  /* 0x0000000103037824 */ /* 0x000fc800078e020e */
[----:B------:R-:W-:-:S07]  /*12830*/  IMAD.MOV.U32 R13, RZ, RZ, R3 ;  /* 0x000000ffff0d7224 */ /* 0x000fce00078e0003 */
[----:B------:R-:W-:Y:S05]  /*12840*/  WARPSYNC.COLLECTIVE R15, `(.L_x_2682) ;  /* 0x000000000f087348 */ /* 0x000fea0003c00000 */
[----:B------:R0:W1:Y:S02]  /*12850*/  SHFL.UP P6, R14, R13, R12, R11 ;  /* 0x0400000c0d0e7389 */ /* 0x00006400000c000b */
[----:B01----:R-:W-:Y:S01]  /*12860*/  ENDCOLLECTIVE ;  /* 0x000000000000791b */ /* 0x003fe20003800000 */
.L_x_2682:
        /* <DEDUP_REMOVED lines=8> */
.L_x_2683:
[----:B------:R-:W-:Y:S05]  /*128f0*/  BRA `(.L_x_2684) ;  /* 0xffffffd800f47947 */ /* 0x000fea000383ffff */
.L_x_2617:
[----:B------:R-:W-:Y:S01]  /*12900*/  BSSY B0, `(.L_x_2685) ;  /* 0x0000006000007945 */ /* 0x000fe20003800000 */
[----:B------:R-:W-:Y:S01]  /*12910*/  PLOP3.LUT P6, PT, P6, PT, PT, 0x8, 0x0 ;  /* 0x000000000000781c */ /* 0x000fe200037ce170 */
[----:B------:R-:W-:-:S12]  /*12920*/  IMAD.MOV.U32 R15, RZ, RZ, -0x1 ;  /* 0xffffffffff0f7424 */ /* 0x000fd800078e00ff */
[----:B0123-5:R-:W-:Y:S05]  /*12930*/  WARPSYNC.COLLECTIVE R15, `(.L_x_2686) ;  /* 0x000000000f087348 */ /* 0x02ffea0003c00000 */
[----:B------:R-:W-:Y:S01]  /*12940*/  VOTE.ANY R14, PT, P6 ;  /* 0x00000000000e7806 */ /* 0x000fe200030e0100 */
[----:B0123-5:R-:W-:Y:S06]  /*12950*/  ENDCOLLECTIVE ;  /* 0x000000000000791b */ /* 0x02ffec0003800000 */
.L_x_2686:
[----:B------:R-:W-:Y:S05]  /*12960*/  BSYNC B0 ;  /* 0x0000000000007941 */ /* 0x000fea0003800000 */
.L_x_2685:
        /* <DEDUP_REMOVED lines=9> */
.L_x_2687:
[----:B------:R-:W-:Y:S01]  /*12a00*/  IMAD.MOV.U32 R17, RZ, RZ, R14 ;  /* 0x000000ffff117224 */ /* 0x000fe200078e000e */
[----:B------:R-:W-:Y:S06]  /*12a10*/  BRA `(.L_x_2688) ;  /* 0xffffffd800e47947 */ /* 0x000fec000383ffff */
.L_x_2619:
[----:B------:R-:W-:Y:S01]  /*12a20*/  BSSY B0, `(.L_x_2689) ;  /* 0x0000007000007945 */ /* 0x000fe20003800000 */
[----:B------:R-:W-:Y:S02]  /*12a30*/  IMAD.MOV.U32 R13, RZ, RZ, R3 ;  /* 0x000000ffff0d7224 */ /* 0x000fe400078e0003 */
[----:B------:R-:W-:Y:S02]  /*12a40*/  IMAD.MOV.U32 R11, RZ, RZ, 0x1f ;  /* 0x0000001fff0b7424 */ /* 0x000fe400078e00ff */
[----:B------:R-:W-:-:S07]  /*12a50*/  IMAD.MOV.U32 R15, RZ, RZ, -0x1 ;  /* 0xffffffffff0f7424 */ /* 0x000fce00078e00ff */
[----:B012345:R-:W-:Y:S05]  /*12a60*/  WARPSYNC.COLLECTIVE R15, `(.L_x_2690) ;  /* 0x000000000f087348 */ /* 0x03ffea0003c00000 */
[----:B------:R0:W0:Y:S02]  /*12a70*/  SHFL.IDX P6, R14, R13, R12, R11 ;  /* 0x0000000c0d0e7389 */ /* 0x00002400000c000b */
[----:B012345:R-:W-:Y:S01]  /*12a80*/  ENDCOLLECTIVE ;  /* 0x000000000000791b */ /* 0x03ffe20003800000 */
.L_x_2690:
[----:B------:R-:W-:Y:S05]  /*12a90*/  BSYNC B0 ;  /* 0x0000000000007941 */ /* 0x000fea0003800000 */
.L_x_2689:
[----:B------:R-:W-:Y:S01]  /*12aa0*/  IMAD.MOV.U32 R5, RZ, RZ, R14 ;  /* 0x000000ffff057224 */ /* 0x000fe200078e000e */
[----:B------:R-:W-:Y:S06]  /*12ab0*/  BRA `(.L_x_2618) ;  /* 0xffffffd800d87947 */ /* 0x000fec000383ffff */
.L_x_2623:
[----:B0-----:R0:W4:Y:S02]  /*12ac0*/  SYNCS.PHASECHK.TRANS64.TRYWAIT P0, [R0+URZ+0x28820], R3 ;  /* 0x02882003000075a7 */ /* 0x001124000800017f */
[----:B----4-:R-:W-:Y:S05]  /*12ad0*/  @!P0 NANOSLEEP.SYNCS 0x989680 ;  /* 0x009896800000895d */ /* 0x010fea0003900000 */
[----:B------:R-:W4:Y:S02]  /*12ae0*/  @!P0 SYNCS.PHASECHK.TRANS64 P0, [R0+URZ+0x28820], R3 ;  /* 0x02882003000085a7 */ /* 0x000f24000800007f */
[----:B----4-:R-:W-:Y:S05]  /*12af0*/  @!P0 BRA `(.L_x_2623) ;  /* 0xfffffffc00f08947 */ /* 0x010fea000383ffff */
[----:B------:R-:W-:Y:S05]  /*12b00*/  BRA `(.L_x_2691) ;  /* 0xffffffe000587947 */ /* 0x000fea000383ffff */
.L_x_2624:
[----:B------:R-:W4:Y:S01]  /*12b10*/  S2R R2, SR_TID.X ;  /* 0x0000000000027919 */ /* 0x000f220000002100 */
[----:B------:R-:W-:Y:S01]  /*12b20*/  BSSY B0, `(.L_x_2692) ;  /* 0x000000a000007945 */ /* 0x000fe20003800000 */
[----:B------:R-:W-:Y:S02]  /*12b30*/  IMAD.MOV.U32 R12, RZ, RZ, RZ ;  /* 0x000000ffff0c7224 */ /* 0x000fe400078e00ff */
[----:B------:R-:W-:Y:S02]  /*12b40*/  IMAD.MOV.U32 R11, RZ, RZ, 0x1f ;  /* 0x0000001fff0b7424 */ /* 0x000fe400078e00ff */
[----:B------:R-:W-:Y:S01]  /*12b50*/  IMAD.MOV.U32 R15, RZ, RZ, -0x1 ;  /* 0xffffffffff0f7424 */ /* 0x000fe200078e00ff */
[----:B----4-:R-:W-:-:S04]  /*12b60*/  SHF.R.U32.HI R2, RZ, 0x5, R2 ;  /* 0x00000005ff027819 */ /* 0x010fc80000011602 */
[----:B------:R-:W-:-:S05]  /*12b70*/  LOP3.LUT R2, R2, 0x3, RZ, 0xc0, !PT ;  /* 0x0000000302027812 */ /* 0x000fca00078ec0ff */
[----:B------:R-:W-:-:S07]  /*12b80*/  IMAD.MOV.U32 R13, RZ, RZ, R2 ;  /* 0x000000ffff0d7224 */ /* 0x000fce00078e0002 */
[----:B0123-5:R-:W-:Y:S05]  /*12b90*/  WARPSYNC.COLLECTIVE R15, `(.L_x_2693) ;  /* 0x000000000f087348 */ /* 0x02ffea0003c00000 */
[----:B------:R4:W0:Y:S02]  /*12ba0*/  SHFL.IDX P6, R14, R13, R12, R11 ;  /* 0x0000000c0d0e7389 */ /* 0x00082400000c000b */
[----:B012345:R-:W-:Y:S01]  /*12bb0*/  ENDCOLLECTIVE ;  /* 0x000000000000791b */ /* 0x03ffe20003800000 */
.L_x_2693:
[----:B------:R-:W-:Y:S05]  /*12bc0*/  BSYNC B0 ;  /* 0x0000000000007941 */ /* 0x000fea0003800000 */
.L_x_2692:
[----:B------:R-:W-:Y:S05]  /*12bd0*/  BRA `(.L_x_2694) ;  /* 0xffffffe000407947 */ /* 0x000fea000383ffff */
.L_x_2627:
[----:B------:R-:W-:Y:S01]  /*12be0*/  BSSY B1, `(.L_x_2695) ;  /* 0x0000006000017945 */ /* 0x000fe20003800000 */
[----:B------:R-:W-:-:S07]  /*12bf0*/  IMAD.MOV.U32 R15, RZ, RZ, -0x1 ;  /* 0xffffffffff0f7424 */ /* 0x000fce00078e00ff */
[----:B-12345:R-:W-:Y:S05]  /*12c00*/  WARPSYNC.COLLECTIVE R15, `(.L_x_2696) ;  /* 0x000000000f0c7348 */ /* 0x03efea0003c00000 */
[----:B------:R-:W-:Y:S02]  /*12c10*/  ELECT P6, UR62, PT ;  /* 0x00000000003e782f */ /* 0x000fe400038c0000 */
[----:B------:R-:W-:Y:S01]  /*12c20*/  MOV R14, UR62 ;  /* 0x0000003e000e7c02 */ /* 0x000fe20008000f00 */
[----:B-12345:R-:W-:Y:S10]  /*12c30*/  ENDCOLLECTIVE ;  /* 0x000000000000791b */ /* 0x03eff40003800000 */
.L_x_2696:
[----:B------:R-:W-:Y:S05]  /*12c40*/  BSYNC B1 ;  /* 0x0000000000017941 */ /* 0x000fea0003800000 */
.L_x_2695:
[----:B------:R-:W-:Y:S05]  /*12c50*/  BRA `(.L_x_2697) ;  /* 0xffffffe000387947 */ /* 0x000fea000383ffff */
.L_x_2629:
[----:B0-----:R0:W2:Y:S02]  /*12c60*/  SYNCS.PHASECHK.TRANS64.TRYWAIT P0, [R6+URZ], R5 ;  /* 0x00000005060075a7 */ /* 0x0010a4000800017f */
[----:B--2---:R-:W-:Y:S05]  /*12c70*/  @!P0 NANOSLEEP.SYNCS 0x989680 ;  /* 0x009896800000895d */ /* 0x004fea0003900000 */
[----:B------:R-:W2:Y:S02]  /*12c80*/  @!P0 SYNCS.PHASECHK.TRANS64 P0, [R6+URZ], R5 ;  /* 0x00000005060085a7 */ /* 0x000ea4000800007f */
[----:B--2---:R-:W-:Y:S05]  /*12c90*/  @!P0 BRA `(.L_x_2629) ;  /* 0xfffffffc00f08947 */ /* 0x004fea000383ffff */
[----:B------:R-:W-:Y:S05]  /*12ca0*/  BRA `(.L_x_2698) ;  /* 0xffffffe000747947 */ /* 0x000fea000383ffff */
.L_x_2630:
[----:B--2---:R2:W3:Y:S02]  /*12cb0*/  SYNCS.PHASECHK.TRANS64.TRYWAIT P0, [R7+URZ], R2 ;  /* 0x00000002070075a7 */ /* 0x0044e4000800017f */
[----:B---3--:R-:W-:Y:S05]  /*12cc0*/  @!P0 NANOSLEEP.SYNCS 0x989680 ;  /* 0x009896800000895d */ /* 0x008fea0003900000 */
[----:B------:R-:W3:Y:S02]  /*12cd0*/  @!P0 SYNCS.PHASECHK.TRANS64 P0, [R7+URZ], R2 ;  /* 0x00000002070085a7 */ /* 0x000ee4000800007f */
[----:B---3--:R-:W-:Y:S05]  /*12ce0*/  @!P0 BRA `(.L_x_2630) ;  /* 0xfffffffc00f08947 */ /* 0x008fea000383ffff */
[----:B------:R-:W-:Y:S05]  /*12cf0*/  BRA `(.L_x_2699) ;  /* 0xffffffe000687947 */ /* 0x000fea000383ffff */
.L_x_2632:
[----:B---3--:R3:W4:Y:S02]  /*12d00*/  SYNCS.PHASECHK.TRANS64.TRYWAIT P0, [R4+URZ], R5 ;  /* 0x00000005040075a7 */ /* 0x008724000800017f */
[----:B----4-:R-:W-:Y:S05]  /*12d10*/  @!P0 NANOSLEEP.SYNCS 0x989680 ;  /* 0x009896800000895d */ /* 0x010fea0003900000 */
[----:B------:R-:W4:Y:S02]  /*12d20*/  @!P0 SYNCS.PHASECHK.TRANS64 P0, [R4+URZ], R5 ;  /* 0x00000005040085a7 */ /* 0x000f24000800007f */
[----:B----4-:R-:W-:Y:S05]  /*12d30*/  @!P0 BRA `(.L_x_2632) ;  /* 0xfffffffc00f08947 */ /* 0x010fea000383ffff */
[----:B------:R-:W-:Y:S05]  /*12d40*/  BRA `(.L_x_2700) ;  /* 0xffffffe000707947 */ /* 0x000fea000383ffff */
.L_x_2701:
        /* <DEDUP_REMOVED lines=11> */
.L_x_3225:


//--------------------- .text._ZN7cutlass13device_kernelIN5flash11enable_sm90INS1_16FlashAttnFwdSm90INS1_25CollectiveMainloopFwdSm90ILi2EN4cute5tupleIJNS5_1CILi1EEES8_S8_EEENS6_IJNS7_ILi128EEESA_SA_EEELi128ENS_10bfloat16_tEfNS_4arch4Sm90ELb1ELb0ELb0ELb1ELb0ELb1ELb0ELb1ELb1ELb1ELb0ELb0EEENS1_21CollectiveEpilogueFwdISB_S9_SC_SE_Li256ELb1ELb1ELb0ELb0EEENS1_36VarlenDynamicPersistentTileSchedulerILi128ELi128ELi256ELi128ELb0ELb1ELb1ELb1ELb1ELb1EEEEEEEEEvNT_6ParamsE --------------------------
	.section	.text._ZN7cutlass13device_kernelIN5flash11enable_sm90INS1_16FlashAttnFwdSm90INS1_25CollectiveMainloopFwdSm90ILi2EN4cute5tupleIJNS5_1CILi1EEES8_S8_EEENS6_IJNS7_ILi128EEESA_SA_EEELi128ENS_10bfloat16_tEfNS_4arch4Sm90ELb1ELb0ELb0ELb1ELb0ELb1ELb0ELb1ELb1ELb1ELb0ELb0EEENS1_21CollectiveEpilogueFwdISB_S9_SC_SE_Li256ELb1ELb1ELb0ELb0EEENS1_36VarlenDynamicPersistentTileSchedulerILi128ELi128ELi256ELi128ELb0ELb1ELb1ELb1ELb1ELb1EEEEEEEEEvNT_6ParamsE,"ax",@progbits
	.align	128
.text._ZN7cutlass13device_kernelIN5flash11enable_sm90INS1_16FlashAttnFwdSm90INS1_25CollectiveMainloopFwdSm90ILi2EN4cute5tupleIJNS5_1CILi1EEES8_S8_EEENS6_IJNS7_ILi128EEESA_SA_EEELi128ENS_10bfloat16_tEfNS_4arch4Sm90ELb1ELb0ELb0ELb1ELb0ELb1ELb0ELb1ELb1ELb1ELb0ELb0EEENS1_21CollectiveEpilogueFwdISB_S9_SC_SE_Li256ELb1ELb1ELb0ELb0EEENS1_36VarlenDynamicPersistentTileSchedulerILi128ELi128ELi256ELi128ELb0ELb1ELb1ELb1ELb1ELb1EEEEEEEEEvNT_6ParamsE:
        .type           _ZN7cutlass13device_kernelIN5flash11enable_sm90INS1_16FlashAttnFwdSm90INS1_25CollectiveMainloopFwdSm90ILi2EN4cute5tupleIJNS5_1CILi1EEES8_S8_EEENS6_IJNS7_ILi128EEESA_SA_EEELi128ENS_10bfloat16_tEfNS_4arch4Sm90ELb1ELb0ELb0ELb1ELb0ELb1ELb0ELb1ELb1ELb1ELb0ELb0EEENS1_21CollectiveEpilogueFwdISB_S9_SC_SE_Li256ELb1ELb1ELb0ELb0EEENS1_36VarlenDynamicPersistentTileSchedulerILi128ELi128ELi256ELi128ELb0ELb1ELb1ELb1ELb1ELb1EEEEEEEEEvNT_6ParamsE,@function
        .size           _ZN7cutlass13device_kernelIN5flash11enable_sm90INS1_16FlashAttnFwdSm90INS1_25CollectiveMainloopFwdSm90ILi2EN4cute5tupleIJNS5_1CILi1EEES8_S8_EEENS6_IJNS7_ILi128EEESA_SA_EEELi128ENS_10bfloat16_tEfNS_4arch4Sm90ELb1ELb0ELb0ELb1ELb0ELb1ELb0ELb1ELb1ELb1ELb0ELb0EEENS1_21CollectiveEpilogueFwdISB_S9_SC_SE_Li256ELb1ELb1ELb0ELb0EEENS1_36VarlenDynamicPersistentTileSchedulerILi128ELi128ELi256ELi128ELb0ELb1ELb1ELb1ELb1ELb1EEEEEEEEEvNT_6ParamsE,(.L_x_3226 - _ZN7cutlass13device_kernelIN5flash11enable_sm90INS1_16FlashAttnFwdSm90INS1_25CollectiveMainloopFwdSm90ILi2EN4cute5tupleIJNS5_1CILi1EEES8_S8_EEENS6_IJNS7_ILi128EEESA_SA_EEELi128ENS_10bfloat16_tEfNS_4arch4Sm90ELb1ELb0ELb0ELb1ELb0ELb1ELb0ELb1ELb1ELb1ELb0ELb0EEENS1_21CollectiveEpilogueFwdISB_S9_SC_SE_Li256ELb1ELb1ELb0ELb0EEENS1_36VarlenDynamicPersistentTileSchedulerILi128ELi128ELi256ELi128ELb0ELb1ELb1ELb1ELb1ELb1EEEEEEEEEvNT_6ParamsE)
        .other          _ZN7cutlass13device_kernelIN5flash11enable_sm90INS1_16FlashAttnFwdSm90INS1_25CollectiveMainloopFwdSm90ILi2EN4cute5tupleIJNS5_1CILi1EEES8_S8_EEENS6_IJNS7_ILi128EEESA_SA_EEELi128ENS_10bfloat16_tEfNS_4arch4Sm90ELb1ELb0ELb0ELb1ELb0ELb1ELb0ELb1ELb1ELb1ELb0ELb0EEENS1_21CollectiveEpilogueFwdISB_S9_SC_SE_Li256ELb1ELb1ELb0ELb0EEENS1_36VarlenDynamicPersistentTileSchedulerILi128ELi128ELi256ELi128ELb0ELb1ELb1ELb1ELb1ELb1EEEEEEEEEvNT_6ParamsE,@"STO_CUDA_ENTRY STV_DEFAULT"
_ZN7cutlass13device_kernelIN5flash11enable_sm90INS1_16FlashAttnFwdSm90INS1_25CollectiveMainloopFwdSm90ILi2EN4cute5tupleIJNS5_1CILi1EEES8_S8_EEENS6_IJNS7_ILi128EEESA_SA_EEELi128ENS_10bfloat16_tEfNS_4arch4Sm90ELb1ELb0ELb0ELb1ELb0ELb1ELb0ELb1ELb1ELb1ELb0ELb0EEENS1_21CollectiveEpilogueFwdISB_S9_SC_SE_Li256ELb1ELb1ELb0ELb0EEENS1_36VarlenDynamicPersistentTileSchedulerILi128ELi128ELi256ELi128ELb0ELb1ELb1ELb1ELb1ELb1EEEEEEEEEvNT_6ParamsE:
        /* <DEDUP_REMOVED lines=23> */
.L_x_2703:
[----:B------:R-:W-:Y:S05]  /*0170*/  BSYNC B0 ;  /* 0x0000000000007941 */ /* 0x000fea0003800000 */
.L_x_2702:
        /* <DEDUP_REMOVED lines=40> */
.L_x_2704:
        /* <DEDUP_REMOVED lines=22> */
.L_x_2705:
        /* <DEDUP_REMOVED lines=18> */
.L_x_2706:
        /* <DEDUP_REMOVED lines=22> */
.L_x_2707:
        /* <DEDUP_REMOVED lines=22> */
.L_x_2708:
        /* <DEDUP_REMOVED lines=9> */
.L_x_2711:
        /* <DEDUP_REMOVED lines=30> */
[CC--:B------:R-:W-:Y:S01]  /*0bb0*/  LEA.HI R4, R0.reuse, R231.reuse, RZ, 0x4 ;  /* 0x000000e700047211 */ /* 0x0c0fe200078f20ff */
[----:B------:R-:W-:Y:S01]  /*0bc0*/  IMAD.SHL.U32 R5, R5, 0x20, RZ ;  /* 0x0000002005057824 */ /* 0x000fe200078e00ff */
[----:B------:R-:W-:Y:S01]  /*0bd0*/  LEA.HI R12, R0, R231, RZ, 0x2 ;  /* 0x000000e7000c7211 */ /* 0x000fe200078f10ff */
[----:B------:R-:W-:Y:S01]  /*0be0*/  IMAD.IADD R220, R231, 0x1, -R220 ;  /* 0x00000001e7dc7824 */ /* 0x000fe200078e0adc */
[----:B------:R-:W-:Y:S02]  /*0bf0*/  LOP3.LUT R6, R4, 0x3fffff0, RZ, 0xc0, !PT ;  /* 0x03fffff004067812 */ /* 0x000fe400078ec0ff */
[----:B------:R-:W-:Y:S02]  /*0c00*/  LOP3.LUT R5, R5, 0xfffffc00, RZ, 0xc0, !PT ;  /* 0xfffffc0005057812 */ /* 0x000fe400078ec0ff */
[----:B------:R-:W-:Y:S01]  /*0c10*/  SHF.R.S32.HI R9, RZ, 0x1f, R220 ;  /* 0x0000001fff097819 */ /* 0x000fe200000114dc */
[----:B------:R-:W-:Y:S01]  /*0c20*/  IMAD.IADD R6, R231, 0x1, -R6 ;  /* 0x00000001e7067824 */ /* 0x000fe200078e0a06 */
[----:B------:R-:W-:-:S02]  /*0c30*/  LOP3.LUT R12, R12, 0xfffffffc, RZ, 0xc0, !PT ;  /* 0xfffffffc0c0c7812 */ /* 0x000fc400078ec0ff */
[----:B------:R-:W-:Y:S02]  /*0c40*/  LEA.HI R8, R9, R220, RZ, 0x2 ;  /* 0x000000dc09087211 */ /* 0x000fe400078f10ff */
[CC--:B------:R-:W-:Y:S01]  /*0c50*/  LEA.HI R22, R0.reuse, R231.reuse, RZ, 0x3 ;  /* 0x000000e700167211 */ /* 0x0c0fe200078f18ff */
[----:B------:R-:W-:Y:S01]  /*0c60*/  IMAD.IADD R12, R231, 0x1, -R12 ;  /* 0x00000001e70c7824 */ /* 0x000fe200078e0a0c */
[--C-:B------:R-:W-:Y:S02]  /*0c70*/  SHF.R.S32.HI R10, RZ, 0x2, R8.reuse ;  /* 0x00000002ff0a7819 */ /* 0x100fe40000011408 */
[----:B------:R-:W-:Y:S02]  /*0c80*/  SHF.R.S32.HI R7, RZ, 0x1f, R8 ;  /* 0x0000001fff077819 */ /* 0x000fe40000011408 */
[----:B------:R-:W-:Y:S02]  /*0c90*/  LEA.HI R0, R0, R231, RZ, 0x6 ;  /* 0x000000e700007211 */ /* 0x000fe400078f30ff */
[----:B------:R-:W-:-:S02]  /*0ca0*/  LEA.HI R7, R7, R10, RZ, 0x3 ;  /* 0x0000000a07077211 */ /* 0x000fc400078f18ff */
[----:B------:R-:W-:Y:S01]  /*0cb0*/  LOP3.LUT R206, R22, 0xfffffff8, RZ, 0xc0, !PT ;  /* 0xfffffff816ce7812 */ /* 0x000fe200078ec0ff */
[----:B------:R-:W-:Y:S01]  /*0cc0*/  IMAD.SHL.U32 R0, R0, 0x8, RZ ;  /* 0x0000000800007824 */ /* 0x000fe200078e00ff */
[----:B------:R-:W-:Y:S01]  /*0cd0*/  LOP3.LUT R11, R7, 0xfffffff8, RZ, 0xc0, !PT ;  /* 0xfffffff8070b7812 */ /* 0x000fe200078ec0ff */
[----:B------:R-:W-:Y:S01]  /*0ce0*/  IMAD R7, R6, 0x40, R5 ;  /* 0x0000004006077824 */ /* 0x000fe200078e0205 */
[----:B------:R-:W-:Y:S01]  /*0cf0*/  SHF.R.S32.HI R5, RZ, 0x4, R4 ;  /* 0x00000004ff057819 */ /* 0x000fe20000011404 */
[----:B------:R-:W-:Y:S01]  /*0d00*/  IMAD.IADD R206, R231, 0x1, -R206 ;  /* 0x00000001e7ce7824 */ /* 0x000fe200078e0ace */
[----:B------:R-:W-:Y:S01]  /*0d10*/  LEA.HI R6, R12, R12, RZ, 0x1 ;  /* 0x0000000c0c067211 */ /* 0x000fe200078f08ff */
[----:B------:R-:W-:Y:S01]  /*0d20*/  IMAD.IADD R10, R10, 0x1, -R11 ;  /* 0x000000010a0a7824 */ /* 0x000fe200078e0a0b */
[----:B------:R-:W-:Y:S01]  /*0d30*/  LEA.HI R4, R4, R5, RZ, 0x1 ;  /* 0x0000000504047211 */ /* 0x000fe200078f08ff */
[C---:B------:R-:W-:Y:S01]  /*0d40*/  IMAD.SHL.U32 R16, R206.reuse, 0x8, RZ ;  /* 0x00000008ce107824 */ /* 0x040fe200078e00ff */
[----:B------:R-:W-:Y:S01]  /*0d50*/  SHF.R.S32.HI R22, RZ, 0x3, R22 ;  /* 0x00000003ff167819 */ /* 0x000fe20000011416 */
[----:B------:R-:W-:Y:S01]  /*0d60*/  IMAD.SHL.U32 R18, R206, 0x4, RZ ;  /* 0x00000004ce127824 */ /* 0x000fe200078e00ff */
[----:B------:R-:W-:Y:S01]  /*0d70*/  LOP3.LUT R4, R4, 0x1ffffffe, RZ, 0xc0, !PT ;  /* 0x1ffffffe04047812 */ /* 0x000fe200078ec0ff */
[----:B------:R-:W-:Y:S01]  /*0d80*/  VIADD R187, R16, 0x40 ;  /* 0x0000004010bb7836 */ /* 0x000fe20000000000 */
[----:B------:R-:W-:Y:S01]  /*0d90*/  SHF.R.S32.HI R224, RZ, 0x7, R3 ;  /* 0x00000007ffe07819 */ /* 0x000fe20000011403 */
[----:B------:R-:W-:Y:S01]  /*0da0*/  VIADD R213, R22, 0x20 ;  /* 0x0000002016d57836 */ /* 0x000fe20000000000 */
[----:B------:R-:W-:Y:S01]  /*0db0*/  LEA.HI R9, R9, R220, RZ, 0x5 ;  /* 0x000000dc09097211 */ /* 0x000fe200078f28ff */
[----:B------:R-:W-:Y:S01]  /*0dc0*/  IMAD.IADD R4, R5, 0x1, -R4 ;  /* 0x0000000105047824 */ /* 0x000fe200078e0a04 */
[----:B------:R-:W-:Y:S01]  /*0dd0*/  LOP3.LUT R5, R6, 0x1ffffffe, RZ, 0xc0, !PT ;  /* 0x1ffffffe06057812 */ /* 0x000fe200078ec0ff */
[C---:B------:R-:W-:Y:S01]  /*0de0*/  VIADD R212, R22.reuse, 0x40 ;  /* 0x0000004016d47836 */ /* 0x040fe20000000000 */
[----:B------:R-:W-:Y:S01]  /*0df0*/  LEA.HI R3, R3, R224, RZ, 0x1 ;  /* 0x000000e003037211 */ /* 0x000fe200078f08ff */
[----:B------:R-:W-:Y:S01]  /*0e00*/  VIADD R211, R22, 0x60 ;  /* 0x0000006016d37836 */ /* 0x000fe20000000000 */
[----:B------:R-:W-:Y:S01]  /*0e10*/  SHF.R.S32.HI R9, RZ, 0x5, R9 ;  /* 0x00000005ff097819 */ /* 0x000fe20000011409 */
[----:B------:R-:W-:Y:S01]  /*0e20*/  IMAD R226, R4, 0x8, R7 ;  /* 0x0000000804e27824 */ /* 0x000fe200078e0207 */
[----:B------:R-:W-:Y:S01]  /*0e30*/  LOP3.LUT R3, R3, 0x3fffffe, RZ, 0xc0, !PT ;  /* 0x03fffffe03037812 */ /* 0x000fe200078ec0ff */
[----:B------:R-:W-:Y:S01]  /*0e40*/  IMAD.IADD R204, R12, 0x1, -R5 ;  /* 0x000000010ccc7824 */ /* 0x000fe200078e0a05 */
[----:B------:R-:W-:Y:S01]  /*0e50*/  LOP3.LUT R201, R0, 0xfffffe00, RZ, 0xc0, !PT ;  /* 0xfffffe0000c97812 */ /* 0x000fe200078ec0ff */
[----:B------:R-:W-:Y:S01]  /*0e60*/  IMAD R10, R9, 0x10, R10 ;  /* 0x00000010090a7824 */ /* 0x000fe200078e020a */
[----:B------:R-:W-:Y:S01]  /*0e70*/  SHF.R.S32.HI R0, RZ, 0x1f, R213 ;  /* 0x0000001fff007819 */ /* 0x000fe200000114d5 */
[----:B------:R-:W-:Y:S01]  /*0e80*/  IMAD.IADD R3, R224, 0x1, -R3 ;  /* 0x00000001e0037824 */ /* 0x000fe200078e0a03 */
        /* <DEDUP_REMOVED lines=9> */
[----:B------:R-:W-:Y:S01]  /*0f20*/  IMAD R225, R3, 0x40, R10 ;  /* 0x0000004003e17824 */ /* 0x000fe200078e020a */
        /* <DEDUP_REMOVED lines=9> */
[----:B------:R-:W-:Y:S01]  /*0fc0*/  IMAD R204, R204, 0x8, R225 ;  /* 0x00000008cccc7824 */ /* 0x000fe200078e02e1 */
[----:B------:R-:W-:-:S02]  /*0fd0*/  LOP3.LUT R205, R3, 0x38, R16, 0xf8, !PT ;  /* 0x0000003803cd7812 */ /* 0x000fc400078ef810 */
[----:B------:R-:W-:Y:S02]  /*0fe0*/  SHF.R.U32.HI R230, RZ, 0x3, R196 ;  /* 0x00000003ffe67819 */ /* 0x000fe400000116c4 */
[--C-:B------:R-:W-:Y:S02]  /*0ff0*/  LOP3.LUT R3, R196, 0x38, R16.reuse, 0xf8, !PT ;  /* 0x00000038c4037812 */ /* 0x100fe400078ef810 */
[----:B------:R-:W-:Y:S02]  /*1000*/  SHF.R.U32.HI R229, RZ, 0x3, R195 ;  /* 0x00000003ffe57819 */ /* 0x000fe400000116c3 */
[----:B------:R-:W-:Y:S02]  /*1010*/  LOP3.LUT R6, R195, 0x38, R16, 0xf8, !PT ;  /* 0x00000038c3067812 */ /* 0x000fe400078ef810 */
[----:B------:R-:W-:Y:S02]  /*1020*/  SHF.R.U32.HI R228, RZ, 0x3, R194 ;  /* 0x00000003ffe47819 */ /* 0x000fe400000116c2 */
[----:B------:R-:W-:-:S02]  /*1030*/  LOP3.LUT R7, R194, 0x38, R16, 0xf8, !PT ;  /* 0x00000038c2077812 */ /* 0x000fc400078ef810 */
[----:B------:R-:W-:Y:S02]  /*1040*/  LOP3.LUT R199, R0, 0xfffffe00, RZ, 0xc0, !PT ;  /* 0xfffffe0000c77812 */ /* 0x000fe400078ec0ff */
[----:B------:R-:W-:Y:S02]  /*1050*/  LOP3.LUT R198, R5, 0xfffffe00, RZ, 0xc0, !PT ;  /* 0xfffffe0005c67812 */ /* 0x000fe400078ec0ff */
[----:B------:R-:W-:Y:S02]  /*1060*/  LOP3.LUT R197, R4, 0xfffffe00, RZ, 0xc0, !PT ;  /* 0xfffffe0004c57812 */ /* 0x000fe400078ec0ff */
[----:B------:R-:W-:Y:S02]  /*1070*/  LOP3.LUT R203, R8, 0x7ffffffc, RZ, 0xc0, !PT ;  /* 0x7ffffffc08cb7812 */ /* 0x000fe400078ec0ff */
[----:B------:R-:W-:Y:S02]  /*1080*/  LOP3.LUT R205, R201, R205, R200, 0xf6, !PT ;  /* 0x000000cdc9cd7212 */ /* 0x000fe400078ef6c8 */
[----:B------:R-:W-:Y:S01]  /*1090*/  LOP3.LUT R0, R199, R3, R230, 0xf6, !PT ;  /* 0x00000003c7007212 */ /* 0x000fe200078ef6e6 */
[----:B------:R-:W-:Y:S01]  /*10a0*/  IMAD.IADD R203, R220, 0x1, -R203 ;  /* 0x00000001dccb7824 */ /* 0x000fe200078e0acb */
        /* <DEDUP_REMOVED lines=10> */
[----:B------:R-:W-:Y:S02]  /*1150*/  SHF.R.S32.HI R215, RZ, 0x1f, R187 ;  /* 0x0000001fffd77819 */ /* 0x000fe400000114bb */
[----:B--2---:R-:W-:-:S07]  /*1160*/  LOP3.LUT R189, R13, 0x1, RZ, 0xfc, !PT ;  /* 0x000000010dbd7812 */ /* 0x004fce00078efcff */
.L_x_2915:
[----:B0---4-:R-:W0:Y:S02]  /*1170*/  LDC.64 R4, c[0x0][0xc88] ;  /* 0x00032200ff047b82 */ /* 0x011e240000000a00 */
        /* <DEDUP_REMOVED lines=9> */
[----:B------:R-:W-:Y:S01]  /*1210*/  IMAD.MOV.U32 R31, RZ, RZ, RZ ;  /* 0x000000ffff1f7224 */ /* 0x000fe200078e00ff */
[----:B------:R-:W-:-:S02]  /*1220*/  ISETP.NE.AND.EX P1, PT, RZ, UR5, PT, P1 ;  /* 0x00000005ff007c0c */ /* 0x000fc4000bf25310 */
[----:B------:R-:W-:Y:S02]  /*1230*/  ISETP.NE.AND.EX P0, PT, RZ, UR7, PT, P0 ;  /* 0x00000007ff007c0c */ /* 0x000fe4000bf05300 */
[----:B--2---:R-:W-:Y:S01]  /*1240*/  SHF.R.S32.HI R217, RZ, 0x1f, R210 ;  /* 0x0000001fffd97819 */ /* 0x004fe200000114d2 */
[----:B------:R-:W-:-:S08]  /*1250*/  IMAD.SHL.U32 R208, R210, 0x4, RZ ;  /* 0x00000004d2d07824 */ /* 0x000fd000078e00ff */
[C---:B------:R-:W-:Y:S02]  /*1260*/  @P1 LEA R6, P2, R210.reuse, UR4, 0x2 ;  /* 0x00000004d2061c11 */ /* 0x040fe4000f8410ff */
[C-C-:B------:R-:W-:Y:S02]  /*1270*/  SHF.L.U64.HI R209, R210.reuse, 0x2, R217.reuse ;  /* 0x00000002d2d17819 */ /* 0x140fe400000102d9 */
[----:B------:R-:W-:Y:S02]  /*1280*/  @P1 LEA.HI.X R7, R210, UR5, R217, 0x2, P2 ;  /* 0x00000005d2071c11 */ /* 0x000fe400090f14d9 */
[----:B------:R-:W-:Y:S01]  /*1290*/  ISETP.NE.U32.AND P2, PT, RZ, UR8, PT ;  /* 0x00000008ff007c0c */ /* 0x000fe2000bf45070 */
[----:B------:R-:W-:Y:S01]  /*12a0*/  ULDC UR4, c[0x0][0x288] ;  /* 0x0000a20000047ab9 */ /* 0x000fe20000000800 */
[----:B------:R-:W-:Y:S01]  /*12b0*/  IADD3 R8, P3, R208, UR6, RZ ;  /* 0x00000006d0087c10 */ /* 0x000fe2000ff7e0ff */
[----:B------:R0:W5:Y:S01]  /*12c0*/  @P1 LDG.E R3, desc[UR40][R6.64] ;  /* 0x0000002806031981 */ /* 0x000162000c1e1900 */
[----:B------:R-:W-:Y:S01]  /*12d0*/  ISETP.NE.AND.EX P2, PT, RZ, UR9, PT, P2 ;  /* 0x00000009ff007c0c */ /* 0x000fe2000bf45320 */
[----:B------:R-:W-:Y:S01]  /*12e0*/  IMAD.U32 R192, RZ, RZ, UR4 ;  /* 0x00000004ffc07e24 */ /* 0x000fe2000f8e00ff */
[----:B------:R-:W-:Y:S01]  /*12f0*/  IADD3.X R9, R209, UR7, RZ, P3, !PT ;  /* 0x00000007d1097c10 */ /* 0x000fe20009ffe4ff */
[----:B------:R-:W-:-:S04]  /*1300*/  ULDC.64 UR4, c[0x0][0x418] ;  /* 0x0001060000047ab9 */ /* 0x000fc80000000a00 */
[----:B------:R0:W5:Y:S06]  /*1310*/  @P0 LDG.E R31, desc[UR40][R8.64] ;  /* 0x00000028081f0981 */ /* 0x00016c000c1e1900 */
[----:B------:R-:W-:-:S04]  /*1320*/  @P2 IADD3 R4, P1, R208, UR8, RZ ;  /* 0x00000008d0042c10 */ /* 0x000fc8000ff3e0ff */
[----:B------:R-:W-:-:S05]  /*1330*/  @P2 IADD3.X R5, R209, UR9, RZ, P1, !PT ;  /* 0x00000009d1052c10 */ /* 0x000fca0008ffe4ff */
        /* <DEDUP_REMOVED lines=9> */
[----:B------:R-:W-:Y:S02]  /*13d0*/  IMAD.U32 R28, RZ, RZ, UR4 ;  /* 0x00000004ff1c7e24 */ /* 0x000fe4000f8e00ff */
[----:B------:R-:W-:Y:S01]  /*13e0*/  IMAD.MOV.U32 R27, RZ, RZ, R210 ;  /* 0x000000ffff1b7224 */ /* 0x000fe200078e00d2 */
[----:B0--3--:R-:W-:Y:S06]  /*13f0*/  @P2 BRA `(.L_x_2713) ;  /* 0x0000000000242947 */ /* 0x009fec0003800000 */
        /* <DEDUP_REMOVED lines=9> */
.L_x_2713:
[----:B------:R-:W-:Y:S01]  /*1490*/  ULDC.64 UR4, c[0x0][0xa20] ;  /* 0x0002880000047ab9 */ /* 0x000fe20000000a00 */
[----:B------:R-:W-:Y:S01]  /*14a0*/  IMAD.MOV.U32 R207, RZ, RZ, R30 ;  /* 0x000000ffffcf7224 */ /* 0x000fe200078e001e */
[----:B------:R-:W-:-:S04]  /*14b0*/  ISETP.NE.U32.AND P1, PT, RZ, UR4, PT ;  /* 0x00000004ff007c0c */ /* 0x000fc8000bf25070 */
[----:B------:R-:W-:-:S13]  /*14c0*/  ISETP.NE.AND.EX P1, PT, RZ, UR5, PT, P1 ;  /* 0x00000005ff007c0c */ /* 0x000fda000bf25310 */
[----:B------:R-:W-:Y:S05]  /*14d0*/  @!P1 BRA `(.L_x_2714) ;  /* 0x0000000000109947 */ /* 0x000fea0003800000 */
[----:B------:R-:W-:-:S04]  /*14e0*/  IADD3 R4, P0, R208, UR4, RZ ;  /* 0x00000004d0047c10 */ /* 0x000fc8000ff1e0ff */
[----:B------:R-:W-:-:S05]  /*14f0*/  IADD3.X R5, R209, UR5, RZ, P0, !PT ;  /* 0x00000005d1057c10 */ /* 0x000fca00087fe4ff */
[----:B------:R0:W5:Y:S01]  /*1500*/  LDG.E R28, desc[UR40][R4.64] ;  /* 0x00000028041c7981 */ /* 0x000162000c1e1900 */
[----:B------:R-:W-:Y:S05]  /*1510*/  BRA `(.L_x_2715) ;  /* 0x0000000000107947 */ /* 0x000fea0003800000 */
.L_x_2714:
[----:B------:R-:W-:Y:S05]  /*1520*/  @!P0 BRA `(.L_x_2715) ;  /* 0x00000000000c8947 */ /* 0x000fea0003800000 */
[----:B------:R-:W2:Y:S04]  /*1530*/  LDG.E R5, desc[UR40][R8.64] ;  /* 0x0000002808057981 */ /* 0x000ea8000c1e1900 */
[----:B------:R-:W2:Y:S02]  /*1540*/  LDG.E R28, desc[UR40][R8.64+0x4] ;  /* 0x00000428081c7981 */ /* 0x000ea4000c1e1900 */
[----:B--2---:R-:W-:-:S07]  /*1550*/  IMAD.IADD R28, R28, 0x1, -R5 ;  /* 0x000000011c1c7824 */ /* 0x004fce00078e0a05 */
.L_x_2715:
[----:B------:R-:W-:Y:S01]  /*1560*/  ULDC.64 UR4, c[0x0][0xa10] ;  /* 0x0002840000047ab9 */ /* 0x000fe20000000a00 */
[----:B------:R-:W1:Y:S01]  /*1570*/  LDC R8, c[0x0][0x448] ;  /* 0x00011200ff087b82 */ /* 0x000e620000000800 */
[----:B------:R-:W-:-:S04]  /*1580*/  ISETP.NE.U32.AND P0, PT, RZ, UR4, PT ;  /* 0x00000004ff007c0c */ /* 0x000fc8000bf05070 */
[----:B------:R-:W-:Y:S01]  /*1590*/  ISETP.NE.AND.EX P0, PT, RZ, UR5, PT, P0 ;  /* 0x00000005ff007c0c */ /* 0x000fe2000bf05300 */
[----:B------:R-:W-:-:S12]  /*15a0*/  ULDC.64 UR4, c[0x0][0xa30] ;  /* 0x00028c0000047ab9 */ /* 0x000fd80000000a00 */
[----:B0-----:R-:W0:Y:S02]  /*15b0*/  @P0 LDC.64 R4, c[0x0][0xa10] ;  /* 0x00028400ff040b82 */ /* 0x001e240000000a00 */
[----:B0-----:R-:W-:-:S05]  /*15c0*/  @P0 IMAD.WIDE R4, R27, 0x4, R4 ;  /* 0x000000041b040825 */ /* 0x001fca00078e0204 */
[----:B------:R-:W2:Y:S04]  /*15d0*/  @P0 LDG.E R0, desc[UR40][R4.64] ;  /* 0x0000002804000981 */ /* 0x000ea8000c1e1900 */
[----:B------:R0:W2:Y:S01]  /*15e0*/  @P0 LDG.E R9, desc[UR40][R4.64+0x4] ;  /* 0x0000042804090981 */ /* 0x0000a2000c1e1900 */
[----:B------:R-:W-:Y:S01]  /*15f0*/  ISETP.NE.U32.AND P1, PT, RZ, UR4, PT ;  /* 0x00000004ff007c0c */ /* 0x000fe2000bf25070 */
[----:B-----5:R-:W-:-:S03]  /*1600*/  IMAD.MOV.U32 R113, RZ, RZ, R28 ;  /* 0x000000ffff717224 */ /* 0x020fc600078e001c */
[----:B------:R-:W-:-:S13]  /*1610*/  ISETP.NE.AND.EX P1, PT, RZ, UR5, PT, P1 ;  /* 0x00000005ff007c0c */ /* 0x000fda000bf25310 */
[----:B------:R-:W-:-:S04]  /*1620*/  @P1 IADD3 R6, P2, R208, UR4, RZ ;  /* 0x00000004d0061c10 */ /* 0x000fc8000ff5e0ff */
[----:B------:R-:W-:-:S05]  /*1630*/  @P1 IADD3.X R7, R209, UR5, RZ, P2, !PT ;  /* 0x00000005d1071c10 */ /* 0x000fca00097fe4ff */
[----:B------:R3:W5:Y:S01]  /*1640*/  @P1 LDG.E R113, desc[UR40][R6.64] ;  /* 0x0000002806711981 */ /* 0x000762000c1e1900 */
[----:B-1----:R-:W-:Y:S01]  /*1650*/  ISETP.NE.AND P1, PT, R8, 0x1, PT ;  /* 0x000000010800780c */ /* 0x002fe20003f25270 */
[----:B------:R-:W-:-:S04]  /*1660*/  IMAD.SHL.U32 R191, R29, 0x80, RZ ;  /* 0x000000801dbf7824 */ /* 0x000fc800078e00ff */
[----:B0-----:R-:W-:-:S08]  /*1670*/  VIADD R4, R191, 0x7f ;  /* 0x0000007fbf047836 */ /* 0x001fd00000000000 */
[----:B------:R-:W0:Y:S08]  /*1680*/  @P1 LDC R11, c[0x0][0x44c] ;  /* 0x00011300ff0b1b82 */ /* 0x000e300000000800 */
[----:B------:R-:W1:Y:S01]  /*1690*/  @P1 LDC R5, c[0x0][0x450] ;  /* 0x00011400ff051b82 */ /* 0x000e620000000800 */
[----:B--2---:R-:W-:Y:S02]  /*16a0*/  @P0 IMAD.IADD R24, R9, 0x1, -R0 ;  /* 0x0000000109180824 */ /* 0x004fe400078e0a00 */
[----:B------:R-:W-:-:S02]  /*16b0*/  IMAD.IADD R9, R28, 0x1, -R3 ;  /* 0x000000011c097824 */ /* 0x000fc400078e0a03 */
[----:B0-----:R-:W-:-:S04]  /*16c0*/  @P1 IMAD.HI.U32 R0, R4, R11, RZ ;  /* 0x0000000b04001227 */ /* 0x001fc800078e00ff */
[----:B------:R-:W-:Y:S01]  /*16d0*/  IMAD.IADD R193, R9, 0x1, R24 ;  /* 0x0000000109c17824 */ /* 0x000fe200078e0218 */
[----:B-1----:R-:W-:Y:S01]  /*16e0*/  @P1 SHF.R.U32.HI R4, RZ, R5, R0 ;  /* 0x00000005ff041219 */ /* 0x002fe20000011600 */
[----:B------:R-:W-:Y:S02]  /*16f0*/  IMAD.MOV R25, RZ, RZ, -R9 ;  /* 0x000000ffff197224 */ /* 0x000fe400078e0a09 */
[C---:B------:R-:W-:Y:S01]  /*1700*/  VIADD R0, R193.reuse, 0x7f ;  /* 0x0000007fc1007836 */ /* 0x040fe20000000000 */
[----:B------:R-:W-:Y:S02]  /*1710*/  IADD3 R128, R193, 0x80, -R192 ;  /* 0x00000080c1807810 */ /* 0x000fe40007ffe8c0 */
[----:B------:R-:W-:Y:S02]  /*1720*/  VIMNMX R25, RZ, R25, !PT ;  /* 0x00000019ff197248 */ /* 0x000fe40007fe0100 */
[----:B------:R-:W-:Y:S01]  /*1730*/  SHF.R.S32.HI R3, RZ, 0x1f, R0 ;  /* 0x0000001fff037819 */ /* 0x000fe20000011400 */
[----:B------:R-:W-:-:S03]  /*1740*/  IMAD.IADD R4, R128, 0x1, R4 ;  /* 0x0000000180047824 */ /* 0x000fc600078e0204 */
[----:B------:R-:W-:Y:S02]  /*1750*/  LEA.HI R3, R3, R0, RZ, 0x7 ;  /* 0x0000000003037211 */ /* 0x000fe400078f38ff */
[----:B------:R-:W-:Y:S02]  /*1760*/  SHF.R.S32.HI R5, RZ, 0x1f, R4 ;  /* 0x0000001fff057819 */ /* 0x000fe40000011404 */
[----:B------:R-:W-:Y:S02]  /*1770*/  SHF.R.S32.HI R129, RZ, 0x7, R3 ;  /* 0x00000007ff817819 */ /* 0x000fe40000011403 */
[----:B------:R-:W-:-:S04]  /*1780*/  LEA.HI R5, R5, R4, RZ, 0x7 ;  /* 0x0000000405057211 */ /* 0x000fc800078f38ff */
[----:B------:R-:W-:-:S04]  /*1790*/  SHF.R.S32.HI R0, RZ, 0x7, R5 ;  /* 0x00000007ff007819 */ /* 0x000fc80000011405 */
[----:B------:R-:W-:-:S05]  /*17a0*/  VIMNMX R0, R129, R0, PT ;  /* 0x0000000081007248 */ /* 0x000fca0003fe0100 */
[----:B------:R-:W-:-:S05]  /*17b0*/  IMAD R3, R0, 0x80, -R9 ;  /* 0x0000008000037824 */ /* 0x000fca00078e0a09 */
[----:B------:R-:W-:-:S04]  /*17c0*/  VIMNMX R0, R3, R24, PT ;  /* 0x0000001803007248 */ /* 0x000fc80003fe0100 */
[----:B------:R-:W-:Y:S02]  /*17d0*/  ISETP.GT.AND P0, PT, R0, R25, PT ;  /* 0x000000190000720c */ /* 0x000fe40003f04270 */
[----:B------:R-:W-:-:S05]  /*17e0*/  SHF.R.U32.HI R25, RZ, 0x7, R25 ;  /* 0x00000007ff197819 */ /* 0x000fca0000011619 */
[----:B------:R-:W-:-:S06]  /*17f0*/  IMAD.MOV.U32 R26, RZ, RZ, R25 ;  /* 0x000000ffff1a7224 */ /* 0x000fcc00078e0019 */
[----:B------:R-:W-:-:S05]  /*1800*/  @P0 VIADD R0, R0, 0x7f ;  /* 0x0000007f00000836 */ /* 0x000fca0000000000 */
[----:B------:R-:W-:-:S04]  /*1810*/  @P0 SHF.R.S32.HI R3, RZ, 0x1f, R0 ;  /* 0x0000001fff030819 */ /* 0x000fc80000011400 */
[----:B------:R-:W-:-:S04]  /*1820*/  @P0 LEA.HI R3, R3, R0, RZ, 0x7 ;  /* 0x0000000003030211 */ /* 0x000fc800078f38ff */
[----:B------:R-:W-:Y:S02]  /*1830*/  @P0 SHF.R.S32.HI R26, RZ, 0x7, R3 ;  /* 0x00000007ff1a0819 */ /* 0x000fe40000011403 */
[----:B------:R-:W-:Y:S02]  /*1840*/  PLOP3.LUT P0, PT, PT, PT, PT, 0x80, 0x0 ;  /* 0x000000000000781c */ /* 0x000fe40003f0f070 */
[----:B------:R-:W-:-:S13]  /*1850*/  ISETP.GT.AND P1, PT, R26, R25, PT ;  /* 0x000000191a00720c */ /* 0x000fda0003f24270 */
[----:B---3--:R-:W-:Y:S05]  /*1860*/  @!P1 BRA `(.L_x_2716) ;  /* 0x0000007000709947 */ /* 0x008fea0003800000 */
        /* <DEDUP_REMOVED lines=20> */
.L_x_2718:
[----:B------:R-:W-:Y:S05]  /*19b0*/  BSYNC B6 ;  /* 0x0000000000067941 */ /* 0x000fea0003800000 */
.L_x_2717:
        /* <DEDUP_REMOVED lines=20> */
.L_x_2720:
[----:B------:R-:W-:Y:S05]  /*1b00*/  BSYNC B6 ;  /* 0x0000000000067941 */ /* 0x000fea0003800000 */
.L_x_2719:
[----:B------:R-:W-:Y:S01]  /*1b10*/  ULDC.64 UR4, c[0x0][0x9f8] ;  /* 0x00027e0000047ab9 */ /* 0x000fe20000000a00 */
[----:B------:R-:W0:Y:S01]  /*1b20*/  S2R R33, SR_TID.X ;  /* 0x0000000000217919 */ /* 0x000e220000002100 */
[----:B------:R-:W-:Y:S01]  /*1b30*/  ISETP.NE.U32.AND P0, PT, RZ, UR4, PT ;  /* 0x00000004ff007c0c */ /* 0x000fe2000bf05070 */
[----:B------:R-:W1:Y:S01]  /*1b40*/  LDC.64 R102, c[0x0][0x300] ;  /* 0x0000c000ff667b82 */ /* 0x000e620000000a00 */
[----:B------:R-:W-:Y:S01]  /*1b50*/  IMAD.IADD R47, R31, 0x1, R28 ;  /* 0x000000011f2f7824 */ /* 0x000fe200078e021c */
[----:B------:R-:W-:Y:S01]  /*1b60*/  ULDC.64 UR6, c[0x0][0xa08] ;  /* 0x0002820000067ab9 */ /* 0x000fe20000000a00 */
[----:B------:R-:W-:Y:S02]  /*1b70*/  ISETP.NE.AND.EX P0, PT, RZ, UR5, PT, P0 ;  /* 0x00000005ff007c0c */ /* 0x000fe4000bf05300 */
[----:B------:R-:W-:-:S03]  /*1b80*/  SHF.R.S32.HI R8, RZ, 0x1f, R30 ;  /* 0x0000001fff087819 */ /* 0x000fc6000001141e */
[----:B------:R-:W2:Y:S08]  /*1b90*/  LDC R39, c[0x0][0x3f4] ;  /* 0x0000fd00ff277b82 */ /* 0x000eb00000000800 */
[----:B------:R-:W-:Y:S01]  /*1ba0*/  @P0 IADD3 R4, P1, R208, UR4, RZ ;  /* 0x00000004d0040c10 */ /* 0x000fe2000ff3e0ff */
[----:B------:R-:W3:Y:S03]  /*1bb0*/  LDC.64 R12, c[0x0][0x3f8] ;  /* 0x0000fe00ff0c7b82 */ /* 0x000ee60000000a00 */
[----:B------:R-:W-:Y:S01]  /*1bc0*/  @P0 IADD3.X R5, R209, UR5, RZ, P1, !PT ;  /* 0x00000005d1050c10 */ /* 0x000fe20008ffe4ff */
[----:B------:R-:W-:-:S04]  /*1bd0*/  ULDC.64 UR4, c[0x0][0x308] ;  /* 0x0000c20000047ab9 */ /* 0x000fc80000000a00 */
[----:B------:R4:W4:Y:S01]  /*1be0*/  @P0 LDG.E R27, desc[UR40][R4.64] ;  /* 0x00000028041b0981 */ /* 0x000922000c1e1900 */
[----:B------:R-:W-:Y:S01]  /*1bf0*/  SHF.R.S32.HI R43, RZ, 0x1f, R47 ;  /* 0x0000001fff2b7819 */ /* 0x000fe2000001142f */
[-C--:B-1----:R-:W-:Y:S01]  /*1c00*/  IMAD.WIDE.U32 R6, R47, R102.reuse, RZ ;  /* 0x000000662f067225 */ /* 0x082fe200078e00ff */
[----:B------:R-:W-:Y:S02]  /*1c10*/  ISETP.NE.U32.AND P0, PT, RZ, UR6, PT ;  /* 0x00000006ff007c0c */ /* 0x000fe4000bf05070 */
[----:B0-----:R-:W-:Y:S01]  /*1c20*/  SHF.R.U32.HI R33, RZ, 0x7, R33 ;  /* 0x00000007ff217819 */ /* 0x001fe20000011621 */
[-C--:B------:R-:W-:Y:S01]  /*1c30*/  IMAD R0, R43, R102.reuse, RZ ;  /* 0x000000662b007224 */ /* 0x080fe200078e02ff */
[----:B------:R-:W-:Y:S01]  /*1c40*/  ISETP.NE.AND.EX P0, PT, RZ, UR7, PT, P0 ;  /* 0x00000007ff007c0c */ /* 0x000fe2000bf05300 */
[----:B------:R-:W-:Y:S01]  /*1c50*/  IMAD.SHL.U32 R92, R102, 0x20, RZ ;  /* 0x00000020665c7824 */ /* 0x000fe200078e00ff */
[----:B------:R-:W-:Y:S01]  /*1c60*/  ISETP.NE.AND P6, PT, R33, 0x1, PT ;  /* 0x000000012100780c */ /* 0x000fe20003fc5270 */
[----:B------:R-:W-:Y:S01]  /*1c70*/  IMAD R3, R47, R103, R0 ;  /* 0x000000672f037224 */ /* 0x000fe200078e0200 */
[----:B--2---:R-:W-:Y:S01]  /*1c80*/  ISETP.GE.AND P2, PT, R16, R39, PT ;  /* 0x000000271000720c */ /* 0x004fe20003f46270 */
[----:B------:R-:W-:Y:S01]  /*1c90*/  IMAD.WIDE.U32 R44, R22, R102, R16 ;  /* 0x00000066162c7225 */ /* 0x000fe200078e0010 */
[----:B-----5:R-:W-:-:S02]  /*1ca0*/  SHF.R.S32.HI R31, RZ, 0x1f, R113 ;  /* 0x0000001fff1f7819 */ /* 0x020fc40000011471 */
[----:B------:R-:W-:Y:S01]  /*1cb0*/  SHF.L.U64.HI R93, R102, 0x5, R103 ;  /* 0x00000005665d7819 */ /* 0x000fe20000010267 */
[----:B------:R-:W-:Y:S01]  /*1cc0*/  IMAD.IADD R7, R7, 0x1, R3 ;  /* 0x0000000107077824 */ /* 0x000fe200078e0203 */
[----:B---3--:R-:W-:Y:S01]  /*1cd0*/  SHF.L.U64.HI R21, R12, 0x5, R13 ;  /* 0x000000050c157819 */ /* 0x008fe2000001020d */
[----:B------:R-:W-:Y:S01]  /*1ce0*/  IMAD R3, R8, UR4, RZ ;  /* 0x0000000408037c24 */ /* 0x000fe2000f8e02ff */
[----:B------:R-:W-:Y:S01]  /*1cf0*/  SHF.R.S32.HI R118, RZ, 0x1f, R213 ;  /* 0x0000001fff767819 */ /* 0x000fe200000114d5 */
[C---:B----4-:R-:W-:Y:S01]  /*1d00*/  IMAD.WIDE.U32 R4, R30.reuse, UR4, R6 ;  /* 0x000000041e047c25 */ /* 0x050fe2000f8e0006 */
[----:B------:R-:W-:Y:S01]  /*1d10*/  SHF.R.S32.HI R117, RZ, 0x1f, R212 ;  /* 0x0000001fff757819 */ /* 0x000fe200000114d4 */
[----:B------:R-:W0:Y:S01]  /*1d20*/  LDC.64 R6, c[0x0][0x408] ;  /* 0x00010200ff067b82 */ /* 0x000e220000000a00 */
[----:B------:R-:W-:Y:S01]  /*1d30*/  SHF.R.S32.HI R116, RZ, 0x1f, R211 ;  /* 0x0000001fff747819 */ /* 0x000fe200000114d3 */
[----:B------:R-:W-:Y:S01]  /*1d40*/  IMAD R3, R30, UR5, R3 ;  /* 0x000000051e037c24 */ /* 0x000fe2000f8e0203 */
[----:B------:R-:W-:Y:S01]  /*1d50*/  ULDC.64 UR4, c[0x0][0x310] ;  /* 0x0000c40000047ab9 */ /* 0x000fe20000000a00 */
[----:B------:R-:W-:-:S04]  /*1d60*/  IMAD.WIDE.U32 R10, R22, R12, R16 ;  /* 0x0000000c160a7225 */ /* 0x000fc800078e0010 */
[----:B------:R-:W-:Y:S02]  /*1d70*/  IMAD.IADD R5, R5, 0x1, R3 ;  /* 0x0000000105057824 */ /* 0x000fe400078e0203 */
[----:B------:R-:W-:-:S04]  /*1d80*/  IMAD.WIDE.U32 R130, R22, R102, R92 ;  /* 0x0000006616827225 */ /* 0x000fc800078e005c */
[----:B------:R-:W-:Y:S02]  /*1d90*/  IMAD R32, R31, R12, RZ ;  /* 0x0000000c1f207224 */ /* 0x000fe400078e02ff */
[----:B------:R-:W-:Y:S02]  /*1da0*/  IMAD.SHL.U32 R112, R39, 0x2, RZ ;  /* 0x0000000227707824 */ /* 0x000fe400078e00ff */
[----:B------:R-:W-:Y:S02]  /*1db0*/  IMAD R37, R113, R13, R32 ;  /* 0x0000000d71257224 */ /* 0x000fe400078e0220 */
        /* <DEDUP_REMOVED lines=10> */
[----:B------:R-:W-:Y:S01]  /*1e60*/  IADD3 R42, P4, R100, 0x40, RZ ;  /* 0x00000040642a7810 */ /* 0x000fe20007f9e0ff */
[----:B------:R-:W-:Y:S02]  /*1e70*/  IMAD.X R47, R216, 0x1, R43, P0 ;  /* 0x00000001d82f7824 */ /* 0x000fe400000e062b */
        /* <DEDUP_REMOVED lines=11> */
[----:B------:R-:W-:Y:S01]  /*1f30*/  IMAD R0, R9, UR4, RZ ;  /* 0x0000000409007c24 */ /* 0x000fe2000f8e02ff */
[----:B------:R-:W-:Y:S01]  /*1f40*/  @!P6 BAR.SYNC.DEFER_BLOCKING 0x9, 0x100 ;  /* 0x024400000000eb1d */ /* 0x000fe20000010000 */
[----:B------:R-:W-:Y:S01]  /*1f50*/  IMAD.WIDE.U32 R8, R22, R6, R18 ;  /* 0x0000000616087225 */ /* 0x000fe200078e0012 */
[----:B------:R-:W-:-:S03]  /*1f60*/  IADD3 R39, P0, R100, R44, RZ ;  /* 0x0000002c64277210 */ /* 0x000fc60007f1e0ff */
[----:B------:R-:W-:Y:S01]  /*1f70*/  IMAD.IADD R3, R16, 0x1, R3 ;  /* 0x0000000110037824 */ /* 0x000fe200078e0203 */
[----:B------:R-:W-:Y:S01]  /*1f80*/  IADD3 R43, P3, R39, 0x40, RZ ;  /* 0x00000040272b7810 */ /* 0x000fe20007f7e0ff */
[C---:B------:R-:W-:Y:S02]  /*1f90*/  IMAD R109, R99.reuse, UR5, R0 ;  /* 0x00000005636d7c24 */ /* 0x040fe4000f8e0200 */
[-C--:B------:R-:W-:Y:S01]  /*1fa0*/  IMAD R0, R216, R12.reuse, RZ ;  /* 0x0000000cd8007224 */ /* 0x080fe200078e02ff */
[----:B------:R-:W-:Y:S01]  /*1fb0*/  SHF.R.S32.HI R20, RZ, 0x1f, R3 ;  /* 0x0000001fff147819 */ /* 0x000fe20000011403 */
[----:B------:R-:W-:Y:S01]  /*1fc0*/  IMAD.WIDE.U32 R98, R99, UR4, R4 ;  /* 0x0000000463627c25 */ /* 0x000fe2000f8e0004 */
[----:B------:R-:W-:Y:S02]  /*1fd0*/  ULDC UR4, c[0x0][0x2f4] ;  /* 0x0000bd0000047ab9 */ /* 0x000fe40000000800 */
[CC--:B------:R-:W-:Y:S01]  /*1fe0*/  LEA.HI R105, R20.reuse, R3.reuse, RZ, 0x3 ;  /* 0x0000000314697211 */ /* 0x0c0fe200078f18ff */
[----:B------:R-:W-:Y:S01]  /*1ff0*/  IMAD.MOV.U32 R90, RZ, RZ, R8 ;  /* 0x000000ffff5a7224 */ /* 0x000fe200078e0008 */
[----:B------:R-:W-:Y:S01]  /*2000*/  LEA.HI R8, R20, R3, RZ, 0x6 ;  /* 0x0000000314087211 */ /* 0x000fe200078f30ff */
[----:B------:R-:W-:Y:S01]  /*2010*/  IMAD.WIDE.U32 R4, R22, R12, R18 ;  /* 0x0000000c16047225 */ /* 0x000fe200078e0012 */
[----:B------:R-:W-:-:S02]  /*2020*/  LOP3.LUT R20, R195, 0x38, R105, 0xf8, !PT ;  /* 0x00000038c3147812 */ /* 0x000fc400078ef869 */
[C---:B------:R-:W-:Y:S01]  /*2030*/  LOP3.LUT R40, R105.reuse, 0xfffffff8, RZ, 0xc0, !PT ;  /* 0xfffffff869287812 */ /* 0x040fe200078ec0ff */
[----:B------:R-:W-:Y:S01]  /*2040*/  IMAD R15, R22, R13, R0 ;  /* 0x0000000d160f7224 */ /* 0x000fe200078e0200 */
[----:B------:R-:W-:Y:S01]  /*2050*/  LOP3.LUT R29, R20, R229, RZ, 0x3c, !PT ;  /* 0x000000e5141d7212 */ /* 0x000fe200078e3cff */
[----:B------:R-:W-:Y:S01]  /*2060*/  IMAD.SHL.U32 R3, R8, 0x80, RZ ;  /* 0x0000008008037824 */ /* 0x000fe200078e00ff */
[----:B------:R-:W-:Y:S01]  /*2070*/  LOP3.LUT R8, R105, 0x38, RZ, 0xc0, !PT ;  /* 0x0000003869087812 */ /* 0x000fe200078ec0ff */
[----:B------:R-:W-:Y:S01]  /*2080*/  IMAD.IADD R5, R5, 0x1, R15 ;  /* 0x0000000105057824 */ /* 0x000fe200078e020f */
[----:B------:R-:W-:Y:S01]  /*2090*/  SHF.L.U64.HI R20, R12, 0x6, R13 ;  /* 0x000000060c147819 */ /* 0x000fe2000001020d */
[----:B------:R-:W-:Y:S01]  /*20a0*/  IMAD.IADD R11, R15, 0x1, R11 ;  /* 0x000000010f0b7824 */ /* 0x000fe200078e020b */
[----:B------:R-:W-:Y:S01]  /*20b0*/  P2R R0, PR, RZ, 0x4 ;  /* 0x00000004ff007803 */ /* 0x000fe20000000000 */
[----:B------:R-:W-:Y:S01]  /*20c0*/  IMAD.WIDE.U32 R14, R22, R6, R16 ;  /* 0x00000006160e7225 */ /* 0x000fe200078e0010 */
[----:B------:R-:W-:-:S02]  /*20d0*/  ISETP.GE.AND P2, PT, R16, UR4, PT ;  /* 0x0000000410007c0c */ /* 0x000fc4000bf46270 */
[----:B------:R-:W-:Y:S01]  /*20e0*/  SHF.R.S32.HI R106, RZ, 0x1f, R40 ;  /* 0x0000001fff6a7819 */ /* 0x000fe20000011428 */
[----:B------:R-:W-:Y:S01]  /*20f0*/  IMAD.MOV.U32 R88, RZ, RZ, R14 ;  /* 0x000000ffff587224 */ /* 0x000fe200078e000e */
[----:B------:R-:W-:Y:S01]  /*2100*/  LOP3.LUT R14, R3, 0xffffe000, RZ, 0xc0, !PT ;  /* 0xffffe000030e7812 */ /* 0x000fe200078ec0ff */
[----:B------:R-:W-:Y:S01]  /*2110*/  IMAD.WIDE.U32 R96, R113, R12, R4 ;  /* 0x0000000c71607225 */ /* 0x000fe200078e0004 */
[----:B------:R-:W-:Y:S02]  /*2120*/  LOP3.LUT R3, R8, 0x1c0, R227, 0xf8, !PT ;  /* 0x000001c008037812 */ /* 0x000fe400078ef8e3 */
[----:B------:R-:W-:Y:S01]  /*2130*/  IADD3 R29, R29, R14, R198 ;  /* 0x0000000e1d1d7210 */ /* 0x000fe20007ffe0c6 */
[----:B------:R-:W-:Y:S01]  /*2140*/  IMAD R4, R31, R6, RZ ;  /* 0x000000061f047224 */ /* 0x000fe200078e02ff */
[----:B------:R-:W-:Y:S01]  /*2150*/  LOP3.LUT R3, R3, R200, RZ, 0x3c, !PT ;  /* 0x000000c803037212 */ /* 0x000fe200078e3cff */
[----:B------:R-:W-:Y:S01]  /*2160*/  IMAD.IADD R91, R9, 0x1, R89 ;  /* 0x00000001095b7824 */ /* 0x000fe200078e0259 */
[----:B------:R-:W-:Y:S01]  /*2170*/  LOP3.LUT R9, R196, 0x38, R105, 0xf8, !PT ;  /* 0x00000038c4097812 */ /* 0x000fe200078ef869 */
[----:B------:R-:W-:Y:S01]  /*2180*/  IMAD R49, R113, R7, R4 ;  /* 0x0000000771317224 */ /* 0x000fe200078e0204 */
[----:B------:R-:W-:Y:S01]  /*2190*/  IADD3 R27, R3, R14, R201 ;  /* 0x0000000e031b7210 */ /* 0x000fe20007ffe0c9 */
[----:B------:R-:W-:Y:S01]  /*21a0*/  IMAD R3, R216, R102, RZ ;  /* 0x00000066d8037224 */ /* 0x000fe200078e02ff */
[----:B------:R-:W-:Y:S01]  /*21b0*/  IADD3 R4, P1, R92, R130, RZ ;  /* 0x000000825c047210 */ /* 0x000fe20007f3e0ff */
[----:B------:R-:W-:Y:S01]  /*21c0*/  IMAD.IADD R89, R89, 0x1, R15 ;  /* 0x0000000159597824 */ /* 0x000fe200078e020f */
[----:B------:R-:W-:Y:S01]  /*21d0*/  LOP3.LUT R15, R194, 0x38, R105, 0xf8, !PT ;  /* 0x00000038c20f7812 */ /* 0x000fe200078ef869 */
[----:B------:R-:W-:Y:S01]  /*21e0*/  IMAD R35, R22, R103, R3 ;  /* 0x0000006716237224 */ /* 0x000fe200078e0203 */
[----:B------:R-:W-:Y:S01]  /*21f0*/  LOP3.LUT R9, R9, R230, RZ, 0x3c, !PT ;  /* 0x000000e609097212 */ /* 0x000fe200078e3cff */
[----:B------:R-:W-:Y:S01]  /*2200*/  IMAD.WIDE.U32 R94, R113, R12, R10 ;  /* 0x0000000c715e7225 */ /* 0x000fe200078e000a */
[----:B------:R-:W-:-:S02]  /*2210*/  LOP3.LUT R15, R15, R228, RZ, 0x3c, !PT ;  /* 0x000000e40f0f7212 */ /* 0x000fc400078e3cff */
[C---:B------:R-:W-:Y:S01]  /*2220*/  SHF.L.U64.HI R3, R102.reuse, 0x7, R103 ;  /* 0x0000000766037819 */ /* 0x040fe20000010267 */
[----:B------:R-:W-:Y:S01]  /*2230*/  IMAD.IADD R5, R35, 0x1, R131 ;  /* 0x0000000123057824 */ /* 0x000fe200078e0283 */
[----:B------:R-:W-:Y:S01]  /*2240*/  SHF.L.U64.HI R31, R102, 0x6, R103 ;  /* 0x00000006661f7819 */ /* 0x000fe20000010267 */
[----:B------:R-:W-:Y:S01]  /*2250*/  IMAD.IADD R34, R45, 0x1, R35 ;  /* 0x000000012d227824 */ /* 0x000fe200078e0223 */
[----:B------:R-:W-:Y:S01]  /*2260*/  IADD3 R30, R9, R14, R199 ;  /* 0x0000000e091e7210 */ /* 0x000fe20007ffe0c7 */
[----:B------:R-:W-:Y:S01]  /*2270*/  IMAD.X R32, R5, 0x1, R93, P1 ;  /* 0x0000000105207824 */ /* 0x000fe200008e065d */
[----:B------:R-:W-:Y:S01]  /*2280*/  IADD3 R33, P1, R4, R92, RZ ;  /* 0x0000005c04217210 */ /* 0x000fe20007f3e0ff */
[----:B------:R-:W-:Y:S01]  /*2290*/  IMAD.WIDE.U32 R90, R113, R6, R90 ;  /* 0x00000006715a7225 */ /* 0x000fe200078e005a */
[----:B------:R-:W-:Y:S02]  /*22a0*/  IADD3 R28, R15, R14, R197 ;  /* 0x0000000e0f1c7210 */ /* 0x000fe40007ffe0c5 */
[----:B------:R-:W-:Y:S01]  /*22b0*/  SHF.L.U64.HI R15, R12, 0x7, R13 ;  /* 0x000000070c0f7819 */ /* 0x000fe2000001020d */
[----:B------:R-:W-:Y:S01]  /*22c0*/  IMAD.WIDE.U32 R88, R113, R6, R88 ;  /* 0x0000000671587225 */ /* 0x000fe200078e0058 */
[----:B------:R-:W-:-:S02]  /*22d0*/  SHF.L.U64.HI R11, R6, 0x5, R7 ;  /* 0x00000005060b7819 */ /* 0x000fc40000010207 */
[----:B------:R-:W-:Y:S01]  /*22e0*/  SHF.L.U64.HI R10, R6, 0x6, R7 ;  /* 0x00000006060a7819 */ /* 0x000fe20000010207 */
[----:B------:R-:W-:Y:S01]  /*22f0*/  IMAD.X R103, R34, 0x1, R41, P0 ;  /* 0x0000000122677824 */ /* 0x000fe200000e0629 */
[----:B------:R-:W-:Y:S01]  /*2300*/  SHF.L.U64.HI R9, R6, 0x7, R7 ;  /* 0x0000000706097819 */ /* 0x000fe20000010207 */
[C---:B------:R-:W-:Y:S01]  /*2310*/  IMAD.SHL.U32 R14, R12.reuse, 0x20, RZ ;  /* 0x000000200c0e7824 */ /* 0x040fe200078e00ff */
[----:B------:R-:W-:Y:S01]  /*2320*/  SHF.R.S32.HI R105, RZ, 0x3, R105 ;  /* 0x00000003ff697819 */ /* 0x000fe20000011469 */
[----:B------:R-:W-:Y:S02]  /*2330*/  IMAD.SHL.U32 R13, R12, 0x40, RZ ;  /* 0x000000400c0d7824 */ /* 0x000fe400078e00ff */
[C---:B------:R-:W-:Y:S02]  /*2340*/  IMAD.SHL.U32 R8, R6.reuse, 0x20, RZ ;  /* 0x0000002006087824 */ /* 0x040fe400078e00ff */
[----:B------:R-:W-:Y:S02]  /*2350*/  IMAD.SHL.U32 R7, R6, 0x40, RZ ;  /* 0x0000004006077824 */ /* 0x000fe400078e00ff */
[----:B------:R-:W-:Y:S01]  /*2360*/  IMAD.X R35, R32, 0x1, R93, P1 ;  /* 0x0000000120237824 */ /* 0x000fe200008e065d */
[----:B------:R-:W-:Y:S01]  /*2370*/  ISETP.GE.AND P1, PT, R187, UR4, PT ;  /* 0x00000004bb007c0c */ /* 0x000fe2000bf26270 */
[----:B------:R-:W-:-:S02]  /*2380*/  IMAD.IADD R36, R97, 0x1, R37 ;  /* 0x0000000161247824 */ /* 0x000fc400078e0225 */
[----:B------:R-:W-:Y:S02]  /*2390*/  IMAD.SHL.U32 R12, R12, 0x80, RZ ;  /* 0x000000800c0c7824 */ /* 0x000fe400078e00ff */
[----:B------:R-:W-:Y:S02]  /*23a0*/  IMAD.SHL.U32 R6, R6, 0x80, RZ ;  /* 0x0000008006067824 */ /* 0x000fe400078e00ff */
[----:B------:R-:W-:Y:S02]  /*23b0*/  IMAD.IADD R37, R37, 0x1, R95 ;  /* 0x0000000125257824 */ /* 0x000fe400078e025f */
[----:B------:R-:W-:Y:S02]  /*23c0*/  IMAD.IADD R38, R91, 0x1, R49 ;  /* 0x000000015b267824 */ /* 0x000fe400078e0231 */
[----:B------:R-:W-:Y:S02]  /*23d0*/  IMAD.IADD R104, R49, 0x1, R89 ;  /* 0x0000000131687824 */ /* 0x000fe400078e0259 */
[----:B------:R-:W-:-:S02]  /*23e0*/  IMAD.X R108, RZ, RZ, R103, P3 ;  /* 0x000000ffff6c7224 */ /* 0x000fc400018e0667 */
[----:B------:R-:W-:-:S07]  /*23f0*/  IMAD.IADD R109, R99, 0x1, R109 ;  /* 0x00000001636d7824 */ /* 0x000fce00078e026d */
.L_x_2806:
        /* <DEDUP_REMOVED lines=56> */
.L_x_2725:
[----:B------:R-:W-:Y:S05]  /*2780*/  BSYNC B1 ;  /* 0x0000000000017941 */ /* 0x000fea0003800000 */
.L_x_2724:
        /* <DEDUP_REMOVED lines=42> */
.L_x_2727:
[----:B------:R-:W-:Y:S05]  /*2a30*/  BSYNC B1 ;  /* 0x0000000000017941 */ /* 0x000fea0003800000 */
.L_x_2726:
        /* <DEDUP_REMOVED lines=48> */
.L_x_2729:
[----:B------:R-:W-:Y:S05]  /*2d40*/  BSYNC B1 ;  /* 0x0000000000017941 */ /* 0x000fea0003800000 */
.L_x_2728:
        /* <DEDUP_REMOVED lines=31> */
.L_x_2731:
[----:B------:R-:W-:Y:S05]  /*2f40*/  BSYNC B1 ;  /* 0x0000000000017941 */ /* 0x000fea0003800000 */
.L_x_2730:
        /* <DEDUP_REMOVED lines=35> */
.L_x_2732:
[----:B------:R-:W-:Y:S01]  /*3180*/  IMAD R110, R23, 0x8, R2 ;  /* 0x00000008176e7824 */ /* 0x000fe200078e0202 */
[----:B------:R-:W-:Y:S01]  /*3190*/  SHF.L.U32 R119, R188, 0x1f, RZ ;  /* 0x0000001fbc777819 */ /* 0x000fe200000006ff */
[----:B------:R-:W-:Y:S03]  /*31a0*/  BSSY B1, `(.L_x_2733) ;  /* 0x0000003000017945 */ /* 0x000fe60003800000 */
[----:B------:R-:W0:Y:S02]  /*31b0*/  SYNCS.PHASECHK.TRANS64.TRYWAIT P6, [R110+URZ+0x28890], R119 ;  /* 0x028890776e0075a7 */ /* 0x000e2400080c017f */
[----:B0-----:R-:W-:Y:S05]  /*31c0*/  @!P6 BRA `(.L_x_2734) ;  /* 0x000001c40088e947 */ /* 0x001fea0003800000 */
.L_x_3071:
[----:B------:R-:W-:Y:S05]  /*31d0*/  BSYNC B1 ;  /* 0x0000000000017941 */ /* 0x000fea0003800000 */
.L_x_2733:
        /* <DEDUP_REMOVED lines=12> */
[----:B------:R-:W-:Y:S02]  /*32a0*/  SHF.R.U64 R166, R86, 0x10, R87 ;  /* 0x0000001056a67819 */ /* 0x000fe40000001257 */
[--C-:B------:R-:W-:Y:S01]  /*32b0*/  SHF.R.U64 R168, R84, 0x10, R85.reuse ;  /* 0x0000001054a87819 */ /* 0x100fe20000001255 */
[----:B--2---:R-:W-:Y:S01]  /*32c0*/  IMAD.U32 R84, R50, 0x10000, RZ ;  /* 0x0001000032547824 */ /* 0x004fe200078e00ff */
        /* <DEDUP_REMOVED lines=17> */
[-C--:B------:R-:W-:Y:S01]  /*33e0*/  FMUL.FTZ R85, R85, R162.reuse ;  /* 0x000000a255557220 */ /* 0x080fe20000410000 */
[----:B------:R-:W-:Y:S01]  /*33f0*/  FMUL.FTZ R169, R86, R167 ;  /* 0x000000a756a97220 */ /* 0x000fe20000410000 */
[----:B------:R-:W-:Y:S02]  /*3400*/  IMAD.U32 R49, R48, 0x10000, RZ ;  /* 0x0001000030317824 */ /* 0x000fe400078e00ff */
[C---:B------:R-:W-:Y:S01]  /*3410*/  FFMA.FTZ R166, R51.reuse, R162, -R166 ;  /* 0x000000a233a67223 */ /* 0x040fe200000108a6 */
[----:B------:R-:W-:Y:S01]  /*3420*/  FFMA.FTZ R85, R51, R164, R85 ;  /* 0x000000a433557223 */ /* 0x000fe20000010055 */
[-C--:B------:R-:W-:Y:S01]  /*3430*/  FMUL.FTZ R51, R86, R159.reuse ;  /* 0x0000009f56337220 */ /* 0x080fe20000410000 */
[----:B------:R-:W-:Y:S01]  /*3440*/  LOP3.LUT R165, R165, 0xffff0000, RZ, 0xc0, !PT ;  /* 0xffff0000a5a57812 */ /* 0x000fe200078ec0ff */
[----:B------:R-:W-:Y:S01]  /*3450*/  FFMA.FTZ R169, R84, R159, -R169 ;  /* 0x0000009f54a97223 */ /* 0x000fe200000108a9 */
[----:B------:R-:W-:Y:S01]  /*3460*/  LOP3.LUT R87, R87, 0xffff0000, RZ, 0xc0, !PT ;  /* 0xffff000057577812 */ /* 0x000fe200078ec0ff */
[----:B------:R-:W-:Y:S01]  /*3470*/  IMAD.U32 R163, R163, 0x10000, RZ ;  /* 0x00010000a3a37824 */ /* 0x000fe200078e00ff */
[----:B------:R-:W-:Y:S01]  /*3480*/  LOP3.LUT R48, R48, 0xffff0000, RZ, 0xc0, !PT ;  /* 0xffff000030307812 */ /* 0x000fe200078ec0ff */
[----:B------:R-:W-:Y:S01]  /*3490*/  FFMA.FTZ R84, R84, R167, R51 ;  /* 0x000000a754547223 */ /* 0x000fe20000010033 */
[C---:B------:R-:W-:Y:S01]  /*34a0*/  FMUL.FTZ R51, R80.reuse, R165 ;  /* 0x000000a550337220 */ /* 0x040fe20000410000 */
[----:B------:R-:W-:Y:S01]  /*34b0*/  FMUL.FTZ R86, R80, R87 ;  /* 0x0000005750567220 */ /* 0x000fe20000410000 */
[----:B------:R-:W-:Y:S01]  /*34c0*/  F2FP.BF16.F32.PACK_AB R85, R85, R166 ;  /* 0x000000a65555723e */ /* 0x000fe200000010ff */
        /* <DEDUP_REMOVED lines=9> */
[----:B------:R-:W-:-:S07]  /*3560*/  IMAD.MOV.U32 R49, RZ, RZ, R85 ;  /* 0x000000ffff317224 */ /* 0x000fce00078e0055 */
.L_x_2740:
[----:B------:R-:W-:Y:S05]  /*3570*/  BSYNC B3 ;  /* 0x0000000000037941 */ /* 0x000fea0003800000 */
.L_x_2739:
[----:B------:R-:W-:Y:S02]  /*3580*/  ULDC.64 UR4, c[0x0][0x2e8] ;  /* 0x0000ba0000047ab9 */ /* 0x000fe40000000a00 */
[----:B------:R-:W-:-:S04]  /*3590*/  LEA R80, P3, R81, UR4, 0x1 ;  /* 0x0000000451507c11 */ /* 0x000fc8000f8608ff */
[----:B------:R-:W-:-:S05]  /*35a0*/  LEA.HI.X R81, R81, UR5, R160, 0x1, P3 ;  /* 0x0000000551517c11 */ /* 0x000fca00098f0ca0 */
[----:B--2---:R1:W-:Y:S04]  /*35b0*/  STG.E.128 desc[UR40][R80.64], R48 ;  /* 0x0000003050007986 */ /* 0x0043e8000c101d28 */
.L_x_2738:
[----:B------:R-:W-:Y:S05]  /*35c0*/  BSYNC B2 ;  /* 0x0000000000027941 */ /* 0x000fea0003800000 */
.L_x_2737:
[----:B------:R-:W-:Y:S05]  /*35d0*/  @P1 BRA `(.L_x_2736) ;  /* 0x0000000000e41947 */ /* 0x000fea0003800000 */
[----:B-1----:R1:W2:Y:S01]  /*35e0*/  LDS.128 R48, [R114+0x1c400] ;  /* 0x01c4000072307984 */ /* 0x0022a20000000c00 */
        /* <DEDUP_REMOVED lines=51> */
.L_x_2742:
[----:B------:R-:W-:Y:S05]  /*3920*/  BSYNC B2 ;  /* 0x0000000000027941 */ /* 0x000fea0003800000 */
.L_x_2741:
[----:B------:R-:W-:Y:S02]  /*3930*/  ULDC.64 UR4, c[0x0][0x2e8] ;  /* 0x0000ba0000047ab9 */ /* 0x000fe40000000a00 */
[----:B------:R-:W-:-:S04]  /*3940*/  LEA R76, P3, R157, UR4, 0x1 ;  /* 0x000000049d4c7c11 */ /* 0x000fc8000f8608ff */
[----:B------:R-:W-:-:S05]  /*3950*/  LEA.HI.X R77, R157, UR5, R158, 0x1, P3 ;  /* 0x000000059d4d7c11 */ /* 0x000fca00098f0c9e */
[----:B--2---:R2:W-:Y:S04]  /*3960*/  STG.E.128 desc[UR40][R76.64], R48 ;  /* 0x000000304c007986 */ /* 0x0045e8000c101d28 */
.L_x_2736:
[----:B------:R-:W-:Y:S05]  /*3970*/  BSYNC B1 ;  /* 0x0000000000017941 */ /* 0x000fea0003800000 */
.L_x_2735:
        /* <DEDUP_REMOVED lines=58> */
.L_x_2748:
[----:B------:R-:W-:Y:S05]  /*3d20*/  BSYNC B3 ;  /* 0x0000000000037941 */ /* 0x000fea0003800000 */
.L_x_2747:
[----:B------:R-:W-:Y:S02]  /*3d30*/  ULDC.64 UR4, c[0x0][0x2e8] ;  /* 0x0000ba0000047ab9 */ /* 0x000fe40000000a00 */
[----:B------:R-:W-:-:S04]  /*3d40*/  LEA R72, P3, R78, UR4, 0x1 ;  /* 0x000000044e487c11 */ /* 0x000fc8000f8608ff */
[----:B------:R-:W-:-:S05]  /*3d50*/  LEA.HI.X R73, R78, UR5, R79, 0x1, P3 ;  /* 0x000000054e497c11 */ /* 0x000fca00098f0c4f */
[----:B--2---:R2:W-:Y:S04]  /*3d60*/  STG.E.128 desc[UR40][R72.64], R48 ;  /* 0x0000003048007986 */ /* 0x0045e8000c101d28 */
.L_x_2746:
[----:B------:R-:W-:Y:S05]  /*3d70*/  BSYNC B2 ;  /* 0x0000000000027941 */ /* 0x000fea0003800000 */
.L_x_2745:
        /* <DEDUP_REMOVED lines=53> */
.L_x_2750:
[----:B------:R-:W-:Y:S05]  /*40d0*/  BSYNC B2 ;  /* 0x0000000000027941 */ /* 0x000fea0003800000 */
.L_x_2749:
[----:B------:R-:W-:Y:S02]  /*40e0*/  ULDC.64 UR4, c[0x0][0x2e8] ;  /* 0x0000ba0000047ab9 */ /* 0x000fe40000000a00 */
[----:B------:R-:W-:-:S04]  /*40f0*/  LEA R68, P3, R78, UR4, 0x1 ;  /* 0x000000044e447c11 */ /* 0x000fc8000f8608ff */
[----:B------:R-:W-:-:S05]  /*4100*/  LEA.HI.X R69, R78, UR5, R81, 0x1, P3 ;  /* 0x000000054e457c11 */ /* 0x000fca00098f0c51 */
[----:B--2---:R3:W-:Y:S04]  /*4110*/  STG.E.128 desc[UR40][R68.64], R48 ;  /* 0x0000003044007986 */ /* 0x0047e8000c101d28 */
.L_x_2744:
[----:B------:R-:W-:Y:S05]  /*4120*/  BSYNC B1 ;  /* 0x0000000000017941 */ /* 0x000fea0003800000 */
.L_x_2743:
        /* <DEDUP_REMOVED lines=59> */
.L_x_2756:
[----:B------:R-:W-:Y:S05]  /*44e0*/  BSYNC B3 ;  /* 0x0000000000037941 */ /* 0x000fea0003800000 */
.L_x_2755:
[----:B------:R-:W-:Y:S02]  /*44f0*/  ULDC.64 UR4, c[0x0][0x2e8] ;  /* 0x0000ba0000047ab9 */ /* 0x000fe40000000a00 */
[----:B------:R-:W-:-:S04]  /*4500*/  LEA R64, P3, R72, UR4, 0x1 ;  /* 0x0000000448407c11 */ /* 0x000fc8000f8608ff */
[----:B------:R-:W-:-:S05]  /*4510*/  LEA.HI.X R65, R72, UR5, R77, 0x1, P3 ;  /* 0x0000000548417c11 */ /* 0x000fca00098f0c4d */
[----:B--2---:R4:W-:Y:S04]  /*4520*/  STG.E.128 desc[UR40][R64.64], R48 ;  /* 0x0000003040007986 */ /* 0x0049e8000c101d28 */
.L_x_2754:
[----:B------:R-:W-:Y:S05]  /*4530*/  BSYNC B2 ;  /* 0x0000000000027941 */ /* 0x000fea0003800000 */
.L_x_2753:
        /* <DEDUP_REMOVED lines=53> */
.L_x_2758:
[----:B------:R-:W-:Y:S05]  /*4890*/  BSYNC B2 ;  /* 0x0000000000027941 */ /* 0x000fea0003800000 */
.L_x_2757:
[----:B------:R-:W-:Y:S02]  /*48a0*/  ULDC.64 UR4, c[0x0][0x2e8] ;  /* 0x0000ba0000047ab9 */ /* 0x000fe40000000a00 */
[----:B------:R-:W-:-:S04]  /*48b0*/  LEA R60, P3, R68, UR4, 0x1 ;  /* 0x00000004443c7c11 */ /* 0x000fc8000f8608ff */
[----:B------:R-:W-:-:S05]  /*48c0*/  LEA.HI.X R61, R68, UR5, R73, 0x1, P3 ;  /* 0x00000005443d7c11 */ /* 0x000fca00098f0c49 */
[----:B--2---:R1:W-:Y:S04]  /*48d0*/  STG.E.128 desc[UR40][R60.64], R48 ;  /* 0x000000303c007986 */ /* 0x0043e8000c101d28 */
.L_x_2752:
[----:B------:R-:W-:Y:S05]  /*48e0*/  BSYNC B1 ;  /* 0x0000000000017941 */ /* 0x000fea0003800000 */
.L_x_2751:
        /* <DEDUP_REMOVED lines=56> */
.L_x_2763:
[----:B------:R-:W-:Y:S05]  /*4c70*/  BSYNC B2 ;  /* 0x0000000000027941 */ /* 0x000fea0003800000 */
.L_x_2762:
[----:B------:R-:W-:Y:S01]  /*4c80*/  ULDC.64 UR4, c[0x0][0x2e8] ;  /* 0x0000ba0000047ab9 */ /* 0x000fe20000000a00 */
[----:B------:R-:W-:Y:S01]  /*4c90*/  IMAD.X R57, R122, 0x1, R41, P3 ;  /* 0x000000017a397824 */ /* 0x000fe200018e0629 */
[----:B------:R-:W-:-:S04]  /*4ca0*/  LEA R56, P3, R64, UR4, 0x1 ;  /* 0x0000000440387c11 */ /* 0x000fc8000f8608ff */
[----:B------:R-:W-:-:S05]  /*4cb0*/  LEA.HI.X R57, R64, UR5, R57, 0x1, P3 ;  /* 0x0000000540397c11 */ /* 0x000fca00098f0c39 */
[----:B--2---:R1:W-:Y:S04]  /*4cc0*/  STG.E.128 desc[UR40][R56.64], R48 ;  /* 0x0000003038007986 */ /* 0x0043e8000c101d28 */
.L_x_2761:
[----:B------:R-:W-:Y:S05]  /*4cd0*/  BSYNC B1 ;  /* 0x0000000000017941 */ /* 0x000fea0003800000 */
.L_x_2760:
        /* <DEDUP_REMOVED lines=52> */
.L_x_2765:
[----:B------:R-:W-:Y:S05]  /*5020*/  BSYNC B1 ;  /* 0x0000000000017941 */ /* 0x000fea0003800000 */
.L_x_2764:
[----:B------:R-:W-:Y:S01]  /*5030*/  ULDC.64 UR4, c[0x0][0x2e8] ;  /* 0x0000ba0000047ab9 */ /* 0x000fe20000000a00 */
[----:B------:R-:W-:Y:S01]  /*5040*/  IMAD.X R53, R122, 0x1, R107, P3 ;  /* 0x000000017a357824 */ /* 0x000fe200018e066b */
[----:B------:R-:W-:-:S04]  /*5050*/  LEA R52, P3, R60, UR4, 0x1 ;  /* 0x000000043c347c11 */ /* 0x000fc8000f8608ff */
[----:B------:R-:W-:-:S05]  /*5060*/  LEA.HI.X R53, R60, UR5, R53, 0x1, P3 ;  /* 0x000000053c357c11 */ /* 0x000fca00098f0c35 */
[----:B--2---:R1:W-:Y:S01]  /*5070*/  STG.E.128 desc[UR40][R52.64], R48 ;  /* 0x0000003034007986 */ /* 0x0043e2000c101d28 */
[----:B------:R-:W-:Y:S05]  /*5080*/  BRA `(.L_x_2759) ;  /* 0x00000030006c7947 */ /* 0x000fea0003800000 */
.L_x_2723:
        /* <DEDUP_REMOVED lines=84> */
.L_x_2767:
[----:B------:R-:W-:Y:S05]  /*55d0*/  BSYNC B1 ;  /* 0x0000000000017941 */ /* 0x000fea0003800000 */
.L_x_2766:
        /* <DEDUP_REMOVED lines=67> */
.L_x_2768:
        /* <DEDUP_REMOVED lines=9> */
.L_x_3072:
[----:B------:R-:W-:Y:S05]  /*5aa0*/  BSYNC B1 ;  /* 0x0000000000017941 */ /* 0x000fea0003800000 */
.L_x_2769:
        /* <DEDUP_REMOVED lines=33> */
[----:B------:R-:W-:Y:S01]  /*5cc0*/  SHF.R.U32.HI R162, RZ, 0x10, R49 ;  /* 0x00000010ffa27819 */ /* 0x000fe20000011631 */
[----:B------:R-:W-:Y:S01]  /*5cd0*/  IMAD.U32 R171, R87, 0x10000, RZ ;  /* 0x0001000057ab7824 */ /* 0x000fe200078e00ff */
[----:B------:R-:W-:Y:S02]  /*5ce0*/  SHF.R.U64 R163, R50, 0x10, R51 ;  /* 0x0000001032a37819 */ /* 0x000fe40000001233 */
[----:B------:R-:W-:Y:S02]  /*5cf0*/  PRMT R168, R136, 0x5432, R168 ;  /* 0x0000543288a87816 */ /* 0x000fe400000000a8 */
[----:B------:R-:W-:Y:S02]  /*5d00*/  PRMT R162, R137, 0x5432, R162 ;  /* 0x0000543289a27816 */ /* 0x000fe400000000a2 */
[--C-:B------:R-:W-:Y:S01]  /*5d10*/  SHF.R.U64 R166, R54, 0x10, R55.reuse ;  /* 0x0000001036a67819 */ /* 0x100fe20000001237 */
[----:B------:R-:W-:Y:S01]  /*5d20*/  IMAD.U32 R54, R86, 0x10000, RZ ;  /* 0x0001000056367824 */ /* 0x000fe200078e00ff */
[----:B------:R-:W-:Y:S01]  /*5d30*/  SHF.R.U32.HI R167, RZ, 0x10, R55 ;  /* 0x00000010ffa77819 */ /* 0x000fe20000011637 */
[C---:B-1----:R-:W-:Y:S01]  /*5d40*/  IMAD.U32 R55, R81.reuse, 0x10000, RZ ;  /* 0x0001000051377824 */ /* 0x042fe200078e00ff */
[----:B------:R-:W-:Y:S01]  /*5d50*/  SHF.R.U32.HI R165, RZ, 0x10, R51 ;  /* 0x00000010ffa57819 */ /* 0x000fe20000011633 */
[----:B------:R-:W-:Y:S01]  /*5d60*/  IMAD.U32 R51, R84, 0x10000, RZ ;  /* 0x0001000054337824 */ /* 0x000fe200078e00ff */
[----:B------:R-:W-:Y:S01]  /*5d70*/  SHF.R.U64 R164, R52, 0x10, R53 ;  /* 0x0000001034a47819 */ /* 0x000fe20000001235 */
[----:B------:R-:W-:Y:S01]  /*5d80*/  IMAD.U32 R52, R82, 0x10000, RZ ;  /* 0x0001000052347824 */ /* 0x000fe200078e00ff */
[----:B------:R-:W-:Y:S01]  /*5d90*/  LOP3.LUT R50, R81, 0xffff0000, RZ, 0xc0, !PT ;  /* 0xffff000051327812 */ /* 0x000fe200078ec0ff */
[C---:B------:R-:W-:Y:S01]  /*5da0*/  IMAD.U32 R81, R83.reuse, 0x10000, RZ ;  /* 0x0001000053517824 */ /* 0x040fe200078e00ff */
[----:B------:R-:W-:-:S02]  /*5db0*/  LOP3.LUT R53, R83, 0xffff0000, RZ, 0xc0, !PT ;  /* 0xffff000053357812 */ /* 0x000fc400078ec0ff */
[----:B------:R-:W-:Y:S01]  /*5dc0*/  PRMT R163, R173, 0x5410, R163 ;  /* 0x00005410ada37816 */ /* 0x000fe200000000a3 */
[----:B------:R-:W-:Y:S01]  /*5dd0*/  IMAD.U32 R173, R168, 0x10000, RZ ;  /* 0x00010000a8ad7824 */ /* 0x000fe200078e00ff */
[----:B------:R-:W-:Y:S01]  /*5de0*/  LOP3.LUT R83, R87, 0xffff0000, RZ, 0xc0, !PT ;  /* 0xffff000057537812 */ /* 0x000fe200078ec0ff */
[----:B------:R-:W-:Y:S01]  /*5df0*/  IMAD.U32 R87, R162, 0x10000, RZ ;  /* 0x00010000a2577824 */ /* 0x000fe200078e00ff */
[----:B------:R-:W-:Y:S01]  /*5e00*/  PRMT R169, R169, 0x5410, R167 ;  /* 0x00005410a9a97816 */ /* 0x000fe200000000a7 */
[----:B------:R-:W-:Y:S01]  /*5e10*/  FMUL.FTZ R174, R170, R173 ;  /* 0x000000adaaae7220 */ /* 0x000fe20000410000 */
[----:B------:R-:W-:Y:S02]  /*5e20*/  PRMT R172, R172, 0x5410, R165 ;  /* 0x00005410acac7816 */ /* 0x000fe400000000a5 */
[----:B------:R-:W-:Y:S02]  /*5e30*/  LOP3.LUT R85, R85, 0xffff0000, RZ, 0xc0, !PT ;  /* 0xffff000055557812 */ /* 0x000fe400078ec0ff */
[----:B------:R-:W-:Y:S01]  /*5e40*/  LOP3.LUT R165, R168, 0xffff0000, RZ, 0xc0, !PT ;  /* 0xffff0000a8a57812 */ /* 0x000fe200078ec0ff */
[----:B------:R-:W-:Y:S01]  /*5e50*/  FMUL.FTZ R168, R170, R87 ;  /* 0x00000057aaa87220 */ /* 0x000fe20000410000 */
[----:B------:R-:W-:Y:S01]  /*5e60*/  LOP3.LUT R162, R162, 0xffff0000, RZ, 0xc0, !PT ;  /* 0xffff0000a2a27812 */ /* 0x000fe200078ec0ff */
[----:B------:R-:W-:-:S02]  /*5e70*/  IMAD.U32 R170, R169, 0x10000, RZ ;  /* 0x00010000a9aa7824 */ /* 0x000fc400078e00ff */
[----:B------:R-:W-:Y:S01]  /*5e80*/  FFMA.FTZ R87, R55, R87, -R174 ;  /* 0x0000005737577223 */ /* 0x000fe200000108ae */
[----:B------:R-:W-:Y:S01]  /*5e90*/  FMUL.FTZ R167, R85, R165 ;  /* 0x000000a555a77220 */ /* 0x000fe20000410000 */
[----:B------:R-:W-:Y:S01]  /*5ea0*/  FFMA.FTZ R55, R55, R173, R168 ;  /* 0x000000ad37377223 */ /* 0x000fe200000100a8 */
[----:B------:R-:W-:Y:S01]  /*5eb0*/  FMUL.FTZ R85, R85, R162 ;  /* 0x000000a255557220 */ /* 0x000fe20000410000 */
[----:B------:R-:W-:Y:S02]  /*5ec0*/  IMAD.U32 R168, R172, 0x10000, RZ ;  /* 0x00010000aca87824 */ /* 0x000fe400078e00ff */
[C---:B------:R-:W-:Y:S01]  /*5ed0*/  FMUL.FTZ R176, R171.reuse, R170 ;  /* 0x000000aaabb07220 */ /* 0x040fe20000410000 */
[----:B------:R-:W-:Y:S01]  /*5ee0*/  SHF.R.U64 R48, R48, 0x10, R49 ;  /* 0x0000001030307819 */ /* 0x000fe20000001231 */
[C---:B------:R-:W-:Y:S01]  /*5ef0*/  FFMA.FTZ R162, R50.reuse, R162, -R167 ;  /* 0x000000a232a27223 */ /* 0x040fe200000108a7 */
[----:B------:R-:W-:Y:S01]  /*5f00*/  FFMA.FTZ R50, R50, R165, R85 ;  /* 0x000000a532327223 */ /* 0x000fe20000010055 */
[-C--:B------:R-:W-:Y:S01]  /*5f10*/  FMUL.FTZ R171, R171, R168.reuse ;  /* 0x000000a8abab7220 */ /* 0x080fe20000410000 */
[----:B------:R-:W-:Y:S01]  /*5f20*/  FFMA.FTZ R85, R81, R168, -R176 ;  /* 0x000000a851557223 */ /* 0x000fe200000108b0 */
[----:B------:R-:W-:Y:S01]  /*5f30*/  PRMT R164, R134, 0x5432, R164 ;  /* 0x0000543286a47816 */ /* 0x000fe200000000a4 */
[----:B------:R-:W-:Y:S01]  /*5f40*/  IMAD.U32 R49, R80, 0x10000, RZ ;  /* 0x0001000050317824 */ /* 0x000fe200078e00ff */
[----:B------:R-:W-:Y:S01]  /*5f50*/  LOP3.LUT R174, R169, 0xffff0000, RZ, 0xc0, !PT ;  /* 0xffff0000a9ae7812 */ /* 0x000fe200078ec0ff */
[----:B------:R-:W-:Y:S01]  /*5f60*/  FFMA.FTZ R81, R81, R170, R171 ;  /* 0x000000aa51517223 */ /* 0x000fe200000100ab */
[----:B------:R-:W-:Y:S01]  /*5f70*/  LOP3.LUT R168, R172, 0xffff0000, RZ, 0xc0, !PT ;  /* 0xffff0000aca87812 */ /* 0x000fe200078ec0ff */
[----:B------:R-:W-:Y:S01]  /*5f80*/  IMAD.U32 R172, R164, 0x10000, RZ ;  /* 0x00010000a4ac7824 */ /* 0x000fe200078e00ff */
[----:B------:R-:W-:Y:S01]  /*5f90*/  PRMT R48, R138, 0x5432, R48 ;  /* 0x000054328a307816 */ /* 0x000fe20000000030 */
[C---:B------:R-:W-:Y:S01]  /*5fa0*/  FMUL.FTZ R176, R83.reuse, R174 ;  /* 0x000000ae53b07220 */ /* 0x040fe20000410000 */
[----:B------:R-:W-:Y:S01]  /*5fb0*/  LOP3.LUT R84, R84, 0xffff0000, RZ, 0xc0, !PT ;  /* 0xffff000054547812 */ /* 0x000fe200078ec0ff */
[-C--:B------:R-:W-:Y:S01]  /*5fc0*/  FMUL.FTZ R178, R83, R168.reuse ;  /* 0x000000a853b27220 */ /* 0x080fe20000410000 */
[----:B------:R-:W-:Y:S01]  /*5fd0*/  LOP3.LUT R165, R164, 0xffff0000, RZ, 0xc0, !PT ;  /* 0xffff0000a4a57812 */ /* 0x000fe200078ec0ff */
[C---:B------:R-:W-:Y:S01]  /*5fe0*/  IMAD.U32 R170, R48.reuse, 0x10000, RZ ;  /* 0x0001000030aa7824 */ /* 0x040fe200078e00ff */
[----:B------:R-:W-:Y:S01]  /*5ff0*/  LOP3.LUT R83, R48, 0xffff0000, RZ, 0xc0, !PT ;  /* 0xffff000030537812 */ /* 0x000fe200078ec0ff */
[----:B------:R-:W-:Y:S01]  /*6000*/  FFMA.FTZ R168, R53, R168, -R176 ;  /* 0x000000a835a87223 */ /* 0x000fe200000108b0 */
[----:B------:R-:W-:Y:S01]  /*6010*/  LOP3.LUT R80, R80, 0xffff0000, RZ, 0xc0, !PT ;  /* 0xffff000050507812 */ /* 0x000fe200078ec0ff */
[----:B------:R-:W-:Y:S01]  /*6020*/  FMUL.FTZ R164, R51, R172 ;  /* 0x000000ac33a47220 */ /* 0x000fe20000410000 */
[----:B------:R-:W-:Y:S01]  /*6030*/  FFMA.FTZ R48, R53, R174, R178 ;  /* 0x000000ae35307223 */ /* 0x000fe200000100b2 */
[----:B------:R-:W-:Y:S01]  /*6040*/  PRMT R166, R132, 0x5432, R166 ;  /* 0x0000543284a67816 */ /* 0x000fe200000000a6 */
[-C--:B------:R-:W-:Y:S01]  /*6050*/  FMUL.FTZ R51, R51, R170.reuse ;  /* 0x000000aa33337220 */ /* 0x080fe20000410000 */
[C---:B------:R-:W-:Y:S01]  /*6060*/  FMUL.FTZ R53, R84.reuse, R165 ;  /* 0x000000a554357220 */ /* 0x040fe20000410000 */
[-C--:B------:R-:W-:Y:S01]  /*6070*/  FMUL.FTZ R167, R84, R83.reuse ;  /* 0x0000005354a77220 */ /* 0x080fe20000410000 */
[C---:B------:R-:W-:Y:S01]  /*6080*/  FFMA.FTZ R164, R49.reuse, R170, -R164 ;  /* 0x000000aa31a47223 */ /* 0x040fe200000108a4 */
[----:B------:R-:W-:Y:S01]  /*6090*/  FFMA.FTZ R172, R49, R172, R51 ;  /* 0x000000ac31ac7223 */ /* 0x000fe20000010033 */
[----:B------:R-:W-:Y:S01]  /*60a0*/  FFMA.FTZ R83, R80, R83, -R53 ;  /* 0x0000005350537223 */ /* 0x000fe20000010835 */
[----:B------:R-:W-:Y:S01]  /*60b0*/  LOP3.LUT R86, R86, 0xffff0000, RZ, 0xc0, !PT ;  /* 0xffff000056567812 */ /* 0x000fe200078ec0ff */
[C---:B------:R-:W-:Y:S01]  /*60c0*/  IMAD.U32 R51, R166.reuse, 0x10000, RZ ;  /* 0x00010000a6337824 */ /* 0x040fe200078e00ff */
[----:B------:R-:W-:Y:S01]  /*60d0*/  LOP3.LUT R53, R166, 0xffff0000, RZ, 0xc0, !PT ;  /* 0xffff0000a6357812 */ /* 0x000fe200078ec0ff */
[C---:B------:R-:W-:Y:S01]  /*60e0*/  IMAD.U32 R49, R163.reuse, 0x10000, RZ ;  /* 0x00010000a3317824 */ /* 0x040fe200078e00ff */
[----:B------:R-:W-:Y:S01]  /*60f0*/  LOP3.LUT R163, R163, 0xffff0000, RZ, 0xc0, !PT ;  /* 0xffff0000a3a37812 */ /* 0x000fe200078ec0ff */
[----:B------:R-:W-:Y:S01]  /*6100*/  FFMA.FTZ R167, R80, R165, R167 ;  /* 0x000000a550a77223 */ /* 0x000fe200000100a7 */
[----:B------:R-:W-:Y:S01]  /*6110*/  FMUL.FTZ R165, R54, R51 ;  /* 0x0000003336a57220 */ /* 0x000fe20000410000 */
[----:B------:R-:W-:Y:S01]  /*6120*/  LOP3.LUT R82, R82, 0xffff0000, RZ, 0xc0, !PT ;  /* 0xffff000052527812 */ /* 0x000fe200078ec0ff */
[----:B------:R-:W-:Y:S01]  /*6130*/  FMUL.FTZ R54, R54, R49 ;  /* 0x0000003136367220 */ /* 0x000fe20000410000 */
[C---:B------:R-:W-:Y:S01]  /*6140*/  FMUL.FTZ R169, R86.reuse, R53 ;  /* 0x0000003556a97220 */ /* 0x040fe20000410000 */
[----:B------:R-:W-:Y:S01]  /*6150*/  FMUL.FTZ R86, R86, R163 ;  /* 0x000000a356567220 */ /* 0x000fe20000410000 */
[C---:B------:R-:W-:Y:S01]  /*6160*/  FFMA.FTZ R165, R52.reuse, R49, -R165 ;  /* 0x0000003134a57223 */ /* 0x040fe200000108a5 */
[----:B------:R-:W-:Y:S01]  /*6170*/  FFMA.FTZ R54, R52, R51, R54 ;  /* 0x0000003334367223 */ /* 0x000fe20000010036 */
[----:B------:R-:W-:Y:S01]  /*6180*/  F2FP.BF16.F32.PACK_AB R87, R162, R87 ;  /* 0x00000057a257723e */ /* 0x000fe200000010ff */
[C---:B------:R-:W-:Y:S01]  /*6190*/  FFMA.FTZ R52, R82.reuse, R163, -R169 ;  /* 0x000000a352347223 */ /* 0x040fe200000108a9 */
[----:B------:R-:W-:Y:S01]  /*61a0*/  FFMA.FTZ R53, R82, R53, R86 ;  /* 0x0000003552357223 */ /* 0x000fe20000010056 */
[----:B------:R-:W-:-:S02]  /*61b0*/  F2FP.BF16.F32.PACK_AB R168, R168, R85 ;  /* 0x00000055a8a8723e */ /* 0x000fc400000010ff */
[----:B------:R-:W-:Y:S01]  /*61c0*/  F2FP.BF16.F32.PACK_AB R48, R48, R81 ;  /* 0x000000513030723e */ /* 0x000fe200000010ff */
[----:B------:R-:W-:Y:S01]  /*61d0*/  IMAD.MOV.U32 R81, RZ, RZ, R87 ;  /* 0x000000ffff517224 */ /* 0x000fe200078e0057 */
[----:B------:R-:W-:Y:S01]  /*61e0*/  F2FP.BF16.F32.PACK_AB R80, R83, R164 ;  /* 0x000000a45350723e */ /* 0x000fe200000010ff */
[----:B------:R-:W-:Y:S01]  /*61f0*/  IMAD.MOV.U32 R83, RZ, RZ, R168 ;  /* 0x000000ffff537224 */ /* 0x000fe200078e00a8 */
[----:B------:R-:W-:Y:S01]  /*6200*/  F2FP.BF16.F32.PACK_AB R85, R50, R55 ;  /* 0x000000373255723e */ /* 0x000fe200000010ff */
[----:B------:R-:W-:Y:S01]  /*6210*/  IMAD.MOV.U32 R87, RZ, RZ, R48 ;  /* 0x000000ffff577224 */ /* 0x000fe200078e0030 */
[----:B------:R-:W-:Y:S02]  /*6220*/  F2FP.BF16.F32.PACK_AB R84, R167, R172 ;  /* 0x000000aca754723e */ /* 0x000fe400000010ff */
[----:B------:R-:W-:Y:S02]  /*6230*/  F2FP.BF16.F32.PACK_AB R82, R52, R165 ;  /* 0x000000a53452723e */ /* 0x000fe400000010ff */
[----:B------:R-:W-:-:S07]  /*6240*/  F2FP.BF16.F32.PACK_AB R86, R53, R54 ;  /* 0x000000363556723e */ /* 0x000fce00000010ff */
.L_x_2774:
[----:B------:R-:W-:Y:S05]  /*6250*/  BSYNC B2 ;  /* 0x0000000000027941 */ /* 0x000fea0003800000 */
.L_x_2773:
        /* <DEDUP_REMOVED lines=11> */
.L_x_2772:
[----:B------:R-:W-:Y:S05]  /*6310*/  BSYNC B1 ;  /* 0x0000000000017941 */ /* 0x000fea0003800000 */
.L_x_2771:
        /* <DEDUP_REMOVED lines=20> */
[----:B------:R-:W-:Y:S01]  /*6460*/  LOP3.LUT R48, R49, R230, RZ, 0x3c, !PT ;  /* 0x000000e631307212 */ /* 0x000fe200078e3cff */
[----:B------:R-:W-:-:S03]  /*6470*/  IMAD R49, R23, 0x4000, R30 ;  /* 0x0000400017317824 */ /* 0x000fc600078e021e */
[----:B------:R-:W-:Y:S01]  /*6480*/  LOP3.LUT R50, R50, 0x7fffe000, RZ, 0xc0, !PT ;  /* 0x7fffe00032327812 */ /* 0x000fe200078ec0ff */
[----:B------:R-:W-:-:S03]  /*6490*/  IMAD R49, R49, 0x2, R2 ;  /* 0x0000000231317824 */ /* 0x000fc600078e0202 */
[----:B------:R-:W-:-:S05]  /*64a0*/  IADD3 R48, R48, R50, R199 ;  /* 0x0000003230307210 */ /* 0x000fca0007ffe0c7 */
[----:B------:R-:W-:-:S04]  /*64b0*/  IMAD R51, R23, 0x4000, R48 ;  /* 0x0000400017337824 */ /* 0x000fc800078e0230 */
[----:B------:R-:W-:Y:S02]  /*64c0*/  IMAD R52, R51, 0x2, R2 ;  /* 0x0000000233347824 */ /* 0x000fe400078e0202 */
        /* <DEDUP_REMOVED lines=13> */
[----:B------:R-:W-:Y:S01]  /*65a0*/  IMAD.U32 R63, R53, 0x10000, RZ ;  /* 0x00010000353f7824 */ /* 0x000fe200078e00ff */
[----:B------:R-:W-:Y:S01]  /*65b0*/  LOP3.LUT R59, R55, 0xffff0000, RZ, 0xc0, !PT ;  /* 0xffff0000373b7812 */ /* 0x000fe200078ec0ff */
[----:B------:R-:W-:Y:S01]  /*65c0*/  IMAD.U32 R55, R161, 0x10000, RZ ;  /* 0x00010000a1377824 */ /* 0x000fe200078e00ff */
[----:B------:R-:W-:Y:S01]  /*65d0*/  LOP3.LUT R86, R53, 0xffff0000, RZ, 0xc0, !PT ;  /* 0xffff000035567812 */ /* 0x000fe200078ec0ff */
[----:B------:R-:W-:Y:S01]  /*65e0*/  IMAD.U32 R53, R157, 0x10000, RZ ;  /* 0x000100009d357824 */ /* 0x000fe200078e00ff */
[----:B------:R-:W-:Y:S01]  /*65f0*/  PRMT R158, R158, 0x5410, R125 ;  /* 0x000054109e9e7816 */ /* 0x000fe2000000007d */
[----:B------:R-:W-:Y:S01]  /*6600*/  FMUL.FTZ R125, R63, R55 ;  /* 0x000000373f7d7220 */ /* 0x000fe20000410000 */
[----:B------:R-:W-:Y:S01]  /*6610*/  SHF.R.U64 R151, R60, 0x10, R61 ;  /* 0x000000103c977819 */ /* 0x000fe2000000123d */
[----:B------:R-:W-:Y:S01]  /*6620*/  IMAD.U32 R60, R49, 0x10000, RZ ;  /* 0x00010000313c7824 */ /* 0x000fe200078e00ff */
[----:B------:R-:W-:Y:S01]  /*6630*/  PRMT R159, R159, 0x5410, R124 ;  /* 0x000054109f9f7816 */ /* 0x000fe2000000007c */
[-C--:B------:R-:W-:Y:S01]  /*6640*/  FMUL.FTZ R63, R63, R53.reuse ;  /* 0x000000353f3f7220 */ /* 0x080fe20000410000 */
[----:B------:R-:W-:Y:S01]  /*6650*/  PRMT R155, R155, 0x5410, R152 ;  /* 0x000054109b9b7816 */ /* 0x000fe20000000098 */
[----:B------:R-:W-:Y:S01]  /*6660*/  FFMA.FTZ R53, R60, R53, -R125 ;  /* 0x000000353c357223 */ /* 0x000fe2000001087d */
[----:B------:R-:W-:Y:S01]  /*6670*/  LOP3.LUT R161, R161, 0xffff0000, RZ, 0xc0, !PT ;  /* 0xffff0000a1a17812 */ /* 0x000fe200078ec0ff */
[----:B------:R-:W-:-:S02]  /*6680*/  IMAD.U32 R124, R159, 0x10000, RZ ;  /* 0x000100009f7c7824 */ /* 0x000fc400078e00ff */
[----:B------:R-:W-:Y:S01]  /*6690*/  FFMA.FTZ R55, R60, R55, R63 ;  /* 0x000000373c377223 */ /* 0x000fe2000001003f */
[----:B------:R-:W-:Y:S01]  /*66a0*/  IMAD.U32 R63, R155, 0x10000, RZ ;  /* 0x000100009b3f7824 */ /* 0x000fe200078e00ff */
[----:B------:R-:W-:Y:S01]  /*66b0*/  LOP3.LUT R61, R49, 0xffff0000, RZ, 0xc0, !PT ;  /* 0xffff0000313d7812 */ /* 0x000fe200078ec0ff */
[----:B------:R-:W-:Y:S01]  /*66c0*/  FMUL.FTZ R150, R86, R161 ;  /* 0x000000a156967220 */ /* 0x000fe20000410000 */
[----:B------:R-:W-:Y:S01]  /*66d0*/  LOP3.LUT R157, R157, 0xffff0000, RZ, 0xc0, !PT ;  /* 0xffff00009d9d7812 */ /* 0x000fe200078ec0ff */
[CC--:B------:R-:W-:Y:S01]  /*66e0*/  FMUL.FTZ R125, R87.reuse, R124.reuse ;  /* 0x0000007c577d7220 */ /* 0x0c0fe20000410000 */
[----:B------:R-:W-:Y:S01]  /*66f0*/  SHF.R.U64 R163, R56, 0x10, R57 ;  /* 0x0000001038a37819 */ /* 0x000fe20000001239 */
[----:B------:R-:W-:Y:S01]  /*6700*/  FMUL.FTZ R87, R87, R63 ;  /* 0x0000003f57577220 */ /* 0x000fe20000410000 */
[----:B------:R-:W-:Y:S01]  /*6710*/  LOP3.LUT R159, R159, 0xffff0000, RZ, 0xc0, !PT ;  /* 0xffff00009f9f7812 */ /* 0x000fe200078ec0ff */
[-C--:B------:R-:W-:Y:S01]  /*6720*/  FFMA.FTZ R60, R61, R157.reuse, -R150 ;  /* 0x0000009d3d3c7223 */ /* 0x080fe20000010896 */
[----:B------:R-:W-:Y:S01]  /*6730*/  PRMT R160, R160, 0x5410, R151 ;  /* 0x00005410a0a07816 */ /* 0x000fe20000000097 */
[----:B------:R-:W-:Y:S01]  /*6740*/  FMUL.FTZ R86, R86, R157 ;  /* 0x0000009d56567220 */ /* 0x000fe20000410000 */
[----:B------:R-:W-:Y:S01]  /*6750*/  LOP3.LUT R155, R155, 0xffff0000, RZ, 0xc0, !PT ;  /* 0xffff00009b9b7812 */ /* 0x000fe200078ec0ff */
[C---:B------:R-:W-:Y:S01]  /*6760*/  FFMA.FTZ R150, R62.reuse, R63, -R125 ;  /* 0x0000003f3e967223 */ /* 0x040fe2000001087d */
[----:B------:R-:W-:Y:S01]  /*6770*/  LOP3.LUT R58, R51, 0xffff0000, RZ, 0xc0, !PT ;  /* 0xffff0000333a7812 */ /* 0x000fe200078ec0ff */
[----:B------:R-:W-:Y:S01]  /*6780*/  FFMA.FTZ R124, R62, R124, R87 ;  /* 0x0000007c3e7c7223 */ /* 0x000fe20000010057 */
[----:B------:R-:W-:Y:S01]  /*6790*/  PRMT R156, R156, 0x5410, R163 ;  /* 0x000054109c9c7816 */ /* 0x000fe200000000a3 */
[----:B------:R-:W-:Y:S01]  /*67a0*/  FMUL.FTZ R63, R59, R159 ;  /* 0x0000009f3b3f7220 */ /* 0x000fe20000410000 */
[----:B------:R-:W-:-:S02]  /*67b0*/  IMAD.U32 R57, R52, 0x10000, RZ ;  /* 0x0001000034397824 */ /* 0x000fc400078e00ff */
[----:B------:R-:W-:Y:S01]  /*67c0*/  FFMA.FTZ R86, R61, R161, R86 ;  /* 0x000000a13d567223 */ /* 0x000fe20000010056 */
[----:B------:R-:W-:Y:S02]  /*67d0*/  IMAD.U32 R62, R160, 0x10000, RZ ;  /* 0x00010000a03e7824 */ /* 0x000fe400078e00ff */
[-C--:B------:R-:W-:Y:S01]  /*67e0*/  FMUL.FTZ R125, R59, R155.reuse ;  /* 0x0000009b3b7d7220 */ /* 0x080fe20000410000 */
[----:B------:R-:W-:Y:S02]  /*67f0*/  IMAD.U32 R61, R156, 0x10000, RZ ;  /* 0x000100009c3d7824 */ /* 0x000fe400078e00ff */
[----:B------:R-:W-:Y:S01]  /*6800*/  FFMA.FTZ R155, R58, R155, -R63 ;  /* 0x0000009b3a9b7223 */ /* 0x000fe2000001083f */
[----:B------:R-:W-:Y:S01]  /*6810*/  IMAD.U32 R56, R48, 0x10000, RZ ;  /* 0x0001000030387824 */ /* 0x000fe200078e00ff */
[----:B------:R-:W-:Y:S01]  /*6820*/  LOP3.LUT R52, R52, 0xffff0000, RZ, 0xc0, !PT ;  /* 0xffff000034347812 */ /* 0x000fe200078ec0ff */
[C---:B------:R-:W-:Y:S01]  /*6830*/  FMUL.FTZ R87, R57.reuse, R62 ;  /* 0x0000003e39577220 */ /* 0x040fe20000410000 */
[----:B------:R-:W-:Y:S01]  /*6840*/  LOP3.LUT R63, R160, 0xffff0000, RZ, 0xc0, !PT ;  /* 0xffff0000a03f7812 */ /* 0x000fe200078ec0ff */
[----:B------:R-:W-:Y:S01]  /*6850*/  FMUL.FTZ R57, R57, R61 ;  /* 0x0000003d39397220 */ /* 0x000fe20000410000 */
[----:B------:R-:W-:Y:S01]  /*6860*/  LOP3.LUT R59, R156, 0xffff0000, RZ, 0xc0, !PT ;  /* 0xffff00009c3b7812 */ /* 0x000fe200078ec0ff */
[----:B------:R-:W-:Y:S01]  /*6870*/  FFMA.FTZ R159, R58, R159, R125 ;  /* 0x0000009f3a9f7223 */ /* 0x000fe2000001007d */
[----:B------:R-:W-:Y:S01]  /*6880*/  PRMT R154, R154, 0x5410, R153 ;  /* 0x000054109a9a7816 */ /* 0x000fe20000000099 */
[----:B------:R-:W-:Y:S01]  /*6890*/  FFMA.FTZ R87, R56, R61, -R87 ;  /* 0x0000003d38577223 */ /* 0x000fe20000010857 */
        /* <DEDUP_REMOVED lines=8> */
[----:B------:R-:W-:Y:S01]  /*6920*/  FFMA.FTZ R57, R56, R62, R57 ;  /* 0x0000003e38397223 */ /* 0x000fe20000010039 */
[----:B------:R-:W-:Y:S01]  /*6930*/  LOP3.LUT R154, R154, 0xffff0000, RZ, 0xc0, !PT ;  /* 0xffff00009a9a7812 */ /* 0x000fe200078ec0ff */
[C---:B------:R-:W-:Y:S01]  /*6940*/  IMAD.U32 R56, R158.reuse, 0x10000, RZ ;  /* 0x000100009e387824 */ /* 0x040fe200078e00ff */
[----:B------:R-:W-:Y:S01]  /*6950*/  LOP3.LUT R158, R158, 0xffff0000, RZ, 0xc0, !PT ;  /* 0xffff00009e9e7812 */ /* 0x000fe200078ec0ff */
[C---:B------:R-:W-:Y:S01]  /*6960*/  FFMA.FTZ R58, R48.reuse, R59, -R125 ;  /* 0x0000003b303a7223 */ /* 0x040fe2000001087d */
[----:B------:R-:W-:Y:S01]  /*6970*/  FFMA.FTZ R48, R48, R63, R61 ;  /* 0x0000003f30307223 */ /* 0x000fe2000001003d */
[----:B------:R-:W-:Y:S01]  /*6980*/  FMUL.FTZ R59, R50, R52 ;  /* 0x00000034323b7220 */ /* 0x000fe20000410000 */
[----:B------:R-:W-:Y:S01]  /*6990*/  FMUL.FTZ R61, R54, R154 ;  /* 0x0000009a363d7220 */ /* 0x000fe20000410000 */
[----:B------:R-:W-:Y:S01]  /*69a0*/  FMUL.FTZ R62, R50, R56 ;  /* 0x00000038323e7220 */ /* 0x000fe20000410000 */
[----:B------:R-:W-:Y:S01]  /*69b0*/  FMUL.FTZ R50, R54, R158 ;  /* 0x0000009e36327220 */ /* 0x000fe20000410000 */
[----:B------:R-:W-:Y:S01]  /*69c0*/  FFMA.FTZ R59, R49, R56, R59 ;  /* 0x00000038313b7223 */ /* 0x000fe2000001003b */
[----:B------:R-:W-:Y:S01]  /*69d0*/  FFMA.FTZ R158, R51, R158, R61 ;  /* 0x0000009e339e7223 */ /* 0x000fe2000001003d */
[----:B------:R-:W-:Y:S01]  /*69e0*/  FFMA.FTZ R62, R49, R52, -R62 ;  /* 0x00000034313e7223 */ /* 0x000fe2000001083e */
[----:B------:R-:W-:Y:S01]  /*69f0*/  FFMA.FTZ R49, R51, R154, -R50 ;  /* 0x0000009a33317223 */ /* 0x000fe20000010832 */
[----:B------:R-:W-:-:S02]  /*6a00*/  F2FP.BF16.F32.PACK_AB R53, R60, R53 ;  /* 0x000000353c35723e */ /* 0x000fc400000010ff */
[----:B------:R-:W-:Y:S02]  /*6a10*/  F2FP.BF16.F32.PACK_AB R52, R58, R87 ;  /* 0x000000573a34723e */ /* 0x000fe400000010ff */
        /* <DEDUP_REMOVED lines=9> */
[----:B------:R-:W-:-:S02]  /*6ab0*/  IMAD.MOV.U32 R53, RZ, RZ, R55 ;  /* 0x000000ffff357224 */ /* 0x000fc400078e0037 */
[----:B------:R-:W-:Y:S02]  /*6ac0*/  IMAD.MOV.U32 R54, RZ, RZ, R59 ;  /* 0x000000ffff367224 */ /* 0x000fe400078e003b */
[----:B------:R-:W-:-:S07]  /*6ad0*/  IMAD.MOV.U32 R55, RZ, RZ, R124 ;  /* 0x000000ffff377224 */ /* 0x000fce00078e007c */
.L_x_2778:
[----:B------:R-:W-:Y:S05]  /*6ae0*/  BSYNC B2 ;  /* 0x0000000000027941 */ /* 0x000fea0003800000 */
.L_x_2777:
        /* <DEDUP_REMOVED lines=11> */
.L_x_2776:
[----:B------:R-:W-:Y:S05]  /*6ba0*/  BSYNC B1 ;  /* 0x0000000000017941 */ /* 0x000fea0003800000 */
.L_x_2775:
        /* <DEDUP_REMOVED lines=36> */
[--C-:B------:R-:W-:Y:S01]  /*6df0*/  SHF.R.U64 R85, R66, 0x10, R67.reuse ;  /* 0x0000001042557819 */ /* 0x100fe20000001243 */
[----:B------:R-:W-:Y:S01]  /*6e00*/  IMAD.U32 R80, R149, 0x10000, RZ ;  /* 0x0001000095507824 */ /* 0x000fe200078e00ff */
[----:B------:R-:W-:Y:S01]  /*6e10*/  SHF.R.U32.HI R82, RZ, 0x10, R67 ;  /* 0x00000010ff527819 */ /* 0x000fe20000011643 */
[----:B--2---:R-:W-:Y:S01]  /*6e20*/  IMAD.U32 R67, R53, 0x10000, RZ ;  /* 0x0001000035437824 */ /* 0x004fe200078e00ff */
[--C-:B------:R-:W-:Y:S01]  /*6e30*/  SHF.R.U32.HI R84, RZ, 0x10, R71.reuse ;  /* 0x00000010ff547819 */ /* 0x100fe20000011647 */
[----:B------:R-:W-:Y:S01]  /*6e40*/  IMAD.U32 R66, R52, 0x10000, RZ ;  /* 0x0001000034427824 */ /* 0x000fe200078e00ff */
[----:B------:R-:W-:Y:S01]  /*6e50*/  SHF.R.U64 R81, R70, 0x10, R71 ;  /* 0x0000001046517819 */ /* 0x000fe20000001247 */
        /* <DEDUP_REMOVED lines=8> */
[----:B------:R-:W-:Y:S01]  /*6ee0*/  IMAD.U32 R69, R55, 0x10000, RZ ;  /* 0x0001000037457824 */ /* 0x000fe200078e00ff */
[----:B------:R-:W-:Y:S01]  /*6ef0*/  LOP3.LUT R149, R149, 0xffff0000, RZ, 0xc0, !PT ;  /* 0xffff000095957812 */ /* 0x000fe200078ec0ff */
[----:B------:R-:W-:Y:S01]  /*6f00*/  IMAD.U32 R82, R147, 0x10000, RZ ;  /* 0x0001000093527824 */ /* 0x000fe200078e00ff */
[----:B------:R-:W-:Y:S01]  /*6f10*/  LOP3.LUT R145, R145, 0xffff0000, RZ, 0xc0, !PT ;  /* 0xffff000091917812 */ /* 0x000fe200078ec0ff */
[----:B------:R-:W-:Y:S01]  /*6f20*/  FFMA.FTZ R84, R63, R80, R84 ;  /* 0x000000503f547223 */ /* 0x000fe20000010054 */
[----:B------:R-:W-:Y:S01]  /*6f30*/  SHF.R.U64 R87, R64, 0x10, R65 ;  /* 0x0000001040577819 */ /* 0x000fe20000001241 */
[----:B------:R-:W-:Y:S01]  /*6f40*/  IMAD.U32 R70, R143, 0x10000, RZ ;  /* 0x000100008f467824 */ /* 0x000fe200078e00ff */
[----:B------:R-:W-:Y:S01]  /*6f50*/  LOP3.LUT R64, R49, 0xffff0000, RZ, 0xc0, !PT ;  /* 0xffff000031407812 */ /* 0x000fe200078ec0ff */
[C---:B------:R-:W-:Y:S01]  /*6f60*/  FMUL.FTZ R71, R68.reuse, R149 ;  /* 0x0000009544477220 */ /* 0x040fe20000410000 */
[-C--:B------:R-:W-:Y:S01]  /*6f70*/  FMUL.FTZ R63, R68, R145.reuse ;  /* 0x00000091443f7220 */ /* 0x080fe20000410000 */
[----:B------:R-:W-:Y:S01]  /*6f80*/  PRMT R148, R148, 0x5410, R83 ;  /* 0x0000541094947816 */ /* 0x000fe20000000053 */
[----:B------:R-:W-:Y:S01]  /*6f90*/  FMUL.FTZ R86, R69, R82 ;  /* 0x0000005245567220 */ /* 0x000fe20000410000 */
[----:B------:R-:W-:Y:S01]  /*6fa0*/  IMAD.U32 R53, R51, 0x10000, RZ ;  /* 0x0001000033357824 */ /* 0x000fe200078e00ff */
[----:B------:R-:W-:Y:S01]  /*6fb0*/  PRMT R144, R144, 0x5410, R87 ;  /* 0x0000541090907816 */ /* 0x000fe20000000057 */
[-C--:B------:R-:W-:Y:S01]  /*6fc0*/  FMUL.FTZ R69, R69, R70.reuse ;  /* 0x0000004645457220 */ /* 0x080fe20000410000 */
[C---:B------:R-:W-:Y:S01]  /*6fd0*/  FFMA.FTZ R80, R64.reuse, R145, -R71 ;  /* 0x0000009140507223 */ /* 0x040fe20000010847 */
[----:B------:R-:W-:Y:S01]  /*6fe0*/  FFMA.FTZ R149, R64, R149, R63 ;  /* 0x0000009540957223 */ /* 0x000fe2000001003f */
[----:B------:R-:W-:Y:S01]  /*6ff0*/  LOP3.LUT R55, R55, 0xffff0000, RZ, 0xc0, !PT ;  /* 0xffff000037377812 */ /* 0x000fe200078ec0ff */
[----:B------:R-:W-:Y:S01]  /*7000*/  FFMA.FTZ R86, R53, R70, -R86 ;  /* 0x0000004635567223 */ /* 0x000fe20000010856 */
[----:B------:R-:W-:Y:S01]  /*7010*/  LOP3.LUT R68, R147, 0xffff0000, RZ, 0xc0, !PT ;  /* 0xffff000093447812 */ /* 0x000fe200078ec0ff */
[----:B------:R-:W-:Y:S01]  /*7020*/  FFMA.FTZ R82, R53, R82, R69 ;  /* 0x0000005235527223 */ /* 0x000fe20000010045 */
[----:B------:R-:W-:Y:S01]  /*7030*/  LOP3.LUT R64, R143, 0xffff0000, RZ, 0xc0, !PT ;  /* 0xffff00008f407812 */ /* 0x000fe200078ec0ff */
[----:B------:R-:W-:Y:S01]  /*7040*/  IMAD.U32 R63, R148, 0x10000, RZ ;  /* 0x00010000943f7824 */ /* 0x000fe200078e00ff */
[----:B------:R-:W-:Y:S01]  /*7050*/  LOP3.LUT R65, R51, 0xffff0000, RZ, 0xc0, !PT ;  /* 0xffff000033417812 */ /* 0x000fe200078ec0ff */
[----:B------:R-:W-:-:S02]  /*7060*/  IMAD.U32 R53, R144, 0x10000, RZ ;  /* 0x0001000090357824 */ /* 0x000fc400078e00ff */
[C---:B------:R-:W-:Y:S01]  /*7070*/  FMUL.FTZ R70, R55.reuse, R68 ;  /* 0x0000004437467220 */ /* 0x040fe20000410000 */
[-C--:B------:R-:W-:Y:S01]  /*7080*/  FMUL.FTZ R124, R55, R64.reuse ;  /* 0x00000040377c7220 */ /* 0x080fe20000410000 */
[----:B------:R-:W-:Y:S01]  /*7090*/  LOP3.LUT R52, R52, 0xffff0000, RZ, 0xc0, !PT ;  /* 0xffff000034347812 */ /* 0x000fe200078ec0ff */
[----:B------:R-:W-:Y:S01]  /*70a0*/  FMUL.FTZ R55, R66, R63 ;  /* 0x0000003f42377220 */ /* 0x000fe20000410000 */
[----:B------:R-:W-:Y:S01]  /*70b0*/  LOP3.LUT R148, R148, 0xffff0000, RZ, 0xc0, !PT ;  /* 0xffff000094947812 */ /* 0x000fe200078ec0ff */
[-C--:B------:R-:W-:Y:S01]  /*70c0*/  FMUL.FTZ R66, R66, R53.reuse ;  /* 0x0000003542427220 */ /* 0x080fe20000410000 */
[----:B------:R-:W-:Y:S01]  /*70d0*/  LOP3.LUT R144, R144, 0xffff0000, RZ, 0xc0, !PT ;  /* 0xffff000090907812 */ /* 0x000fe200078ec0ff */
[C---:B------:R-:W-:Y:S01]  /*70e0*/  FFMA.FTZ R71, R65.reuse, R64, -R70 ;  /* 0x0000004041477223 */ /* 0x040fe20000010846 */
[----:B------:R-:W-:Y:S01]  /*70f0*/  PRMT R142, R142, 0x5410, R85 ;  /* 0x000054108e8e7816 */ /* 0x000fe20000000055 */
[----:B------:R-:W-:Y:S01]  /*7100*/  FFMA.FTZ R64, R62, R53, -R55 ;  /* 0x000000353e407223 */ /* 0x000fe20000010837 */
[----:B------:R-:W-:Y:S01]  /*7110*/  PRMT R146, R146, 0x5410, R81 ;  /* 0x0000541092927816 */ /* 0x000fe20000000051 */
[----:B------:R-:W-:Y:S01]  /*7120*/  FFMA.FTZ R81, R65, R68, R124 ;  /* 0x0000004441517223 */ /* 0x000fe2000001007c */
[----:B------:R-:W-:Y:S01]  /*7130*/  LOP3.LUT R49, R48, 0xffff0000, RZ, 0xc0, !PT ;  /* 0xffff000030317812 */ /* 0x000fe200078ec0ff */
[----:B------:R-:W-:Y:S01]  /*7140*/  FMUL.FTZ R68, R52, R148 ;  /* 0x0000009434447220 */ /* 0x000fe20000410000 */
[----:B------:R-:W-:Y:S01]  /*7150*/  FFMA.FTZ R66, R62, R63, R66 ;  /* 0x0000003f3e427223 */ /* 0x000fe20000010042 */
[----:B------:R-:W-:-:S02]  /*7160*/  IMAD.U32 R51, R54, 0x10000, RZ ;  /* 0x0001000036337824 */ /* 0x000fc400078e00ff */
[-C--:B------:R-:W-:Y:S01]  /*7170*/  FMUL.FTZ R62, R52, R144.reuse ;  /* 0x00000090343e7220 */ /* 0x080fe20000410000 */
[----:B------:R-:W-:Y:S01]  /*7180*/  LOP3.LUT R54, R54, 0xffff0000, RZ, 0xc0, !PT ;  /* 0xffff000036367812 */ /* 0x000fe200078ec0ff */
[C---:B------:R-:W-:Y:S01]  /*7190*/  IMAD.U32 R55, R146.reuse, 0x10000, RZ ;  /* 0x0001000092377824 */ /* 0x040fe200078e00ff */
[----:B------:R-:W-:Y:S01]  /*71a0*/  LOP3.LUT R63, R146, 0xffff0000, RZ, 0xc0, !PT ;  /* 0xffff0000923f7812 */ /* 0x000fe200078ec0ff */
[C---:B------:R-:W-:Y:S01]  /*71b0*/  IMAD.U32 R52, R142.reuse, 0x10000, RZ ;  /* 0x000100008e347824 */ /* 0x040fe200078e00ff */
[----:B------:R-:W-:Y:S01]  /*71c0*/  LOP3.LUT R53, R142, 0xffff0000, RZ, 0xc0, !PT ;  /* 0xffff00008e357812 */ /* 0x000fe200078ec0ff */
[C---:B------:R-:W-:Y:S01]  /*71d0*/  FFMA.FTZ R65, R49.reuse, R144, -R68 ;  /* 0x0000009031417223 */ /* 0x040fe20000010844 */
[C---:B------:R-:W-:Y:S02]  /*71e0*/  IMAD.U32 R48, R50.reuse, 0x10000, RZ ;  /* 0x0001000032307824 */ /* 0x040fe400078e00ff */
        /* <DEDUP_REMOVED lines=20> */
.L_x_2782:
[----:B------:R-:W-:Y:S05]  /*7330*/  BSYNC B2 ;  /* 0x0000000000027941 */ /* 0x000fea0003800000 */
.L_x_2781:
        /* <DEDUP_REMOVED lines=11> */
.L_x_2780:
[----:B------:R-:W-:Y:S05]  /*73f0*/  BSYNC B1 ;  /* 0x0000000000017941 */ /* 0x000fea0003800000 */
.L_x_2779:
[C---:B------:R-:W-:Y:S01]  /*7400*/  ISETP.GE.OR P4, PT, R211.reuse, R115, P2 ;  /* 0x00000073d300720c */ /* 0x040fe20001786670 */
        /* <DEDUP_REMOVED lines=31> */
[--C-:B------:R-:W-:Y:S01]  /*7600*/  SHF.R.U64 R71, R76, 0x10, R77.reuse ;  /* 0x000000104c477819 */ /* 0x100fe2000000124d */
[----:B--2---:R-:W-:Y:S01]  /*7610*/  IMAD.U32 R66, R53, 0x10000, RZ ;  /* 0x0001000035427824 */ /* 0x004fe200078e00ff */
[----:B------:R-:W-:Y:S01]  /*7620*/  SHF.R.U32.HI R76, RZ, 0x10, R77 ;  /* 0x00000010ff4c7819 */ /* 0x000fe2000001164d */
[----:B-1----:R-:W-:Y:S01]  /*7630*/  IMAD.U32 R62, R49, 0x10000, RZ ;  /* 0x00010000313e7824 */ /* 0x002fe200078e00ff */
[--C-:B------:R-:W-:Y:S01]  /*7640*/  SHF.R.U64 R83, R72, 0x10, R73.reuse ;  /* 0x0000001048537819 */ /* 0x100fe20000001249 */
[----:B------:R-:W-:Y:S01]  /*7650*/  IMAD.U32 R68, R55, 0x10000, RZ ;  /* 0x0001000037447824 */ /* 0x000fe200078e00ff */
[----:B------:R-:W-:Y:S01]  /*7660*/  SHF.R.U32.HI R72, RZ, 0x10, R73 ;  /* 0x00000010ff487819 */ /* 0x000fe20000011649 */
[----:B------:R-:W-:Y:S01]  /*7670*/  IMAD.U32 R64, R52, 0x10000, RZ ;  /* 0x0001000034407824 */ /* 0x000fe200078e00ff */
[----:B------:R-:W-:Y:S02]  /*7680*/  SHF.R.U64 R73, R74, 0x10, R75 ;  /* 0x000000104a497819 */ /* 0x000fe4000000124b */
[----:B------:R-:W-:-:S02]  /*7690*/  PRMT R141, R141, 0x5410, R76 ;  /* 0x000054108d8d7816 */ /* 0x000fc4000000004c */
[----:B------:R-:W-:Y:S02]  /*76a0*/  PRMT R137, R137, 0x5410, R72 ;  /* 0x0000541089897816 */ /* 0x000fe40000000048 */
[----:B------:R-:W-:Y:S02]  /*76b0*/  SHF.R.U32.HI R81, RZ, 0x10, R75 ;  /* 0x00000010ff517819 */ /* 0x000fe4000001164b */
[----:B------:R-:W-:Y:S02]  /*76c0*/  SHF.R.U64 R75, R78, 0x10, R79 ;  /* 0x000000104e4b7819 */ /* 0x000fe4000000124f */
[----:B------:R-:W-:Y:S01]  /*76d0*/  PRMT R132, R132, 0x5410, R73 ;  /* 0x0000541084847816 */ /* 0x000fe20000000049 */
[----:B------:R-:W-:Y:S01]  /*76e0*/  IMAD.U32 R73, R141, 0x10000, RZ ;  /* 0x000100008d497824 */ /* 0x000fe200078e00ff */
[----:B------:R-:W-:Y:S02]  /*76f0*/  SHF.R.U32.HI R78, RZ, 0x10, R79 ;  /* 0x00000010ff4e7819 */ /* 0x000fe4000001164f */
[----:B------:R-:W-:Y:S01]  /*7700*/  PRMT R140, R140, 0x5410, R71 ;  /* 0x000054108c8c7816 */ /* 0x000fe20000000047 */
[----:B------:R-:W-:Y:S01]  /*7710*/  IMAD.U32 R71, R137, 0x10000, RZ ;  /* 0x0001000089477824 */ /* 0x000fe200078e00ff */
[----:B------:R-:W-:Y:S01]  /*7720*/  PRMT R138, R138, 0x5410, R75 ;  /* 0x000054108a8a7816 */ /* 0x000fe2000000004b */
[C---:B------:R-:W-:Y:S01]  /*7730*/  FMUL.FTZ R75, R66.reuse, R73 ;  /* 0x00000049424b7220 */ /* 0x040fe20000410000 */
[----:B------:R-:W-:Y:S01]  /*7740*/  LOP3.LUT R67, R53, 0xffff0000, RZ, 0xc0, !PT ;  /* 0xffff000035437812 */ /* 0x000fe200078ec0ff */
[-C--:B------:R-:W-:Y:S01]  /*7750*/  FMUL.FTZ R77, R66, R71.reuse ;  /* 0x00000047424d7220 */ /* 0x080fe20000410000 */
[----:B------:R-:W-:Y:S01]  /*7760*/  PRMT R139, R139, 0x5410, R78 ;  /* 0x000054108b8b7816 */ /* 0x000fe2000000004e */
[C---:B------:R-:W-:Y:S01]  /*7770*/  FFMA.FTZ R72, R62.reuse, R71, -R75 ;  /* 0x000000473e487223 */ /* 0x040fe2000001084b */
[----:B------:R-:W-:Y:S01]  /*7780*/  LOP3.LUT R70, R141, 0xffff0000, RZ, 0xc0, !PT ;  /* 0xffff00008d467812 */ /* 0x000fe200078ec0ff */
[----:B------:R-:W-:Y:S01]  /*7790*/  FFMA.FTZ R77, R62, R73, R77 ;  /* 0x000000493e4d7223 */ /* 0x000fe2000001004d */
[----:B------:R-:W-:Y:S01]  /*77a0*/  PRMT R134, R134, 0x5410, R81 ;  /* 0x0000541086867816 */ /* 0x000fe20000000051 */
[----:B------:R-:W-:Y:S01]  /*77b0*/  IMAD.U32 R75, R139, 0x10000, RZ ;  /* 0x000100008b4b7824 */ /* 0x000fe200078e00ff */
[----:B------:R-:W-:Y:S01]  /*77c0*/  LOP3.LUT R66, R137, 0xffff0000, RZ, 0xc0, !PT ;  /* 0xffff000089427812 */ /* 0x000fe200078ec0ff */
[----:B------:R-:W-:Y:S01]  /*77d0*/  FMUL.FTZ R74, R67, R70 ;  /* 0x00000046434a7220 */ /* 0x000fe20000410000 */
[----:B------:R-:W-:Y:S01]  /*77e0*/  LOP3.LUT R63, R49, 0xffff0000, RZ, 0xc0, !PT ;  /* 0xffff0000313f7812 */ /* 0x000fe200078ec0ff */
[----:B------:R-:W-:Y:S01]  /*77f0*/  IMAD.U32 R71, R134, 0x10000, RZ ;  /* 0x0001000086477824 */ /* 0x000fe200078e00ff */
[----:B------:R-:W-:Y:S01]  /*7800*/  LOP3.LUT R65, R52, 0xffff0000, RZ, 0xc0, !PT ;  /* 0xffff000034417812 */ /* 0x000fe200078ec0ff */
[-C--:B------:R-:W-:Y:S01]  /*7810*/  FMUL.FTZ R62, R67, R66.reuse ;  /* 0x00000042433e7220 */ /* 0x080fe20000410000 */
[C---:B------:R-:W-:Y:S01]  /*7820*/  FMUL.FTZ R67, R68.reuse, R75 ;  /* 0x0000004b44437220 */ /* 0x040fe20000410000 */
[----:B------:R-:W-:Y:S01]  /*7830*/  FFMA.FTZ R73, R63, R66, -R74 ;  /* 0x000000423f497223 */ /* 0x000fe2000001084a */
[----:B------:R-:W-:Y:S01]  /*7840*/  IMAD.U32 R52, R51, 0x10000, RZ ;  /* 0x0001000033347824 */ /* 0x000fe200078e00ff */
[----:B------:R-:W-:Y:S01]  /*7850*/  LOP3.LUT R69, R55, 0xffff0000, RZ, 0xc0, !PT ;  /* 0xffff000037457812 */ /* 0x000fe200078ec0ff */
[----:B------:R-:W-:Y:S01]  /*7860*/  FMUL.FTZ R68, R68, R71 ;  /* 0x0000004744447220 */ /* 0x000fe20000410000 */
[----:B------:R-:W-:Y:S01]  /*7870*/  LOP3.LUT R66, R139, 0xffff0000, RZ, 0xc0, !PT ;  /* 0xffff00008b427812 */ /* 0x000fe200078ec0ff */
[----:B------:R-:W-:Y:S01]  /*7880*/  FFMA.FTZ R70, R63, R70, R62 ;  /* 0x000000463f467223 */ /* 0x000fe2000001003e */
[----:B------:R-:W-:Y:S01]  /*7890*/  LOP3.LUT R134, R134, 0xffff0000, RZ, 0xc0, !PT ;  /* 0xffff000086867812 */ /* 0x000fe200078ec0ff */
[----:B------:R-:W-:Y:S01]  /*78a0*/  FFMA.FTZ R75, R52, R75, R68 ;  /* 0x0000004b344b7223 */ /* 0x000fe20000010044 */
[----:B------:R-:W-:Y:S01]  /*78b0*/  PRMT R136, R136, 0x5410, R83 ;  /* 0x0000541088887816 */ /* 0x000fe20000000053 */
[C---:B------:R-:W-:Y:S01]  /*78c0*/  IMAD.U32 R62, R140.reuse, 0x10000, RZ ;  /* 0x000100008c3e7824 */ /* 0x040fe200078e00ff */
[----:B------:R-:W-:Y:S01]  /*78d0*/  LOP3.LUT R53, R51, 0xffff0000, RZ, 0xc0, !PT ;  /* 0xffff000033357812 */ /* 0x000fe200078ec0ff */
[C---:B------:R-:W-:Y:S01]  /*78e0*/  FMUL.FTZ R68, R69.reuse, R66 ;  /* 0x0000004245447220 */ /* 0x040fe20000410000 */
[-C--:B------:R-:W-:Y:S01]  /*78f0*/  FMUL.FTZ R74, R69, R134.reuse ;  /* 0x00000086454a7220 */ /* 0x080fe20000410000 */
[----:B------:R-:W-:Y:S01]  /*7900*/  LOP3.LUT R140, R140, 0xffff0000, RZ, 0xc0, !PT ;  /* 0xffff00008c8c7812 */ /* 0x000fe200078ec0ff */
[----:B------:R-:W-:Y:S01]  /*7910*/  FFMA.FTZ R71, R52, R71, -R67 ;  /* 0x0000004734477223 */ /* 0x000fe20000010843 */
[C---:B------:R-:W-:Y:S01]  /*7920*/  IMAD.U32 R52, R136.reuse, 0x10000, RZ ;  /* 0x0001000088347824 */ /* 0x040fe200078e00ff */
[----:B------:R-:W-:Y:S01]  /*7930*/  LOP3.LUT R136, R136, 0xffff0000, RZ, 0xc0, !PT ;  /* 0xffff000088887812 */ /* 0x000fe200078ec0ff */
[C---:B------:R-:W-:Y:S01]  /*7940*/  IMAD.U32 R49, R48.reuse, 0x10000, RZ ;  /* 0x0001000030317824 */ /* 0x040fe200078e00ff */
[----:B------:R-:W-:Y:S01]  /*7950*/  LOP3.LUT R48, R48, 0xffff0000, RZ, 0xc0, !PT ;  /* 0xffff000030307812 */ /* 0x000fe200078ec0ff */
[C---:B------:R-:W-:Y:S01]  /*7960*/  FFMA.FTZ R134, R53.reuse, R134, -R68 ;  /* 0x0000008635867223 */ /* 0x040fe20000010844 */
[----:B------:R-:W-:Y:S01]  /*7970*/  FFMA.FTZ R74, R53, R66, R74 ;  /* 0x00000042354a7223 */ /* 0x000fe2000001004a */
[C---:B------:R-:W-:Y:S01]  /*7980*/  FMUL.FTZ R53, R65.reuse, R140 ;  /* 0x0000008c41357220 */ /* 0x040fe20000410000 */
[C---:B------:R-:W-:Y:S01]  /*7990*/  FMUL.FTZ R68, R64.reuse, R62 ;  /* 0x0000003e40447220 */ /* 0x040fe20000410000 */
[----:B------:R-:W-:Y:S01]  /*79a0*/  FMUL.FTZ R63, R64, R52 ;  /* 0x00000034403f7220 */ /* 0x000fe20000410000 */
[----:B------:R-:W-:Y:S01]  /*79b0*/  FMUL.FTZ R67, R65, R136 ;  /* 0x0000008841437220 */ /* 0x000fe20000410000 */
[----:B------:R-:W-:-:S02]  /*79c0*/  IMAD.U32 R55, R54, 0x10000, RZ ;  /* 0x0001000036377824 */ /* 0x000fc400078e00ff */
[----:B------:R-:W-:Y:S01]  /*79d0*/  FFMA.FTZ R65, R48, R136, -R53 ;  /* 0x0000008830417223 */ /* 0x000fe20000010835 */
[----:B------:R-:W-:Y:S01]  /*79e0*/  LOP3.LUT R54, R54, 0xffff0000, RZ, 0xc0, !PT ;  /* 0xffff000036367812 */ /* 0x000fe200078ec0ff */
[C---:B------:R-:W-:Y:S01]  /*79f0*/  FFMA.FTZ R68, R49.reuse, R52, -R68 ;  /* 0x0000003431447223 */ /* 0x040fe20000010844 */
[----:B------:R-:W-:Y:S01]  /*7a00*/  FFMA.FTZ R63, R49, R62, R63 ;  /* 0x0000003e313f7223 */ /* 0x000fe2000001003f */
[C---:B------:R-:W-:Y:S01]  /*7a10*/  LOP3.LUT R53, R138.reuse, 0xffff0000, RZ, 0xc0, !PT ;  /* 0xffff00008a357812 */ /* 0x040fe200078ec0ff */
[----:B------:R-:W-:Y:S01]  /*7a20*/  IMAD.U32 R62, R138, 0x10000, RZ ;  /* 0x000100008a3e7824 */ /* 0x000fe200078e00ff */
[C---:B------:R-:W-:Y:S01]  /*7a30*/  LOP3.LUT R49, R132.reuse, 0xffff0000, RZ, 0xc0, !PT ;  /* 0xffff000084317812 */ /* 0x040fe200078ec0ff */
[----:B------:R-:W-:Y:S02]  /*7a40*/  IMAD.U32 R52, R132, 0x10000, RZ ;  /* 0x0001000084347824 */ /* 0x000fe400078e00ff */
[----:B------:R-:W-:Y:S01]  /*7a50*/  FFMA.FTZ R48, R48, R140, R67 ;  /* 0x0000008c30307223 */ /* 0x000fe20000010043 */
[C---:B------:R-:W-:Y:S01]  /*7a60*/  IMAD.U32 R51, R50.reuse, 0x10000, RZ ;  /* 0x0001000032337824 */ /* 0x040fe200078e00ff */
        /* <DEDUP_REMOVED lines=19> */
.L_x_2784:
[----:B------:R-:W-:Y:S05]  /*7ba0*/  BSYNC B1 ;  /* 0x0000000000017941 */ /* 0x000fea0003800000 */
.L_x_2783:
        /* <DEDUP_REMOVED lines=10> */
.L_x_2722:
[----:B------:R-:W-:-:S13]  /*7c50*/  ISETP.NE.AND P0, PT, R189, 0x3, PT ;  /* 0x00000003bd00780c */ /* 0x000fda0003f05270 */
[----:B------:R-:W-:Y:S05]  /*7c60*/  @!P0 BRA `(.L_x_2785) ;  /* 0x0000000000048947 */ /* 0x000fea0003800000 */
[----:B------:R-:W-:Y:S01]  /*7c70*/  BPT.TRAP 0x1 ;  /* 0x000000040000795c */ /* 0x000fe20000300000 */
.L_x_2785:
        /* <DEDUP_REMOVED lines=9> */
.L_x_3073:
[----:B------:R-:W-:Y:S05]  /*7d10*/  BSYNC B1 ;  /* 0x0000000000017941 */ /* 0x000fea0003800000 */
.L_x_2786:
        /* <DEDUP_REMOVED lines=20> */
.L_x_2789:
[----:B------:R-:W-:Y:S05]  /*7e60*/  BSYNC B1 ;  /* 0x0000000000017941 */ /* 0x000fea0003800000 */
.L_x_2788:
        /* <DEDUP_REMOVED lines=19> */
.L_x_2791:
[----:B------:R-:W-:Y:S05]  /*7fa0*/  BSYNC B1 ;  /* 0x0000000000017941 */ /* 0x000fea0003800000 */
.L_x_2790:
        /* <DEDUP_REMOVED lines=19> */
.L_x_2793:
[----:B------:R-:W-:Y:S05]  /*80e0*/  BSYNC B1 ;  /* 0x0000000000017941 */ /* 0x000fea0003800000 */
.L_x_2792:
        /* <DEDUP_REMOVED lines=21> */
.L_x_2759:
[----:B------:R-:W-:Y:S05]  /*8240*/  BSYNC B0 ;  /* 0x0000000000007941 */ /* 0x000fea0003800000 */
.L_x_2721:
        /* <DEDUP_REMOVED lines=17> */
.L_x_2795:
[----:B------:R-:W-:Y:S05]  /*8360*/  BSYNC B0 ;  /* 0x0000000000007941 */ /* 0x000fea0003800000 */
.L_x_2794:
[----:B------:R-:W2:Y:S01]  /*8370*/  SYNCS.PHASECHK.TRANS64.TRYWAIT P0, [R110+URZ+0x288b0], R119 ;  /* 0x0288b0776e0075a7 */ /* 0x000ea2000800017f */
[----:B------:R-:W-:Y:S01]  /*8380*/  ULDC UR42, c[0x0][0x2f4] ;  /* 0x0000bd00002a7ab9 */ /* 0x000fe20000000800 */
[----:B------:R-:W-:Y:S01]  /*8390*/  ULDC.64 UR36, c[0x0][0x328] ;  /* 0x0000ca0000247ab9 */ /* 0x000fe20000000a00 */
[----:B------:R-:W-:Y:S01]  /*83a0*/  ULDC.64 UR38, c[0x0][0x318] ;  /* 0x0000c60000267ab9 */ /* 0x000fe20000000a00 */
[----:B------:R-:W-:Y:S04]  /*83b0*/  BSSY B0, `(.L_x_2796) ;  /* 0x0000002000007945 */ /* 0x000fe80003800000 */
[----:B--2---:R-:W-:Y:S05]  /*83c0*/  @!P0 BRA `(.L_x_2797) ;  /* 0x0000017400448947 */ /* 0x004fea0003800000 */
.L_x_3074:
[----:B------:R-:W-:Y:S05]  /*83d0*/  BSYNC B0 ;  /* 0x0000000000007941 */ /* 0x000fea0003800000 */
.L_x_2796:
        /* <DEDUP_REMOVED lines=18> */
.L_x_2799:
[----:B------:R-:W-:Y:S05]  /*8500*/  BSYNC B0 ;  /* 0x0000000000007941 */ /* 0x000fea0003800000 */
.L_x_2798:
        /* <DEDUP_REMOVED lines=19> */
.L_x_2801:
[----:B------:R-:W-:Y:S05]  /*8640*/  BSYNC B0 ;  /* 0x0000000000007941 */ /* 0x000fea0003800000 */
.L_x_2800:
        /* <DEDUP_REMOVED lines=19> */
.L_x_2803:
[----:B------:R-:W-:Y:S05]  /*8780*/  BSYNC B0 ;  /* 0x0000000000007941 */ /* 0x000fea0003800000 */
.L_x_2802:
        /* <DEDUP_REMOVED lines=19> */
.L_x_2805:
[----:B------:R-:W-:Y:S05]  /*88c0*/  BSYNC B0 ;  /* 0x0000000000007941 */ /* 0x000fea0003800000 */
.L_x_2804:
        /* <DEDUP_REMOVED lines=22> */
.L_x_2716:
[----:B------:R-:W1:Y:S01]  /*8a30*/  LDC R0, c[0x0][0x448] ;  /* 0x00011200ff007b82 */ /* 0x000e620000000800 */
[----:B------:R-:W-:Y:S01]  /*8a40*/  VIADD R3, R191, 0x7f ;  /* 0x0000007fbf037836 */ /* 0x000fe20000000000 */
[----:B------:R-:W-:Y:S01]  /*8a50*/  CS2R R150, SRZ ;  /* 0x0000000000967805 */ /* 0x000fe2000001ff00 */
[----:B------:R-:W-:Y:S01]  /*8a60*/  IMAD.MOV.U32 R40, RZ, RZ, RZ ;  /* 0x000000ffff287224 */ /* 0x000fe200078e00ff */
        /* <DEDUP_REMOVED lines=19> */
[----:B------:R-:W-:-:S02]  /*8ba0*/  CS2R R114, SRZ ;  /* 0x0000000000727805 */ /* 0x000fc4000001ff00 */
[----:B-1----:R-:W-:Y:S01]  /*8bb0*/  ISETP.NE.AND P1, PT, R0, 0x1, PT ;  /* 0x000000010000780c */ /* 0x002fe20003f25270 */
[----:B------:R-:W-:Y:S01]  /*8bc0*/  IMAD.MOV.U32 R112, RZ, RZ, RZ ;  /* 0x000000ffff707224 */ /* 0x000fe200078e00ff */
[----:B0-----:R-:W-:Y:S02]  /*8bd0*/  CS2R R110, SRZ ;  /* 0x00000000006e7805 */ /* 0x001fe4000001ff00 */
[----:B------:R-:W-:Y:S02]  /*8be0*/  CS2R R108, SRZ ;  /* 0x00000000006c7805 */ /* 0x000fe4000001ff00 */
[----:B------:R-:W-:Y:S02]  /*8bf0*/  CS2R R106, SRZ ;  /* 0x00000000006a7805 */ /* 0x000fe4000001ff00 */
[----:B------:R-:W-:Y:S02]  /*8c00*/  CS2R R104, SRZ ;  /* 0x0000000000687805 */ /* 0x000fe4000001ff00 */
[----:B------:R-:W-:-:S02]  /*8c10*/  CS2R R102, SRZ ;  /* 0x0000000000667805 */ /* 0x000fc4000001ff00 */
[----:B------:R-:W-:Y:S02]  /*8c20*/  CS2R R100, SRZ ;  /* 0x0000000000647805 */ /* 0x000fe4000001ff00 */
[----:B------:R-:W-:Y:S02]  /*8c30*/  CS2R R98, SRZ ;  /* 0x0000000000627805 */ /* 0x000fe4000001ff00 */
[----:B------:R-:W-:Y:S02]  /*8c40*/  CS2R R96, SRZ ;  /* 0x0000000000607805 */ /* 0x000fe4000001ff00 */
[----:B------:R-:W-:Y:S01]  /*8c50*/  CS2R R10, SRZ ;  /* 0x00000000000a7805 */ /* 0x000fe2000001ff00 */
[----:B------:R-:W-:Y:S01]  /*8c60*/  IMAD.MOV.U32 R94, RZ, RZ, RZ ;  /* 0x000000ffff5e7224 */ /* 0x000fe200078e00ff */
[----:B------:R-:W-:Y:S01]  /*8c70*/  CS2R R90, SRZ ;  /* 0x00000000005a7805 */ /* 0x000fe2000001ff00 */
[----:B------:R-:W0:Y:S01]  /*8c80*/  @P1 LDC R0, c[0x0][0x44c] ;  /* 0x00011300ff001b82 */ /* 0x000e220000000800 */
[----:B------:R-:W-:-:S07]  /*8c90*/  IMAD.MOV.U32 R93, RZ, RZ, RZ ;  /* 0x000000ffff5d7224 */ /* 0x000fce00078e00ff */
[----:B------:R-:W1:Y:S01]  /*8ca0*/  @P1 LDC R5, c[0x0][0x450] ;  /* 0x00011400ff051b82 */ /* 0x000e620000000800 */
[----:B0-----:R-:W-:-:S05]  /*8cb0*/  @P1 IMAD.HI.U32 R0, R3, R0, RZ ;  /* 0x0000000003001227 */ /* 0x001fca00078e00ff */
[----:B-1----:R-:W-:Y:S02]  /*8cc0*/  @P1 SHF.R.U32.HI R3, RZ, R5, R0 ;  /* 0x00000005ff031219 */ /* 0x002fe40000011600 */
[----:B------:R-:W-:-:S03]  /*8cd0*/  PLOP3.LUT P1, PT, PT, PT, PT, 0x80, 0x0 ;  /* 0x000000000000781c */ /* 0x000fc60003f2f070 */
[----:B------:R-:W-:Y:S02]  /*8ce0*/  IMAD.IADD R3, R128, 0x1, R3 ;  /* 0x0000000180037824 */ /* 0x000fe400078e0203 */
[----:B------:R-:W-:-:S03]  /*8cf0*/  IMAD.MOV.U32 R128, RZ, RZ, RZ ;  /* 0x000000ffff807224 */ /* 0x000fc600078e00ff */
[----:B------:R-:W-:-:S04]  /*8d00*/  SHF.R.S32.HI R0, RZ, 0x1f, R3 ;  /* 0x0000001fff007819 */ /* 0x000fc80000011403 */
[----:B------:R-:W-:Y:S01]  /*8d10*/  LEA.HI R0, R0, R3, RZ, 0x7 ;  /* 0x0000000300007211 */ /* 0x000fe200078f38ff */
[----:B------:R-:W-:-:S03]  /*8d20*/  IMAD.MOV.U32 R3, RZ, RZ, RZ ;  /* 0x000000ffff037224 */ /* 0x000fc600078e00ff */
[----:B------:R-:W-:Y:S01]  /*8d30*/  SHF.R.S32.HI R4, RZ, 0x7, R0 ;  /* 0x00000007ff047819 */ /* 0x000fe20000011400 */
[----:B------:R-:W-:-:S03]  /*8d40*/  IMAD.MOV.U32 R0, RZ, RZ, RZ ;  /* 0x000000ffff007224 */ /* 0x000fc600078e00ff */
[----:B------:R-:W-:-:S04]  /*8d50*/  VIMNMX R129, R129, R4, PT ;  /* 0x0000000481817248 */ /* 0x000fc80003fe0100 */
[----:B------:R-:W-:Y:S01]  /*8d60*/  ISETP.GE.AND P2, PT, R129, 0x1, PT ;  /* 0x000000018100780c */ /* 0x000fe20003f46270 */
[----:B------:R-:W-:-:S12]  /*8d70*/  @P0 BRA `(.L_x_2807) ;  /* 0x00000000000c0947 */ /* 0x000fd80003800000 */
[----:B------:R-:W0:Y:S01]  /*8d80*/  FENCE.VIEW.ASYNC.G ;  /* 0x00000000000073c6 */ /* 0x000e220000000100 */
[----:B------:R-:W-:Y:S05]  /*8d90*/  WARPSYNC.ALL ;  /* 0x0000000000007948 */ /* 0x000fea0003800000 */
[----:B0-----:R-:W-:Y:S06]  /*8da0*/  BAR.ARV 0xc, 0x180 ;  /* 0x0306000000007b1d */ /* 0x001fec0000002000 */
.L_x_2807:
[----:B------:R-:W-:Y:S01]  /*8db0*/  CS2R R88, SRZ ;  /* 0x0000000000587805 */ /* 0x000fe2000001ff00 */
[----:B------:R-:W-:Y:S06]  /*8dc0*/  @!P2 BRA `(.L_x_2808) ;  /* 0x000000d000dca947 */ /* 0x000fec0003800000 */
[----:B------:R-:W-:-:S03]  /*8dd0*/  UMOV UR4, 0xffffffff ;  /* 0xffffffff00047882 */ /* 0x000fc60000000000 */
[----:B------:R-:W-:Y:S05]  /*8de0*/  BRA.DIV UR4, `(.L_x_2809) ;  /* 0x0000016a04d07947 */ /* 0x000fea000b800000 */
[----:B------:R0:W1:Y:S02]  /*8df0*/  SHFL.IDX PT, R190, R224, RZ, 0x1f ;  /* 0x00001fffe0be7589 */ /* 0x00006400000e0000 */
.L_x_3077:
        /* <DEDUP_REMOVED lines=25> */
.L_x_2810:
        /* <DEDUP_REMOVED lines=12> */
.L_x_2814:
[----:B--2---:R2:W3:Y:S02]  /*9050*/  SYNCS.PHASECHK.TRANS64.TRYWAIT P0, [R2+URZ+0x28800], R3 ;  /* 0x02880003020075a7 */ /* 0x0044e4000800017f */
[----:B---3--:R-:W-:Y:S05]  /*9060*/  @!P0 NANOSLEEP.SYNCS 0x989680 ;  /* 0x009896800000895d */ /* 0x008fea0003900000 */
[----:B------:R-:W3:Y:S02]  /*9070*/  @!P0 SYNCS.PHASECHK.TRANS64 P0, [R2+URZ+0x28800], R3 ;  /* 0x02880003020085a7 */ /* 0x000ee4000800007f */
[----:B---3--:R-:W-:Y:S05]  /*9080*/  @!P0 BRA `(.L_x_2814) ;  /* 0xfffffffc00f08947 */ /* 0x008fea000383ffff */
.L_x_2813:
[----:B------:R-:W-:Y:S05]  /*9090*/  BSYNC B0 ;  /* 0x0000000000007941 */ /* 0x000fea0003800000 */
.L_x_2812:
[----:B------:R-:W-:Y:S05]  /*90a0*/  BRA `(.L_x_2815) ;  /* 0x0000005000e87947 */ /* 0x000fea0003800000 */
.L_x_2811:
        /* <DEDUP_REMOVED lines=29> */
.L_x_2816:
        /* <DEDUP_REMOVED lines=39> */
.L_x_3083:
        /* <DEDUP_REMOVED lines=31> */
.L_x_2821:
[----:B------:R-:W-:Y:S05]  /*96e0*/  BSYNC B1 ;  /* 0x0000000000017941 */ /* 0x000fea0003800000 */
.L_x_2820:
        /* <DEDUP_REMOVED lines=23> */
.L_x_3089:
        /* <DEDUP_REMOVED lines=30> */
.L_x_2824:
[----:B------:R-:W-:Y:S05]  /*9a40*/  BSYNC B1 ;  /* 0x0000000000017941 */ /* 0x000fea0003800000 */
.L_x_2823:
        /* <DEDUP_REMOVED lines=22> */
.L_x_3095:
        /* <DEDUP_REMOVED lines=31> */
.L_x_2827:
[----:B------:R-:W-:Y:S05]  /*9da0*/  BSYNC B1 ;  /* 0x0000000000017941 */ /* 0x000fea0003800000 */
.L_x_2826:
        /* <DEDUP_REMOVED lines=23> */
.L_x_3101:
        /* <DEDUP_REMOVED lines=34> */
.L_x_2830:
[----:B------:R-:W-:Y:S05]  /*a140*/  BSYNC B1 ;  /* 0x0000000000017941 */ /* 0x000fea0003800000 */
.L_x_2829:
        /* <DEDUP_REMOVED lines=18> */
.L_x_3102:
[----:B------:R-:W-:Y:S05]  /*a270*/  BSYNC B1 ;  /* 0x0000000000017941 */ /* 0x000fea0003800000 */
.L_x_2831:
        /* <DEDUP_REMOVED lines=55> */
.L_x_2836:
[----:B------:R-:W-:Y:S05]  /*a5f0*/  BSYNC B2 ;  /* 0x0000000000027941 */ /* 0x000fea0003800000 */
.L_x_2835:
        /* <DEDUP_REMOVED lines=47> */
.L_x_2834:
[----:B------:R-:W-:Y:S05]  /*a8f0*/  BSYNC B1 ;  /* 0x0000000000017941 */ /* 0x000fea0003800000 */
.L_x_2833:
        /* <DEDUP_REMOVED lines=54> */
.L_x_2840:
[----:B------:R-:W-:Y:S05]  /*ac60*/  BSYNC B2 ;  /* 0x0000000000027941 */ /* 0x000fea0003800000 */
.L_x_2839:
        /* <DEDUP_REMOVED lines=47> */
.L_x_2838:
[----:B------:R-:W-:Y:S05]  /*af60*/  BSYNC B1 ;  /* 0x0000000000017941 */ /* 0x000fea0003800000 */
.L_x_2837:
        /* <DEDUP_REMOVED lines=54> */
.L_x_2844:
[----:B------:R-:W-:Y:S05]  /*b2d0*/  BSYNC B2 ;  /* 0x0000000000027941 */ /* 0x000fea0003800000 */
.L_x_2843:
        /* <DEDUP_REMOVED lines=47> */
.L_x_2842:
[----:B------:R-:W-:Y:S05]  /*b5d0*/  BSYNC B1 ;  /* 0x0000000000017941 */ /* 0x000fea0003800000 */
.L_x_2841:
        /* <DEDUP_REMOVED lines=53> */
.L_x_2847:
[----:B------:R-:W-:Y:S05]  /*b930*/  BSYNC B1 ;  /* 0x0000000000017941 */ /* 0x000fea0003800000 */
.L_x_2846:
        /* <DEDUP_REMOVED lines=48> */
.L_x_2818:
        /* <DEDUP_REMOVED lines=79> */
.L_x_3112:
        /* <DEDUP_REMOVED lines=19> */
.L_x_2850:
[----:B------:R-:W-:Y:S05]  /*c260*/  BSYNC B1 ;  /* 0x0000000000017941 */ /* 0x000fea0003800000 */
.L_x_2849:
        /* <DEDUP_REMOVED lines=66> */
.L_x_3122:
        /* <DEDUP_REMOVED lines=23> */
.L_x_2853:
[----:B------:R-:W-:Y:S05]  /*c800*/  BSYNC B1 ;  /* 0x0000000000017941 */ /* 0x000fea0003800000 */
.L_x_2852:
        /* <DEDUP_REMOVED lines=22> */
.L_x_3123:
[----:B------:R-:W-:Y:S05]  /*c970*/  BSYNC B1 ;  /* 0x0000000000017941 */ /* 0x000fea0003800000 */
.L_x_2854:
        /* <DEDUP_REMOVED lines=105> */
.L_x_2857:
[----:B------:R-:W-:Y:S05]  /*d010*/  BSYNC B1 ;  /* 0x0000000000017941 */ /* 0x000fea0003800000 */
.L_x_2856:
[----:B------:R-:W-:Y:S04]  /*d020*/  BSSY B1, `(.L_x_2858) ;  /* 0x0000068000017945 */ /* 0x000fe80003800000 */
[----:B------:R-:W-:Y:S05]  /*d030*/  @P2 BRA `(.L_x_2859) ;  /* 0x0000000400982947 */ /* 0x000fea0003800000 */
[----:B------:R-:W-:Y:S02]  /*d040*/  LEA.HI R20, R47, R206, RZ, 0x1d ;  /* 0x000000ce2f147211 */ /* 0x000fe400078fe8ff */
[----:B------:R-:W-:Y:S02]  /*d050*/  SHF.R.U32.HI R37, RZ, 0x10, R5 ;  /* 0x00000010ff257819 */ /* 0x000fe40000011605 */
[----:B01----:R-:W-:Y:S01]  /*d060*/  SHF.R.S32.HI R29, RZ, 0x1f, R20 ;  /* 0x0000001fff1d7819 */ /* 0x003fe20000011414 */
        /* <DEDUP_REMOVED lines=9> */
[----:B------:R-:W0:Y:S01]  /*d100*/  LDS.128 R28, [R223] ;  /* 0x00000000df1c7984 */ /* 0x000e220000000c00 */
[----:B------:R-:W-:Y:S02]  /*d110*/  PRMT R64, R64, 0x5410, R7 ;  /* 0x0000541040407816 */ /* 0x000fe40000000007 */
[----:B------:R-:W-:-:S02]  /*d120*/  IADD3 R21, R20, R21, R199 ;  /* 0x0000001514157210 */ /* 0x000fc40007ffe0c7 */
[----:B------:R-:W-:Y:S02]  /*d130*/  SHF.R.U64 R20, R4, 0x10, R5 ;  /* 0x0000001004147819 */ /* 0x000fe40000001205 */
[--C-:B------:R-:W-:Y:S01]  /*d140*/  SHF.R.U64 R5, R24, 0x10, R25.reuse ;  /* 0x0000001018057819 */ /* 0x100fe20000001219 */
[----:B------:R-:W-:Y:S01]  /*d150*/  IMAD R21, R21, 0x2, R2 ;  /* 0x0000000215157824 */ /* 0x000fe200078e0202 */
[----:B------:R-:W-:Y:S02]  /*d160*/  SHF.R.U32.HI R25, RZ, 0x10, R25 ;  /* 0x00000010ff197819 */ /* 0x000fe40000011619 */
[----:B------:R-:W-:Y:S02]  /*d170*/  SHF.R.U64 R4, R26, 0x10, R27 ;  /* 0x000000101a047819 */ /* 0x000fe4000000121b */
[----:B------:R-:W1:Y:S01]  /*d180*/  LDS.128 R32, [R21+0x10400] ;  /* 0x0104000015207984 */ /* 0x000e620000000c00 */
[----:B------:R-:W-:Y:S02]  /*d190*/  PRMT R56, R56, 0x5410, R5 ;  /* 0x0000541038387816 */ /* 0x000fe40000000005 */
[----:B------:R-:W-:-:S02]  /*d1a0*/  SHF.R.U32.HI R27, RZ, 0x10, R27 ;  /* 0x00000010ff1b7819 */ /* 0x000fc4000001161b */
[----:B------:R-:W-:Y:S01]  /*d1b0*/  PRMT R61, R61, 0x5410, R20 ;  /* 0x000054103d3d7816 */ /* 0x000fe20000000014 */
[----:B------:R-:W-:Y:S01]  /*d1c0*/  IMAD.U32 R37, R56, 0x10000, RZ ;  /* 0x0001000038257824 */ /* 0x000fe200078e00ff */
[----:B------:R-:W-:Y:S02]  /*d1d0*/  PRMT R58, R58, 0x5410, R25 ;  /* 0x000054103a3a7816 */ /* 0x000fe40000000019 */
[----:B------:R-:W-:Y:S01]  /*d1e0*/  PRMT R59, R59, 0x5410, R4 ;  /* 0x000054103b3b7816 */ /* 0x000fe20000000004 */
[----:B------:R-:W-:Y:S01]  /*d1f0*/  IMAD.U32 R36, R61, 0x10000, RZ ;  /* 0x000100003d247824 */ /* 0x000fe200078e00ff */
[----:B------:R-:W-:Y:S02]  /*d200*/  PRMT R63, R63, 0x5410, R6 ;  /* 0x000054103f3f7816 */ /* 0x000fe40000000006 */
[----:B------:R-:W-:Y:S02]  /*d210*/  PRMT R60, R60, 0x5410, R27 ;  /* 0x000054103c3c7816 */ /* 0x000fe4000000001b */
[----:B------:R-:W-:-:S02]  /*d220*/  LOP3.LUT R56, R56, 0xffff0000, RZ, 0xc0, !PT ;  /* 0xffff000038387812 */ /* 0x000fc400078ec0ff */
        /* <DEDUP_REMOVED lines=45> */
[----:B------:R-:W-:Y:S01]  /*d500*/  FMUL.FTZ R28, R29, R4 ;  /* 0x000000041d1c7220 */ /* 0x000fe20000410000 */
        /* <DEDUP_REMOVED lines=25> */
.L_x_2859:
[----:B------:R-:W-:Y:S05]  /*d6a0*/  BSYNC B1 ;  /* 0x0000000000017941 */ /* 0x000fea0003800000 */
.L_x_2858:
        /* <DEDUP_REMOVED lines=104> */
.L_x_2861:
[----:B------:R-:W-:Y:S05]  /*dd30*/  BSYNC B1 ;  /* 0x0000000000017941 */ /* 0x000fea0003800000 */
.L_x_2860:
[----:B------:R-:W-:Y:S01]  /*dd40*/  PRMT R20, R3, 0x5410, R0 ;  /* 0x0000541003147816 */ /* 0x000fe20000000000 */
[----:B------:R-:W-:Y:S06]  /*dd50*/  @P0 BRA `(.L_x_2845) ;  /* 0x0000000400980947 */ /* 0x000fec0003800000 */
[----:B------:R-:W-:Y:S02]  /*dd60*/  LEA.HI R47, R47, R206, RZ, 0x1d ;  /* 0x000000ce2f2f7211 */ /* 0x000fe400078fe8ff */
[----:B--23--:R-:W-:Y:S02]  /*dd70*/  SHF.R.U64 R21, R12, 0x10, R13 ;  /* 0x000000100c157819 */ /* 0x00cfe4000000120d */
[----:B------:R-:W-:Y:S01]  /*dd80*/  SHF.R.S32.HI R0, RZ, 0x1f, R47 ;  /* 0x0000001fff007819 */ /* 0x000fe2000001142f */
[----:B------:R-:W-:Y:S01]  /*dd90*/  IMAD.SHL.U32 R3, R47, 0x8, RZ ;  /* 0x000000082f037824 */ /* 0x000fe200078e00ff */
[----:B------:R-:W-:Y:S02]  /*dda0*/  SHF.R.U32.HI R12, RZ, 0x10, R13 ;  /* 0x00000010ff0c7819 */ /* 0x000fe4000001160d */
[----:B------:R-:W-:Y:S02]  /*ddb0*/  LEA.HI R0, R0, R47, RZ, 0x3 ;  /* 0x0000002f00007211 */ /* 0x000fe400078f18ff */
[----:B------:R-:W-:-:S02]  /*ddc0*/  LOP3.LUT R3, R194, 0x38, R3, 0xf8, !PT ;  /* 0x00000038c2037812 */ /* 0x000fc400078ef803 */
[----:B------:R-:W-:Y:S01]  /*ddd0*/  PRMT R71, R71, 0x5410, R12 ;  /* 0x0000541047477816 */ /* 0x000fe2000000000c */
[----:B------:R-:W-:Y:S01]  /*dde0*/  IMAD.SHL.U32 R4, R0, 0x400, RZ ;  /* 0x0000040000047824 */ /* 0x000fe200078e00ff */
[----:B------:R-:W-:Y:S02]  /*ddf0*/  LOP3.LUT R0, R3, R228, RZ, 0x3c, !PT ;  /* 0x000000e403007212 */ /* 0x000fe400078e3cff */
[--C-:B-1----:R-:W-:Y:S02]  /*de00*/  SHF.R.U64 R28, R14, 0x10, R15.reuse ;  /* 0x000000100e1c7819 */ /* 0x102fe4000000120f */
[----:B------:R-:W-:Y:S02]  /*de10*/  LOP3.LUT R3, R4, 0x7fffe000, RZ, 0xc0, !PT ;  /* 0x7fffe00004037812 */ /* 0x000fe400078ec0ff */
[----:B------:R-:W1:Y:S01]  /*de20*/  LDS.128 R4, [R221] ;  /* 0x00000000dd047984 */ /* 0x000e620000000c00 */
[----:B0-----:R-:W-:Y:S02]  /*de30*/  SHF.R.U32.HI R29, RZ, 0x10, R15 ;  /* 0x00000010ff1d7819 */ /* 0x001fe4000001160f */
[----:B------:R-:W-:-:S02]  /*de40*/  IADD3 R3, R0, R3, R197 ;  /* 0x0000000300037210 */ /* 0x000fc40007ffe0c5 */
[--C-:B------:R-:W-:Y:S02]  /*de50*/  SHF.R.U64 R0, R8, 0x10, R9.reuse ;  /* 0x0000001008007819 */ /* 0x100fe40000001209 */
[----:B------:R-:W-:Y:S01]  /*de60*/  SHF.R.U32.HI R8, RZ, 0x10, R9 ;  /* 0x00000010ff087819 */ /* 0x000fe20000011609 */
[----:B------:R-:W-:Y:S01]  /*de70*/  IMAD R3, R3, 0x2, R2 ;  /* 0x0000000203037824 */ /* 0x000fe200078e0202 */
[----:B------:R-:W-:Y:S02]  /*de80*/  PRMT R57, R57, 0x5410, R0 ;  /* 0x0000541039397816 */ /* 0x000fe40000000000 */
[--C-:B------:R-:W-:Y:S02]  /*de90*/  SHF.R.U64 R9, R10, 0x10, R11.reuse ;  /* 0x000000100a097819 */ /* 0x100fe4000000120b */
[----:B------:R-:W0:Y:S01]  /*dea0*/  LDS.128 R24, [R3+0x10400] ;  /* 0x0104000003187984 */ /* 0x000e220000000c00 */
[----:B------:R-:W-:Y:S02]  /*deb0*/  SHF.R.U32.HI R10, RZ, 0x10, R11 ;  /* 0x00000010ff0a7819 */ /* 0x000fe4000001160b */
[----:B------:R-:W-:-:S02]  /*dec0*/  PRMT R70, R70, 0x5410, R21 ;  /* 0x0000541046467816 */ /* 0x000fc40000000015 */
[----:B------:R-:W-:Y:S02]  /*ded0*/  PRMT R67, R67, 0x5410, R8 ;  /* 0x0000541043437816 */ /* 0x000fe40000000008 */
[----:B------:R-:W-:Y:S01]  /*dee0*/  PRMT R28, R20, 0x5432, R28 ;  /* 0x00005432141c7816 */ /* 0x000fe2000000001c */
[----:B------:R-:W-:Y:S01]  /*def0*/  IMAD.U32 R21, R70, 0x10000, RZ ;  /* 0x0001000046157824 */ /* 0x000fe200078e00ff */
[----:B------:R-:W-:Y:S02]  /*df00*/  PRMT R29, R20, 0x5410, R29 ;  /* 0x00005410141d7816 */ /* 0x000fe4000000001d */
[----:B------:R-:W-:Y:S02]  /*df10*/  PRMT R69, R69, 0x5410, R10 ;  /* 0x0000541045457816 */ /* 0x000fe4000000000a */
        /* <DEDUP_REMOVED lines=74> */
.L_x_2845:
[----:B------:R-:W-:Y:S05]  /*e3c0*/  BSYNC B0 ;  /* 0x0000000000007941 */ /* 0x000fea0003800000 */
.L_x_2817:
        /* <DEDUP_REMOVED lines=8> */
.L_x_2815:
[----:B------:R-:W-:-:S13]  /*e450*/  ISETP.NE.AND P0, PT, R189, 0x3, PT ;  /* 0x00000003bd00780c */ /* 0x000fda0003f05270 */
[----:B------:R-:W-:Y:S05]  /*e460*/  @!P0 BRA `(.L_x_2862) ;  /* 0x0000000000048947 */ /* 0x000fea0003800000 */
[----:B------:R-:W-:Y:S01]  /*e470*/  BPT.TRAP 0x1 ;  /* 0x000000040000795c */ /* 0x000fe20000300000 */
.L_x_2862:
[----:B------:R-:W-:Y:S01]  /*e480*/  IMAD R0, R184, 0x8, R2 ;  /* 0x00000008b8007824 */ /* 0x000fe200078e0202 */
[----:B012---:R-:W-:-:S04]  /*e490*/  SHF.L.U32 R3, R186, 0x1f, RZ ;  /* 0x0000001fba037819 */ /* 0x007fc800000006ff */
[----:B------:R0:W1:Y:S01]  /*e4a0*/  SYNCS.PHASECHK.TRANS64.TRYWAIT P2, [R0+URZ+0x28830], R3 ;  /* 0x02883003000075a7 */ /* 0x000062000804017f */
[----:B------:R-:W-:Y:S05]  /*e4b0*/  @!P0 BRA `(.L_x_2863) ;  /* 0x0000000000048947 */ /* 0x000fea0003800000 */
[----:B------:R-:W-:Y:S01]  /*e4c0*/  BPT.TRAP 0x1 ;  /* 0x000000040000795c */ /* 0x000fe20000300000 */
.L_x_2863:
[----:B---34-:R-:W2:Y:S02]  /*e4d0*/  S2R R4, SR_TID.X ;  /* 0x0000000000047919 */ /* 0x018ea40000002100 */
[----:B--2---:R-:W-:-:S04]  /*e4e0*/  LOP3.LUT R4, R4, 0x7f, RZ, 0xc0, !PT ;  /* 0x0000007f04047812 */ /* 0x004fc800078ec0ff */
[----:B------:R-:W-:Y:S01]  /*e4f0*/  ISETP.NE.AND P1, PT, R4, RZ, PT ;  /* 0x000000ff0400720c */ /* 0x000fe20003f25270 */
[----:B-1----:R-:W-:-:S12]  /*e500*/  @P2 BRA `(.L_x_2864) ;  /* 0x0000000000082947 */ /* 0x002fd80003800000 */
[----:B------:R-:W1:Y:S02]  /*e510*/  SYNCS.PHASECHK.TRANS64.TRYWAIT P2, [R0+URZ+0x28830], R3 ;  /* 0x02883003000075a7 */ /* 0x000e64000804017f */
[----:B-1----:R-:W-:Y:S05]  /*e520*/  @!P2 BRA `(.L_x_2865) ;  /* 0x0000012400f0a947 */ /* 0x002fea0003800000 */
.L_x_2864:
        /* <DEDUP_REMOVED lines=52> */
[----:B------:R-:W-:Y:S01]  /*e870*/  @!P1 VIADD R0, R0, 0x28840 ;  /* 0x0002884000009836 */ /* 0x000fe20000000000 */
[----:B------:R-:W-:Y:S01]  /*e880*/  R2UR UR14, R8 ;  /* 0x00000000080e72ca */ /* 0x000fe200000e0000 */
[C---:B------:R-:W-:Y:S01]  /*e890*/  VIADD R8, R6.reuse, 0x404 ;  /* 0x0000040406087836 */ /* 0x040fe20000000000 */
[----:B------:R-:W-:Y:S01]  /*e8a0*/  ULDC UR43, c[0x0][0x988] ;  /* 0x00026200002b7ab9 */ /* 0x000fe20000000800 */
[----:B------:R-:W-:Y:S01]  /*e8b0*/  VIADD R6, R6, 0x406 ;  /* 0x0000040606067836 */ /* 0x000fe20000000000 */
[----:B------:R-:W-:Y:S01]  /*e8c0*/  @!P1 PRMT R0, RZ, 0x654, R0 ;  /* 0x00000654ff009816 */ /* 0x000fe20000000000 */
[----:B------:R-:W-:Y:S01]  /*e8d0*/  ULDC UR44, c[0x0][0x988] ;  /* 0x00026200002c7ab9 */ /* 0x000fe20000000800 */
[----:B------:R-:W-:-:S02]  /*e8e0*/  R2UR UR18, R8 ;  /* 0x00000000081272ca */ /* 0x000fc400000e0000 */
[----:B------:R-:W-:Y:S02]  /*e8f0*/  CS2R R150, SRZ ;  /* 0x0000000000967805 */ /* 0x000fe4000001ff00 */
[----:B------:R-:W-:Y:S02]  /*e900*/  R2UR UR22, R6 ;  /* 0x00000000061672ca */ /* 0x000fe400000e0000 */
        /* <DEDUP_REMOVED lines=13> */
[----:B0-----:R-:W-:Y:S01]  /*e9e0*/  ISETP.NE.AND P2, PT, R3, 0x1, PT ;  /* 0x000000010300780c */ /* 0x001fe20003f45270 */
[----:B------:R-:W-:Y:S01]  /*e9f0*/  IMAD.IADD R3, R204, 0x1, R191 ;  /* 0x00000001cc037824 */ /* 0x000fe200078e02bf */
[----:B------:R-:W-:-:S11]  /*ea00*/  CS2R R120, SRZ ;  /* 0x0000000000787805 */ /* 0x000fd6000001ff00 */
[----:B------:R-:W0:Y:S08]  /*ea10*/  @P2 LDC R4, c[0x0][0x44c] ;  /* 0x00011300ff042b82 */ /* 0x000e300000000800 */
[----:B------:R-:W1:Y:S01]  /*ea20*/  @P2 LDC R7, c[0x0][0x450] ;  /* 0x00011400ff072b82 */ /* 0x000e620000000800 */
[----:B0-----:R-:W-:-:S05]  /*ea30*/  @P2 IMAD.HI.U32 R4, R3, R4, RZ ;  /* 0x0000000403042227 */ /* 0x001fca00078e00ff */
[----:B-1----:R-:W-:Y:S01]  /*ea40*/  @P2 SHF.R.U32.HI R3, RZ, R7, R4 ;  /* 0x00000007ff032219 */ /* 0x002fe20000011604 */
[----:B------:R-:W-:-:S04]  /*ea50*/  IMAD.MOV.U32 R4, RZ, RZ, -0x80 ;  /* 0xffffff80ff047424 */ /* 0x000fc800078e00ff */
[----:B------:R-:W0:Y:S01]  /*ea60*/  SHFL.IDX PT, R8, R3, 0x1, 0x1c1f ;  /* 0x003c1f0003087f89 */ /* 0x000e2200000e0000 */
[----:B------:R-:W-:-:S03]  /*ea70*/  IMAD R4, R129, R4, 0x80 ;  /* 0x0000008081047424 */ /* 0x000fc600078e0204 */
[----:B------:R-:W1:Y:S01]  /*ea80*/  SHFL.IDX PT, R11, R3, RZ, 0x1c1f ;  /* 0x001c1fff030b7589 */ /* 0x000e6200000e0000 */
[----:B------:R-:W-:Y:S02]  /*ea90*/  VIADD R6, R4, 0x1 ;  /* 0x0000000104067836 */ /* 0x000fe40000000000 */
[----:B------:R-:W-:Y:S02]  /*eaa0*/  IMAD.IADD R4, R193, 0x1, R4 ;  /* 0x00000001c1047824 */ /* 0x000fe400078e0204 */
[C---:B------:R-:W-:Y:S02]  /*eab0*/  IMAD R6, R203.reuse, -0x2, R6 ;  /* 0xfffffffecb067824 */ /* 0x040fe400078e0206 */
[----:B------:R-:W-:-:S03]  /*eac0*/  IMAD R4, R203, -0x2, R4 ;  /* 0xfffffffecb047824 */ /* 0x000fc600078e0204 */
[----:B------:R-:W-:-:S04]  /*ead0*/  IADD3 R7, -R192, R6, R193 ;  /* 0x00000006c0077210 */ /* 0x000fc80007ffe1c1 */
[----:B0-----:R-:W-:-:S04]  /*eae0*/  VIADDMNMX R8, R8, R7, R4, PT ;  /* 0x0000000708087246 */ /* 0x001fc80003800104 */
[C---:B------:R-:W-:Y:S02]  /*eaf0*/  ISETP.GT.AND P4, PT, R8.reuse, RZ, PT ;  /* 0x000000ff0800720c */ /* 0x040fe40003f84270 */
[C---:B------:R-:W-:Y:S02]  /*eb00*/  ISETP.GT.AND P5, PT, R8.reuse, 0x1, PT ;  /* 0x000000010800780c */ /* 0x040fe40003fa4270 */
[----:B------:R-:W-:Y:S02]  /*eb10*/  ISETP.GT.AND P3, PT, R8, 0x8, PT ;  /* 0x000000080800780c */ /* 0x000fe40003f64270 */
[----:B-1----:R-:W-:Y:S01]  /*eb20*/  VIADDMNMX R11, R11, R7, R4, PT ;  /* 0x000000070b0b7246 */ /* 0x002fe20003800104 */
        /* <DEDUP_REMOVED lines=8> */
[----:B------:R-:W-:Y:S01]  /*ebb0*/  HGMMA.64x128x16.F32.BF16 R24, gdesc[UR4], R24, gsb0 ;  /* 0x01e00000041879f0 */ /* 0x000fe20008001818 */
[----:B------:R-:W-:Y:S02]  /*ebc0*/  ULDC UR6, c[0x0][0x988] ;  /* 0x0002620000067ab9 */ /* 0x000fe40000000800 */
[----:B------:R-:W-:Y:S01]  /*ebd0*/  IMAD.U32 R3, RZ, RZ, UR6 ;  /* 0x00000006ff037e24 */ /* 0x000fe2000f8e00ff */
        /* <DEDUP_REMOVED lines=39> */
[----:B------:R-:W-:Y:S01]  /*ee50*/  IMAD.MOV.U32 R43, RZ, RZ, R191 ;  /* 0x000000ffff2b7224 */ /* 0x000fe200078e00bf */
        /* <DEDUP_REMOVED lines=66> */
[C---:B------:R-:W-:Y:S02]  /*f280*/  ISETP.GT.AND P4, PT, R11.reuse, RZ, PT ;  /* 0x000000ff0b00720c */ /* 0x040fe40003f84270 */
[----:B------:R-:W-:Y:S02]  /*f290*/  FMNMX.FTZ R13, R46, R9, !PT ;  /* 0x000000092e0d7209 */ /* 0x000fe40007810000 */
[----:B------:R-:W-:-:S02]  /*f2a0*/  ISETP.GT.AND P5, PT, R11, 0x1, PT ;  /* 0x000000010b00780c */ /* 0x000fc40003fa4270 */
[----:B------:R-:W-:Y:S01]  /*f2b0*/  FSEL R92, R24, -INF , P4 ;  /* 0xff800000185c7808 */ /* 0x000fe20002000000 */
[----:B------:R-:W1:Y:S01]  /*f2c0*/  SHFL.BFLY PT, R8, R13, 0x2, 0x1f ;  /* 0x0c401f000d087f89 */ /* 0x000e6200000e0000 */
[----:B------:R-:W-:Y:S02]  /*f2d0*/  FSEL R25, R25, -INF , P5 ;  /* 0xff80000019197808 */ /* 0x000fe40002800000 */
[----:B------:R-:W-:Y:S02]  /*f2e0*/  ISETP.GT.AND P4, PT, R11, 0x9, PT ;  /* 0x000000090b00780c */ /* 0x000fe40003f84270 */
[----:B------:R-:W-:Y:S02]  /*f2f0*/  FMNMX.FTZ R7, R92, R25, !PT ;  /* 0x000000195c077209 */ /* 0x000fe40007810000 */
[----:B-1----:R-:W-:-:S05]  /*f300*/  FMNMX.FTZ R15, R13, R8, !PT ;  /* 0x000000080d0f7209 */ /* 0x002fca0007810000 */
[----:B------:R-:W1:Y:S02]  /*f310*/  SHFL.BFLY PT, R8, R15, 0x1, 0x1f ;  /* 0x0c201f000f087f89 */ /* 0x000e6400000e0000 */
[----:B-1----:R-:W-:-:S04]  /*f320*/  FMNMX.FTZ R8, R15, R8, !PT ;  /* 0x000000080f087209 */ /* 0x002fc80007810000 */
[C---:B------:R-:W-:Y:S01]  /*f330*/  FSETP.NEU.FTZ.AND P3, PT, R8.reuse, -INF , PT ;  /* 0xff8000000800780b */ /* 0x040fe20003f7d000 */
[----:B------:R-:W-:-:S05]  /*f340*/  FMUL.FTZ R9, R8, R3 ;  /* 0x0000000308097220 */ /* 0x000fca0000410000 */
[----:B------:R-:W-:Y:S02]  /*f350*/  FSEL R9, R9, RZ, P3 ;  /* 0x000000ff09097208 */ /* 0x000fe40001800000 */
[----:B------:R-:W-:-:S03]  /*f360*/  ISETP.GT.AND P3, PT, R11, 0x8, PT ;  /* 0x000000080b00780c */ /* 0x000fc60003f64270 */
[-CC-:B------:R-:W-:Y:S01]  /*f370*/  FFMA.FTZ R181, R12, R3.reuse, -R9.reuse ;  /* 0x000000030cb57223 */ /* 0x180fe20000010809 */
[-CC-:B------:R-:W-:Y:S01]  /*f380*/  FFMA.FTZ R12, R88, R3.reuse, -R9.reuse ;  /* 0x00000003580c7223 */ /* 0x180fe20000010809 */
[----:B------:R-:W-:Y:S01]  /*f390*/  FSEL R88, R28, -INF , P3 ;  /* 0xff8000001c587808 */ /* 0x000fe20001800000 */
[-CC-:B------:R-:W-:Y:S01]  /*f3a0*/  FFMA.FTZ R183, R90, R3.reuse, -R9.reuse ;  /* 0x000000035ab77223 */ /* 0x180fe20000010809 */
[----:B------:R-:W-:Y:S01]  /*f3b0*/  ISETP.GT.AND P3, PT, R11, 0x10, PT ;  /* 0x000000100b00780c */ /* 0x000fe20003f64270 */
[-CC-:B------:R-:W-:Y:S01]  /*f3c0*/  FFMA.FTZ R13, R94, R3.reuse, -R9.reuse ;  /* 0x000000035e0d7223 */ /* 0x180fe20000010809 */
[----:B------:R-:W-:Y:S01]  /*f3d0*/  FSEL R90, R29, -INF , P4 ;  /* 0xff8000001d5a7808 */ /* 0x000fe20002000000 */
[--C-:B------:R-:W-:Y:S01]  /*f3e0*/  FFMA.FTZ R177, R96, R3, -R9.reuse ;  /* 0x0000000360b17223 */ /* 0x100fe20000010809 */
[----:B------:R-:W-:Y:S01]  /*f3f0*/  FMNMX.FTZ R7, R88, R7, !PT ;  /* 0x0000000758077209 */ /* 0x000fe20007810000 */
[-CC-:B------:R-:W-:Y:S01]  /*f400*/  FFMA.FTZ R24, R100, R3.reuse, -R9.reuse ;  /* 0x0000000364187223 */ /* 0x180fe20000010809 */
[C---:B------:R-:W-:Y:S01]  /*f410*/  ISETP.GT.AND P4, PT, R11.reuse, 0x11, PT ;  /* 0x000000110b00780c */ /* 0x040fe20003f84270 */
[-CC-:B------:R-:W-:Y:S01]  /*f420*/  FFMA.FTZ R179, R102, R3.reuse, -R9.reuse ;  /* 0x0000000366b37223 */ /* 0x180fe20000010809 */
[----:B------:R-:W-:Y:S01]  /*f430*/  FSEL R94, R32, -INF , P3 ;  /* 0xff800000205e7808 */ /* 0x000fe20001800000 */
[--C-:B------:R-:W-:Y:S01]  /*f440*/  FFMA.FTZ R28, R104, R3, -R9.reuse ;  /* 0x00000003681c7223 */ /* 0x100fe20000010809 */
[----:B------:R-:W-:Y:S01]  /*f450*/  FMNMX.FTZ R7, R90, R7, !PT ;  /* 0x000000075a077209 */ /* 0x000fe20007810000 */
        /* <DEDUP_REMOVED lines=19> */
[C---:B------:R-:W-:Y:S01]  /*f590*/  ISETP.GT.AND P4, PT, R11.reuse, 0x21, PT ;  /* 0x000000210b00780c */ /* 0x040fe20003f84270 */
[-CC-:B------:R-:W-:Y:S01]  /*f5a0*/  FFMA.FTZ R42, R42, R3.reuse, -R9.reuse ;  /* 0x000000032a2a7223 */ /* 0x180fe20000010809 */
[----:B------:R-:W-:Y:S01]  /*f5b0*/  FSEL R40, R40, -INF , P3 ;  /* 0xff80000028287808 */ /* 0x000fe20001800000 */
[--C-:B------:R-:W-:Y:S01]  /*f5c0*/  FFMA.FTZ R6, R6, R3, -R9.reuse ;  /* 0x0000000306067223 */ /* 0x100fe20000010809 */
[----:B------:R-:W-:Y:S01]  /*f5d0*/  FMNMX.FTZ R7, R100, R7, !PT ;  /* 0x0000000764077209 */ /* 0x000fe20007810000 */
[----:B------:R-:W1:Y:S01]  /*f5e0*/  MUFU.EX2 R4, R12 ;  /* 0x0000000c00047308 */ /* 0x000e620000000800 */
[----:B------:R-:W-:Y:S01]  /*f5f0*/  ISETP.GT.AND P3, PT, R11, 0x28, PT ;  /* 0x000000280b00780c */ /* 0x000fe20003f64270 */
[-CC-:B------:R-:W-:Y:S01]  /*f600*/  FFMA.FTZ R10, R10, R3.reuse, -R9.reuse ;  /* 0x000000030a0a7223 */ /* 0x180fe20000010809 */
[----:B------:R-:W-:Y:S01]  /*f610*/  FSEL R102, R41, -INF , P4 ;  /* 0xff80000029667808 */ /* 0x000fe20002000000 */
[--C-:B------:R-:W-:Y:S01]  /*f620*/  FFMA.FTZ R157, R66, R3, -R9.reuse ;  /* 0x00000003429d7223 */ /* 0x100fe20000010809 */
[----:B------:R-:W-:Y:S01]  /*f630*/  FMNMX.FTZ R7, R40, R7, !PT ;  /* 0x0000000728077209 */ /* 0x000fe20007810000 */
[-CC-:B------:R-:W-:Y:S01]  /*f640*/  FFMA.FTZ R14, R14, R3.reuse, -R9.reuse ;  /* 0x000000030e0e7223 */ /* 0x180fe20000010809 */
[C---:B------:R-:W-:Y:S01]  /*f650*/  ISETP.GT.AND P4, PT, R11.reuse, 0x29, PT ;  /* 0x000000290b00780c */ /* 0x040fe20003f84270 */
[----:B------:R-:W2:Y:S01]  /*f660*/  MUFU.EX2 R183, R183 ;  /* 0x000000b700b77308 */ /* 0x000ea20000000800 */
[----:B------:R-:W-:Y:S01]  /*f670*/  FSEL R44, R44, -INF , P3 ;  /* 0xff8000002c2c7808 */ /* 0x000fe20001800000 */
[--C-:B------:R-:W-:Y:S01]  /*f680*/  FFMA.FTZ R159, R70, R3, -R9.reuse ;  /* 0x00000003469f7223 */ /* 0x100fe20000010809 */
[----:B------:R-:W-:Y:S01]  /*f690*/  FMNMX.FTZ R7, R102, R7, !PT ;  /* 0x0000000766077209 */ /* 0x000fe20007810000 */
[-CC-:B------:R-:W-:Y:S01]  /*f6a0*/  FFMA.FTZ R20, R20, R3.reuse, -R9.reuse ;  /* 0x0000000314147223 */ /* 0x180fe20000010809 */
[----:B------:R-:W-:Y:S01]  /*f6b0*/  ISETP.GT.AND P3, PT, R11, 0x30, PT ;  /* 0x000000300b00780c */ /* 0x000fe20003f64270 */
[--C-:B------:R-:W-:Y:S01]  /*f6c0*/  FFMA.FTZ R161, R74, R3, -R9.reuse ;  /* 0x000000034aa17223 */ /* 0x100fe20000010809 */
[----:B------:R-:W-:Y:S01]  /*f6d0*/  FSEL R104, R45, -INF , P4 ;  /* 0xff8000002d687808 */ /* 0x000fe20002000000 */
[----:B------:R3:W4:Y:S01]  /*f6e0*/  MUFU.EX2 R12, R13 ;  /* 0x0000000d000c7308 */ /* 0x0007220000000800 */
        /* <DEDUP_REMOVED lines=13> */
[----:B------:R-:W-:Y:S01]  /*f7c0*/  FFMA.FTZ R46, R46, R3, -R9 ;  /* 0x000000032e2e7223 */ /* 0x000fe20000010809 */
[----:B------:R-:W-:Y:S01]  /*f7d0*/  ISETP.GT.AND P4, PT, R11, 0x39, PT ;  /* 0x000000390b00780c */ /* 0x000fe20003f84270 */
[----:B------:R-:W0:Y:S01]  /*f7e0*/  MUFU.EX2 R177, R177 ;  /* 0x000000b100b17308 */ /* 0x000e220000000800 */
[----:B------:R-:W-:-:S02]  /*f7f0*/  FSEL R52, R52, -INF , P3 ;  /* 0xff80000034347808 */ /* 0x000fc40001800000 */
[----:B------:R-:W-:Y:S02]  /*f800*/  FMNMX.FTZ R7, R106, R7, !PT ;  /* 0x000000076a077209 */ /* 0x000fe40007810000 */
[----:B------:R-:W-:Y:S02]  /*f810*/  ISETP.GT.AND P3, PT, R11, 0x40, PT ;  /* 0x000000400b00780c */ /* 0x000fe40003f64270 */
[----:B------:R-:W-:Y:S01]  /*f820*/  FSEL R108, R53, -INF , P4 ;  /* 0xff800000356c7808 */ /* 0x000fe20002000000 */
[----:B------:R-:W0:Y:S01]  /*f830*/  MUFU.EX2 R24, R24 ;  /* 0x0000001800187308 */ /* 0x000e220000000800 */
[----:B------:R-:W-:Y:S02]  /*f840*/  FMNMX.FTZ R7, R52, R7, !PT ;  /* 0x0000000734077209 */ /* 0x000fe40007810000 */
[----:B------:R-:W-:Y:S02]  /*f850*/  ISETP.GT.AND P4, PT, R11, 0x41, PT ;  /* 0x000000410b00780c */ /* 0x000fe40003f84270 */
[----:B------:R-:W-:-:S02]  /*f860*/  FSEL R56, R56, -INF , P3 ;  /* 0xff80000038387808 */ /* 0x000fc40001800000 */
[----:B------:R-:W-:Y:S01]  /*f870*/  FMNMX.FTZ R7, R108, R7, !PT ;  /* 0x000000076c077209 */ /* 0x000fe20007810000 */
[----:B------:R-:W0:Y:S01]  /*f880*/  MUFU.EX2 R179, R179 ;  /* 0x000000b300b37308 */ /* 0x000e220000000800 */
[----:B------:R-:W-:Y:S02]  /*f890*/  ISETP.GT.AND P3, PT, R11, 0x48, PT ;  /* 0x000000480b00780c */ /* 0x000fe40003f64270 */
[----:B------:R-:W-:Y:S02]  /*f8a0*/  FSEL R110, R57, -INF , P4 ;  /* 0xff800000396e7808 */ /* 0x000fe40002000000 */
[----:B------:R-:W-:Y:S02]  /*f8b0*/  FMNMX.FTZ R7, R56, R7, !PT ;  /* 0x0000000738077209 */ /* 0x000fe40007810000 */
[----:B------:R-:W-:Y:S01]  /*f8c0*/  ISETP.GT.AND P4, PT, R11, 0x49, PT ;  /* 0x000000490b00780c */ /* 0x000fe20003f84270 */
[----:B------:R-:W0:Y:S01]  /*f8d0*/  MUFU.EX2 R28, R28 ;  /* 0x0000001c001c7308 */ /* 0x000e220000000800 */
[----:B------:R-:W-:-:S02]  /*f8e0*/  FSEL R112, R60, -INF , P3 ;  /* 0xff8000003c707808 */ /* 0x000fc40001800000 */
[----:B------:R-:W-:Y:S02]  /*f8f0*/  FMNMX.FTZ R7, R110, R7, !PT ;  /* 0x000000076e077209 */ /* 0x000fe40007810000 */
[----:B------:R-:W-:Y:S02]  /*f900*/  ISETP.GT.AND P3, PT, R11, 0x50, PT ;  /* 0x000000500b00780c */ /* 0x000fe40003f64270 */
[----:B------:R-:W-:Y:S01]  /*f910*/  FSEL R60, R61, -INF , P4 ;  /* 0xff8000003d3c7808 */ /* 0x000fe20002000000 */
[----:B------:R-:W-:Y:S01]  /*f920*/  MUFU.EX2 R173, R173 ;  /* 0x000000ad00ad7308 */ /* 0x000fe20000000800 */
[----:B------:R-:W-:Y:S02]  /*f930*/  FMNMX.FTZ R7, R112, R7, !PT ;  /* 0x0000000770077209 */ /* 0x000fe40007810000 */
[----:B------:R-:W-:Y:S02]  /*f940*/  ISETP.GT.AND P4, PT, R11, 0x51, PT ;  /* 0x000000510b00780c */ /* 0x000fe40003f84270 */
[----:B------:R-:W-:-:S02]  /*f950*/  FSEL R64, R64, -INF , P3 ;  /* 0xff80000040407808 */ /* 0x000fc40001800000 */
[----:B------:R-:W-:Y:S01]  /*f960*/  FMNMX.FTZ R7, R60, R7, !PT ;  /* 0x000000073c077209 */ /* 0x000fe20007810000 */
[----:B------:R-:W-:Y:S01]  /*f970*/  MUFU.EX2 R32, R32 ;  /* 0x0000002000207308 */ /* 0x000fe20000000800 */
[----:B------:R-:W-:Y:S02]  /*f980*/  ISETP.GT.AND P3, PT, R11, 0x58, PT ;  /* 0x000000580b00780c */ /* 0x000fe40003f64270 */
[----:B------:R-:W-:Y:S02]  /*f990*/  FSEL R50, R65, -INF , P4 ;  /* 0xff80000041327808 */ /* 0x000fe40002000000 */
[----:B------:R-:W-:Y:S02]  /*f9a0*/  FMNMX.FTZ R7, R64, R7, !PT ;  /* 0x0000000740077209 */ /* 0x000fe40007810000 */
[----:B------:R-:W-:Y:S01]  /*f9b0*/  ISETP.GT.AND P4, PT, R11, 0x59, PT ;  /* 0x000000590b00780c */ /* 0x000fe20003f84270 */
[----:B------:R-:W-:Y:S01]  /*f9c0*/  MUFU.EX2 R175, R175 ;  /* 0x000000af00af7308 */ /* 0x000fe20000000800 */
        /* <DEDUP_REMOVED lines=32> */
[----:B------:R-:W-:Y:S02]  /*fbd0*/  FSEL R118, R85, -INF , P4 ;  /* 0xff80000055767808 */ /* 0x000fe40002000000 */
[----:B------:R-:W-:Y:S01]  /*fbe0*/  FMNMX.FTZ R7, R84, R7, !PT ;  /* 0x0000000754077209 */ /* 0x000fe20007810000 */
[----:B------:R-:W-:Y:S03]  /*fbf0*/  MUFU.EX2 R6, R6 ;  /* 0x0000000600067308 */ /* 0x000fe60000000800 */
[----:B------:R-:W-:-:S05]  /*fc00*/  FMNMX.FTZ R7, R118, R7, !PT ;  /* 0x0000000776077209 */ /* 0x000fca0007810000 */
[----:B------:R-:W1:Y:S01]  /*fc10*/  SHFL.BFLY PT, R62, R7, 0x2, 0x1f ;  /* 0x0c401f00073e7f89 */ /* 0x000e6200000e0000 */
[----:B------:R-:W-:Y:S08]  /*fc20*/  MUFU.EX2 R155, R155 ;  /* 0x0000009b009b7308 */ /* 0x000ff00000000800 */
[----:B------:R-:W-:Y:S08]  /*fc30*/  MUFU.EX2 R10, R10 ;  /* 0x0000000a000a7308 */ /* 0x000ff00000000800 */
[----:B------:R-:W-:Y:S01]  /*fc40*/  MUFU.EX2 R157, R157 ;  /* 0x0000009d009d7308 */ /* 0x000fe20000000800 */
[----:B-1----:R-:W-:-:S07]  /*fc50*/  FMNMX.FTZ R62, R7, R62, !PT ;  /* 0x0000003e073e7209 */ /* 0x002fce0007810000 */
[----:B------:R-:W-:Y:S01]  /*fc60*/  MUFU.EX2 R14, R14 ;  /* 0x0000000e000e7308 */ /* 0x000fe20000000800 */
[----:B------:R-:W1:Y:S07]  /*fc70*/  SHFL.BFLY PT, R7, R62, 0x1, 0x1f ;  /* 0x0c201f003e077f89 */ /* 0x000e6e00000e0000 */
[----:B------:R-:W-:Y:S08]  /*fc80*/  MUFU.EX2 R159, R159 ;  /* 0x0000009f009f7308 */ /* 0x000ff00000000800 */
[----:B------:R-:W-:Y:S08]  /*fc90*/  MUFU.EX2 R20, R20 ;  /* 0x0000001400147308 */ /* 0x000ff00000000800 */
[----:B------:R-:W-:Y:S01]  /*fca0*/  MUFU.EX2 R161, R161 ;  /* 0x000000a100a17308 */ /* 0x000fe20000000800 */
[----:B-1----:R-:W-:-:S04]  /*fcb0*/  FMNMX.FTZ R7, R62, R7, !PT ;  /* 0x000000073e077209 */ /* 0x002fc80007810000 */
[C---:B------:R-:W-:Y:S01]  /*fcc0*/  FSETP.NEU.FTZ.AND P3, PT, R7.reuse, -INF , PT ;  /* 0xff8000000700780b */ /* 0x040fe20003f7d000 */
[----:B------:R-:W-:Y:S02]  /*fcd0*/  FMUL.FTZ R11, R7, R3 ;  /* 0x00000003070b7220 */ /* 0x000fe40000410000 */
[----:B------:R-:W-:Y:S03]  /*fce0*/  MUFU.EX2 R26, R26 ;  /* 0x0000001a001a7308 */ /* 0x000fe60000000800 */
[----:B------:R-:W-:-:S05]  /*fcf0*/  FSEL R29, R11, RZ, P3 ;  /* 0x000000ff0b1d7208 */ /* 0x000fca0001800000 */
[----:B------:R-:W-:Y:S01]  /*fd00*/  MUFU.EX2 R163, R163 ;  /* 0x000000a300a37308 */ /* 0x000fe20000000800 */
[-CC-:B------:R-:W-:Y:S01]  /*fd10*/  FFMA.FTZ R180, R92, R3.reuse, -R29.reuse ;  /* 0x000000035cb47223 */ /* 0x180fe2000001081d */
[-CC-:B------:R-:W-:Y:S01]  /*fd20*/  FFMA.FTZ R9, R25, R3.reuse, -R29.reuse ;  /* 0x0000000319097223 */ /* 0x180fe2000001081d */
[-CC-:B------:R-:W-:Y:S01]  /*fd30*/  FFMA.FTZ R182, R88, R3.reuse, -R29.reuse ;  /* 0x0000000358b67223 */ /* 0x180fe2000001081d */
[-CC-:B------:R-:W-:Y:S01]  /*fd40*/  FFMA.FTZ R172, R40, R3.reuse, -R29.reuse ;  /* 0x0000000328ac7223 */ /* 0x180fe2000001081d */
[----:B------:R-:W-:Y:S01]  /*fd50*/  FADD.FTZ R40, R181, R4 ;  /* 0x00000004b5287221 */ /* 0x000fe20000010000 */
[-CC-:B------:R-:W-:Y:S01]  /*fd60*/  FFMA.FTZ R11, R90, R3.reuse, -R29.reuse ;  /* 0x000000035a0b7223 */ /* 0x180fe2000001081d */
[-CC-:B------:R-:W-:Y:S01]  /*fd70*/  FFMA.FTZ R176, R94, R3.reuse, -R29.reuse ;  /* 0x000000035eb07223 */ /* 0x180fe2000001081d */
[----:B------:R-:W-:Y:S01]  /*fd80*/  MUFU.EX2 R180, R180 ;  /* 0x000000b400b47308 */ /* 0x000fe20000000800 */
[----:B--2---:R-:W-:Y:S01]  /*fd90*/  FADD.FTZ R33, R183, R40 ;  /* 0x00000028b7217221 */ /* 0x004fe20000010000 */
[-CC-:B---3--:R-:W-:Y:S01]  /*fda0*/  FFMA.FTZ R13, R96, R3.reuse, -R29.reuse ;  /* 0x00000003600d7223 */ /* 0x188fe2000001081d */
[-CC-:B------:R-:W-:Y:S01]  /*fdb0*/  FFMA.FTZ R168, R48, R3.reuse, -R29.reuse ;  /* 0x0000000330a87223 */ /* 0x180fe2000001081d */
[-C--:B------:R-:W-:Y:S01]  /*fdc0*/  FFMA.FTZ R178, R98, R3.reuse, -R29 ;  /* 0x0000000362b27223 */ /* 0x080fe2000001081d */
[----:B----4-:R-:W-:Y:S01]  /*fdd0*/  FADD.FTZ R40, R12, R33 ;  /* 0x000000210c287221 */ /* 0x010fe20000010000 */
[----:B------:R-:W1:Y:S01]  /*fde0*/  @P2 LDC R48, c[0x0][0x44c] ;  /* 0x00011300ff302b82 */ /* 0x000e620000000800 */
[-CC-:B------:R-:W-:Y:S01]  /*fdf0*/  FFMA.FTZ R15, R100, R3.reuse, -R29.reuse ;  /* 0x00000003640f7223 */ /* 0x180fe2000001081d */
[----:B------:R-:W2:Y:S01]  /*fe00*/  MUFU.EX2 R9, R9 ;  /* 0x0000000900097308 */ /* 0x000ea20000000800 */
[----:B0-----:R-:W-:Y:S01]  /*fe10*/  FADD.FTZ R35, R177, R40 ;  /* 0x00000028b1237221 */ /* 0x001fe20000010000 */
[-CC-:B------:R-:W-:Y:S01]  /*fe20*/  FFMA.FTZ R170, R52, R3.reuse, -R29.reuse ;  /* 0x0000000334aa7223 */ /* 0x180fe2000001081d */
[-CC-:B------:R-:W-:Y:S01]  /*fe30*/  FFMA.FTZ R174, R44, R3.reuse, -R29.reuse ;  /* 0x000000032cae7223 */ /* 0x180fe2000001081d */
[-C--:B------:R-:W-:Y:S01]  /*fe40*/  FFMA.FTZ R21, R102, R3.reuse, -R29 ;  /* 0x0000000366157223 */ /* 0x080fe2000001081d */
[----:B------:R-:W-:Y:S01]  /*fe50*/  FADD.FTZ R40, R24, R35 ;  /* 0x0000002318287221 */ /* 0x000fe20000010000 */
[----:B------:R-:W0:Y:S01]  /*fe60*/  @P2 LDC R52, c[0x0][0x450] ;  /* 0x00011400ff342b82 */ /* 0x000e220000000800 */
[-CC-:B------:R-:W-:Y:S01]  /*fe70*/  FFMA.FTZ R25, R104, R3.reuse, -R29.reuse ;  /* 0x0000000368197223 */ /* 0x180fe2000001081d */
[----:B------:R-:W3:Y:S01]  /*fe80*/  MUFU.EX2 R182, R182 ;  /* 0x000000b600b67308 */ /* 0x000ee20000000800 */
[----:B------:R-:W-:Y:S01]  /*fe90*/  FADD.FTZ R37, R179, R40 ;  /* 0x00000028b3257221 */ /* 0x000fe20000010000 */
[-CC-:B------:R-:W-:Y:S01]  /*fea0*/  FFMA.FTZ R27, R106, R3.reuse, -R29.reuse ;  /* 0x000000036a1b7223 */ /* 0x180fe2000001081d */
[-CC-:B------:R-:W-:Y:S01]  /*feb0*/  FFMA.FTZ R31, R108, R3.reuse, -R29.reuse ;  /* 0x000000036c1f7223 */ /* 0x180fe2000001081d */
[-C--:B------:R-:W-:Y:S01]  /*fec0*/  FFMA.FTZ R152, R56, R3.reuse, -R29 ;  /* 0x0000000338987223 */ /* 0x080fe2000001081d */
[----:B------:R-:W-:Y:S01]  /*fed0*/  FADD.FTZ R44, R28, R37 ;  /* 0x000000251c2c7221 */ /* 0x000fe20000010000 */
[-CC-:B------:R-:W-:Y:S01]  /*fee0*/  FFMA.FTZ R33, R110, R3.reuse, -R29.reuse ;  /* 0x000000036e217223 */ /* 0x180fe2000001081d */
[-C--:B------:R-:W-:Y:S01]  /*fef0*/  FFMA.FTZ R154, R112, R3.reuse, -R29 ;  /* 0x00000003709a7223 */ /* 0x080fe2000001081d */
[----:B------:R-:W4:Y:S01]  /*ff00*/  MUFU.EX2 R11, R11 ;  /* 0x0000000b000b7308 */ /* 0x000f220000000800 */
[----:B--2---:R-:W-:Y:S01]  /*ff10*/  FADD.FTZ R35, R180, R9 ;  /* 0x00000009b4237221 */ /* 0x004fe20000010000 */
[----:B------:R-:W-:Y:S01]  /*ff20*/  FADD.FTZ R39, R173, R44 ;  /* 0x0000002cad277221 */ /* 0x000fe20000010000 */
[-CC-:B------:R-:W-:Y:S01]  /*ff30*/  FFMA.FTZ R60, R60, R3.reuse, -R29.reuse ;  /* 0x000000033c3c7223 */ /* 0x180fe2000001081d */
[-CC-:B------:R-:W-:Y:S01]  /*ff40*/  FFMA.FTZ R64, R64, R3.reuse, -R29.reuse ;  /* 0x0000000340407223 */ /* 0x180fe2000001081d */
[----:B------:R-:W-:Y:S01]  /*ff50*/  FFMA.FTZ R50, R50, R3, -R29 ;  /* 0x0000000332327223 */ /* 0x000fe2000001081d */
[----:B-1----:R-:W-:-:S04]  /*ff60*/  @P2 IMAD.HI.U32 R41, R191, R48, RZ ;  /* 0x00000030bf292227 */ /* 0x002fc800078e00ff */
[-C--:B------:R-:W-:Y:S01]  /*ff70*/  FFMA.FTZ R68, R68, R3.reuse, -R29 ;  /* 0x0000000344447223 */ /* 0x080fe2000001081d */
[----:B------:R-:W1:Y:S01]  /*ff80*/  MUFU.EX2 R176, R176 ;  /* 0x000000b000b07308 */ /* 0x000e620000000800 */
[----:B---3--:R-:W-:Y:S01]  /*ff90*/  FADD.FTZ R40, R182, R35 ;  /* 0x00000023b6287221 */ /* 0x008fe20000010000 */
[-CC-:B------:R-:W-:Y:S01]  /*ffa0*/  FFMA.FTZ R114, R114, R3.reuse, -R29.reuse ;  /* 0x0000000372727223 */ /* 0x180fe2000001081d */
[--C-:B------:R-:W-:Y:S01]  /*ffb0*/  FFMA.FTZ R72, R72, R3, -R29.reuse ;  /* 0x0000000348487223 */ /* 0x100fe2000001081d */
[----:B------:R-:W-:Y:S01]  /*ffc0*/  F2FP.BF16.F32.PACK_AB R181, R4, R181 ;  /* 0x000000b504b5723e */ /* 0x000fe200000010ff */
[-C--:B------:R-:W-:Y:S01]  /*ffd0*/  FFMA.FTZ R54, R54, R3.reuse, -R29 ;  /* 0x0000000336367223 */ /* 0x080fe2000001081d */
[----:B0-----:R-:W-:Y:S01]  /*ffe0*/  @P2 SHF.R.U32.HI R43, RZ, R52, R41 ;  /* 0x00000034ff2b2219 */ /* 0x001fe20000011629 */
[----:B------:R-:W-:Y:S01]  /*fff0*/  FFMA.FTZ R76, R76, R3, -R29 ;  /* 0x000000034c4c7223 */ /* 0x000fe2000001081d */
[----:B------:R-:W0:Y:S01]  /*10000*/  MUFU.EX2 R13, R13 ;  /* 0x0000000d000d7308 */ /* 0x000e220000000800 */
[----:B----4-:R-:W-:Y:S01]  /*10010*/  FADD.FTZ R37, R11, R40 ;  /* 0x000000280b257221 */ /* 0x010fe20000010000 */
[----:B------:R-:W-:Y:S01]  /*10020*/  FADD.FTZ R40, R32, R39 ;  /* 0x0000002720287221 */ /* 0x000fe20000010000 */
[----:B------:R-:W-:Y:S01]  /*10030*/  IADD3 R44, R43, R193, -R192 ;  /* 0x000000c12b2c7210 */ /* 0x000fe20007ffe8c0 */
[-CC-:B------:R-:W-:Y:S01]  /*10040*/  FFMA.FTZ R116, R116, R3.reuse, -R29.reuse ;  /* 0x0000000374747223 */ /* 0x180fe2000001081d */
[-C--:B------:R-:W-:Y:S01]  /*10050*/  FFMA.FTZ R80, R80, R3.reuse, -R29 ;  /* 0x0000000350507223 */ /* 0x080fe2000001081d */
[----:B------:R-:W-:Y:S01]  /*10060*/  FADD.FTZ R39, R175, R40 ;  /* 0x00000028af277221 */ /* 0x000fe20000010000 */
[----:B------:R-:W-:Y:S01]  /*10070*/  SHF.R.S32.HI R47, RZ, 0x1f, R44 ;  /* 0x0000001fff2f7819 */ /* 0x000fe2000001142c */
[----:B------:R-:W2:Y:S01]  /*10080*/  MUFU.EX2 R178, R178 ;  /* 0x000000b200b27308 */ /* 0x000ea20000000800 */
[----:B-1----:R-:W-:Y:S01]  /*10090*/  FADD.FTZ R0, R176, R37 ;  /* 0x00000025b0007221 */ /* 0x002fe20000010000 */
[----:B------:R-:W-:Y:S01]  /*100a0*/  FADD.FTZ R40, R36, R39 ;  /* 0x0000002724287221 */ /* 0x000fe20000010000 */
[-CC-:B------:R-:W-:Y:S01]  /*100b0*/  FFMA.FTZ R58, R58, R3.reuse, -R29.reuse ;  /* 0x000000033a3a7223 */ /* 0x180fe2000001081d */
[-CC-:B------:R-:W-:Y:S01]  /*100c0*/  FFMA.FTZ R84, R84, R3.reuse, -R29.reuse ;  /* 0x0000000354547223 */ /* 0x180fe2000001081d */
[----:B------:R-:W-:Y:S01]  /*100d0*/  FFMA.FTZ R118, R118, R3, -R29 ;  /* 0x0000000376767223 */ /* 0x000fe2000001081d */
[----:B------:R-:W-:Y:S01]  /*100e0*/  FADD.FTZ R41, R169, R40 ;  /* 0x00000028a9297221 */ /* 0x000fe20000010000 */
[----:B------:R-:W-:Y:S01]  /*100f0*/  LEA.HI R29, R47, R44, RZ, 0x7 ;  /* 0x0000002c2f1d7211 */ /* 0x000fe200078f38ff */
[----:B------:R-:W1:Y:S01]  /*10100*/  MUFU.EX2 R15, R15 ;  /* 0x0000000f000f7308 */ /* 0x000e620000000800 */
[C---:B0-----:R-:W-:Y:S01]  /*10110*/  FADD.FTZ R37, R13.reuse, R0 ;  /* 0x000000000d257221 */ /* 0x041fe20000010000 */
[----:B------:R-:W-:Y:S01]  /*10120*/  FADD.FTZ R40, R38, R41 ;  /* 0x0000002926287221 */ /* 0x000fe20000010000 */
[----:B------:R-:W-:-:S02]  /*10130*/  F2FP.BF16.F32.PACK_AB R176, R13, R176 ;  /* 0x000000b00db0723e */ /* 0x000fc400000010ff */
[----:B-----5:R-:W-:Y:S02]  /*10140*/  CS2R R112, SRZ ;  /* 0x0000000000707805 */ /* 0x020fe4000001ff00 */
[----:B------:R-:W-:Y:S01]  /*10150*/  SHF.R.S32.HI R13, RZ, 0x7, R29 ;  /* 0x00000007ff0d7819 */ /* 0x000fe2000001141d */
[----:B------:R-:W-:Y:S01]  /*10160*/  FADD.FTZ R41, R171, R40 ;  /* 0x00000028ab297221 */ /* 0x000fe20000010000 */
[----:B------:R-:W-:Y:S01]  /*10170*/  F2FP.BF16.F32.PACK_AB R180, R9, R180 ;  /* 0x000000b409b4723e */ /* 0x000fe200000010ff */
[----:B------:R-:W0:Y:S01]  /*10180*/  MUFU.EX2 R172, R172 ;  /* 0x000000ac00ac7308 */ /* 0x000e220000000800 */
[----:B--2---:R-:W-:Y:S01]  /*10190*/  FADD.FTZ R0, R178, R37 ;  /* 0x00000025b2007221 */ /* 0x004fe20000010000 */
[----:B------:R-:W-:Y:S01]  /*101a0*/  FADD.FTZ R40, R42, R41 ;  /* 0x000000292a287221 */ /* 0x000fe20000010000 */
[----:B------:R-:W-:Y:S02]  /*101b0*/  VIMNMX R13, RZ, R13, !PT ;  /* 0x0000000dff0d7248 */ /* 0x000fe40007fe0100 */
[----:B------:R-:W-:-:S02]  /*101c0*/  CS2R R110, SRZ ;  /* 0x00000000006e7805 */ /* 0x000fc4000001ff00 */
[----:B------:R-:W-:Y:S01]  /*101d0*/  F2FP.BF16.F32.PACK_AB R182, R11, R182 ;  /* 0x000000b60bb6723e */ /* 0x000fe200000010ff */
[----:B------:R-:W-:Y:S01]  /*101e0*/  FADD.FTZ R43, R153, R40 ;  /* 0x00000028992b7221 */ /* 0x000fe20000010000 */
[----:B------:R-:W-:Y:S01]  /*101f0*/  F2FP.BF16.F32.PACK_AB R183, R12, R183 ;  /* 0x000000b70cb7723e */ /* 0x000fe200000010ff */
[----:B------:R-:W2:Y:S01]  /*10200*/  MUFU.EX2 R21, R21 ;  /* 0x0000001500157308 */ /* 0x000ea20000000800 */
[----:B-1----:R-:W-:Y:S01]  /*10210*/  FADD.FTZ R39, R15, R0 ;  /* 0x000000000f277221 */ /* 0x002fe20000010000 */
[----:B------:R-:W-:Y:S01]  /*10220*/  FADD.FTZ R40, R6, R43 ;  /* 0x0000002b06287221 */ /* 0x000fe20000010000 */
[----:B------:R-:W-:Y:S02]  /*10230*/  F2FP.BF16.F32.PACK_AB R177, R24, R177 ;  /* 0x000000b118b1723e */ /* 0x000fe400000010ff */
[----:B------:R-:W-:Y:S02]  /*10240*/  CS2R R108, SRZ ;  /* 0x00000000006c7805 */ /* 0x000fe4000001ff00 */
[----:B------:R-:W-:Y:S01]  /*10250*/  F2FP.BF16.F32.PACK_AB R179, R28, R179 ;  /* 0x000000b31cb3723e */ /* 0x000fe200000010ff */
[----:B------:R-:W-:Y:S01]  /*10260*/  FADD.FTZ R43, R155, R40 ;  /* 0x000000289b2b7221 */ /* 0x000fe20000010000 */
[----:B------:R-:W-:Y:S01]  /*10270*/  F2FP.BF16.F32.PACK_AB R155, R10, R155 ;  /* 0x0000009b0a9b723e */ /* 0x000fe200000010ff */
[----:B------:R-:W1:Y:S01]  /*10280*/  MUFU.EX2 R174, R174 ;  /* 0x000000ae00ae7308 */ /* 0x000e620000000800 */
[----:B0-----:R-:W-:Y:S01]  /*10290*/  FADD.FTZ R0, R172, R39 ;  /* 0x00000027ac007221 */ /* 0x001fe20000010000 */
[----:B------:R-:W-:Y:S01]  /*102a0*/  FADD.FTZ R40, R10, R43 ;  /* 0x0000002b0a287221 */ /* 0x000fe20000010000 */
[----:B------:R-:W-:Y:S01]  /*102b0*/  VIADD R10, R129, 0xfffffffe ;  /* 0xfffffffe810a7836 */ /* 0x000fe20000000000 */
[----:B------:R-:W-:-:S02]  /*102c0*/  F2FP.BF16.F32.PACK_AB R173, R32, R173 ;  /* 0x000000ad20ad723e */ /* 0x000fc400000010ff */
[----:B------:R-:W-:Y:S01]  /*102d0*/  CS2R R128, SRZ ;  /* 0x0000000000807805 */ /* 0x000fe2000001ff00 */
[----:B------:R-:W-:Y:S01]  /*102e0*/  FADD.FTZ R45, R157, R40 ;  /* 0x000000289d2d7221 */ /* 0x000fe20000010000 */
[----:B------:R-:W-:Y:S01]  /*102f0*/  F2FP.BF16.F32.PACK_AB R175, R36, R175 ;  /* 0x000000af24af723e */ /* 0x000fe200000010ff */
[----:B------:R-:W0:Y:S01]  /*10300*/  MUFU.EX2 R25, R25 ;  /* 0x0000001900197308 */ /* 0x000e220000000800 */
[----:B--2---:R-:W-:Y:S01]  /*10310*/  FADD.FTZ R39, R21, R0 ;  /* 0x0000000015277221 */ /* 0x004fe20000010000 */
[----:B------:R-:W-:Y:S01]  /*10320*/  FADD.FTZ R40, R14, R45 ;  /* 0x0000002d0e287221 */ /* 0x000fe20000010000 */
[----:B------:R-:W-:Y:S02]  /*10330*/  ISETP.GE.AND P3, PT, R10, R13, PT ;  /* 0x0000000d0a00720c */ /* 0x000fe40003f66270 */
[----:B------:R-:W-:Y:S02]  /*10340*/  CS2R R106, SRZ ;  /* 0x00000000006a7805 */ /* 0x000fe4000001ff00 */
[----:B------:R-:W-:Y:S01]  /*10350*/  F2FP.BF16.F32.PACK_AB R169, R38, R169 ;  /* 0x000000a926a9723e */ /* 0x000fe200000010ff */
[----:B------:R-:W-:Y:S01]  /*10360*/  FADD.FTZ R45, R159, R40 ;  /* 0x000000289f2d7221 */ /* 0x000fe20000010000 */
[----:B------:R-:W-:Y:S01]  /*10370*/  F2FP.BF16.F32.PACK_AB R171, R42, R171 ;  /* 0x000000ab2aab723e */ /* 0x000fe200000010ff */
[----:B------:R-:W2:Y:S01]  /*10380*/  MUFU.EX2 R168, R168 ;  /* 0x000000a800a87308 */ /* 0x000ea20000000800 */
[----:B-1----:R-:W-:Y:S01]  /*10390*/  FADD.FTZ R0, R174, R39 ;  /* 0x00000027ae007221 */ /* 0x002fe20000010000 */
[----:B------:R-:W-:Y:S01]  /*103a0*/  FADD.FTZ R4, R20, R45 ;  /* 0x0000002d14047221 */ /* 0x000fe20000010000 */
[----:B------:R-:W-:-:S02]  /*103b0*/  F2FP.BF16.F32.PACK_AB R153, R6, R153 ;  /* 0x000000990699723e */ /* 0x000fc400000010ff */
[----:B------:R-:W-:Y:S02]  /*103c0*/  CS2R R104, SRZ ;  /* 0x0000000000687805 */ /* 0x000fe4000001ff00 */
[----:B------:R-:W-:Y:S01]  /*103d0*/  F2FP.BF16.F32.PACK_AB R157, R14, R157 ;  /* 0x0000009d0e9d723e */ /* 0x000fe200000010ff */
[----:B------:R-:W-:Y:S01]  /*103e0*/  FADD.FTZ R47, R161, R4 ;  /* 0x00000004a12f7221 */ /* 0x000fe20000010000 */
[----:B------:R-:W-:Y:S01]  /*103f0*/  F2FP.BF16.F32.PACK_AB R159, R20, R159 ;  /* 0x0000009f149f723e */ /* 0x000fe200000010ff */
[----:B------:R-:W1:Y:S01]  /*10400*/  MUFU.EX2 R27, R27 ;  /* 0x0000001b001b7308 */ /* 0x000e620000000800 */
[----:B0-----:R-:W-:Y:S01]  /*10410*/  FADD.FTZ R41, R25, R0 ;  /* 0x0000000019297221 */ /* 0x001fe20000010000 */
[C---:B------:R-:W-:Y:S01]  /*10420*/  FADD.FTZ R4, R26.reuse, R47 ;  /* 0x0000002f1a047221 */ /* 0x040fe20000010000 */
[----:B------:R-:W-:Y:S02]  /*10430*/  F2FP.BF16.F32.PACK_AB R161, R26, R161 ;  /* 0x000000a11aa1723e */ /* 0x000fe400000010ff */
[----:B------:R-:W-:-:S02]  /*10440*/  CS2R R102, SRZ ;  /* 0x0000000000667805 */ /* 0x000fc4000001ff00 */
[----:B------:R-:W-:Y:S01]  /*10450*/  F2FP.BF16.F32.PACK_AB R178, R15, R178 ;  /* 0x000000b20fb2723e */ /* 0x000fe200000010ff */
[----:B------:R-:W-:Y:S01]  /*10460*/  FADD.FTZ R47, R163, R4 ;  /* 0x00000004a32f7221 */ /* 0x000fe20000010000 */
[----:B------:R-:W-:Y:S01]  /*10470*/  F2FP.BF16.F32.PACK_AB R172, R21, R172 ;  /* 0x000000ac15ac723e */ /* 0x000fe200000010ff */
[----:B------:R-:W0:Y:S01]  /*10480*/  MUFU.EX2 R170, R170 ;  /* 0x000000aa00aa7308 */ /* 0x000e220000000800 */
[----:B--2---:R-:W-:Y:S01]  /*10490*/  FADD.FTZ R0, R168, R41 ;  /* 0x00000029a8007221 */ /* 0x004fe20000010000 */
[----:B------:R-:W-:Y:S02]  /*104a0*/  F2FP.BF16.F32.PACK_AB R174, R25, R174 ;  /* 0x000000ae19ae723e */ /* 0x000fe400000010ff */
[----:B------:R-:W-:Y:S02]  /*104b0*/  CS2R R100, SRZ ;  /* 0x0000000000647805 */ /* 0x000fe4000001ff00 */
[----:B------:R-:W-:Y:S02]  /*104c0*/  CS2R R98, SRZ ;  /* 0x0000000000627805 */ /* 0x000fe4000001ff00 */
[----:B------:R-:W-:-:S02]  /*104d0*/  CS2R R96, SRZ ;  /* 0x0000000000607805 */ /* 0x000fc4000001ff00 */
[----:B------:R-:W-:Y:S02]  /*104e0*/  CS2R R94, SRZ ;  /* 0x00000000005e7805 */ /* 0x000fe4000001ff00 */
[----:B------:R-:W-:Y:S01]  /*104f0*/  CS2R R92, SRZ ;  /* 0x00000000005c7805 */ /* 0x000fe2000001ff00 */
[----:B------:R-:W2:Y:S01]  /*10500*/  MUFU.EX2 R31, R31 ;  /* 0x0000001f001f7308 */ /* 0x000ea20000000800 */
[C---:B-1----:R-:W-:Y:S01]  /*10510*/  FADD.FTZ R41, R27.reuse, R0 ;  /* 0x000000001b297221 */ /* 0x042fe20000010000 */
[----:B------:R-:W-:Y:S02]  /*10520*/  F2FP.BF16.F32.PACK_AB R168, R27, R168 ;  /* 0x000000a81ba8723e */ /* 0x000fe400000010ff */
[----:B------:R-:W-:Y:S02]  /*10530*/  CS2R R90, SRZ ;  /* 0x00000000005a7805 */ /* 0x000fe4000001ff00 */
[----:B------:R-:W-:Y:S02]  /*10540*/  CS2R R88, SRZ ;  /* 0x0000000000587805 */ /* 0x000fe4000001ff00 */
        /* <DEDUP_REMOVED lines=20> */
[----:B------:R2:W3:Y:S01]  /*10690*/  MUFU.EX2 R39, R114 ;  /* 0x0000007200277308 */ /* 0x0004e20000000800 */
[----:B-1----:R-:W-:-:S07]  /*106a0*/  FADD.FTZ R0, R68, R45 ;  /* 0x0000002d44007221 */ /* 0x002fce0000010000 */
[----:B------:R-:W1:Y:S01]  /*106b0*/  MUFU.EX2 R165, R165 ;  /* 0x000000a500a57308 */ /* 0x000e620000000800 */
[C---:B0-----:R-:W-:Y:S01]  /*106c0*/  FADD.FTZ R4, R30.reuse, R47 ;  /* 0x0000002f1e047221 */ /* 0x041fe20000010000 */
[----:B------:R-:W-:Y:S02]  /*106d0*/  F2FP.BF16.F32.PACK_AB R163, R30, R163 ;  /* 0x000000a31ea3723e */ /* 0x000fe400000010ff */
[----:B--2---:R-:W-:-:S04]  /*106e0*/  CS2R R114, SRZ ;  /* 0x0000000000727805 */ /* 0x004fc8000001ff00 */
[----:B------:R-:W0:Y:S01]  /*106f0*/  MUFU.EX2 R72, R72 ;  /* 0x0000004800487308 */ /* 0x000e220000000800 */
[C---:B---3--:R-:W-:Y:S01]  /*10700*/  FADD.FTZ R47, R39.reuse, R0 ;  /* 0x00000000272f7221 */ /* 0x048fe20000010000 */
        /* <DEDUP_REMOVED lines=11> */
[----:B------:R1:W3:Y:S01]  /*107c0*/  MUFU.EX2 R43, R116 ;  /* 0x00000074002b7308 */ /* 0x0002e20000000800 */
[----:B0-----:R-:W-:-:S07]  /*107d0*/  FADD.FTZ R49, R167, R4 ;  /* 0x00000004a7317221 */ /* 0x001fce0000010000 */
[----:B------:R-:W0:Y:S01]  /*107e0*/  MUFU.EX2 R80, R80 ;  /* 0x0000005000507308 */ /* 0x000e220000000800 */
[----:B--2---:R-:W-:Y:S01]  /*107f0*/  FADD.FTZ R4, R76, R47 ;  /* 0x0000002f4c047221 */ /* 0x004fe20000010000 */
[----:B-1----:R-:W-:-:S06]  /*10800*/  CS2R R116, SRZ ;  /* 0x0000000000747805 */ /* 0x002fcc000001ff00 */
[----:B------:R-:W1:Y:S01]  /*10810*/  MUFU.EX2 R45, R58 ;  /* 0x0000003a002d7308 */ /* 0x000e620000000800 */
[C---:B---3--:R-:W-:Y:S01]  /*10820*/  FADD.FTZ R11, R43.reuse, R4 ;  /* 0x000000042b0b7221 */ /* 0x048fe20000010000 */
[----:B------:R-:W-:-:S06]  /*10830*/  F2FP.BF16.F32.PACK_AB R162, R43, R76 ;  /* 0x0000004c2ba2723e */ /* 0x000fcc00000010ff */
[----:B------:R-:W2:Y:S01]  /*10840*/  MUFU.EX2 R84, R84 ;  /* 0x0000005400547308 */ /* 0x000ea20000000800 */
[----:B0-----:R-:W-:-:S07]  /*10850*/  FADD.FTZ R4, R80, R11 ;  /* 0x0000000b50047221 */ /* 0x001fce0000010000 */
[----:B------:R-:W0:Y:S01]  /*10860*/  MUFU.EX2 R46, R46 ;  /* 0x0000002e002e7308 */ /* 0x000e220000000800 */
[C---:B-1----:R-:W-:Y:S01]  /*10870*/  FADD.FTZ R11, R45.reuse, R4 ;  /* 0x000000042d0b7221 */ /* 0x042fe20000010000 */
[----:B------:R-:W-:-:S06]  /*10880*/  F2FP.BF16.F32.PACK_AB R164, R45, R80 ;  /* 0x000000502da4723e */ /* 0x000fcc00000010ff */
[----:B------:R1:W3:Y:S01]  /*10890*/  MUFU.EX2 R9, R118 ;  /* 0x0000007600097308 */ /* 0x0002e20000000800 */
[----:B--2---:R-:W-:Y:S01]  /*108a0*/  FADD.FTZ R4, R84, R11 ;  /* 0x0000000b54047221 */ /* 0x004fe20000010000 */
[C---:B0-----:R-:W-:Y:S01]  /*108b0*/  FADD.FTZ R0, R46.reuse, R49 ;  /* 0x000000312e007221 */ /* 0x041fe20000010000 */
[----:B------:R-:W-:Y:S02]  /*108c0*/  F2FP.BF16.F32.PACK_AB R167, R46, R167 ;  /* 0x000000a72ea7723e */ /* 0x000fe400000010ff */
[----:B-1----:R-:W-:Y:S01]  /*108d0*/  CS2R R118, SRZ ;  /* 0x0000000000767805 */ /* 0x002fe2000001ff00 */
[C---:B---3--:R-:W-:Y:S01]  /*108e0*/  FADD.FTZ R4, R9.reuse, R4 ;  /* 0x0000000409047221 */ /* 0x048fe20000010000 */
[----:B------:R-:W-:Y:S01]  /*108f0*/  F2FP.BF16.F32.PACK_AB R166, R9, R84 ;  /* 0x0000005409a6723e */ /* 0x000fe200000010ff */
[----:B------:R-:W-:Y:S06]  /*10900*/  @!P3 BRA `(.L_x_2866) ;  /* 0x0000002800d4b947 */ /* 0x000fec0003800000 */
[----:B------:R-:W-:Y:S02]  /*10910*/  IMAD.MOV.U32 R12, RZ, RZ, R8 ;  /* 0x000000ffff0c7224 */ /* 0x000fe400078e0008 */
[----:B------:R-:W-:Y:S02]  /*10920*/  IMAD.MOV.U32 R11, RZ, RZ, R7 ;  /* 0x000000ffff0b7224 */ /* 0x000fe400078e0007 */
[----:B------:R-:W-:Y:S02]  /*10930*/  IMAD.MOV.U32 R15, RZ, RZ, R186 ;  /* 0x000000ffff0f7224 */ /* 0x000fe400078e00ba */
[----:B------:R-:W-:Y:S02]  /*10940*/  IMAD.MOV.U32 R14, RZ, RZ, R184 ;  /* 0x000000ffff0e7224 */ /* 0x000fe400078e00b8 */
[----:B------:R-:W-:-:S07]  /*10950*/  IMAD.MOV.U32 R151, RZ, RZ, RZ ;  /* 0x000000ffff977224 */ /* 0x000fce00078e00ff */
.L_x_2876:
[----:B------:R-:W-:Y:S01]  /*10960*/  ISETP.NE.AND P3, PT, R190, RZ, PT ;  /* 0x000000ffbe00720c */ /* 0x000fe20003f65270 */
[----:B------:R-:W-:Y:S01]  /*10970*/  VIADD R184, R14, 0x1 ;  /* 0x000000010eb87836 */ /* 0x000fe20000000000 */
[----:B------:R-:W-:Y:S05]  /*10980*/  YIELD ;  /* 0x0000000000007946 */ /* 0x000fea0003800000 */
[----:B------:R-:W-:-:S04]  /*10990*/  ISETP.NE.AND P4, PT, R184, 0x2, PT ;  /* 0x00000002b800780c */ /* 0x000fc80003f85270 */
[----:B------:R-:W-:Y:S02]  /*109a0*/  SEL R186, RZ, 0x1, P4 ;  /* 0x00000001ffba7807 */ /* 0x000fe40002000000 */
[----:B------:R-:W-:Y:S02]  /*109b0*/  SEL R184, R184, RZ, P4 ;  /* 0x000000ffb8b87207 */ /* 0x000fe40002000000 */
[----:B------:R-:W-:Y:S01]  /*109c0*/  LOP3.LUT R186, R15, R186, RZ, 0x3c, !PT ;  /* 0x000000ba0fba7212 */ /* 0x000fe200078e3cff */
[----:B------:R-:W-:Y:S06]  /*109d0*/  @P3 BRA `(.L_x_2867) ;  /* 0x0000000000303947 */ /* 0x000fec0003800000 */
[----:B------:R-:W-:Y:S05]  /*109e0*/  @!P0 BRA `(.L_x_2868) ;  /* 0x0000000000048947 */ /* 0x000fea0003800000 */
[----:B------:R-:W-:Y:S01]  /*109f0*/  BPT.TRAP 0x1 ;  /* 0x000000040000795c */ /* 0x000fe20000300000 */
.L_x_2868:
[----:B------:R-:W-:Y:S01]  /*10a00*/  IMAD R3, R184, 0x8, R2 ;  /* 0x00000008b8037824 */ /* 0x000fe200078e0202 */
[----:B------:R-:W-:-:S04]  /*10a10*/  SHF.L.U32 R6, R186, 0x1f, RZ ;  /* 0x0000001fba067819 */ /* 0x000fc800000006ff */
[----:B------:R0:W1:Y:S01]  /*10a20*/  SYNCS.PHASECHK.TRANS64.TRYWAIT P4, [R3+URZ+0x28830], R6 ;  /* 0x02883006030075a7 */ /* 0x000062000808017f */
[----:B------:R-:W-:Y:S05]  /*10a30*/  @!P0 BRA `(.L_x_2869) ;  /* 0x0000000000048947 */ /* 0x000fea0003800000 */
[----:B------:R-:W-:Y:S01]  /*10a40*/  BPT.TRAP 0x1 ;  /* 0x000000040000795c */ /* 0x000fe20000300000 */
.L_x_2869:
[----:B------:R-:W-:Y:S04]  /*10a50*/  BSSY B0, `(.L_x_2867) ;  /* 0x0000004000007945 */ /* 0x000fe80003800000 */
[----:B-1----:R-:W-:Y:S05]  /*10a60*/  @P4 BRA `(.L_x_2870) ;  /* 0x0000000000084947 */ /* 0x002fea0003800000 */
[----:B------:R-:W1:Y:S02]  /*10a70*/  SYNCS.PHASECHK.TRANS64.TRYWAIT P4, [R3+URZ+0x28830], R6 ;  /* 0x02883006030075a7 */ /* 0x000e64000808017f */
[----:B-1----:R-:W-:Y:S05]  /*10a80*/  @!P4 BRA `(.L_x_2871) ;  /* 0x0000010000acc947 */ /* 0x002fea0003800000 */
.L_x_2870:
[----:B------:R-:W-:Y:S05]  /*10a90*/  BSYNC B0 ;  /* 0x0000000000007941 */ /* 0x000fea0003800000 */
.L_x_2867:
        /* <DEDUP_REMOVED lines=64> */
.L_x_2873:
[----:B------:R-:W-:Y:S01]  /*10ea0*/  SHF.L.U32 R3, R15, 0x1f, RZ ;  /* 0x0000001f0f037819 */ /* 0x000fe200000006ff */
[----:B------:R-:W-:-:S04]  /*10eb0*/  IMAD R6, R14, 0x8, R2 ;  /* 0x000000080e067824 */ /* 0x000fc800078e0202 */
[----:B------:R0:W1:Y:S01]  /*10ec0*/  SYNCS.PHASECHK.TRANS64.TRYWAIT P3, [R6+URZ+0x28850], R3 ;  /* 0x02885003060075a7 */ /* 0x000062000806017f */
[----:B------:R-:W-:Y:S05]  /*10ed0*/  @!P0 BRA `(.L_x_2874) ;  /* 0x0000000000048947 */ /* 0x000fea0003800000 */
[----:B------:R-:W-:Y:S01]  /*10ee0*/  BPT.TRAP 0x1 ;  /* 0x000000040000795c */ /* 0x000fe20000300000 */
.L_x_2874:
[----:B-1----:R-:W-:Y:S05]  /*10ef0*/  @P3 BRA `(.L_x_2872) ;  /* 0x0000000000083947 */ /* 0x002fea0003800000 */
[----:B------:R-:W1:Y:S02]  /*10f00*/  SYNCS.PHASECHK.TRANS64.TRYWAIT P3, [R6+URZ+0x28850], R3 ;  /* 0x02885003060075a7 */ /* 0x000e64000806017f */
[----:B-1----:R-:W-:Y:S05]  /*10f10*/  @!P3 BRA `(.L_x_2875) ;  /* 0x000000fc009cb947 */ /* 0x002fea0003800000 */
.L_x_2872:
[----:B01----:R-:W-:Y:S01]  /*10f20*/  VIADD R3, R2, 0x400 ;  /* 0x0000040002037836 */ /* 0x003fe20000000000 */
[----:B------:R-:W-:Y:S05]  /*10f30*/  WARPSYNC.ALL ;  /* 0x0000000000007948 */ /* 0x000fea0003800000 */
[----:B------:R-:W-:Y:S01]  /*10f40*/  SHF.R.U32.HI R3, RZ, 0x4, R3 ;  /* 0x00000004ff037819 */ /* 0x000fe20000011603 */
[----:B------:R-:W-:Y:S01]  /*10f50*/  IMAD.MOV.U32 R7, RZ, RZ, 0x40000040 ;  /* 0x40000040ff077424 */ /* 0x000fe200078e00ff */
[----:B------:R-:W-:Y:S01]  /*10f60*/  WARPGROUP.ARRIVE ;  /* 0x00000000000079c5 */ /* 0x000fe20000000000 */
[----:B------:R-:W-:Y:S01]  /*10f70*/  IMAD.MOV.U32 R9, RZ, RZ, 0x40000040 ;  /* 0x40000040ff097424 */ /* 0x000fe200078e00ff */
[----:B------:R-:W-:Y:S01]  /*10f80*/  LOP3.LUT R3, R3, 0x3fff, RZ, 0xc0, !PT ;  /* 0x00003fff03037812 */ /* 0x000fe200078ec0ff */
[----:B------:R-:W-:Y:S01]  /*10f90*/  IMAD.IADD R20, R204, 0x1, R191 ;  /* 0x00000001cc147824 */ /* 0x000fe200078e02bf */
[----:B------:R-:W-:-:S02]  /*10fa0*/  R2UR UR7, R7 ;  /* 0x00000000070772ca */ /* 0x000fc400000e0000 */
[----:B------:R-:W0:Y:S01]  /*10fb0*/  S2R R233, SR_TID.X ;  /* 0x0000000000e97919 */ /* 0x000e220000002100 */
        /* <DEDUP_REMOVED lines=9> */
[----:B------:R-:W-:Y:S02]  /*11050*/  IMAD.MOV.U32 R9, RZ, RZ, 0x40000040 ;  /* 0x40000040ff097424 */ /* 0x000fe400078e00ff */
[----:B-1----:R-:W-:Y:S01]  /*11060*/  @P2 IMAD.HI.U32 R3, R20, R3, RZ ;  /* 0x0000000314032227 */ /* 0x002fe200078e00ff */
[----:B0-----:R-:W-:Y:S01]  /*11070*/  SHF.R.U32.HI R233, RZ, 0x7, R233 ;  /* 0x00000007ffe97819 */ /* 0x001fe200000116e9 */
[----:B------:R-:W-:Y:S02]  /*11080*/  WARPGROUP.DEPBAR.LE gsb0, 0x0 ;  /* 0x00008000000079c5 */ /* 0x000fe40000010000 */
[----:B------:R-:W-:-:S06]  /*11090*/  WARPGROUP.ARRIVE ;  /* 0x00000000000079c5 */ /* 0x000fcc0000000000 */
[----:B------:R-:W-:Y:S01]  /*110a0*/  HGMMA.64x128x16.F32.BF16 R88, R176, gdesc[UR4].tnspB, R88, gsb0 ;  /* 0x41e00004b0587df0 */ /* 0x000fe20008001858 */
[----:B------:R-:W-:Y:S02]  /*110b0*/  R2UR UR6, R8 ;  /* 0x00000000080672ca */ /* 0x000fe400000e0000 */
[----:B------:R-:W-:Y:S01]  /*110c0*/  R2UR UR7, R9 ;  /* 0x00000000090772ca */ /* 0x000fe200000e0000 */
[----:B------:R-:W0:Y:S01]  /*110d0*/  @P2 LDC R8, c[0x0][0x450] ;  /* 0x00011400ff082b82 */ /* 0x000e220000000800 */
[----:B------:R-:W-:Y:S01]  /*110e0*/  IMAD.MOV.U32 R9, RZ, RZ, 0x40000040 ;  /* 0x40000040ff097424 */ /* 0x000fe200078e00ff */
[----:B0-----:R-:W-:Y:S01]  /*110f0*/  @P2 SHF.R.U32.HI R20, RZ, R8, R3 ;  /* 0x00000008ff142219 */ /* 0x001fe20000011603 */
[----:B------:R-:W-:-:S04]  /*11100*/  IMAD.MOV.U32 R3, RZ, RZ, -0x80 ;  /* 0xffffff80ff037424 */ /* 0x000fc800078e00ff */
[----:B------:R-:W-:-:S04]  /*11110*/  IMAD R8, R10, R3, 0x1 ;  /* 0x000000010a087424 */ /* 0x000fc800078e0203 */
[----:B------:R-:W-:-:S05]  /*11120*/  IMAD R8, R203, -0x2, R8 ;  /* 0xfffffffecb087824 */ /* 0x000fca00078e0208 */
[----:B------:R-:W-:Y:S01]  /*11130*/  IADD3 R15, -R192, R8, R193 ;  /* 0x00000008c00f7210 */ /* 0x000fe20007ffe1c1 */
[----:B------:R-:W-:Y:S01]  /*11140*/  VIADD R8, R6, 0x180 ;  /* 0x0000018006087836 */ /* 0x000fe20000000000 */
[----:B------:R-:W-:Y:S02]  /*11150*/  WARPGROUP.DEPBAR.LE gsb0, 0x0 ;  /* 0x00008000000079c5 */ /* 0x000fe40000010000 */
[----:B------:R-:W-:-:S06]  /*11160*/  WARPGROUP.ARRIVE ;  /* 0x00000000000079c5 */ /* 0x000fcc0000000000 */
[----:B------:R-:W-:Y:S01]  /*11170*/  HGMMA.64x128x16.F32.BF16 R88, R172, gdesc[UR4].tnspB, R88, gsb0 ;  /* 0x41e00004ac587df0 */ /* 0x000fe20008001858 */
[----:B------:R-:W-:Y:S02]  /*11180*/  R2UR UR6, R8 ;  /* 0x00000000080672ca */ /* 0x000fe400000e0000 */
[----:B------:R-:W-:Y:S01]  /*11190*/  R2UR UR7, R9 ;  /* 0x00000000090772ca */ /* 0x000fe200000e0000 */
[----:B------:R-:W-:Y:S01]  /*111a0*/  IMAD.MOV.U32 R9, RZ, RZ, 0x40000040 ;  /* 0x40000040ff097424 */ /* 0x000fe200078e00ff */
[----:B------:R-:W-:Y:S02]  /*111b0*/  WARPGROUP.DEPBAR.LE gsb0, 0x0 ;  /* 0x00008000000079c5 */ /* 0x000fe40000010000 */
[----:B------:R-:W-:Y:S01]  /*111c0*/  WARPGROUP.ARRIVE ;  /* 0x00000000000079c5 */ /* 0x000fe20000000000 */
[----:B------:R-:W0:Y:S04]  /*111d0*/  SHFL.IDX PT, R172, R20, RZ, 0x1c1f ;  /* 0x001c1fff14ac7589 */ /* 0x000e2800000e0000 */
[----:B------:R-:W1:Y:S04]  /*111e0*/  SHFL.IDX PT, R20, R20, 0x1, 0x1c1f ;  /* 0x003c1f0014147f89 */ /* 0x000e6800000e0000 */
[----:B------:R-:W-:Y:S01]  /*111f0*/  HGMMA.64x128x16.F32.BF16 R88, R168, gdesc[UR4].tnspB, R88, gsb0 ;  /* 0x41e00004a8587df0 */ /* 0x000fe20008001858 */
[----:B------:R-:W-:Y:S01]  /*11200*/  R2UR UR7, R9 ;  /* 0x00000000090772ca */ /* 0x000fe200000e0000 */
[----:B------:R-:W-:-:S02]  /*11210*/  IMAD.MOV.U32 R9, RZ, RZ, 0x40000040 ;  /* 0x40000040ff097424 */ /* 0x000fc400078e00ff */
[C---:B0-----:R-:W-:Y:S02]  /*11220*/  IMAD.IADD R3, R15.reuse, 0x1, R172 ;  /* 0x000000010f037824 */ /* 0x041fe400078e02ac */
[----:B-1----:R-:W-:-:S03]  /*11230*/  IMAD.IADD R15, R15, 0x1, R20 ;  /* 0x000000010f0f7824 */ /* 0x002fc600078e0214 */
[C---:B------:R-:W-:Y:S01]  /*11240*/  ISETP.GT.AND P3, PT, R3.reuse, RZ, PT ;  /* 0x000000ff0300720c */ /* 0x040fe20003f64270 */
[----:B------:R-:W-:Y:S01]  /*11250*/  VIADD R20, R6, 0x300 ;  /* 0x0000030006147836 */ /* 0x000fe20000000000 */
[C---:B------:R-:W-:Y:S02]  /*11260*/  ISETP.GT.AND P4, PT, R3.reuse, 0x1, PT ;  /* 0x000000010300780c */ /* 0x040fe40003f84270 */
[----:B------:R-:W-:Y:S02]  /*11270*/  FSEL R24, R24, -INF , P3 ;  /* 0xff80000018187808 */ /* 0x000fe40001800000 */
[----:B------:R-:W-:Y:S02]  /*11280*/  ISETP.GT.AND P3, PT, R3, 0x8, PT ;  /* 0x000000080300780c */ /* 0x000fe40003f64270 */
[----:B------:R-:W-:Y:S02]  /*11290*/  FSEL R172, R25, -INF , P4 ;  /* 0xff80000019ac7808 */ /* 0x000fe40002000000 */
[----:B------:R-:W-:-:S02]  /*112a0*/  FMNMX.FTZ R7, R24, R11, !PT ;  /* 0x0000000b18077209 */ /* 0x000fc40007810000 */
[C---:B------:R-:W-:Y:S02]  /*112b0*/  ISETP.GT.AND P4, PT, R3.reuse, 0x9, PT ;  /* 0x000000090300780c */ /* 0x040fe40003f84270 */
[----:B------:R-:W-:Y:S02]  /*112c0*/  FSEL R28, R28, -INF , P3 ;  /* 0xff8000001c1c7808 */ /* 0x000fe40001800000 */
[----:B------:R-:W-:Y:S02]  /*112d0*/  FMNMX.FTZ R7, R172, R7, !PT ;  /* 0x00000007ac077209 */ /* 0x000fe40007810000 */
        /* <DEDUP_REMOVED lines=13> */
[----:B------:R-:W-:Y:S02]  /*113b0*/  FMNMX.FTZ R7, R36, R7, !PT ;  /* 0x0000000724077209 */ /* 0x000fe40007810000 */
[----:B------:R-:W-:-:S02]  /*113c0*/  FSEL R40, R40, -INF , P3 ;  /* 0xff80000028287808 */ /* 0x000fc40001800000 */
[----:B------:R-:W-:Y:S02]  /*113d0*/  ISETP.GT.AND P3, PT, R3, 0x28, PT ;  /* 0x000000280300780c */ /* 0x000fe40003f64270 */
[----:B------:R-:W-:Y:S02]  /*113e0*/  ISETP.GT.AND P5, PT, R15, RZ, PT ;  /* 0x000000ff0f00720c */ /* 0x000fe40003fa4270 */
[----:B------:R-:W-:Y:S02]  /*113f0*/  FSEL R44, R44, -INF , P3 ;  /* 0xff8000002c2c7808 */ /* 0x000fe40001800000 */
[----:B------:R-:W-:Y:S02]  /*11400*/  ISETP.GT.AND P3, PT, R3, 0x30, PT ;  /* 0x000000300300780c */ /* 0x000fe40003f64270 */
[----:B------:R-:W-:Y:S02]  /*11410*/  FSEL R26, R26, -INF , P5 ;  /* 0xff8000001a1a7808 */ /* 0x000fe40002800000 */
[----:B------:R-:W-:-:S02]  /*11420*/  FSEL R48, R48, -INF , P3 ;  /* 0xff80000030307808 */ /* 0x000fc40001800000 */
[----:B------:R-:W-:Y:S02]  /*11430*/  ISETP.GT.AND P3, PT, R3, 0x38, PT ;  /* 0x000000380300780c */ /* 0x000fe40003f64270 */
[----:B------:R-:W-:Y:S02]  /*11440*/  ISETP.GT.AND P5, PT, R15, 0x8, PT ;  /* 0x000000080f00780c */ /* 0x000fe40003fa4270 */
        /* <DEDUP_REMOVED lines=23> */
[C---:B------:R-:W-:Y:S02]  /*115c0*/  ISETP.GT.AND P5, PT, R15.reuse, 0x28, PT ;  /* 0x000000280f00780c */ /* 0x040fe40003fa4270 */
[----:B------:R-:W-:Y:S02]  /*115d0*/  FSEL R84, R84, -INF , P3 ;  /* 0xff80000054547808 */ /* 0x000fe40001800000 */
[----:B------:R-:W-:Y:S02]  /*115e0*/  FSEL R46, R46, -INF , P5 ;  /* 0xff8000002e2e7808 */ /* 0x000fe40002800000 */
[----:B------:R-:W-:Y:S01]  /*115f0*/  ISETP.GT.AND P5, PT, R15, 0x30, PT ;  /* 0x000000300f00780c */ /* 0x000fe20003fa4270 */
[----:B------:R-:W-:Y:S02]  /*11600*/  WARPGROUP.DEPBAR.LE gsb0, 0x0 ;  /* 0x00008000000079c5 */ /* 0x000fe40000010000 */
[----:B------:R-:W-:Y:S01]  /*11610*/  FSEL R168, R37, -INF , P4 ;  /* 0xff80000025a87808 */ /* 0x000fe20002000000 */
[----:B------:R-:W-:Y:S01]  /*11620*/  WARPGROUP.ARRIVE ;  /* 0x00000000000079c5 */ /* 0x000fe20000000000 */
[----:B------:R-:W-:-:S02]  /*11630*/  ISETP.GT.AND P4, PT, R3, 0x21, PT ;  /* 0x000000210300780c */ /* 0x000fc40003f84270 */
[----:B------:R-:W-:Y:S02]  /*11640*/  FMNMX.FTZ R7, R168, R7, !PT ;  /* 0x00000007a8077209 */ /* 0x000fe40007810000 */
[----:B------:R-:W-:Y:S02]  /*11650*/  FSEL R170, R41, -INF , P4 ;  /* 0xff80000029aa7808 */ /* 0x000fe40002000000 */
[----:B------:R-:W-:Y:S02]  /*11660*/  FMNMX.FTZ R7, R40, R7, !PT ;  /* 0x0000000728077209 */ /* 0x000fe40007810000 */
[----:B------:R-:W-:Y:S02]  /*11670*/  ISETP.GT.AND P4, PT, R3, 0x29, PT ;  /* 0x000000290300780c */ /* 0x000fe40003f84270 */
[----:B------:R-:W-:Y:S02]  /*11680*/  FMNMX.FTZ R7, R170, R7, !PT ;  /* 0x00000007aa077209 */ /* 0x000fe40007810000 */
[----:B------:R-:W-:-:S02]  /*11690*/  FSEL R178, R45, -INF , P4 ;  /* 0xff8000002db27808 */ /* 0x000fc40002000000 */
[----:B------:R-:W-:Y:S02]  /*116a0*/  FMNMX.FTZ R7, R44, R7, !PT ;  /* 0x000000072c077209 */ /* 0x000fe40007810000 */
[----:B------:R-:W-:Y:S02]  /*116b0*/  ISETP.GT.AND P4, PT, R3, 0x31, PT ;  /* 0x000000310300780c */ /* 0x000fe40003f84270 */
[----:B------:R-:W-:Y:S02]  /*116c0*/  FMNMX.FTZ R7, R178, R7, !PT ;  /* 0x00000007b2077209 */ /* 0x000fe40007810000 */
[----:B------:R-:W-:Y:S02]  /*116d0*/  FSEL R180, R49, -INF , P4 ;  /* 0xff80000031b47808 */ /* 0x000fe40002000000 */
[----:B------:R-:W-:Y:S02]  /*116e0*/  FMNMX.FTZ R7, R48, R7, !PT ;  /* 0x0000000730077209 */ /* 0x000fe40007810000 */
        /* <DEDUP_REMOVED lines=21> */
[----:B------:R-:W-:Y:S01]  /*11840*/  FMNMX.FTZ R7, R69, R8, !PT ;  /* 0x0000000845077209 */ /* 0x000fe20007810000 */
[----:B------:R-:W-:Y:S01]  /*11850*/  VIADD R8, R6, 0x200 ;  /* 0x0000020006087836 */ /* 0x000fe20000000000 */
[----:B------:R-:W-:Y:S02]  /*11860*/  FSEL R73, R73, -INF , P4 ;  /* 0xff80000049497808 */ /* 0x000fe40002000000 */
[----:B------:R-:W-:Y:S02]  /*11870*/  FMNMX.FTZ R7, R72, R7, !PT ;  /* 0x0000000748077209 */ /* 0x000fe40007810000 */
[----:B------:R-:W-:-:S02]  /*11880*/  R2UR UR6, R8 ;  /* 0x00000000080672ca */ /* 0x000fc400000e0000 */
[----:B------:R-:W-:Y:S02]  /*11890*/  ISETP.GT.AND P4, PT, R3, 0x69, PT ;  /* 0x000000690300780c */ /* 0x000fe40003f84270 */
[----:B------:R-:W-:Y:S02]  /*118a0*/  FMNMX.FTZ R7, R73, R7, !PT ;  /* 0x0000000749077209 */ /* 0x000fe40007810000 */
[----:B------:R-:W-:Y:S02]  /*118b0*/  FSEL R77, R77, -INF , P4 ;  /* 0xff8000004d4d7808 */ /* 0x000fe40002000000 */
[----:B------:R-:W-:Y:S02]  /*118c0*/  FMNMX.FTZ R8, R76, R7, !PT ;  /* 0x000000074c087209 */ /* 0x000fe40007810000 */
[----:B------:R-:W-:Y:S02]  /*118d0*/  ISETP.GT.AND P4, PT, R3, 0x71, PT ;  /* 0x000000710300780c */ /* 0x000fe40003f84270 */
[----:B------:R-:W-:Y:S01]  /*118e0*/  FMNMX.FTZ R7, R77, R8, !PT ;  /* 0x000000084d077209 */ /* 0x000fe20007810000 */
[----:B------:R-:W-:Y:S01]  /*118f0*/  HGMMA.64x128x16.F32.BF16 R88, R152, gdesc[UR4].tnspB, R88, gsb0 ;  /* 0x41e0000498587df0 */ /* 0x000fe20008001858 */
[----:B------:R-:W-:-:S02]  /*11900*/  FSEL R81, R81, -INF , P4 ;  /* 0xff80000051517808 */ /* 0x000fc40002000000 */
[----:B------:R-:W-:Y:S02]  /*11910*/  FMNMX.FTZ R8, R80, R7, !PT ;  /* 0x0000000750087209 */ /* 0x000fe40007810000 */
[----:B------:R-:W-:Y:S02]  /*11920*/  ISETP.GT.AND P4, PT, R3, 0x79, PT ;  /* 0x000000790300780c */ /* 0x000fe40003f84270 */
[----:B------:R-:W-:Y:S02]  /*11930*/  FMNMX.FTZ R3, R81, R8, !PT ;  /* 0x0000000851037209 */ /* 0x000fe40007810000 */
[----:B------:R-:W-:Y:S02]  /*11940*/  R2UR UR7, R9 ;  /* 0x00000000090772ca */ /* 0x000fe400000e0000 */
[----:B------:R-:W-:Y:S02]  /*11950*/  FMNMX.FTZ R3, R84, R3, !PT ;  /* 0x0000000354037209 */ /* 0x000fe40007810000 */
[----:B------:R-:W-:-:S02]  /*11960*/  FSEL R50, R50, -INF , P5 ;  /* 0xff80000032327808 */ /* 0x000fc40002800000 */
[----:B------:R-:W-:-:S04]  /*11970*/  ISETP.GT.AND P5, PT, R15, 0x38, PT ;  /* 0x000000380f00780c */ /* 0x000fc80003fa4270 */
[----:B------:R-:W-:Y:S02]  /*11980*/  FSEL R54, R54, -INF , P5 ;  /* 0xff80000036367808 */ /* 0x000fe40002800000 */
        /* <DEDUP_REMOVED lines=15> */
[----:B------:R-:W-:Y:S01]  /*11a80*/  FSEL R86, R86, -INF , P5 ;  /* 0xff80000056567808 */ /* 0x000fe20002800000 */
[----:B------:R-:W-:Y:S02]  /*11a90*/  WARPGROUP.DEPBAR.LE gsb0, 0x0 ;  /* 0x00008000000079c5 */ /* 0x000fe40000010000 */
[----:B------:R-:W-:Y:S01]  /*11aa0*/  FSEL R152, R85, -INF , P4 ;  /* 0xff80000055987808 */ /* 0x000fe20002000000 */
[----:B------:R-:W-:Y:S01]  /*11ab0*/  WARPGROUP.ARRIVE ;  /* 0x00000000000079c5 */ /* 0x000fe20000000000 */
[----:B------:R-:W-:Y:S02]  /*11ac0*/  ISETP.GT.AND P4, PT, R15, 0x1, PT ;  /* 0x000000010f00780c */ /* 0x000fe40003f84270 */
[----:B------:R-:W-:Y:S01]  /*11ad0*/  FMNMX.FTZ R21, R152, R3, !PT ;  /* 0x0000000398157209 */ /* 0x000fe20007810000 */
[----:B------:R-:W-:Y:S01]  /*11ae0*/  IMAD.U32 R3, RZ, RZ, UR44 ;  /* 0x0000002cff037e24 */ /* 0x000fe2000f8e00ff */
[----:B------:R-:W-:Y:S02]  /*11af0*/  FSEL R154, R27, -INF , P4 ;  /* 0xff8000001b9a7808 */ /* 0x000fe40002000000 */
[----:B------:R-:W-:Y:S01]  /*11b00*/  ISETP.GT.AND P4, PT, R15, 0x9, PT ;  /* 0x000000090f00780c */ /* 0x000fe20003f84270 */
[----:B------:R-:W0:Y:S02]  /*11b10*/  SHFL.BFLY PT, R8, R21, 0x2, 0x1f ;  /* 0x0c401f0015087f89 */ /* 0x000e2400000e0000 */
[----:B0-----:R-:W-:-:S02]  /*11b20*/  FMNMX.FTZ R33, R21, R8, !PT ;  /* 0x0000000815217209 */ /* 0x001fc40007810000 */
[----:B------:R-:W-:-:S03]  /*11b30*/  FMNMX.FTZ R21, R26, R12, !PT ;  /* 0x0000000c1a157209 */ /* 0x000fc60007810000 */
[----:B------:R-:W0:Y:S01]  /*11b40*/  SHFL.BFLY PT, R8, R33, 0x1, 0x1f ;  /* 0x0c201f0021087f89 */ /* 0x000e2200000e0000 */
[----:B------:R-:W-:-:S04]  /*11b50*/  FMNMX.FTZ R21, R154, R21, !PT ;  /* 0x000000159a157209 */ /* 0x000fc80007810000 */
[----:B------:R-:W-:Y:S02]  /*11b60*/  FMNMX.FTZ R21, R30, R21, !PT ;  /* 0x000000151e157209 */ /* 0x000fe40007810000 */
[----:B0-----:R-:W-:Y:S01]  /*11b70*/  FMNMX.FTZ R7, R33, R8, !PT ;  /* 0x0000000821077209 */ /* 0x001fe20007810000 */
[----:B------:R-:W-:-:S03]  /*11b80*/  VIADD R8, R6, 0x280 ;  /* 0x0000028006087836 */ /* 0x000fc60000000000 */
[C---:B------:R-:W-:Y:S01]  /*11b90*/  FSETP.NEU.FTZ.AND P3, PT, R7.reuse, -INF , PT ;  /* 0xff8000000700780b */ /* 0x040fe20003f7d000 */
[----:B------:R-:W-:Y:S01]  /*11ba0*/  FMUL.FTZ R29, R7, R3 ;  /* 0x00000003071d7220 */ /* 0x000fe20000410000 */
[----:B------:R-:W-:-:S04]  /*11bb0*/  R2UR UR6, R8 ;  /* 0x00000000080672ca */ /* 0x000fc800000e0000 */
[----:B------:R-:W-:-:S05]  /*11bc0*/  FSEL R29, R29, RZ, P3 ;  /* 0x000000ff1d1d7208 */ /* 0x000fca0001800000 */
[-CC-:B------:R-:W-:Y:S01]  /*11bd0*/  FFMA.FTZ R9, R28, R3.reuse, -R29.reuse ;  /* 0x000000031c097223 */ /* 0x180fe2000001081d */
[-CC-:B------:R-:W-:Y:S01]  /*11be0*/  FFMA.FTZ R28, R174, R3.reuse, -R29.reuse ;  /* 0x00000003ae1c7223 */ /* 0x180fe2000001081d */
[-CC-:B------:R-:W-:Y:S01]  /*11bf0*/  FFMA.FTZ R27, R32, R3.reuse, -R29.reuse ;  /* 0x00000003201b7223 */ /* 0x180fe2000001081d */
[-CC-:B------:R-:W-:Y:S01]  /*11c00*/  FFMA.FTZ R32, R168, R3.reuse, -R29.reuse ;  /* 0x00000003a8207223 */ /* 0x180fe2000001081d */
[----:B------:R-:W-:Y:S01]  /*11c10*/  HGMMA.64x128x16.F32.BF16 R88, R156, gdesc[UR4].tnspB, R88, gsb0 ;  /* 0x41e000049c587df0 */ /* 0x000fe20008001858 */
[-CC-:B------:R-:W-:Y:S01]  /*11c20*/  FFMA.FTZ R25, R24, R3.reuse, -R29.reuse ;  /* 0x0000000318197223 */ /* 0x180fe2000001081d */
[-CC-:B------:R-:W-:Y:S01]  /*11c30*/  FFMA.FTZ R24, R172, R3.reuse, -R29.reuse ;  /* 0x00000003ac187223 */ /* 0x180fe2000001081d */
[-CC-:B------:R-:W-:Y:S01]  /*11c40*/  FFMA.FTZ R172, R40, R3.reuse, -R29.reuse ;  /* 0x0000000328ac7223 */ /* 0x180fe2000001081d */
[-CC-:B------:R-:W-:Y:S01]  /*11c50*/  FFMA.FTZ R40, R178, R3.reuse, -R29.reuse ;  /* 0x00000003b2287223 */ /* 0x180fe2000001081d */
[-CC-:B------:R-:W-:Y:S01]  /*11c60*/  FFMA.FTZ R37, R48, R3.reuse, -R29.reuse ;  /* 0x0000000330257223 */ /* 0x180fe2000001081d */
[----:B------:R-:W-:Y:S01]  /*11c70*/  FFMA.FTZ R48, R232, R3, -R29 ;  /* 0x00000003e8307223 */ /* 0x000fe2000001081d */
[----:B------:R-:W-:Y:S01]  /*11c80*/  R2UR UR6, R20 ;  /* 0x00000000140672ca */ /* 0x000fe200000e0000 */
[----:B------:R-:W-:-:S02]  /*11c90*/  VIADD R20, R6, 0x380 ;  /* 0x0000038006147836 */ /* 0x000fc40000000000 */
        /* <DEDUP_REMOVED lines=27> */
[----:B------:R-:W-:Y:S01]  /*11e50*/  MUFU.EX2 R52, R52 ;  /* 0x0000003400347308 */ /* 0x000fe20000000800 */
[----:B------:R-:W-:-:S02]  /*11e60*/  WARPGROUP.DEPBAR.LE gsb0, 0x0 ;  /* 0x00008000000079c5 */ /* 0x000fc40000010000 */
[----:B------:R-:W-:Y:S01]  /*11e70*/  FSEL R156, R31, -INF , P4 ;  /* 0xff8000001f9c7808 */ /* 0x000fe20002000000 */
[--C-:B------:R-:W-:Y:S01]  /*11e80*/  FFMA.FTZ R31, R36, R3, -R29.reuse ;  /* 0x00000003241f7223 */ /* 0x100fe2000001081d */
[----:B------:R-:W-:Y:S01]  /*11e90*/  ISETP.GT.AND P4, PT, R15, 0x11, PT ;  /* 0x000000110f00780c */ /* 0x000fe20003f84270 */
[----:B------:R-:W-:Y:S01]  /*11ea0*/  WARPGROUP.ARRIVE ;  /* 0x00000000000079c5 */ /* 0x000fe20000000000 */
[----:B------:R-:W-:Y:S01]  /*11eb0*/  FMNMX.FTZ R21, R156, R21, !PT ;  /* 0x000000159c157209 */ /* 0x000fe20007810000 */
[----:B------:R-:W-:Y:S01]  /*11ec0*/  MUFU.EX2 R56, R56 ;  /* 0x0000003800387308 */ /* 0x000fe20000000800 */
[----:B------:R-:W-:Y:S01]  /*11ed0*/  FSEL R158, R35, -INF , P4 ;  /* 0xff800000239e7808 */ /* 0x000fe20002000000 */
[--C-:B------:R-:W-:Y:S01]  /*11ee0*/  FFMA.FTZ R35, R44, R3, -R29.reuse ;  /* 0x000000032c237223 */ /* 0x100fe2000001081d */
[----:B------:R-:W-:Y:S01]  /*11ef0*/  FMNMX.FTZ R21, R34, R21, !PT ;  /* 0x0000001522157209 */ /* 0x000fe20007810000 */
[----:B------:R-:W-:Y:S01]  /*11f00*/  FFMA.FTZ R44, R180, R3, -R29 ;  /* 0x00000003b42c7223 */ /* 0x000fe2000001081d */
[----:B------:R-:W-:-:S02]  /*11f10*/  ISETP.GT.AND P4, PT, R15, 0x19, PT ;  /* 0x000000190f00780c */ /* 0x000fc40003f84270 */
[----:B------:R-:W-:Y:S01]  /*11f20*/  FMNMX.FTZ R21, R158, R21, !PT ;  /* 0x000000159e157209 */ /* 0x000fe20007810000 */
[----:B------:R-:W-:Y:S01]  /*11f30*/  MUFU.EX2 R31, R31 ;  /* 0x0000001f001f7308 */ /* 0x000fe20000000800 */
[----:B------:R-:W-:Y:S01]  /*11f40*/  FSEL R174, R39, -INF , P4 ;  /* 0xff80000027ae7808 */ /* 0x000fe20002000000 */
[--C-:B------:R-:W-:Y:S01]  /*11f50*/  FFMA.FTZ R39, R182, R3, -R29.reuse ;  /* 0x00000003b6277223 */ /* 0x100fe2000001081d */
[----:B------:R-:W-:Y:S02]  /*11f60*/  FMNMX.FTZ R21, R38, R21, !PT ;  /* 0x0000001526157209 */ /* 0x000fe40007810000 */
[----:B------:R-:W-:Y:S02]  /*11f70*/  ISETP.GT.AND P4, PT, R15, 0x21, PT ;  /* 0x000000210f00780c */ /* 0x000fe40003f84270 */
        /* <DEDUP_REMOVED lines=11> */
[----:B------:R-:W-:Y:S01]  /*12030*/  FMNMX.FTZ R21, R46, R21, !PT ;  /* 0x000000152e157209 */ /* 0x000fe20007810000 */
[----:B------:R-:W-:Y:S01]  /*12040*/  FFMA.FTZ R72, R81, R3, -R29 ;  /* 0x0000000351487223 */ /* 0x000fe2000001081d */
[----:B------:R-:W-:Y:S02]  /*12050*/  ISETP.GT.AND P4, PT, R15, 0x31, PT ;  /* 0x000000310f00780c */ /* 0x000fe40003f84270 */
[----:B------:R-:W-:Y:S01]  /*12060*/  FMNMX.FTZ R21, R168, R21, !PT ;  /* 0x00000015a8157209 */ /* 0x000fe20007810000 */
[----:B------:R-:W-:Y:S01]  /*12070*/  MUFU.EX2 R39, R39 ;  /* 0x0000002700277308 */ /* 0x000fe20000000800 */
[----:B------:R-:W-:-:S02]  /*12080*/  FSEL R51, R51, -INF , P4 ;  /* 0xff80000033337808 */ /* 0x000fc40002000000 */
[----:B------:R-:W-:Y:S02]  /*12090*/  FMNMX.FTZ R8, R50, R21, !PT ;  /* 0x0000001532087209 */ /* 0x000fe40007810000 */
[----:B------:R-:W-:Y:S02]  /*120a0*/  ISETP.GT.AND P4, PT, R15, 0x39, PT ;  /* 0x000000390f00780c */ /* 0x000fe40003f84270 */
[----:B------:R-:W-:Y:S01]  /*120b0*/  FMNMX.FTZ R21, R51, R8, !PT ;  /* 0x0000000833157209 */ /* 0x000fe20007810000 */
[----:B------:R-:W-:Y:S01]  /*120c0*/  MUFU.EX2 R43, R43 ;  /* 0x0000002b002b7308 */ /* 0x000fe20000000800 */
[----:B------:R-:W-:Y:S02]  /*120d0*/  FSEL R55, R55, -INF , P4 ;  /* 0xff80000037377808 */ /* 0x000fe40002000000 */
[----:B------:R-:W-:Y:S02]  /*120e0*/  FMNMX.FTZ R8, R54, R21, !PT ;  /* 0x0000001536087209 */ /* 0x000fe40007810000 */
[----:B------:R-:W-:-:S02]  /*120f0*/  ISETP.GT.AND P4, PT, R15, 0x41, PT ;  /* 0x000000410f00780c */ /* 0x000fc40003f84270 */
[----:B------:R-:W-:Y:S01]  /*12100*/  FMNMX.FTZ R21, R55, R8, !PT ;  /* 0x0000000837157209 */ /* 0x000fe20007810000 */
[----:B------:R-:W-:Y:S01]  /*12110*/  MUFU.EX2 R45, R45 ;  /* 0x0000002d002d7308 */ /* 0x000fe20000000800 */
[----:B------:R-:W-:Y:S02]  /*12120*/  FSEL R59, R59, -INF , P4 ;  /* 0xff8000003b3b7808 */ /* 0x000fe40002000000 */
[----:B------:R-:W-:Y:S02]  /*12130*/  FMNMX.FTZ R8, R58, R21, !PT ;  /* 0x000000153a087209 */ /* 0x000fe40007810000 */
        /* <DEDUP_REMOVED lines=35> */
[----:B0-----:R-:W-:Y:S02]  /*12370*/  F2FP.BF16.F32.PACK_AB R152, R48, R41 ;  /* 0x000000293098723e */ /* 0x001fe400000010ff */
[----:B------:R-:W-:Y:S01]  /*12380*/  FMNMX.FTZ R21, R232, R21, !PT ;  /* 0x00000015e8157209 */ /* 0x000fe20007810000 */
[----:B------:R0:W-:Y:S04]  /*12390*/  MUFU.EX2 R15, R60 ;  /* 0x0000003c000f7308 */ /* 0x0001e80000000800 */
[----:B------:R-:W1:Y:S04]  /*123a0*/  SHFL.BFLY PT, R8, R21, 0x2, 0x1f ;  /* 0x0c401f0015087f89 */ /* 0x000e6800000e0000 */
[----:B------:R-:W-:Y:S01]  /*123b0*/  MUFU.EX2 R76, R76 ;  /* 0x0000004c004c7308 */ /* 0x000fe20000000800 */
[----:B0-----:R-:W-:-:S07]  /*123c0*/  FFMA.FTZ R60, R69, R3, -R29 ;  /* 0x00000003453c7223 */ /* 0x001fce000001081d */
[----:B------:R-:W-:Y:S01]  /*123d0*/  MUFU.EX2 R60, R60 ;  /* 0x0000003c003c7308 */ /* 0x000fe20000000800 */
[----:B-1----:R-:W-:-:S05]  /*123e0*/  FMNMX.FTZ R8, R21, R8, !PT ;  /* 0x0000000815087209 */ /* 0x002fca0007810000 */
[----:B------:R-:W0:Y:S02]  /*123f0*/  SHFL.BFLY PT, R21, R8, 0x1, 0x1f ;  /* 0x0c201f0008157f89 */ /* 0x000e2400000e0000 */
[----:B0-----:R-:W-:Y:S01]  /*12400*/  FMNMX.FTZ R8, R8, R21, !PT ;  /* 0x0000001508087209 */ /* 0x001fe20007810000 */
[----:B------:R-:W-:-:S03]  /*12410*/  IMAD.MOV.U32 R21, RZ, RZ, 0x40000040 ;  /* 0x40000040ff157424 */ /* 0x000fc600078e00ff */
[C---:B------:R-:W-:Y:S01]  /*12420*/  FSETP.NEU.FTZ.AND P4, PT, R8.reuse, -INF , PT ;  /* 0xff8000000800780b */ /* 0x040fe20003f9d000 */
[----:B------:R-:W-:Y:S01]  /*12430*/  FMUL.FTZ R61, R8, R3 ;  /* 0x00000003083d7220 */ /* 0x000fe20000410000 */
[----:B------:R-:W-:Y:S01]  /*12440*/  R2UR UR7, R21 ;  /* 0x00000000150772ca */ /* 0x000fe200000e0000 */
[----:B------:R-:W-:-:S03]  /*12450*/  IMAD.MOV.U32 R21, RZ, RZ, 0x40000040 ;  /* 0x40000040ff157424 */ /* 0x000fc600078e00ff */
[----:B------:R-:W-:-:S05]  /*12460*/  FSEL R29, R61, RZ, P4 ;  /* 0x000000ff3d1d7208 */ /* 0x000fca0002000000 */
[-CC-:B------:R-:W-:Y:S01]  /*12470*/  FFMA.FTZ R175, R46, R3.reuse, -R29.reuse ;  /* 0x000000032eaf7223 */ /* 0x180fe2000001081d */
[----:B------:R-:W-:Y:S01]  /*12480*/  FSEL R46, R7, RZ, P3 ;  /* 0x000000ff072e7208 */ /* 0x000fe20001800000 */
[-CC-:B------:R-:W-:Y:S01]  /*12490*/  FFMA.FTZ R26, R26, R3.reuse, -R29.reuse ;  /* 0x000000031a1a7223 */ /* 0x180fe2000001081d */
[-C--:B------:R-:W-:Y:S01]  /*124a0*/  FFMA.FTZ R181, R154, R3.reuse, -R29 ;  /* 0x000000039ab57223 */ /* 0x080fe2000001081d */
[----:B------:R-:W-:Y:S01]  /*124b0*/  HGMMA.64x128x16.F32.BF16 R88, R160, gdesc[UR4].tnspB, R88, gsb0 ;  /* 0x41e00004a0587df0 */ /* 0x000fe20008001858 */
[----:B------:R-:W-:Y:S01]  /*124c0*/  R2UR UR6, R20 ;  /* 0x00000000140672ca */ /* 0x000fe200000e0000 */
[----:B------:R-:W-:Y:S01]  /*124d0*/  FADD.FTZ R46, -R46, R11 ;  /* 0x0000000b2e2e7221 */ /* 0x000fe20000010100 */
[----:B------:R-:W-:Y:S01]  /*124e0*/  R2UR UR7, R21 ;  /* 0x00000000150772ca */ /* 0x000fe200000e0000 */
[----:B------:R-:W-:Y:S01]  /*124f0*/  MUFU.EX2 R26, R26 ;  /* 0x0000001a001a7308 */ /* 0x000fe20000000800 */
[----:B------:R-:W-:Y:S01]  /*12500*/  FSEL R11, R8, RZ, P4 ;  /* 0x000000ff080b7208 */ /* 0x000fe20002000000 */
[-C--:B------:R-:W-:Y:S01]  /*12510*/  FMUL.FTZ R6, R46, R3.reuse ;  /* 0x000000032e067220 */ /* 0x080fe20000410000 */
[-CC-:B------:R-:W-:Y:S01]  /*12520*/  FFMA.FTZ R183, R30, R3.reuse, -R29.reuse ;  /* 0x000000031eb77223 */ /* 0x180fe2000001081d */
[-CC-:B------:R-:W-:Y:S01]  /*12530*/  FFMA.FTZ R84, R156, R3.reuse, -R29.reuse ;  /* 0x000000039c547223 */ /* 0x180fe2000001081d */
[-CC-:B------:R-:W-:Y:S01]  /*12540*/  FFMA.FTZ R177, R34, R3.reuse, -R29.reuse ;  /* 0x0000000322b17223 */ /* 0x180fe2000001081d */
[----:B------:R-:W-:Y:S01]  /*12550*/  FADD.FTZ R12, -R11, R12 ;  /* 0x0000000c0b0c7221 */ /* 0x000fe20000010100 */
[----:B------:R-:W-:Y:S01]  /*12560*/  IADD3 R20, -R233, 0xb, RZ ;  /* 0x0000000be9147810 */ /* 0x000fe20007ffe1ff */
[----:B------:R-:W-:Y:S01]  /*12570*/  MUFU.EX2 R6, R6 ;  /* 0x0000000600067308 */ /* 0x000fe20000000800 */
[-C--:B------:R-:W-:Y:S01]  /*12580*/  FFMA.FTZ R30, R158, R3.reuse, -R29 ;  /* 0x000000039e1e7223 */ /* 0x080fe2000001081d */
[----:B------:R-:W-:Y:S01]  /*12590*/  FMUL.FTZ R11, R12, R3 ;  /* 0x000000030c0b7220 */ /* 0x000fe20000410000 */
[----:B------:R-:W-:-:S02]  /*125a0*/  @!P1 IMAD R12, R184, 0x8, R2 ;  /* 0x00000008b80c9824 */ /* 0x000fc400078e0202 */
[-CC-:B------:R-:W-:Y:S01]  /*125b0*/  FFMA.FTZ R179, R38, R3.reuse, -R29.reuse ;  /* 0x0000000326b37223 */ /* 0x180fe2000001081d */
[----:B------:R-:W-:Y:S02]  /*125c0*/  @!P1 IMAD R46, R14, 0x8, R2 ;  /* 0x000000080e2e9824 */ /* 0x000fe400078e0202 */
[-CC-:B------:R-:W-:Y:S01]  /*125d0*/  FFMA.FTZ R80, R174, R3.reuse, -R29.reuse ;  /* 0x00000003ae507223 */ /* 0x180fe2000001081d */
[----:B------:R-:W-:Y:S01]  /*125e0*/  @!P1 VIADD R12, R12, 0x28840 ;  /* 0x000288400c0c9836 */ /* 0x000fe20000000000 */
[----:B------:R-:W0:Y:S01]  /*125f0*/  MUFU.EX2 R11, R11 ;  /* 0x0000000b000b7308 */ /* 0x000e220000000800 */
[-CC-:B------:R-:W-:Y:S01]  /*12600*/  FFMA.FTZ R173, R42, R3.reuse, -R29.reuse ;  /* 0x000000032aad7223 */ /* 0x180fe2000001081d */
[-CC-:B------:R-:W-:Y:S01]  /*12610*/  FFMA.FTZ R42, R51, R3.reuse, -R29.reuse ;  /* 0x00000003332a7223 */ /* 0x180fe2000001081d */
[----:B------:R-:W-:Y:S01]  /*12620*/  FFMA.FTZ R34, R36, R3, -R29 ;  /* 0x0000000324227223 */ /* 0x000fe2000001081d */
[----:B------:R-:W-:Y:S01]  /*12630*/  @!P1 PRMT R21, RZ, 0x654, R12 ;  /* 0x00000654ff159816 */ /* 0x000fe2000000000c */
[----:B------:R-:W-:-:S02]  /*12640*/  @!P1 VIADD R46, R46, 0x28860 ;  /* 0x000288602e2e9836 */ /* 0x000fc40000000000 */
[-CC-:B------:R-:W-:Y:S01]  /*12650*/  FFMA.FTZ R36, R168, R3.reuse, -R29.reuse ;  /* 0x00000003a8247223 */ /* 0x180fe2000001081d */
[-CC-:B------:R-:W-:Y:S01]  /*12660*/  FFMA.FTZ R169, R50, R3.reuse, -R29.reuse ;  /* 0x0000000332a97223 */ /* 0x180fe2000001081d */
[----:B------:R-:W1:Y:S01]  /*12670*/  MUFU.EX2 R181, R181 ;  /* 0x000000b500b57308 */ /* 0x000e620000000800 */
[-CC-:B------:R-:W-:Y:S01]  /*12680*/  FFMA.FTZ R171, R54, R3.reuse, -R29.reuse ;  /* 0x0000000336ab7223 */ /* 0x180fe2000001081d */
[----:B------:R-:W-:Y:S01]  /*12690*/  @!P1 PRMT R46, RZ, 0x654, R46 ;  /* 0x00000654ff2e9816 */ /* 0x000fe2000000002e */
[-CC-:B------:R-:W-:Y:S01]  /*126a0*/  FFMA.FTZ R38, R55, R3.reuse, -R29.reuse ;  /* 0x0000000337267223 */ /* 0x180fe2000001081d */
[-CC-:B------:R-:W-:Y:S01]  /*126b0*/  FFMA.FTZ R153, R58, R3.reuse, -R29.reuse ;  /* 0x000000033a997223 */ /* 0x180fe2000001081d */
[-CC-:B------:R-:W-:Y:S01]  /*126c0*/  FFMA.FTZ R59, R59, R3.reuse, -R29.reuse ;  /* 0x000000033b3b7223 */ /* 0x180fe2000001081d */
[-CC-:B------:R-:W-:Y:S01]  /*126d0*/  FFMA.FTZ R155, R62, R3.reuse, -R29.reuse ;  /* 0x000000033e9b7223 */ /* 0x180fe2000001081d */
[-CC-:B------:R-:W-:Y:S01]  /*126e0*/  FFMA.FTZ R157, R66, R3.reuse, -R29.reuse ;  /* 0x00000003429d7223 */ /* 0x180fe2000001081d */
[----:B------:R-:W2:Y:S01]  /*126f0*/  MUFU.EX2 R183, R183 ;  /* 0x000000b700b77308 */ /* 0x000ea20000000800 */
[----:B0-----:R-:W-:Y:S01]  /*12700*/  FFMA.FTZ R0, R11, R0, R26 ;  /* 0x000000000b007223 */ /* 0x001fe2000001001a */
[-CC-:B------:R-:W-:Y:S01]  /*12710*/  FFMA.FTZ R159, R70, R3.reuse, -R29.reuse ;  /* 0x00000003469f7223 */ /* 0x180fe2000001081d */
[-CC-:B------:R-:W-:Y:S01]  /*12720*/  FFMA.FTZ R78, R78, R3.reuse, -R29.reuse ;  /* 0x000000034e4e7223 */ /* 0x180fe2000001081d */
[-CC-:B------:R-:W-:Y:S01]  /*12730*/  FFMA.FTZ R82, R82, R3.reuse, -R29.reuse ;  /* 0x0000000352527223 */ /* 0x180fe2000001081d */
[--C-:B------:R-:W-:Y:S01]  /*12740*/  FFMA.FTZ R83, R83, R3, -R29.reuse ;  /* 0x0000000353537223 */ /* 0x100fe2000001081d */
[----:B------:R-:W-:Y:S01]  /*12750*/  F2FP.BF16.F32.PACK_AB R154, R52, R15 ;  /* 0x0000000f349a723e */ /* 0x000fe200000010ff */
[-CC-:B------:R-:W-:Y:S01]  /*12760*/  FFMA.FTZ R86, R86, R3.reuse, -R29.reuse ;  /* 0x0000000356567223 */ /* 0x180fe2000001081d */
[----:B------:R-:W0:Y:S01]  /*12770*/  MUFU.EX2 R84, R84 ;  /* 0x0000005400547308 */ /* 0x000e220000000800 */
[C---:B-1----:R-:W-:Y:S01]  /*12780*/  FADD.FTZ R14, R181.reuse, R0 ;  /* 0x00000000b50e7221 */ /* 0x042fe20000010000 */
[----:B------:R-:W-:Y:S01]  /*12790*/  FFMA.FTZ R0, R178, R3, -R29 ;  /* 0x00000003b2007223 */ /* 0x000fe2000001081d */
[----:B------:R-:W-:-:S02]  /*127a0*/  F2FP.BF16.F32.PACK_AB R181, R181, R26 ;  /* 0x0000001ab5b5723e */ /* 0x000fc400000010ff */
[C---:B------:R-:W-:Y:S01]  /*127b0*/  ISETP.GT.AND P3, PT, R10.reuse, R13, PT ;  /* 0x0000000d0a00720c */ /* 0x040fe20003f64270 */
[----:B------:R-:W-:Y:S01]  /*127c0*/  VIADD R10, R10, 0xffffffff ;  /* 0xffffffff0a0a7836 */ /* 0x000fe20000000000 */
[----:B------:R-:W-:Y:S01]  /*127d0*/  F2FP.BF16.F32.PACK_AB R178, R32, R31 ;  /* 0x0000001f20b2723e */ /* 0x000fe200000010ff */
[----:B------:R-:W1:Y:S01]  /*127e0*/  MUFU.EX2 R177, R177 ;  /* 0x000000b100b17308 */ /* 0x000e620000000800 */
[----:B--2---:R-:W-:Y:S01]  /*127f0*/  FADD.FTZ R51, R183, R14 ;  /* 0x0000000eb7337221 */ /* 0x004fe20000010000 */
[----:B------:R-:W-:Y:S02]  /*12800*/  F2FP.BF16.F32.PACK_AB R174, R40, R35 ;  /* 0x0000002328ae723e */ /* 0x000fe400000010ff */
[----:B------:R-:W-:Y:S02]  /*12810*/  F2FP.BF16.F32.PACK_AB R168, R44, R37 ;  /* 0x000000252ca8723e */ /* 0x000fe400000010ff */
[----:B------:R-:W-:Y:S02]  /*12820*/  F2FP.BF16.F32.PACK_AB R156, R56, R43 ;  /* 0x0000002b389c723e */ /* 0x000fe400000010ff */
[----:B------:R-:W2:Y:S01]  /*12830*/  MUFU.EX2 R30, R30 ;  /* 0x0000001e001e7308 */ /* 0x000ea20000000800 */
[C---:B0-----:R-:W-:Y:S01]  /*12840*/  FADD.FTZ R14, R84.reuse, R51 ;  /* 0x00000033540e7221 */ /* 0x041fe20000010000 */
[----:B------:R-:W-:-:S02]  /*12850*/  F2FP.BF16.F32.PACK_AB R183, R84, R183 ;  /* 0x000000b754b7723e */ /* 0x000fc400000010ff */
[----:B------:R-:W-:-:S04]  /*12860*/  F2FP.BF16.F32.PACK_AB R158, R60, R45 ;  /* 0x0000002d3c9e723e */ /* 0x000fc800000010ff */
[----:B------:R-:W0:Y:S01]  /*12870*/  MUFU.EX2 R179, R179 ;  /* 0x000000b300b37308 */ /* 0x000e220000000800 */
[----:B-1----:R-:W-:-:S07]  /*12880*/  FADD.FTZ R51, R177, R14 ;  /* 0x0000000eb1337221 */ /* 0x002fce0000010000 */
[----:B------:R-:W1:Y:S01]  /*12890*/  MUFU.EX2 R80, R80 ;  /* 0x0000005000507308 */ /* 0x000e620000000800 */
[----:B--2---:R-:W-:-:S07]  /*128a0*/  F2FP.BF16.F32.PACK_AB R177, R30, R177 ;  /* 0x000000b11eb1723e */ /* 0x004fce00000010ff */
[----:B------:R-:W2:Y:S08]  /*128b0*/  MUFU.EX2 R173, R173 ;  /* 0x000000ad00ad7308 */ /* 0x000eb00000000800 */
[----:B------:R-:W3:Y:S08]  /*128c0*/  MUFU.EX2 R34, R34 ;  /* 0x0000002200227308 */ /* 0x000ef00000000800 */
[----:B------:R-:W4:Y:S08]  /*128d0*/  MUFU.EX2 R175, R175 ;  /* 0x000000af00af7308 */ /* 0x000f300000000800 */
[----:B------:R-:W5:Y:S08]  /*128e0*/  MUFU.EX2 R36, R36 ;  /* 0x0000002400247308 */ /* 0x000f700000000800 */
[----:B------:R-:W5:Y:S08]  /*128f0*/  MUFU.EX2 R169, R169 ;  /* 0x000000a900a97308 */ /* 0x000f700000000800 */
[----:B------:R-:W5:Y:S08]  /*12900*/  MUFU.EX2 R42, R42 ;  /* 0x0000002a002a7308 */ /* 0x000f700000000800 */
[----:B------:R-:W5:Y:S08]  /*12910*/  MUFU.EX2 R171, R171 ;  /* 0x000000ab00ab7308 */ /* 0x000f700000000800 */
[----:B------:R-:W5:Y:S01]  /*12920*/  MUFU.EX2 R38, R38 ;  /* 0x0000002600267308 */ /* 0x000f620000000800 */
[----:B------:R-:W-:-:S02]  /*12930*/  WARPGROUP.DEPBAR.LE gsb0, 0x0 ;  /* 0x00008000000079c5 */ /* 0x000fc40000010000 */
[----:B------:R-:W-:Y:S01]  /*12940*/  WARPGROUP.ARRIVE ;  /* 0x00000000000079c5 */ /* 0x000fe20000000000 */
[----:B------:R-:W-:Y:S01]  /*12950*/  FFMA.FTZ R161, R74, R3, -R29 ;  /* 0x000000034aa17223 */ /* 0x000fe2000001081d */
[----:B------:R-:W-:-:S03]  /*12960*/  F2FP.BF16.F32.PACK_AB R160, R64, R47 ;  /* 0x0000002f40a0723e */ /* 0x000fc600000010ff */
[----:B------:R-:W5:Y:S01]  /*12970*/  MUFU.EX2 R153, R153 ;  /* 0x0000009900997308 */ /* 0x000f620000000800 */
[----:B------:R-:W-:Y:S01]  /*12980*/  F2FP.BF16.F32.PACK_AB R162, R68, R49 ;  /* 0x0000003144a2723e */ /* 0x000fe200000010ff */
[----:B------:R-:W-:Y:S06]  /*12990*/  HGMMA.64x128x16.F32.BF16 R88, R164, gdesc[UR4].tnspB, R88, gsb0 ;  /* 0x41e00004a4587df0 */ /* 0x000fec0008001858 */
        /* <DEDUP_REMOVED lines=13> */
[-C--:B------:R-:W-:Y:S01]  /*12a70*/  FMUL.FTZ R90, R90, R11.reuse ;  /* 0x0000000b5a5a7220 */ /* 0x080fe20000410000 */
[----:B0-----:R-:W-:Y:S01]  /*12a80*/  FADD.FTZ R20, R30, R51 ;  /* 0x000000331e147221 */ /* 0x001fe20000010000 */
[-C--:B------:R-:W-:Y:S01]  /*12a90*/  FMUL.FTZ R91, R91, R11.reuse ;  /* 0x0000000b5b5b7220 */ /* 0x080fe20000410000 */
[-C--:B------:R-:W-:Y:S01]  /*12aa0*/  FMUL.FTZ R94, R94, R11.reuse ;  /* 0x0000000b5e5e7220 */ /* 0x080fe20000410000 */
[----:B------:R-:W-:Y:S01]  /*12ab0*/  FMUL.FTZ R95, R95, R11 ;  /* 0x0000000b5f5f7220 */ /* 0x000fe20000410000 */
[----:B------:R-:W-:Y:S01]  /*12ac0*/  FADD.FTZ R51, R179, R20 ;  /* 0x00000014b3337221 */ /* 0x000fe20000010000 */
[----:B------:R-:W-:Y:S01]  /*12ad0*/  FFMA.FTZ R20, R75, R3, -R29 ;  /* 0x000000034b147223 */ /* 0x000fe2000001081d */
[----:B-1----:R-:W-:Y:S01]  /*12ae0*/  FFMA.FTZ R21, R6, R4, R25 ;  /* 0x0000000406157223 */ /* 0x002fe20000010019 */
[----:B------:R0:W-:Y:S01]  /*12af0*/  @!P1 SYNCS.ARRIVE.TRANS64.RED.A1T0 RZ, [R46+URZ], RZ ;  /* 0x000000ff2eff99a7 */ /* 0x0001e2000810043f */
[-C--:B------:R-:W-:Y:S01]  /*12b00*/  FMUL.FTZ R98, R98, R11.reuse ;  /* 0x0000000b62627220 */ /* 0x080fe20000410000 */
[-C--:B------:R-:W-:Y:S01]  /*12b10*/  FMUL.FTZ R99, R99, R11.reuse ;  /* 0x0000000b63637220 */ /* 0x080fe20000410000 */
[----:B------:R-:W-:Y:S01]  /*12b20*/  FADD.FTZ R4, R24, R21 ;  /* 0x0000001518047221 */ /* 0x000fe20000010000 */
[----:B------:R-:W-:Y:S01]  /*12b30*/  MUFU.EX2 R20, R20 ;  /* 0x0000001400147308 */ /* 0x000fe20000000800 */
[-C--:B------:R-:W-:Y:S01]  /*12b40*/  FMUL.FTZ R102, R102, R11.reuse ;  /* 0x0000000b66667220 */ /* 0x080fe20000410000 */
[-C--:B------:R-:W-:Y:S01]  /*12b50*/  FMUL.FTZ R103, R103, R11.reuse ;  /* 0x0000000b67677220 */ /* 0x080fe20000410000 */
[----:B------:R-:W-:Y:S01]  /*12b60*/  FADD.FTZ R21, R9, R4 ;  /* 0x0000000409157221 */ /* 0x000fe20000010000 */
[----:B0-----:R-:W-:Y:S01]  /*12b70*/  FADD.FTZ R46, R80, R51 ;  /* 0x00000033502e7221 */ /* 0x001fe20000010000 */
[-C--:B------:R-:W-:Y:S01]  /*12b80*/  FMUL.FTZ R106, R106, R11.reuse ;  /* 0x0000000b6a6a7220 */ /* 0x080fe20000410000 */
[-C--:B------:R-:W-:Y:S01]  /*12b90*/  FMUL.FTZ R107, R107, R11.reuse ;  /* 0x0000000b6b6b7220 */ /* 0x080fe20000410000 */
[----:B------:R-:W-:Y:S01]  /*12ba0*/  FADD.FTZ R4, R28, R21 ;  /* 0x000000151c047221 */ /* 0x000fe20000010000 */
[----:B--2---:R-:W-:Y:S01]  /*12bb0*/  FADD.FTZ R51, R173, R46 ;  /* 0x0000002ead337221 */ /* 0x004fe20000010000 */
[-C--:B------:R-:W-:Y:S01]  /*12bc0*/  FMUL.FTZ R110, R110, R11.reuse ;  /* 0x0000000b6e6e7220 */ /* 0x080fe20000410000 */
[----:B------:R-:W-:Y:S01]  /*12bd0*/  FMUL.FTZ R111, R111, R11 ;  /* 0x0000000b6f6f7220 */ /* 0x000fe20000410000 */
[----:B------:R-:W-:Y:S01]  /*12be0*/  FADD.FTZ R21, R27, R4 ;  /* 0x000000041b157221 */ /* 0x000fe20000010000 */
[----:B---3--:R-:W-:Y:S01]  /*12bf0*/  FADD.FTZ R46, R34, R51 ;  /* 0x00000033222e7221 */ /* 0x008fe20000010000 */
[----:B------:R-:W-:Y:S01]  /*12c00*/  FFMA.FTZ R4, R67, R3, -R29 ;  /* 0x0000000343047223 */ /* 0x000fe2000001081d */
[-C--:B------:R-:W-:Y:S01]  /*12c10*/  FMUL.FTZ R114, R114, R11.reuse ;  /* 0x0000000b72727220 */ /* 0x080fe20000410000 */
[----:B------:R-:W-:Y:S01]  /*12c20*/  FADD.FTZ R14, R176, R21 ;  /* 0x00000015b00e7221 */ /* 0x000fe20000010000 */
[----:B----4-:R-:W-:Y:S01]  /*12c30*/  FADD.FTZ R55, R175, R46 ;  /* 0x0000002eaf377221 */ /* 0x010fe20000010000 */
[-C--:B------:R-:W-:Y:S01]  /*12c40*/  FMUL.FTZ R115, R115, R11.reuse ;  /* 0x0000000b73737220 */ /* 0x080fe20000410000 */
[----:B------:R-:W-:Y:S01]  /*12c50*/  FMUL.FTZ R118, R118, R11 ;  /* 0x0000000b76767220 */ /* 0x000fe20000410000 */
[----:B------:R-:W-:Y:S01]  /*12c60*/  FADD.FTZ R21, R31, R14 ;  /* 0x0000000e1f157221 */ /* 0x000fe20000010000 */
[----:B------:R-:W-:Y:S01]  /*12c70*/  FFMA.FTZ R14, R180, R3, -R29 ;  /* 0x00000003b40e7223 */ /* 0x000fe2000001081d */
[----:B------:R-:W-:Y:S01]  /*12c80*/  F2FP.BF16.F32.PACK_AB R180, R24, R25 ;  /* 0x0000001918b4723e */ /* 0x000fe200000010ff */
[----:B------:R-:W0:Y:S01]  /*12c90*/  MUFU.EX2 R4, R4 ;  /* 0x0000000400047308 */ /* 0x000e220000000800 */
[----:B------:R-:W-:Y:S01]  /*12ca0*/  FADD.FTZ R21, R32, R21 ;  /* 0x0000001520157221 */ /* 0x000fe20000010000 */
[-C--:B------:R-:W-:Y:S01]  /*12cb0*/  FMUL.FTZ R119, R119, R11.reuse ;  /* 0x0000000b77777220 */ /* 0x080fe20000410000 */
[-C--:B------:R-:W-:Y:S01]  /*12cc0*/  FMUL.FTZ R122, R122, R11.reuse ;  /* 0x0000000b7a7a7220 */ /* 0x080fe20000410000 */
[----:B------:R-:W-:Y:S01]  /*12cd0*/  FMUL.FTZ R123, R123, R11 ;  /* 0x0000000b7b7b7220 */ /* 0x000fe20000410000 */
[----:B------:R-:W-:Y:S01]  /*12ce0*/  FADD.FTZ R50, R172, R21 ;  /* 0x00000015ac327221 */ /* 0x000fe20000010000 */
[--C-:B------:R-:W-:Y:S01]  /*12cf0*/  FFMA.FTZ R21, R182, R3, -R29.reuse ;  /* 0x00000003b6157223 */ /* 0x100fe2000001081d */
[----:B------:R-:W-:Y:S01]  /*12d00*/  F2FP.BF16.F32.PACK_AB R182, R28, R9 ;  /* 0x000000091cb6723e */ /* 0x000fe200000010ff */
[----:B------:R-:W1:Y:S01]  /*12d10*/  MUFU.EX2 R14, R14 ;  /* 0x0000000e000e7308 */ /* 0x000e620000000800 */
[----:B------:R-:W-:Y:S01]  /*12d20*/  FADD.FTZ R50, R33, R50 ;  /* 0x0000003221327221 */ /* 0x000fe20000010000 */
[----:B------:R-:W-:Y:S01]  /*12d30*/  FFMA.FTZ R29, R232, R3, -R29 ;  /* 0x00000003e81d7223 */ /* 0x000fe2000001081d */
[-C--:B------:R-:W-:Y:S01]  /*12d40*/  FMUL.FTZ R126, R126, R11.reuse ;  /* 0x0000000b7e7e7220 */ /* 0x080fe20000410000 */
[-C--:B------:R-:W-:Y:S01]  /*12d50*/  FMUL.FTZ R127, R127, R11.reuse ;  /* 0x0000000b7f7f7220 */ /* 0x080fe20000410000 */
[----:B------:R-:W-:Y:S01]  /*12d60*/  FADD.FTZ R51, R35, R50 ;  /* 0x0000003223337221 */ /* 0x000fe20000010000 */
[----:B-----5:R-:W-:Y:S01]  /*12d70*/  FADD.FTZ R50, R36, R55 ;  /* 0x0000003724327221 */ /* 0x020fe20000010000 */
[-C--:B------:R-:W-:Y:S01]  /*12d80*/  FMUL.FTZ R130, R130, R11.reuse ;  /* 0x0000000b82827220 */ /* 0x080fe20000410000 */
[----:B------:R2:W3:Y:S01]  /*12d90*/  MUFU.EX2 R163, R21 ;  /* 0x0000001500a37308 */ /* 0x0004e20000000800 */
        /* <DEDUP_REMOVED lines=23> */
[----:B------:R-:W-:Y:S01]  /*12f10*/  FMUL.FTZ R150, R150, R11 ;  /* 0x0000000b96967220 */ /* 0x000fe20000410000 */
[----:B------:R-:W-:Y:S01]  /*12f20*/  FADD.FTZ R24, R48, R9 ;  /* 0x0000000930187221 */ /* 0x000fe20000010000 */
[----:B------:R-:W-:Y:S01]  /*12f30*/  FADD.FTZ R25, R155, R26 ;  /* 0x0000001a9b197221 */ /* 0x000fe20000010000 */
[C---:B------:R-:W-:Y:S01]  /*12f40*/  F2FP.BF16.F32.PACK_AB R155, R0.reuse, R155 ;  /* 0x0000009b009b723e */ /* 0x040fe200000010ff */
[----:B------:R-:W-:Y:S01]  /*12f50*/  FMUL.FTZ R151, R151, R11 ;  /* 0x0000000b97977220 */ /* 0x000fe20000410000 */
[----:B------:R-:W-:Y:S01]  /*12f60*/  FADD.FTZ R9, R15, R24 ;  /* 0x000000180f097221 */ /* 0x000fe20000010000 */
[----:B------:R-:W-:Y:S01]  /*12f70*/  FADD.FTZ R26, R0, R25 ;  /* 0x00000019001a7221 */ /* 0x000fe20000010000 */
[----:B------:R-:W-:Y:S01]  /*12f80*/  F2FP.BF16.F32.PACK_AB R176, R176, R27 ;  /* 0x0000001bb0b0723e */ /* 0x000fe200000010ff */
[-C--:B------:R-:W-:Y:S01]  /*12f90*/  FMUL.FTZ R88, R88, R6.reuse ;  /* 0x0000000658587220 */ /* 0x080fe20000410000 */
[----:B------:R-:W-:Y:S01]  /*12fa0*/  FADD.FTZ R24, R52, R9 ;  /* 0x0000000934187221 */ /* 0x000fe20000010000 */
[----:B------:R-:W-:Y:S01]  /*12fb0*/  FADD.FTZ R25, R157, R26 ;  /* 0x0000001a9d197221 */ /* 0x000fe20000010000 */
[C---:B0-----:R-:W-:Y:S01]  /*12fc0*/  F2FP.BF16.F32.PACK_AB R157, R4.reuse, R157 ;  /* 0x0000009d049d723e */ /* 0x041fe200000010ff */
[-C--:B------:R-:W-:Y:S01]  /*12fd0*/  FMUL.FTZ R89, R89, R6.reuse ;  /* 0x0000000659597220 */ /* 0x080fe20000410000 */
[----:B------:R-:W-:Y:S01]  /*12fe0*/  FADD.FTZ R9, R43, R24 ;  /* 0x000000182b097221 */ /* 0x000fe20000010000 */
[----:B------:R-:W-:Y:S01]  /*12ff0*/  FADD.FTZ R26, R4, R25 ;  /* 0x00000019041a7221 */ /* 0x000fe20000010000 */
[----:B------:R-:W-:Y:S01]  /*13000*/  F2FP.BF16.F32.PACK_AB R179, R80, R179 ;  /* 0x000000b350b3723e */ /* 0x000fe200000010ff */
[-C--:B------:R-:W-:Y:S01]  /*13010*/  FMUL.FTZ R92, R92, R6.reuse ;  /* 0x000000065c5c7220 */ /* 0x080fe20000410000 */
[----:B------:R-:W-:Y:S01]  /*13020*/  FADD.FTZ R24, R56, R9 ;  /* 0x0000000938187221 */ /* 0x000fe20000010000 */
[----:B--2---:R-:W-:Y:S01]  /*13030*/  FADD.FTZ R21, R159, R26 ;  /* 0x0000001a9f157221 */ /* 0x004fe20000010000 */
[C---:B-1----:R-:W-:Y:S01]  /*13040*/  F2FP.BF16.F32.PACK_AB R159, R14.reuse, R159 ;  /* 0x0000009f0e9f723e */ /* 0x042fe200000010ff */
        /* <DEDUP_REMOVED lines=16> */
[----:B------:R-:W-:Y:S01]  /*13150*/  FMUL.FTZ R101, R101, R6 ;  /* 0x0000000665657220 */ /* 0x000fe20000410000 */
[----:B------:R-:W-:Y:S01]  /*13160*/  FADD.FTZ R9, R49, R0 ;  /* 0x0000000031097221 */ /* 0x000fe20000010000 */
[----:B---3--:R-:W-:Y:S01]  /*13170*/  FADD.FTZ R15, R163, R15 ;  /* 0x0000000fa30f7221 */ /* 0x008fe20000010000 */
        /* <DEDUP_REMOVED lines=11> */
[----:B------:R-:W-:Y:S01]  /*13230*/  FADD.FTZ R15, R86, R15 ;  /* 0x0000000f560f7221 */ /* 0x000fe20000010000 */
[----:B------:R-:W-:Y:S01]  /*13240*/  F2FP.BF16.F32.PACK_AB R163, R163, R78 ;  /* 0x0000004ea3a3723e */ /* 0x000fe200000010ff */
[-C--:B------:R-:W-:Y:S01]  /*13250*/  FMUL.FTZ R109, R109, R6.reuse ;  /* 0x000000066d6d7220 */ /* 0x080fe20000410000 */
[----:B------:R-:W-:Y:S01]  /*13260*/  FADD.FTZ R9, R57, R0 ;  /* 0x0000000039097221 */ /* 0x000fe20000010000 */
[----:B----4-:R-:W-:Y:S01]  /*13270*/  FADD.FTZ R0, R29, R15 ;  /* 0x0000000f1d007221 */ /* 0x010fe20000010000 */
[----:B------:R-:W-:Y:S01]  /*13280*/  F2FP.BF16.F32.PACK_AB R164, R72, R53 ;  /* 0x0000003548a4723e */ /* 0x000fe200000010ff */
[----:B------:R-:W-:Y:S01]  /*13290*/  FMUL.FTZ R112, R112, R6 ;  /* 0x0000000670707220 */ /* 0x000fe20000410000 */
[----:B------:R-:W-:Y:S01]  /*132a0*/  F2FP.BF16.F32.PACK_AB R165, R83, R82 ;  /* 0x0000005253a5723e */ /* 0x000fe200000010ff */
[C---:B------:R-:W-:Y:S01]  /*132b0*/  FADD.FTZ R4, R76.reuse, R9 ;  /* 0x000000094c047221 */ /* 0x040fe20000010000 */
        /* <DEDUP_REMOVED lines=26> */
.L_x_2866:
[----:B------:R-:W-:-:S13]  /*13460*/  ISETP.GE.AND P2, PT, R10, RZ, PT ;  /* 0x000000ff0a00720c */ /* 0x000fda0003f46270 */
[----:B------:R-:W-:Y:S05]  /*13470*/  @!P2 BRA `(.L_x_2877) ;  /* 0x000000200084a947 */ /* 0x000fea0003800000 */
[----:B------:R-:W-:Y:S02]  /*13480*/  IMAD.MOV.U32 R11, RZ, RZ, R8 ;  /* 0x000000ffff0b7224 */ /* 0x000fe400078e0008 */
[----:B------:R-:W-:Y:S02]  /*13490*/  IMAD.MOV.U32 R13, RZ, RZ, R7 ;  /* 0x000000ffff0d7224 */ /* 0x000fe400078e0007 */
[----:B------:R-:W-:Y:S02]  /*134a0*/  IMAD.MOV.U32 R14, RZ, RZ, R186 ;  /* 0x000000ffff0e7224 */ /* 0x000fe400078e00ba */
[----:B------:R-:W-:-:S07]  /*134b0*/  IMAD.MOV.U32 R12, RZ, RZ, R184 ;  /* 0x000000ffff0c7224 */ /* 0x000fce00078e00b8 */
.L_x_2887:
        /* <DEDUP_REMOVED lines=10> */
.L_x_2879:
[----:B------:R-:W-:Y:S01]  /*13560*/  IMAD R3, R184, 0x8, R2 ;  /* 0x00000008b8037824 */ /* 0x000fe200078e0202 */
[----:B------:R-:W-:-:S04]  /*13570*/  SHF.L.U32 R6, R186, 0x1f, RZ ;  /* 0x0000001fba067819 */ /* 0x000fc800000006ff */
[----:B------:R0:W1:Y:S01]  /*13580*/  SYNCS.PHASECHK.TRANS64.TRYWAIT P3, [R3+URZ+0x28830], R6 ;  /* 0x02883006030075a7 */ /* 0x000062000806017f */
[----:B------:R-:W-:Y:S05]  /*13590*/  @!P0 BRA `(.L_x_2880) ;  /* 0x0000000000048947 */ /* 0x000fea0003800000 */
[----:B------:R-:W-:Y:S01]  /*135a0*/  BPT.TRAP 0x1 ;  /* 0x000000040000795c */ /* 0x000fe20000300000 */
.L_x_2880:
[----:B------:R-:W-:Y:S04]  /*135b0*/  BSSY B0, `(.L_x_2878) ;  /* 0x0000004000007945 */ /* 0x000fe80003800000 */
[----:B-1----:R-:W-:Y:S05]  /*135c0*/  @P3 BRA `(.L_x_2881) ;  /* 0x0000000000083947 */ /* 0x002fea0003800000 */
[----:B------:R-:W1:Y:S02]  /*135d0*/  SYNCS.PHASECHK.TRANS64.TRYWAIT P3, [R3+URZ+0x28830], R6 ;  /* 0x02883006030075a7 */ /* 0x000e64000806017f */
[----:B-1----:R-:W-:Y:S05]  /*135e0*/  @!P3 BRA `(.L_x_2882) ;  /* 0x000000d400fcb947 */ /* 0x002fea0003800000 */
.L_x_2881:
[----:B------:R-:W-:Y:S05]  /*135f0*/  BSYNC B0 ;  /* 0x0000000000007941 */ /* 0x000fea0003800000 */
.L_x_2878:
        /* <DEDUP_REMOVED lines=64> */
.L_x_2884:
[----:B------:R-:W-:Y:S01]  /*13a00*/  SHF.L.U32 R3, R14, 0x1f, RZ ;  /* 0x0000001f0e037819 */ /* 0x000fe200000006ff */
[----:B------:R-:W-:-:S04]  /*13a10*/  IMAD R6, R12, 0x8, R2 ;  /* 0x000000080c067824 */ /* 0x000fc800078e0202 */
[----:B------:R0:W1:Y:S01]  /*13a20*/  SYNCS.PHASECHK.TRANS64.TRYWAIT P2, [R6+URZ+0x28850], R3 ;  /* 0x02885003060075a7 */ /* 0x000062000804017f */
[----:B------:R-:W-:Y:S05]  /*13a30*/  @!P0 BRA `(.L_x_2885) ;  /* 0x0000000000048947 */ /* 0x000fea0003800000 */
[----:B------:R-:W-:Y:S01]  /*13a40*/  BPT.TRAP 0x1 ;  /* 0x000000040000795c */ /* 0x000fe20000300000 */
.L_x_2885:
[----:B-1----:R-:W-:Y:S05]  /*13a50*/  @P2 BRA `(.L_x_2883) ;  /* 0x0000000000082947 */ /* 0x002fea0003800000 */
[----:B------:R-:W1:Y:S02]  /*13a60*/  SYNCS.PHASECHK.TRANS64.TRYWAIT P2, [R6+URZ+0x28850], R3 ;  /* 0x02885003060075a7 */ /* 0x000e64000804017f */
[----:B-1----:R-:W-:Y:S05]  /*13a70*/  @!P2 BRA `(.L_x_2886) ;  /* 0x000000d000eca947 */ /* 0x002fea0003800000 */
.L_x_2883:
        /* <DEDUP_REMOVED lines=8> */
[----:B------:R-:W-:Y:S02]  /*13b00*/  R2UR UR7, R7 ;  /* 0x00000000070772ca */ /* 0x000fe400000e0000 */
[----:B------:R-:W-:Y:S02]  /*13b10*/  LOP3.LUT R3, R3, 0x4000000, RZ, 0xfc, !PT ;  /* 0x0400000003037812 */ /* 0x000fe400078efcff */
[C---:B------:R-:W-:Y:S01]  /*13b20*/  ISETP.GT.AND P2, PT, R10.reuse, RZ, PT ;  /* 0x000000ff0a00720c */ /* 0x040fe20003f44270 */
[----:B------:R-:W-:Y:S02]  /*13b30*/  VIADD R10, R10, 0xffffffff ;  /* 0xffffffff0a0a7836 */ /* 0x000fe40000000000 */
[C---:B------:R-:W-:Y:S02]  /*13b40*/  IMAD R6, R12.reuse, 0x800, R3 ;  /* 0x000008000c067824 */ /* 0x040fe400078e0203 */
[----:B------:R-:W-:-:S02]  /*13b50*/  @!P1 IMAD R12, R12, 0x8, R2 ;  /* 0x000000080c0c9824 */ /* 0x000fc400078e0202 */
[C---:B------:R-:W-:Y:S01]  /*13b60*/  VIADD R8, R6.reuse, 0x80 ;  /* 0x0000008006087836 */ /* 0x040fe20000000000 */
[----:B------:R-:W-:Y:S01]  /*13b70*/  R2UR UR6, R6 ;  /* 0x00000000060672ca */ /* 0x000fe200000e0000 */
[----:B------:R-:W-:-:S05]  /*13b80*/  @!P1 VIADD R12, R12, 0x28860 ;  /* 0x000288600c0c9836 */ /* 0x000fca0000000000 */
[----:B------:R-:W-:-:S07]  /*13b90*/  @!P1 PRMT R12, RZ, 0x654, R12 ;  /* 0x00000654ff0c9816 */ /* 0x000fce000000000c */
[----:B------:R-:W-:Y:S01]  /*13ba0*/  HGMMA.64x128x16.F32.BF16 R88, R180, gdesc[UR4].tnspB, R88, gsb0 ;  /* 0x41e00004b4587df0 */ /* 0x000fe20008001858 */
[----:B------:R-:W-:Y:S02]  /*13bb0*/  R2UR UR6, R8 ;  /* 0x00000000080672ca */ /* 0x000fe400000e0000 */
[----:B------:R-:W-:Y:S01]  /*13bc0*/  R2UR UR7, R9 ;  /* 0x00000000090772ca */ /* 0x000fe200000e0000 */
[----:B------:R-:W-:Y:S01]  /*13bd0*/  IMAD.MOV.U32 R9, RZ, RZ, 0x40000040 ;  /* 0x40000040ff097424 */ /* 0x000fe200078e00ff */
[----:B------:R-:W-:Y:S02]  /*13be0*/  FMNMX.FTZ R8, R24, R13, !PT ;  /* 0x0000000d18087209 */ /* 0x000fe40007810000 */
[----:B0-----:R-:W-:Y:S02]  /*13bf0*/  SHF.R.U32.HI R192, RZ, 0x7, R192 ;  /* 0x00000007ffc07819 */ /* 0x001fe400000116c0 */
[----:B------:R-:W-:Y:S01]  /*13c00*/  FMNMX.FTZ R3, R25, R8, !PT ;  /* 0x0000000819037209 */ /* 0x000fe20007810000 */
[----:B------:R-:W-:-:S03]  /*13c10*/  VIADD R8, R6, 0x100 ;  /* 0x0000010006087836 */ /* 0x000fc60000000000 */
[----:B------:R-:W-:-:S04]  /*13c20*/  FMNMX.FTZ R14, R28, R3, !PT ;  /* 0x000000031c0e7209 */ /* 0x000fc80007810000 */
[----:B------:R-:W-:Y:S01]  /*13c30*/  FMNMX.FTZ R3, R29, R14, !PT ;  /* 0x0000000e1d037209 */ /* 0x000fe20007810000 */
[----:B------:R-:W-:Y:S02]  /*13c40*/  WARPGROUP.DEPBAR.LE gsb0, 0x0 ;  /* 0x00008000000079c5 */ /* 0x000fe40000010000 */
[----:B------:R-:W-:-:S06]  /*13c50*/  WARPGROUP.ARRIVE ;  /* 0x00000000000079c5 */ /* 0x000fcc0000000000 */
[----:B------:R-:W-:Y:S01]  /*13c60*/  HGMMA.64x128x16.F32.BF16 R88, R176, gdesc[UR4].tnspB, R88, gsb0 ;  /* 0x41e00004b0587df0 */ /* 0x000fe20008001858 */
[----:B------:R-:W-:Y:S02]  /*13c70*/  R2UR UR6, R8 ;  /* 0x00000000080672ca */ /* 0x000fe400000e0000 */
[----:B------:R-:W-:Y:S01]  /*13c80*/  R2UR UR7, R9 ;  /* 0x00000000090772ca */ /* 0x000fe200000e0000 */
[----:B------:R-:W-:Y:S01]  /*13c90*/  IMAD.MOV.U32 R9, RZ, RZ, 0x40000040 ;  /* 0x40000040ff097424 */ /* 0x000fe200078e00ff */
        /* <DEDUP_REMOVED lines=34> */
[----:B------:R-:W-:-:S05]  /*13ec0*/  FMNMX.FTZ R8, R85, R8, !PT ;  /* 0x0000000855087209 */ /* 0x000fca0007810000 */
[----:B------:R-:W0:Y:S02]  /*13ed0*/  SHFL.BFLY PT, R3, R8, 0x2, 0x1f ;  /* 0x0c401f0008037f89 */ /* 0x000e2400000e0000 */
[----:B0-----:R-:W-:Y:S01]  /*13ee0*/  FMNMX.FTZ R15, R8, R3, !PT ;  /* 0x00000003080f7209 */ /* 0x001fe20007810000 */
[----:B------:R-:W-:Y:S02]  /*13ef0*/  VIADD R8, R6, 0x200 ;  /* 0x0000020006087836 */ /* 0x000fe40000000000 */
[----:B------:R-:W-:Y:S02]  /*13f00*/  IMAD.U32 R3, RZ, RZ, UR43 ;  /* 0x0000002bff037e24 */ /* 0x000fe4000f8e00ff */
[----:B------:R-:W0:Y:S02]  /*13f10*/  SHFL.BFLY PT, R14, R15, 0x1, 0x1f ;  /* 0x0c201f000f0e7f89 */ /* 0x000e2400000e0000 */
[----:B0-----:R-:W-:-:S05]  /*13f20*/  FMNMX.FTZ R7, R15, R14, !PT ;  /* 0x0000000e0f077209 */ /* 0x001fca0007810000 */
[----:B------:R-:W-:-:S04]  /*13f30*/  FADD.FTZ R14, -R7, R13 ;  /* 0x0000000d070e7221 */ /* 0x000fc80000010100 */
[-C--:B------:R-:W-:Y:S01]  /*13f40*/  FMUL.FTZ R13, R14, R3.reuse ;  /* 0x000000030e0d7220 */ /* 0x080fe20000410000 */
        /* <DEDUP_REMOVED lines=27> */
[----:B------:R-:W-:-:S02]  /*14100*/  R2UR UR6, R8 ;  /* 0x00000000080672ca */ /* 0x000fc400000e0000 */
[----:B------:R-:W-:Y:S02]  /*14110*/  R2UR UR7, R9 ;  /* 0x00000000090772ca */ /* 0x000fe400000e0000 */
        /* <DEDUP_REMOVED lines=32> */
[----:B------:R-:W-:-:S06]  /*14320*/  FFMA.FTZ R20, R72, R3, -R14 ;  /* 0x0000000348147223 */ /* 0x000fcc000001080e */
[----:B------:R-:W-:Y:S01]  /*14330*/  MUFU.EX2 R20, R20 ;  /* 0x0000001400147308 */ /* 0x000fe20000000800 */
[----:B------:R-:W-:Y:S02]  /*14340*/  WARPGROUP.DEPBAR.LE gsb0, 0x0 ;  /* 0x00008000000079c5 */ /* 0x000fe40000010000 */
[----:B------:R-:W-:Y:S01]  /*14350*/  WARPGROUP.ARRIVE ;  /* 0x00000000000079c5 */ /* 0x000fe20000000000 */
[-CC-:B------:R-:W-:Y:S01]  /*14360*/  FFMA.FTZ R168, R48, R3.reuse, -R14.reuse ;  /* 0x0000000330a87223 */ /* 0x180fe2000001080e */
[----:B------:R-:W-:-:S04]  /*14370*/  FFMA.FTZ R170, R52, R3, -R14 ;  /* 0x0000000334aa7223 */ /* 0x000fc8000001080e */
        /* <DEDUP_REMOVED lines=18> */
[----:B0-----:R-:W-:Y:S01]  /*144a0*/  FMNMX.FTZ R15, R8, R9, !PT ;  /* 0x00000009080f7209 */ /* 0x001fe20007810000 */
[----:B------:R-:W-:Y:S02]  /*144b0*/  VIADD R8, R6, 0x300 ;  /* 0x0000030006087836 */ /* 0x000fe40000000000 */
[----:B------:R-:W-:Y:S02]  /*144c0*/  IMAD.MOV.U32 R9, RZ, RZ, 0x40000040 ;  /* 0x40000040ff097424 */ /* 0x000fe400078e00ff */
[----:B------:R-:W0:Y:S01]  /*144d0*/  SHFL.BFLY PT, R32, R15, 0x1, 0x1f ;  /* 0x0c201f000f207f89 */ /* 0x000e2200000e0000 */
[----:B------:R-:W-:Y:S02]  /*144e0*/  WARPGROUP.DEPBAR.LE gsb0, 0x0 ;  /* 0x00008000000079c5 */ /* 0x000fe40000010000 */
[----:B------:R-:W-:Y:S01]  /*144f0*/  WARPGROUP.ARRIVE ;  /* 0x00000000000079c5 */ /* 0x000fe20000000000 */
[-CC-:B------:R-:W-:Y:S01]  /*14500*/  FFMA.FTZ R153, R33, R3.reuse, -R14.reuse ;  /* 0x0000000321997223 */ /* 0x180fe2000001080e */
[-CC-:B------:R-:W-:Y:S01]  /*14510*/  FFMA.FTZ R33, R41, R3.reuse, -R14.reuse ;  /* 0x0000000329217223 */ /* 0x180fe2000001080e */
[-CC-:B------:R-:W-:Y:S01]  /*14520*/  FFMA.FTZ R41, R45, R3.reuse, -R14.reuse ;  /* 0x000000032d297223 */ /* 0x180fe2000001080e */
[-CC-:B------:R-:W-:Y:S01]  /*14530*/  FFMA.FTZ R45, R53, R3.reuse, -R14.reuse ;  /* 0x00000003352d7223 */ /* 0x180fe2000001080e */
[-CC-:B------:R-:W-:Y:S01]  /*14540*/  FFMA.FTZ R155, R57, R3.reuse, -R14.reuse ;  /* 0x00000003399b7223 */ /* 0x180fe2000001080e */
[----:B------:R-:W-:Y:S01]  /*14550*/  HGMMA.64x128x16.F32.BF16 R88, R156, gdesc[UR4].tnspB, R88, gsb0 ;  /* 0x41e000049c587df0 */ /* 0x000fe20008001858 */
[----:B------:R-:W-:Y:S01]  /*14560*/  R2UR UR6, R8 ;  /* 0x00000000080672ca */ /* 0x000fe200000e0000 */
[-CC-:B------:R-:W-:Y:S01]  /*14570*/  FFMA.FTZ R53, R65, R3.reuse, -R14.reuse ;  /* 0x0000000341357223 */ /* 0x180fe2000001080e */
[----:B------:R-:W-:Y:S01]  /*14580*/  R2UR UR7, R9 ;  /* 0x00000000090772ca */ /* 0x000fe200000e0000 */
[-CC-:B------:R-:W-:Y:S01]  /*14590*/  FFMA.FTZ R152, R56, R3.reuse, -R14.reuse ;  /* 0x0000000338987223 */ /* 0x180fe2000001080e */
[----:B0-----:R-:W-:Y:S01]  /*145a0*/  FMNMX.FTZ R8, R15, R32, !PT ;  /* 0x000000200f087209 */ /* 0x001fe20007810000 */
[-CC-:B------:R-:W-:Y:S01]  /*145b0*/  FFMA.FTZ R154, R60, R3.reuse, -R14.reuse ;  /* 0x000000033c9a7223 */ /* 0x180fe2000001080e */
[-CC-:B------:R-:W-:Y:S01]  /*145c0*/  FFMA.FTZ R57, R73, R3.reuse, -R14.reuse ;  /* 0x0000000349397223 */ /* 0x180fe2000001080e */
[-CC-:B------:R-:W-:Y:S01]  /*145d0*/  FFMA.FTZ R65, R77, R3.reuse, -R14.reuse ;  /* 0x000000034d417223 */ /* 0x180fe2000001080e */
[-CC-:B------:R-:W-:Y:S01]  /*145e0*/  FFMA.FTZ R9, R84, R3.reuse, -R14.reuse ;  /* 0x0000000354097223 */ /* 0x180fe2000001080e */
[----:B------:R-:W-:Y:S01]  /*145f0*/  FFMA.FTZ R32, R85, R3, -R14 ;  /* 0x0000000355207223 */ /* 0x000fe2000001080e */
[----:B------:R-:W-:-:S02]  /*14600*/  IMAD.MOV.U32 R15, RZ, RZ, 0x40000040 ;  /* 0x40000040ff0f7424 */ /* 0x000fc400078e00ff */
[-C--:B------:R-:W-:Y:S01]  /*14610*/  FMUL.FTZ R36, R8, R3.reuse ;  /* 0x0000000308247220 */ /* 0x080fe20000410000 */
[----:B------:R-:W-:Y:S03]  /*14620*/  MUFU.EX2 R153, R153 ;  /* 0x0000009900997308 */ /* 0x000fe60000000800 */
[-CC-:B------:R-:W-:Y:S01]  /*14630*/  FFMA.FTZ R26, R26, R3.reuse, -R36.reuse ;  /* 0x000000031a1a7223 */ /* 0x180fe20000010824 */
[-CC-:B------:R-:W-:Y:S01]  /*14640*/  FFMA.FTZ R181, R27, R3.reuse, -R36.reuse ;  /* 0x000000031bb57223 */ /* 0x180fe20000010824 */
[-CC-:B------:R-:W-:Y:S01]  /*14650*/  FFMA.FTZ R183, R30, R3.reuse, -R36.reuse ;  /* 0x000000031eb77223 */ /* 0x180fe20000010824 */
[-CC-:B------:R-:W-:Y:S01]  /*14660*/  FFMA.FTZ R30, R31, R3.reuse, -R36.reuse ;  /* 0x000000031f1e7223 */ /* 0x180fe20000010824 */
[-CC-:B------:R-:W-:Y:S01]  /*14670*/  FFMA.FTZ R177, R34, R3.reuse, -R36.reuse ;  /* 0x0000000322b17223 */ /* 0x180fe20000010824 */
[----:B------:R-:W-:Y:S01]  /*14680*/  IADD3 R31, -R192, 0xb, RZ ;  /* 0x0000000bc01f7810 */ /* 0x000fe20007ffe1ff */
        /* <DEDUP_REMOVED lines=19> */
[----:B------:R-:W-:-:S05]  /*147c0*/  FFMA.FTZ R86, R86, R3, -R36 ;  /* 0x0000000356567223 */ /* 0x000fca0000010824 */
        /* <DEDUP_REMOVED lines=18> */
[-C--:B------:R-:W-:Y:S01]  /*148f0*/  FFMA.FTZ R157, R66, R3.reuse, -R36 ;  /* 0x00000003429d7223 */ /* 0x080fe20000010824 */
[----:B------:R-:W-:Y:S01]  /*14900*/  HGMMA.64x128x16.F32.BF16 R88, R160, gdesc[UR4].tnspB, R88, gsb0 ;  /* 0x41e00004a0587df0 */ /* 0x000fe20008001858 */
[----:B------:R-:W-:Y:S01]  /*14910*/  FMUL.FTZ R11, R14, R3 ;  /* 0x000000030e0b7220 */ /* 0x000fe20000410000 */
[----:B------:R-:W-:Y:S01]  /*14920*/  VIADD R14, R6, 0x380 ;  /* 0x00000380060e7836 */ /* 0x000fe20000000000 */
[----:B------:R-:W-:Y:S01]  /*14930*/  R2UR UR7, R15 ;  /* 0x000000000f0772ca */ /* 0x000fe200000e0000 */
[----:B------:R-:W-:-:S02]  /*14940*/  @!P1 IMAD R15, R184, 0x8, R2 ;  /* 0x00000008b80f9824 */ /* 0x000fc400078e0202 */
[-CC-:B------:R-:W-:Y:S01]  /*14950*/  FFMA.FTZ R6, R55, R3.reuse, -R36.reuse ;  /* 0x0000000337067223 */ /* 0x180fe20000010824 */
[----:B------:R-:W-:Y:S01]  /*14960*/  MUFU.EX2 R171, R171 ;  /* 0x000000ab00ab7308 */ /* 0x000fe20000000800 */
[----:B------:R-:W-:Y:S01]  /*14970*/  R2UR UR6, R14 ;  /* 0x000000000e0672ca */ /* 0x000fe200000e0000 */
[----:B------:R-:W-:Y:S02]  /*14980*/  @!P1 VIADD R27, R15, 0x28840 ;  /* 0x000288400f1b9836 */ /* 0x000fe40000000000 */
[-CC-:B------:R-:W-:Y:S01]  /*14990*/  FFMA.FTZ R14, R58, R3.reuse, -R36.reuse ;  /* 0x000000033a0e7223 */ /* 0x180fe20000010824 */
[-CC-:B------:R-:W-:Y:S01]  /*149a0*/  FFMA.FTZ R15, R59, R3.reuse, -R36.reuse ;  /* 0x000000033b0f7223 */ /* 0x180fe20000010824 */
[----:B------:R-:W-:Y:S01]  /*149b0*/  FFMA.FTZ R159, R70, R3, -R36 ;  /* 0x00000003469f7223 */ /* 0x000fe20000010824 */
[----:B------:R-:W-:Y:S01]  /*149c0*/  @!P1 PRMT R27, RZ, 0x654, R27 ;  /* 0x00000654ff1b9816 */ /* 0x000fe2000000001b */
[----:B------:R-:W0:Y:S08]  /*149d0*/  MUFU.EX2 R11, R11 ;  /* 0x0000000b000b7308 */ /* 0x000e300000000800 */
[----:B------:R-:W-:Y:S08]  /*149e0*/  MUFU.EX2 R45, R45 ;  /* 0x0000002d002d7308 */ /* 0x000ff00000000800 */
[----:B------:R-:W-:Y:S01]  /*149f0*/  MUFU.EX2 R6, R6 ;  /* 0x0000000600067308 */ /* 0x000fe20000000800 */
[----:B0-----:R-:W-:-:S04]  /*14a00*/  FFMA.FTZ R46, R11, R0, R26 ;  /* 0x000000000b2e7223 */ /* 0x001fc8000001001a */
[C---:B------:R-:W-:Y:S01]  /*14a10*/  FADD.FTZ R46, R181.reuse, R46 ;  /* 0x0000002eb52e7221 */ /* 0x040fe20000010000 */
[----:B------:R-:W-:Y:S02]  /*14a20*/  F2FP.BF16.F32.PACK_AB R181, R181, R26 ;  /* 0x0000001ab5b5723e */ /* 0x000fe400000010ff */
        /* <DEDUP_REMOVED lines=14> */
[----:B------:R-:W-:Y:S01]  /*14b10*/  WARPGROUP.ARRIVE ;  /* 0x00000000000079c5 */ /* 0x000fe20000000000 */
[----:B------:R-:W-:-:S04]  /*14b20*/  FFMA.FTZ R161, R74, R3, -R36 ;  /* 0x000000034aa17223 */ /* 0x000fc80000010824 */
[----:B------:R-:W1:Y:S01]  /*14b30*/  MUFU.EX2 R65, R65 ;  /* 0x0000004100417308 */ /* 0x000e620000000800 */
[----:B0-----:R-:W-:Y:S01]  /*14b40*/  F2FP.BF16.F32.PACK_AB R160, R57, R20 ;  /* 0x0000001439a0723e */ /* 0x001fe200000010ff */
[----:B------:R-:W-:Y:S06]  /*14b50*/  HGMMA.64x128x16.F32.BF16 R88, R164, gdesc[UR4].tnspB, R88, gsb0 ;  /* 0x41e00004a4587df0 */ /* 0x000fec0008001858 */
[----:B------:R-:W-:Y:S08]  /*14b60*/  MUFU.EX2 R161, R161 ;  /* 0x000000a100a17308 */ /* 0x000ff00000000800 */
[----:B------:R-:W0:Y:S01]  /*14b70*/  MUFU.EX2 R79, R79 ;  /* 0x0000004f004f7308 */ /* 0x000e220000000800 */
[----:B-1----:R-:W-:-:S07]  /*14b80*/  F2FP.BF16.F32.PACK_AB R162, R65, R24 ;  /* 0x0000001841a2723e */ /* 0x002fce00000010ff */
[----:B------:R-:W-:Y:S08]  /*14b90*/  MUFU.EX2 R82, R82 ;  /* 0x0000005200527308 */ /* 0x000ff00000000800 */
[----:B------:R-:W-:Y:S01]  /*14ba0*/  MUFU.EX2 R83, R83 ;  /* 0x0000005300537308 */ /* 0x000fe20000000800 */
[----:B0-----:R-:W-:-:S07]  /*14bb0*/  F2FP.BF16.F32.PACK_AB R163, R79, R78 ;  /* 0x0000004e4fa3723e */ /* 0x001fce00000010ff */
[----:B------:R-:W-:Y:S08]  /*14bc0*/  MUFU.EX2 R9, R9 ;  /* 0x0000000900097308 */ /* 0x000ff00000000800 */
[----:B------:R-:W-:Y:S08]  /*14bd0*/  MUFU.EX2 R86, R86 ;  /* 0x0000005600567308 */ /* 0x000ff00000000800 */
[----:B------:R-:W-:Y:S01]  /*14be0*/  MUFU.EX2 R32, R32 ;  /* 0x0000002000207308 */ /* 0x000fe20000000800 */
[----:B------:R-:W-:-:S02]  /*14bf0*/  WARPGROUP.DEPBAR.LE gsb0, 0x0 ;  /* 0x00008000000079c5 */ /* 0x000fc40000010000 */
[----:B------:R0:W-:Y:S06]  /*14c00*/  BAR.ARV R31, 0x100 ;  /* 0x0004001f0000751d */ /* 0x0001ec0000002000 */
[----:B------:R1:W-:Y:S01]  /*14c10*/  @!P1 SYNCS.ARRIVE.TRANS64.RED.A1T0 RZ, [R27+URZ], RZ ;  /* 0x000000ff1bff99a7 */ /* 0x0003e2000810043f */
[----:B------:R-:W-:Y:S01]  /*14c20*/  FMUL.FTZ R88, R88, R13 ;  /* 0x0000000d58587220 */ /* 0x000fe20000410000 */
[----:B0-----:R-:W-:Y:S01]  /*14c30*/  FADD.FTZ R31, R183, R46 ;  /* 0x0000002eb71f7221 */ /* 0x001fe20000010000 */
[----:B------:R-:W-:Y:S01]  /*14c40*/  F2FP.BF16.F32.PACK_AB R183, R30, R183 ;  /* 0x000000b71eb7723e */ /* 0x000fe200000010ff */
[-C--:B------:R-:W-:Y:S01]  /*14c50*/  FMUL.FTZ R89, R89, R13.reuse ;  /* 0x0000000d59597220 */ /* 0x080fe20000410000 */
[-C--:B------:R-:W-:Y:S01]  /*14c60*/  FMUL.FTZ R92, R92, R13.reuse ;  /* 0x0000000d5c5c7220 */ /* 0x080fe20000410000 */
[-C--:B------:R-:W-:Y:S01]  /*14c70*/  FMUL.FTZ R93, R93, R13.reuse ;  /* 0x0000000d5d5d7220 */ /* 0x080fe20000410000 */
[-C--:B------:R-:W-:Y:S01]  /*14c80*/  FMUL.FTZ R96, R96, R13.reuse ;  /* 0x0000000d60607220 */ /* 0x080fe20000410000 */
[----:B-1----:R-:W-:Y:S01]  /*14c90*/  FADD.FTZ R27, R21, R4 ;  /* 0x00000004151b7221 */ /* 0x002fe20000010000 */
[----:B------:R0:W-:Y:S01]  /*14ca0*/  @!P1 SYNCS.ARRIVE.TRANS64.RED.A1T0 RZ, [R12+URZ], RZ ;  /* 0x000000ff0cff99a7 */ /* 0x0001e2000810043f */
[-C--:B------:R-:W-:Y:S01]  /*14cb0*/  FMUL.FTZ R97, R97, R13.reuse ;  /* 0x0000000d61617220 */ /* 0x080fe20000410000 */
[----:B------:R-:W-:Y:S01]  /*14cc0*/  FMUL.FTZ R100, R100, R13 ;  /* 0x0000000d64647220 */ /* 0x000fe20000410000 */
[----:B------:R-:W-:Y:S01]  /*14cd0*/  FADD.FTZ R4, R182, R27 ;  /* 0x0000001bb6047221 */ /* 0x000fe20000010000 */
[----:B------:R-:W-:Y:S01]  /*14ce0*/  F2FP.BF16.F32.PACK_AB R182, R25, R182 ;  /* 0x000000b619b6723e */ /* 0x000fe200000010ff */
[----:B------:R-:W-:Y:S01]  /*14cf0*/  FFMA.FTZ R27, R63, R3, -R36 ;  /* 0x000000033f1b7223 */ /* 0x000fe20000010824 */
[-C--:B------:R-:W-:Y:S01]  /*14d00*/  FMUL.FTZ R101, R101, R13.reuse ;  /* 0x0000000d65657220 */ /* 0x080fe20000410000 */
[----:B------:R-:W-:Y:S01]  /*14d10*/  FADD.FTZ R35, R25, R4 ;  /* 0x0000000419237221 */ /* 0x000fe20000010000 */
[----:B------:R-:W-:Y:S01]  /*14d20*/  FADD.FTZ R4, R30, R31 ;  /* 0x0000001f1e047221 */ /* 0x000fe20000010000 */
[-C--:B------:R-:W-:Y:S01]  /*14d30*/  FMUL.FTZ R104, R104, R13.reuse ;  /* 0x0000000d68687220 */ /* 0x080fe20000410000 */
[----:B------:R-:W-:Y:S01]  /*14d40*/  FMUL.FTZ R105, R105, R13 ;  /* 0x0000000d69697220 */ /* 0x000fe20000410000 */
[----:B0-----:R-:W-:Y:S01]  /*14d50*/  FADD.FTZ R12, R176, R35 ;  /* 0x00000023b00c7221 */ /* 0x001fe20000010000 */
[----:B------:R-:W-:Y:S01]  /*14d60*/  FADD.FTZ R31, R177, R4 ;  /* 0x00000004b11f7221 */ /* 0x000fe20000010000 */
[----:B------:R-:W0:Y:S01]  /*14d70*/  MUFU.EX2 R27, R27 ;  /* 0x0000001b001b7308 */ /* 0x000e220000000800 */
[----:B------:R-:W-:Y:S01]  /*14d80*/  FFMA.FTZ R4, R67, R3, -R36 ;  /* 0x0000000343047223 */ /* 0x000fe20000010824 */
[----:B------:R-:W-:Y:S01]  /*14d90*/  FADD.FTZ R35, R153, R12 ;  /* 0x0000000c99237221 */ /* 0x000fe20000010000 */
[C---:B------:R-:W-:Y:S01]  /*14da0*/  FADD.FTZ R46, R34.reuse, R31 ;  /* 0x0000001f222e7221 */ /* 0x040fe20000010000 */
[----:B------:R-:W-:Y:S01]  /*14db0*/  F2FP.BF16.F32.PACK_AB R177, R34, R177 ;  /* 0x000000b122b1723e */ /* 0x000fe200000010ff */
[-C--:B------:R-:W-:Y:S01]  /*14dc0*/  FFMA.FTZ R12, R71, R3.reuse, -R36 ;  /* 0x00000003470c7223 */ /* 0x080fe20000010824 */
[----:B------:R-:W-:Y:S01]  /*14dd0*/  FADD.FTZ R48, R178, R35 ;  /* 0x00000023b2307221 */ /* 0x000fe20000010000 */
[----:B------:R-:W-:Y:S01]  /*14de0*/  FADD.FTZ R31, R179, R46 ;  /* 0x0000002eb31f7221 */ /* 0x000fe20000010000 */
[----:B------:R-:W1:Y:S01]  /*14df0*/  MUFU.EX2 R4, R4 ;  /* 0x0000000400047308 */ /* 0x000e620000000800 */
[----:B------:R-:W-:Y:S01]  /*14e00*/  F2FP.BF16.F32.PACK_AB R176, R153, R176 ;  /* 0x000000b099b0723e */ /* 0x000fe200000010ff */
[----:B------:R-:W-:Y:S01]  /*14e10*/  FADD.FTZ R35, R29, R48 ;  /* 0x000000301d237221 */ /* 0x000fe20000010000 */
[----:B------:R-:W-:Y:S01]  /*14e20*/  FADD.FTZ R46, R38, R31 ;  /* 0x0000001f262e7221 */ /* 0x000fe20000010000 */
[----:B------:R-:W-:Y:S01]  /*14e30*/  F2FP.BF16.F32.PACK_AB R153, R15, R14 ;  /* 0x0000000e0f99723e */ /* 0x000fe200000010ff */
[----:B------:R-:W-:Y:S01]  /*14e40*/  FFMA.FTZ R36, R87, R3, -R36 ;  /* 0x0000000357247223 */ /* 0x000fe20000010824 */
[----:B------:R-:W-:Y:S01]  /*14e50*/  FADD.FTZ R48, R172, R35 ;  /* 0x00000023ac307221 */ /* 0x000fe20000010000 */
[----:B------:R-:W-:Y:S01]  /*14e60*/  FADD.FTZ R31, R173, R46 ;  /* 0x0000002ead1f7221 */ /* 0x000fe20000010000 */
[----:B------:R-:W2:Y:S01]  /*14e70*/  MUFU.EX2 R12, R12 ;  /* 0x0000000c000c7308 */ /* 0x000ea20000000800 */
        /* <DEDUP_REMOVED lines=27> */
[----:B------:R-:W3:Y:S01]  /*15030*/  MUFU.EX2 R26, R75 ;  /* 0x0000004b001a7308 */ /* 0x000ee20000000800 */
[-C--:B------:R-:W-:Y:S01]  /*15040*/  FMUL.FTZ R129, R129, R13.reuse ;  /* 0x0000000d81817220 */ /* 0x080fe20000410000 */
[----:B------:R-:W-:Y:S01]  /*15050*/  FADD.FTZ R30, R152, R25 ;  /* 0x00000019981e7221 */ /* 0x000fe20000010000 */
[----:B------:R-:W-:Y:S01]  /*15060*/  FADD.FTZ R34, R14, R21 ;  /* 0x000000150e227221 */ /* 0x000fe20000010000 */
[C---:B------:R-:W-:Y:S01]  /*15070*/  F2FP.BF16.F32.PACK_AB R152, R155.reuse, R152 ;  /* 0x000000989b98723e */ /* 0x040fe200000010ff */
[-C--:B------:R-:W-:Y:S01]  /*15080*/  FMUL.FTZ R132, R132, R13.reuse ;  /* 0x0000000d84847220 */ /* 0x080fe20000410000 */
[----:B------:R-:W-:Y:S01]  /*15090*/  FADD.FTZ R21, R155, R30 ;  /* 0x0000001e9b157221 */ /* 0x000fe20000010000 */
[----:B------:R-:W-:Y:S01]  /*150a0*/  FADD.FTZ R25, R15, R34 ;  /* 0x000000220f197221 */ /* 0x000fe20000010000 */
[----:B0-----:R-:W-:Y:S01]  /*150b0*/  F2FP.BF16.F32.PACK_AB R155, R27, R0 ;  /* 0x000000001b9b723e */ /* 0x001fe200000010ff */
        /* <DEDUP_REMOVED lines=11> */
[----:B-1----:R-:W-:Y:S01]  /*15170*/  F2FP.BF16.F32.PACK_AB R157, R4, R157 ;  /* 0x0000009d049d723e */ /* 0x002fe200000010ff */
[-C--:B------:R-:W-:Y:S01]  /*15180*/  FMUL.FTZ R144, R144, R13.reuse ;  /* 0x0000000d90907220 */ /* 0x080fe20000410000 */
[----:B------:R-:W-:Y:S01]  /*15190*/  FADD.FTZ R25, R53, R30 ;  /* 0x0000001e35197221 */ /* 0x000fe20000010000 */
[----:B------:R-:W-:Y:S01]  /*151a0*/  FADD.FTZ R30, R4, R21 ;  /* 0x00000015041e7221 */ /* 0x000fe20000010000 */
[-C--:B------:R-:W-:Y:S01]  /*151b0*/  FMUL.FTZ R145, R145, R13.reuse ;  /* 0x0000000d91917220 */ /* 0x080fe20000410000 */
[----:B------:R-:W-:Y:S01]  /*151c0*/  FMUL.FTZ R148, R148, R13 ;  /* 0x0000000d94947220 */ /* 0x000fe20000410000 */
[----:B------:R-:W-:Y:S01]  /*151d0*/  FADD.FTZ R34, R158, R25 ;  /* 0x000000199e227221 */ /* 0x000fe20000010000 */
[----:B------:R-:W-:Y:S01]  /*151e0*/  FADD.FTZ R21, R159, R30 ;  /* 0x0000001e9f157221 */ /* 0x000fe20000010000 */
[C---:B--2---:R-:W-:Y:S01]  /*151f0*/  F2FP.BF16.F32.PACK_AB R159, R12.reuse, R159 ;  /* 0x0000009f0c9f723e */ /* 0x044fe200000010ff */
        /* <DEDUP_REMOVED lines=52> */
[----:B------:R-:W-:Y:S01]  /*15540*/  FADD.FTZ R0, R36, R15 ;  /* 0x0000000f24007221 */ /* 0x000fe20000010000 */
        /* <DEDUP_REMOVED lines=20> */
.L_x_2877:
[----:B------:R-:W-:Y:S05]  /*15690*/  WARPSYNC.ALL ;  /* 0x0000000000007948 */ /* 0x000fea0003800000 */
[----:B------:R-:W-:Y:S06]  /*156a0*/  BAR.ARV 0x8, 0x180 ;  /* 0x0206000000007b1d */ /* 0x000fec0000002000 */
[----:B------:R-:W-:Y:S05]  /*156b0*/  @!P0 BRA `(.L_x_2888) ;  /* 0x0000000000048947 */ /* 0x000fea0003800000 */
[----:B------:R-:W-:Y:S01]  /*156c0*/  BPT.TRAP 0x1 ;  /* 0x000000040000795c */ /* 0x000fe20000300000 */
.L_x_2888:
[----:B------:R-:W-:Y:S01]  /*156d0*/  IMAD R12, R184, 0x8, R2 ;  /* 0x00000008b80c7824 */ /* 0x000fe200078e0202 */
[----:B------:R-:W-:-:S04]  /*156e0*/  SHF.L.U32 R5, R186, 0x1f, RZ ;  /* 0x0000001fba057819 */ /* 0x000fc800000006ff */
[----:B------:R0:W1:Y:S01]  /*156f0*/  SYNCS.PHASECHK.TRANS64.TRYWAIT P2, [R12+URZ+0x28850], R5 ;  /* 0x028850050c0075a7 */ /* 0x000062000804017f */
[----:B------:R-:W-:Y:S05]  /*15700*/  @!P0 BRA `(.L_x_2889) ;  /* 0x0000000000048947 */ /* 0x000fea0003800000 */
[----:B------:R-:W-:Y:S01]  /*15710*/  BPT.TRAP 0x1 ;  /* 0x000000040000795c */ /* 0x000fe20000300000 */
.L_x_2889:
[----:B------:R-:W-:-:S05]  /*15720*/  VIADD R2, R2, 0x400 ;  /* 0x0000040002027836 */ /* 0x000fca0000000000 */
[----:B------:R-:W-:-:S04]  /*15730*/  SHF.R.U32.HI R2, RZ, 0x4, R2 ;  /* 0x00000004ff027819 */ /* 0x000fc80000011602 */
[----:B------:R-:W-:-:S04]  /*15740*/  LOP3.LUT R2, R2, 0x3fff, RZ, 0xc0, !PT ;  /* 0x00003fff02027812 */ /* 0x000fc800078ec0ff */
[----:B------:R-:W-:Y:S01]  /*15750*/  LOP3.LUT R11, R2, 0x4000000, RZ, 0xfc, !PT ;  /* 0x04000000020b7812 */ /* 0x000fe200078efcff */
[----:B-1----:R-:W-:Y:S06]  /*15760*/  @P2 BRA `(.L_x_2890) ;  /* 0x0000000000082947 */ /* 0x002fec0003800000 */
[----:B------:R-:W1:Y:S02]  /*15770*/  SYNCS.PHASECHK.TRANS64.TRYWAIT P0, [R12+URZ+0x28850], R5 ;  /* 0x028850050c0075a7 */ /* 0x000e64000800017f */
[----:B-1----:R-:W-:Y:S05]  /*15780*/  @!P0 BRA `(.L_x_2891) ;  /* 0x000000b400bc8947 */ /* 0x002fea0003800000 */
.L_x_2890:
[----:B------:R-:W-:Y:S01]  /*15790*/  IMAD R10, R184, 0x800, R11 ;  /* 0x00000800b80a7824 */ /* 0x000fe200078e020b */
[----:B------:R-:W-:Y:S05]  /*157a0*/  WARPSYNC.ALL ;  /* 0x0000000000007948 */ /* 0x000fea0003800000 */
[----:B------:R-:W-:Y:S01]  /*157b0*/  IMAD.MOV.U32 R11, RZ, RZ, 0x40000040 ;  /* 0x40000040ff0b7424 */ /* 0x000fe200078e00ff */
[C---:B------:R-:W-:Y:S01]  /*157c0*/  R2UR UR6, R10.reuse ;  /* 0x000000000a0672ca */ /* 0x040fe200000e0000 */
[----:B------:R-:W-:Y:S01]  /*157d0*/  WARPGROUP.ARRIVE ;  /* 0x00000000000079c5 */ /* 0x000fe20000000000 */
[----:B------:R-:W-:Y:S01]  /*157e0*/  VIADD R14, R10, 0x80 ;  /* 0x000000800a0e7836 */ /* 0x000fe20000000000 */
[----:B01----:R-:W0:Y:S01]  /*157f0*/  SHFL.BFLY PT, R5, R4, 0x2, 0x1f ;  /* 0x0c401f0004057f89 */ /* 0x003e2200000e0000 */
[----:B------:R-:W-:Y:S01]  /*15800*/  R2UR UR7, R11 ;  /* 0x000000000b0772ca */ /* 0x000fe200000e0000 */
[----:B------:R-:W-:-:S02]  /*15810*/  IMAD.MOV.U32 R15, RZ, RZ, 0x40000040 ;  /* 0x40000040ff0f7424 */ /* 0x000fc400078e00ff */
[----:B------:R-:W-:Y:S01]  /*15820*/  IMAD.MOV.U32 R11, RZ, RZ, 0x40000040 ;  /* 0x40000040ff0b7424 */ /* 0x000fe200078e00ff */
[----:B------:R-:W1:Y:S01]  /*15830*/  SHFL.BFLY PT, R9, R0, 0x2, 0x1f ;  /* 0x0c401f0000097f89 */ /* 0x000e6200000e0000 */
        /* <DEDUP_REMOVED lines=10> */
[----:B0-----:R-:W-:Y:S01]  /*158e0*/  FADD.FTZ R5, R5, R4 ;  /* 0x0000000405057221 */ /* 0x001fe20000010000 */
[----:B-1----:R-:W-:-:S04]  /*158f0*/  FADD.FTZ R9, R9, R0 ;  /* 0x0000000009097221 */ /* 0x002fc80000010000 */
[----:B------:R-:W0:Y:S01]  /*15900*/  SHFL.BFLY PT, R2, R5, 0x1, 0x1f ;  /* 0x0c201f0005027f89 */ /* 0x000e2200000e0000 */
[----:B------:R-:W-:-:S03]  /*15910*/  IMAD.MOV.U32 R0, RZ, RZ, -0x800000 ;  /* 0xff800000ff007424 */ /* 0x000fc600078e00ff */
[----:B------:R-:W1:Y:S01]  /*15920*/  SHFL.BFLY PT, R6, R9, 0x1, 0x1f ;  /* 0x0c201f0009067f89 */ /* 0x000e6200000e0000 */
[----:B0-----:R-:W-:Y:S01]  /*15930*/  FADD.FTZ R13, R5, R2 ;  /* 0x00000002050d7221 */ /* 0x001fe20000010000 */
[----:B------:R-:W-:Y:S01]  /*15940*/  SEL R5, RZ, 0x1, P0 ;  /* 0x00000001ff057807 */ /* 0x000fe20000000000 */
[----:B------:R-:W-:-:S03]  /*15950*/  IMAD.MOV.U32 R2, RZ, RZ, RZ ;  /* 0x000000ffff027224 */ /* 0x000fc600078e00ff */
[----:B------:R-:W-:Y:S02]  /*15960*/  FSETP.NE.FTZ.AND P2, PT, R13, RZ, PT ;  /* 0x000000ff0d00720b */ /* 0x000fe40003f55000 */
[----:B------:R-:W-:Y:S01]  /*15970*/  LOP3.LUT R186, R186, R5, RZ, 0x3c, !PT ;  /* 0x00000005baba7212 */ /* 0x000fe200078e3cff */
[----:B------:R-:W-:-:S10]  /*15980*/  IMAD.MOV.U32 R5, RZ, RZ, RZ ;  /* 0x000000ffff057224 */ /* 0x000fd400078e00ff */
[----:B------:R-:W-:Y:S01]  /*15990*/  @P2 MUFU.RCP R2, R13 ;  /* 0x0000000d00022308 */ /* 0x000fe20000001000 */
[----:B------:R-:W-:Y:S01]  /*159a0*/  @P2 FMUL.FTZ R4, R3, 0.69314718246459960938 ;  /* 0x3f31721803042820 */ /* 0x000fe20000410000 */
        /* <DEDUP_REMOVED lines=33> */
[----:B-1----:R-:W-:Y:S01]  /*15bc0*/  FADD.FTZ R14, R9, R6 ;  /* 0x00000006090e7221 */ /* 0x002fe20000010000 */
[----:B------:R-:W-:Y:S01]  /*15bd0*/  R2UR UR7, R15 ;  /* 0x000000000f0772ca */ /* 0x000fe200000e0000 */
[----:B------:R-:W0:Y:S03]  /*15be0*/  @P2 MUFU.LG2 R6, R13 ;  /* 0x0000000d00062308 */ /* 0x000e260000000c00 */
[----:B------:R-:W-:-:S13]  /*15bf0*/  FSETP.NE.FTZ.AND P3, PT, R14, RZ, PT ;  /* 0x000000ff0e00720b */ /* 0x000fda0003f75000 */
[----:B------:R-:W-:Y:S01]  /*15c00*/  @P3 MUFU.RCP R5, R14 ;  /* 0x0000000e00053308 */ /* 0x000fe20000001000 */
[----:B------:R-:W-:Y:S02]  /*15c10*/  WARPGROUP.DEPBAR.LE gsb0, 0x0 ;  /* 0x00008000000079c5 */ /* 0x000fe40000010000 */
[----:B------:R-:W-:-:S06]  /*15c20*/  WARPGROUP.ARRIVE ;  /* 0x00000000000079c5 */ /* 0x000fcc0000000000 */
[----:B------:R-:W-:Y:S01]  /*15c30*/  HGMMA.64x128x16.F32.BF16 R88, R160, gdesc[UR4].tnspB, R88, gsb0 ;  /* 0x41e00004a0587df0 */ /* 0x000fe20008001858 */
[----:B------:R-:W-:Y:S02]  /*15c40*/  R2UR UR6, R10 ;  /* 0x000000000a0672ca */ /* 0x000fe400000e0000 */
[----:B------:R-:W-:Y:S01]  /*15c50*/  R2UR UR7, R11 ;  /* 0x000000000b0772ca */ /* 0x000fe200000e0000 */
[----:B------:R-:W1:Y:S01]  /*15c60*/  @P3 MUFU.LG2 R10, R14 ;  /* 0x0000000e000a3308 */ /* 0x000e620000000c00 */
[----:B------:R-:W-:Y:S02]  /*15c70*/  @!P1 VIADD R11, R12, 0x28860 ;  /* 0x000288600c0b9836 */ /* 0x000fe40000000000 */
[----:B------:R-:W-:Y:S01]  /*15c80*/  @P3 FMUL.FTZ R12, R3, 0.69314718246459960938 ;  /* 0x3f317218030c3820 */ /* 0x000fe20000410000 */
[----:B0-----:R-:W-:Y:S02]  /*15c90*/  @P2 FMUL.FTZ R3, R6, 0.69314718246459960938 ;  /* 0x3f31721806032820 */ /* 0x001fe40000410000 */
[----:B------:R-:W-:-:S02]  /*15ca0*/  @!P1 PRMT R11, RZ, 0x654, R11 ;  /* 0x00000654ff0b9816 */ /* 0x000fc4000000000b */
[----:B------:R-:W-:Y:S01]  /*15cb0*/  @P2 FFMA.FTZ R40, R4, R7, R3 ;  /* 0x0000000704282223 */ /* 0x000fe20000010003 */
[----:B-1----:R-:W-:-:S04]  /*15cc0*/  @P3 FMUL.FTZ R9, R10, 0.69314718246459960938 ;  /* 0x3f3172180a093820 */ /* 0x002fc80000410000 */
[----:B------:R-:W-:Y:S01]  /*15cd0*/  @P3 FFMA.FTZ R0, R12, R8, R9 ;  /* 0x000000080c003223 */ /* 0x000fe20000010009 */
[----:B------:R-:W-:Y:S02]  /*15ce0*/  WARPGROUP.DEPBAR.LE gsb0, 0x0 ;  /* 0x00008000000079c5 */ /* 0x000fe40000010000 */
[----:B------:R-:W-:-:S06]  /*15cf0*/  WARPGROUP.ARRIVE ;  /* 0x00000000000079c5 */ /* 0x000fcc0000000000 */
[----:B------:R-:W-:Y:S03]  /*15d00*/  HGMMA.64x128x16.F32.BF16 R88, R164, gdesc[UR4].tnspB, R88, gsb0 ;  /* 0x41e00004a4587df0 */ /* 0x000fe60008001858 */
[----:B------:R-:W-:Y:S02]  /*15d10*/  WARPGROUP.DEPBAR.LE gsb0, 0x0 ;  /* 0x00008000000079c5 */ /* 0x000fe40000010000 */
        /* <DEDUP_REMOVED lines=33> */
[----:B------:R-:W-:Y:S01]  /*15f30*/  PLOP3.LUT P1, PT, PT, PT, PT, 0x8, 0x0 ;  /* 0x000000000000781c */ /* 0x000fe20003f2e170 */
[-C--:B------:R-:W-:Y:S01]  /*15f40*/  FMUL.FTZ R90, R90, R5.reuse ;  /* 0x000000055a5a7220 */ /* 0x080fe20000410000 */
[-C--:B------:R-:W-:Y:S01]  /*15f50*/  FMUL.FTZ R91, R91, R5.reuse ;  /* 0x000000055b5b7220 */ /* 0x080fe20000410000 */
[-C--:B------:R-:W-:Y:S01]  /*15f60*/  FMUL.FTZ R94, R94, R5.reuse ;  /* 0x000000055e5e7220 */ /* 0x080fe20000410000 */
        /* <DEDUP_REMOVED lines=29> */
.L_x_2808:
        /* <DEDUP_REMOVED lines=17> */
[----:B------:R-:W-:Y:S01]  /*16250*/  F2FP.BF16.F32.PACK_AB R36, R137, R36 ;  /* 0x000000248924723e */ /* 0x000fe200000010ff */
[----:B------:R-:W3:Y:S01]  /*16260*/  LDC R56, c[0x0][0xbe8] ;  /* 0x0002fa00ff387b82 */ /* 0x000ee20000000800 */
        /* <DEDUP_REMOVED lines=10> */
[C---:B------:R-:W-:Y:S02]  /*16310*/  IADD3 R53, P5, R8.reuse, 0x4060, RZ ;  /* 0x0000406008357810 */ /* 0x040fe40007fbe0ff */
[----:B------:R-:W-:Y:S01]  /*16320*/  IADD3 R45, P1, R8, 0x60, RZ ;  /* 0x00000060082d7810 */ /* 0x000fe20007f3e0ff */
[----:B------:R-:W-:Y:S01]  /*16330*/  IMAD.X R7, RZ, RZ, R9, P0 ;  /* 0x000000ffff077224 */ /* 0x000fe200000e0609 */
[----:B-1----:R-:W-:-:S02]  /*16340*/  LOP3.LUT R28, R53, 0x380, RZ, 0xc0, !PT ;  /* 0x00000380351c7812 */ /* 0x002fc400078ec0ff */
[----:B------:R-:W-:Y:S01]  /*16350*/  SHF.R.U64 R33, R33, 0x3, RZ ;  /* 0x0000000321217819 */ /* 0x000fe200000012ff */
[--C-:B------:R-:W-:Y:S01]  /*16360*/  IMAD.X R13, RZ, RZ, R9.reuse, P1 ;  /* 0x000000ffff0d7224 */ /* 0x100fe200008e0609 */
[----:B------:R-:W-:Y:S02]  /*16370*/  LOP3.LUT R4, R41, 0x380, RZ, 0xc0, !PT ;  /* 0x0000038029047812 */ /* 0x000fe400078ec0ff */
[----:B------:R-:W-:Y:S02]  /*16380*/  LOP3.LUT R6, R43, 0x380, RZ, 0xc0, !PT ;  /* 0x000003802b067812 */ /* 0x000fe400078ec0ff */
[C---:B------:R-:W-:Y:S02]  /*16390*/  IADD3 R47, P2, R8.reuse, 0x4000, RZ ;  /* 0x00004000082f7810 */ /* 0x040fe40007f5e0ff */
[C---:B------:R-:W-:Y:S02]  /*163a0*/  IADD3 R49, P3, R8.reuse, 0x4020, RZ ;  /* 0x0000402008317810 */ /* 0x040fe40007f7e0ff */
[----:B------:R-:W-:Y:S01]  /*163b0*/  IADD3 R51, P4, R8, 0x4040, RZ ;  /* 0x0000404008337810 */ /* 0x000fe20007f9e0ff */
[--C-:B------:R-:W-:Y:S01]  /*163c0*/  IMAD.X R15, RZ, RZ, R9.reuse, P2 ;  /* 0x000000ffff0f7224 */ /* 0x100fe200010e0609 */
[----:B------:R-:W-:Y:S01]  /*163d0*/  SHF.R.U64 R28, R28, 0x3, RZ ;  /* 0x000000031c1c7819 */ /* 0x000fe200000012ff */
[--C-:B------:R-:W-:Y:S01]  /*163e0*/  IMAD.X R25, RZ, RZ, R9.reuse, P3 ;  /* 0x000000ffff197224 */ /* 0x100fe200018e0609 */
[----:B------:R-:W-:Y:S01]  /*163f0*/  LOP3.LUT R12, R45, 0x380, RZ, 0xc0, !PT ;  /* 0x000003802d0c7812 */ /* 0x000fe200078ec0ff */
[--C-:B------:R-:W-:Y:S01]  /*16400*/  IMAD.X R27, RZ, RZ, R9.reuse, P4 ;  /* 0x000000ffff1b7224 */ /* 0x100fe200020e0609 */
[----:B------:R-:W-:Y:S01]  /*16410*/  LOP3.LUT R8, R33, R8, RZ, 0x3c, !PT ;  /* 0x0000000821087212 */ /* 0x000fe200078e3cff */
[----:B------:R-:W-:Y:S01]  /*16420*/  IMAD.X R33, RZ, RZ, R9, P5 ;  /* 0x000000ffff217224 */ /* 0x000fe200028e0609 */
[----:B------:R-:W-:-:S02]  /*16430*/  SHF.R.U64 R4, R4, 0x3, RZ ;  /* 0x0000000304047819 */ /* 0x000fc400000012ff */
[----:B------:R-:W-:Y:S02]  /*16440*/  SHF.R.U64 R6, R6, 0x3, RZ ;  /* 0x0000000306067819 */ /* 0x000fe400000012ff */
[----:B------:R-:W-:Y:S02]  /*16450*/  LOP3.LUT R14, R47, 0x380, RZ, 0xc0, !PT ;  /* 0x000003802f0e7812 */ /* 0x000fe400078ec0ff */
[----:B------:R-:W-:Y:S02]  /*16460*/  LOP3.LUT R32, R28, R53, RZ, 0x3c, !PT ;  /* 0x000000351c207212 */ /* 0x000fe400078e3cff */
[----:B------:R-:W-:Y:S02]  /*16470*/  SHF.R.U64 R12, R12, 0x3, RZ ;  /* 0x000000030c0c7819 */ /* 0x000fe400000012ff */
[----:B------:R-:W-:Y:S02]  /*16480*/  LOP3.LUT R24, R49, 0x380, RZ, 0xc0, !PT ;  /* 0x0000038031187812 */ /* 0x000fe400078ec0ff */
[----:B------:R-:W-:-:S02]  /*16490*/  LOP3.LUT R26, R51, 0x380, RZ, 0xc0, !PT ;  /* 0x00000380331a7812 */ /* 0x000fc400078ec0ff */
[----:B------:R-:W-:Y:S02]  /*164a0*/  MOV R28, R8 ;  /* 0x00000008001c7202 */ /* 0x000fe40000000f00 */
[----:B------:R-:W-:Y:S02]  /*164b0*/  LOP3.LUT R4, R4, R41, RZ, 0x3c, !PT ;  /* 0x0000002904047212 */ /* 0x000fe400078e3cff */
[----:B------:R-:W-:Y:S02]  /*164c0*/  LOP3.LUT R6, R6, R43, RZ, 0x3c, !PT ;  /* 0x0000002b06067212 */ /* 0x000fe400078e3cff */
[----:B------:R-:W-:Y:S02]  /*164d0*/  F2FP.BF16.F32.PACK_AB R8, R89, R88 ;  /* 0x000000585908723e */ /* 0x000fe400000010ff */
[----:B------:R-:W-:Y:S02]  /*164e0*/  F2FP.BF16.F32.PACK_AB R9, R91, R90 ;  /* 0x0000005a5b09723e */ /* 0x000fe400000010ff */
[----:B------:R-:W-:-:S02]  /*164f0*/  SHF.R.U64 R14, R14, 0x3, RZ ;  /* 0x000000030e0e7819 */ /* 0x000fc400000012ff */
[----:B------:R-:W-:Y:S01]  /*16500*/  LOP3.LUT R12, R12, R45, RZ, 0x3c, !PT ;  /* 0x0000002d0c0c7212 */ /* 0x000fe200078e3cff */
[----:B------:R1:W-:Y:S01]  /*16510*/  STSM.16.M88.4 [R28], R8 ;  /* 0x000000081c007844 */ /* 0x0003e20000000200 */
[----:B------:R-:W-:Y:S02]  /*16520*/  SHF.R.U64 R24, R24, 0x3, RZ ;  /* 0x0000000318187819 */ /* 0x000fe400000012ff */
[----:B------:R-:W-:Y:S02]  /*16530*/  SHF.R.U64 R26, R26, 0x3, RZ ;  /* 0x000000031a1a7819 */ /* 0x000fe400000012ff */
[----:B------:R-:W-:Y:S02]  /*16540*/  MOV R46, R4 ;  /* 0x00000004002e7202 */ /* 0x000fe40000000f00 */
[----:B------:R-:W-:Y:S02]  /*16550*/  MOV R45, R6 ;  /* 0x00000006002d7202 */ /* 0x000fe40000000f00 */
[----:B------:R-:W-:-:S02]  /*16560*/  F2FP.BF16.F32.PACK_AB R4, R97, R96 ;  /* 0x000000606104723e */ /* 0x000fc400000010ff */
[----:B------:R-:W-:Y:S02]  /*16570*/  F2FP.BF16.F32.PACK_AB R5, R99, R98 ;  /* 0x000000626305723e */ /* 0x000fe400000010ff */
[----:B------:R-:W-:Y:S02]  /*16580*/  F2FP.BF16.F32.PACK_AB R6, R101, R100 ;  /* 0x000000646506723e */ /* 0x000fe400000010ff */
[----:B------:R-:W-:Y:S02]  /*16590*/  F2FP.BF16.F32.PACK_AB R7, R103, R102 ;  /* 0x000000666707723e */ /* 0x000fe400000010ff */
[----:B------:R-:W-:Y:S02]  /*165a0*/  LOP3.LUT R14, R14, R47, RZ, 0x3c, !PT ;  /* 0x0000002f0e0e7212 */ /* 0x000fe400078e3cff */
[----:B-1----:R-:W-:Y:S01]  /*165b0*/  F2FP.BF16.F32.PACK_AB R8, R105, R104 ;  /* 0x000000686908723e */ /* 0x002fe200000010ff */
[----:B------:R-:W-:Y:S01]  /*165c0*/  STSM.16.M88.4 [R46], R4 ;  /* 0x000000042e007844 */ /* 0x000fe20000000200 */
[----:B------:R-:W-:-:S02]  /*165d0*/  F2FP.BF16.F32.PACK_AB R9, R107, R106 ;  /* 0x0000006a6b09723e */ /* 0x000fc400000010ff */
[----:B------:R-:W-:Y:S02]  /*165e0*/  F2FP.BF16.F32.PACK_AB R10, R109, R108 ;  /* 0x0000006c6d0a723e */ /* 0x000fe400000010ff */
[----:B------:R-:W-:Y:S02]  /*165f0*/  F2FP.BF16.F32.PACK_AB R11, R111, R110 ;  /* 0x0000006e6f0b723e */ /* 0x000fe400000010ff */
[----:B------:R-:W-:Y:S02]  /*16600*/  LOP3.LUT R24, R24, R49, RZ, 0x3c, !PT ;  /* 0x0000003118187212 */ /* 0x000fe400078e3cff */
[----:B------:R-:W-:Y:S01]  /*16610*/  LOP3.LUT R26, R26, R51, RZ, 0x3c, !PT ;  /* 0x000000331a1a7212 */ /* 0x000fe200078e3cff */
[----:B------:R1:W-:Y:S01]  /*16620*/  STSM.16.M88.4 [R45], R8 ;  /* 0x000000082d007844 */ /* 0x0003e20000000200 */
[----:B------:R-:W-:Y:S02]  /*16630*/  MOV R44, R12 ;  /* 0x0000000c002c7202 */ /* 0x000fe40000000f00 */
[----:B------:R-:W-:-:S02]  /*16640*/  MOV R42, R14 ;  /* 0x0000000e002a7202 */ /* 0x000fc40000000f00 */
[----:B------:R-:W-:Y:S02]  /*16650*/  MOV R43, R24 ;  /* 0x00000018002b7202 */ /* 0x000fe40000000f00 */
[----:B------:R-:W-:Y:S02]  /*16660*/  MOV R41, R26 ;  /* 0x0000001a00297202 */ /* 0x000fe40000000f00 */
[----:B------:R-:W-:Y:S02]  /*16670*/  F2FP.BF16.F32.PACK_AB R12, R35, R112 ;  /* 0x00000070230c723e */ /* 0x000fe400000010ff */
[----:B------:R-:W-:Y:S02]  /*16680*/  F2FP.BF16.F32.PACK_AB R13, R115, R114 ;  /* 0x00000072730d723e */ /* 0x000fe400000010ff */
[----:B------:R-:W-:Y:S02]  /*16690*/  F2FP.BF16.F32.PACK_AB R14, R117, R116 ;  /* 0x00000074750e723e */ /* 0x000fe400000010ff */
[----:B------:R-:W-:-:S02]  /*166a0*/  F2FP.BF16.F32.PACK_AB R15, R119, R118 ;  /* 0x00000076770f723e */ /* 0x000fc400000010ff */
[----:B------:R-:W-:Y:S02]  /*166b0*/  F2FP.BF16.F32.PACK_AB R24, R121, R120 ;  /* 0x000000787918723e */ /* 0x000fe400000010ff */
[----:B------:R-:W-:Y:S01]  /*166c0*/  F2FP.BF16.F32.PACK_AB R25, R123, R122 ;  /* 0x0000007a7b19723e */ /* 0x000fe200000010ff */
[----:B------:R-:W-:Y:S01]  /*166d0*/  STSM.16.M88.4 [R44], R12 ;  /* 0x0000000c2c007844 */ /* 0x000fe20000000200 */
[----:B------:R-:W-:Y:S02]  /*166e0*/  F2FP.BF16.F32.PACK_AB R26, R125, R124 ;  /* 0x0000007c7d1a723e */ /* 0x000fe400000010ff */
[----:B------:R-:W-:Y:S02]  /*166f0*/  F2FP.BF16.F32.PACK_AB R27, R127, R126 ;  /* 0x0000007e7f1b723e */ /* 0x000fe400000010ff */
[----:B------:R-:W-:Y:S02]  /*16700*/  MOV R28, R32 ;  /* 0x00000020001c7202 */ /* 0x000fe40000000f00 */
[----:B------:R-:W-:Y:S01]  /*16710*/  ISETP.NE.U32.AND P0, PT, RZ, UR4, PT ;  /* 0x00000004ff007c0c */ /* 0x000fe2000bf05070 */
[----:B------:R2:W-:Y:S01]  /*16720*/  STSM.16.M88.4 [R42], R24 ;  /* 0x000000182a007844 */ /* 0x0005e20000000200 */
[----:B-1----:R-:W-:-:S02]  /*16730*/  IADD3 R8, P1, R208, UR4, RZ ;  /* 0x00000004d0087c10 */ /* 0x002fc4000ff3e0ff */
[----:B------:R-:W-:Y:S02]  /*16740*/  F2FP.BF16.F32.PACK_AB R32, R3, R128 ;  /* 0x000000800320723e */ /* 0x000fe400000010ff */
[----:B------:R-:W-:Y:S02]  /*16750*/  F2FP.BF16.F32.PACK_AB R33, R131, R130 ;  /* 0x000000828321723e */ /* 0x000fe400000010ff */
[----:B------:R-:W-:Y:S02]  /*16760*/  F2FP.BF16.F32.PACK_AB R35, R135, R134 ;  /* 0x000000868723723e */ /* 0x000fe400000010ff */
[----:B------:R-:W-:Y:S02]  /*16770*/  F2FP.BF16.F32.PACK_AB R4, R145, R144 ;  /* 0x000000909104723e */ /* 0x000fe400000010ff */
[----:B------:R-:W-:Y:S01]  /*16780*/  F2FP.BF16.F32.PACK_AB R5, R147, R146 ;  /* 0x000000929305723e */ /* 0x000fe200000010ff */
[----:B------:R1:W-:Y:S01]  /*16790*/  STSM.16.M88.4 [R43], R32 ;  /* 0x000000202b007844 */ /* 0x0003e20000000200 */
[----:B------:R-:W-:-:S02]  /*167a0*/  F2FP.BF16.F32.PACK_AB R6, R149, R148 ;  /* 0x000000949506723e */ /* 0x000fc400000010ff */
[----:B------:R-:W-:Y:S01]  /*167b0*/  F2FP.BF16.F32.PACK_AB R7, R151, R150 ;  /* 0x000000969707723e */ /* 0x000fe200000010ff */
[----:B------:R1:W-:Y:S01]  /*167c0*/  STSM.16.M88.4 [R41], R36 ;  /* 0x0000002429007844 */ /* 0x0003e20000000200 */
[----:B------:R-:W-:Y:S01]  /*167d0*/  ISETP.NE.AND.EX P0, PT, RZ, UR5, PT, P0 ;  /* 0x00000005ff007c0c */ /* 0x000fe2000bf05300 */
[----:B--2---:R-:W-:Y:S01]  /*167e0*/  IMAD.MOV.U32 R42, RZ, RZ, RZ ;  /* 0x000000ffff2a7224 */ /* 0x004fe200078e00ff */
[----:B------:R-:W-:Y:S01]  /*167f0*/  IADD3.X R9, R209, UR5, RZ, P1, !PT ;  /* 0x00000005d1097c10 */ /* 0x000fe20008ffe4ff */
[----:B------:R-:W-:Y:S01]  /*16800*/  ULDC.64 UR4, c[0x0][0xc08] ;  /* 0x0003020000047ab9 */ /* 0x000fe20000000a00 */
[----:B------:R1:W-:Y:S01]  /*16810*/  STSM.16.M88.4 [R28], R4 ;  /* 0x000000041c007844 */ /* 0x0003e20000000200 */
[----:B------:R-:W-:Y:S01]  /*16820*/  BAR.SYNC.DEFER_BLOCKING 0x1, 0x100 ;  /* 0x0044000000007b1d */ /* 0x000fe20000010000 */
[----:B------:R-:W-:-:S04]  /*16830*/  ISETP.NE.U32.AND P2, PT, RZ, UR4, PT ;  /* 0x00000004ff007c0c */ /* 0x000fc8000bf45070 */
[----:B------:R-:W-:-:S13]  /*16840*/  ISETP.NE.AND.EX P2, PT, RZ, UR5, PT, P2 ;  /* 0x00000005ff007c0c */ /* 0x000fda000bf45320 */
[----:B------:R-:W-:Y:S01]  /*16850*/  @P2 IADD3 R208, P3, R208, UR4, RZ ;  /* 0x00000004d0d02c10 */ /* 0x000fe2000ff7e0ff */
[----:B------:R-:W-:Y:S02]  /*16860*/  ULDC UR4, c[0x0][0xa88] ;  /* 0x0002a20000047ab9 */ /* 0x000fe40000000800 */
[----:B------:R-:W-:Y:S01]  /*16870*/  IMAD.U32 R3, RZ, RZ, UR4 ;  /* 0x00000004ff037e24 */ /* 0x000fe2000f8e00ff */
[----:B------:R-:W-:Y:S01]  /*16880*/  @P2 IADD3.X R209, R209, UR5, RZ, P3, !PT ;  /* 0x00000005d1d12c10 */ /* 0x000fe20009ffe4ff */
[----:B------:R1:W5:Y:S01]  /*16890*/  @P0 LDG.E R42, desc[UR40][R8.64] ;  /* 0x00000028082a0981 */ /* 0x000362000c1e1900 */
[----:B---3--:R-:W-:Y:S01]  /*168a0*/  ISETP.NE.AND P1, PT, R56, 0x1, PT ;  /* 0x000000013800780c */ /* 0x008fe20003f25270 */
[----:B------:R-:W-:Y:S02]  /*168b0*/  IMAD.IADD R15, R204, 0x1, R191 ;  /* 0x00000001cc0f7824 */ /* 0x000fe400078e02bf */
[----:B------:R1:W5:Y:S10]  /*168c0*/  @P2 LDG.E R3, desc[UR40][R208.64] ;  /* 0x00000028d0032981 */ /* 0x000374000c1e1900 */
[----:B------:R-:W2:Y:S08]  /*168d0*/  @P1 LDC R10, c[0x0][0xbec] ;  /* 0x0002fb00ff0a1b82 */ /* 0x000eb00000000800 */
[----:B------:R-:W3:Y:S01]  /*168e0*/  @P1 LDC R11, c[0x0][0xbf0] ;  /* 0x0002fc00ff0b1b82 */ /* 0x000ee20000000800 */
[----:B-1----:R-:W-:Y:S05]  /*168f0*/  @P2 BRA `(.L_x_2894) ;  /* 0x0000000000102947 */ /* 0x002fea0003800000 */
[----:B------:R-:W-:Y:S05]  /*16900*/  @!P0 BRA `(.L_x_2894) ;  /* 0x00000000000c8947 */ /* 0x000fea0003800000 */
[----:B------:R-:W4:Y:S04]  /*16910*/  LDG.E R4, desc[UR40][R8.64] ;  /* 0x0000002808047981 */ /* 0x000f28000c1e1900 */
[----:B-----5:R-:W4:Y:S02]  /*16920*/  LDG.E R3, desc[UR40][R8.64+0x4] ;  /* 0x0000042808037981 */ /* 0x020f24000c1e1900 */
[----:B----4-:R-:W-:-:S07]  /*16930*/  IMAD.IADD R3, R3, 0x1, -R4 ;  /* 0x0000000103037824 */ /* 0x010fce00078e0a04 */
.L_x_2894:
[----:B------:R-:W-:Y:S01]  /*16940*/  SHF.R.S32.HI R28, RZ, 0x1f, R207 ;  /* 0x0000001fff1c7819 */ /* 0x000fe200000114cf */
[----:B--2---:R-:W-:Y:S01]  /*16950*/  @P1 IMAD.HI.U32 R4, R15, R10, RZ ;  /* 0x0000000a0f041227 */ /* 0x004fe200078e00ff */
[----:B------:R-:W-:Y:S01]  /*16960*/  ULDC.64 UR4, c[0x0][0xb90] ;  /* 0x0002e40000047ab9 */ /* 0x000fe20000000a00 */
[----:B-----5:R-:W-:Y:S01]  /*16970*/  SHF.R.S32.HI R43, RZ, 0x1f, R42 ;  /* 0x0000001fff2b7819 */ /* 0x020fe2000001142a */
[----:B------:R-:W1:Y:S01]  /*16980*/  @P1 LDC R41, c[0x0][0xbec] ;  /* 0x0002fb00ff291b82 */ /* 0x000e620000000800 */
[----:B------:R-:W-:Y:S01]  /*16990*/  IMAD R6, R28, UR4, RZ ;  /* 0x000000041c067c24 */ /* 0x000fe2000f8e02ff */
[----:B------:R-:W-:Y:S01]  /*169a0*/  SEL R217, R217, RZ, !P0 ;  /* 0x000000ffd9d97207 */ /* 0x000fe20004000000 */
[----:B------:R-:W-:Y:S01]  /*169b0*/  IMAD.MOV.U32 R7, RZ, RZ, R15 ;  /* 0x000000ffff077224 */ /* 0x000fe200078e000f */
[----:B---3--:R-:W-:Y:S01]  /*169c0*/  @P1 SHF.R.U32.HI R7, RZ, R11, R4 ;  /* 0x0000000bff071219 */ /* 0x008fe20000011604 */
[----:B------:R-:W-:Y:S01]  /*169d0*/  IMAD.WIDE.U32 R4, R207, UR4, R42 ;  /* 0x00000004cf047c25 */ /* 0x000fe2000f8e002a */
[----:B------:R-:W-:-:S03]  /*169e0*/  SEL R57, R210, RZ, !P0 ;  /* 0x000000ffd2397207 */ /* 0x000fc60004000000 */
        /* <DEDUP_REMOVED lines=15> */
[----:B------:R-:W-:Y:S01]  /*16ae0*/  IMAD R58, R3, R56, RZ ;  /* 0x00000038033a7224 */ /* 0x000fe200078e02ff */
[----:B------:R-:W-:Y:S01]  /*16af0*/  IADD3.X R5, R11, R5, R8, P2, !PT ;  /* 0x000000050b057210 */ /* 0x000fe200017fe408 */
[----:B------:R-:W-:Y:S01]  /*16b00*/  IMAD R6, R6, UR4, RZ ;  /* 0x0000000406067c24 */ /* 0x000fe2000f8e02ff */
[----:B------:R-:W-:-:S02]  /*16b10*/  LOP3.LUT R8, R7, 0x380, RZ, 0xc0, !PT ;  /* 0x0000038007087812 */ /* 0x000fc400078ec0ff */
[----:B------:R-:W-:Y:S01]  /*16b20*/  IADD3 R33, P3, R20, 0x4000, RZ ;  /* 0x0000400014217810 */ /* 0x000fe20007f7e0ff */
[C---:B------:R-:W-:Y:S01]  /*16b30*/  IMAD R11, R9.reuse, UR5, R6 ;  /* 0x00000005090b7c24 */ /* 0x040fe2000f8e0206 */
[----:B------:R-:W-:Y:S01]  /*16b40*/  SHF.R.U64 R8, R8, 0x3, RZ ;  /* 0x0000000308087819 */ /* 0x000fe200000012ff */
[----:B------:R-:W-:Y:S01]  /*16b50*/  IMAD.WIDE.U32 R4, R9, UR4, R4 ;  /* 0x0000000409047c25 */ /* 0x000fe2000f8e0004 */
[----:B------:R-:W-:Y:S01]  /*16b60*/  ULDC.64 UR4, c[0x0][0xb50] ;  /* 0x0002d40000047ab9 */ /* 0x000fe20000000a00 */
[----:B------:R-:W-:Y:S02]  /*16b70*/  LOP3.LUT R32, R33, 0x380, RZ, 0xc0, !PT ;  /* 0x0000038021207812 */ /* 0x000fe400078ec0ff */
[----:B------:R-:W-:Y:S01]  /*16b80*/  IMAD.IADD R5, R5, 0x1, R11 ;  /* 0x0000000105057824 */ /* 0x000fe200078e020b */
[----:B------:R-:W-:Y:S01]  /*16b90*/  LEA R6, P2, R4, UR4, 0x2 ;  /* 0x0000000404067c11 */ /* 0x000fe2000f8410ff */
[----:B------:R-:W-:Y:S01]  /*16ba0*/  IMAD.X R9, RZ, RZ, R21, P0 ;  /* 0x000000ffff097224 */ /* 0x000fe200000e0615 */
[----:B------:R-:W-:-:S02]  /*16bb0*/  LOP3.LUT R8, R8, R7, RZ, 0x3c, !PT ;  /* 0x0000000708087212 */ /* 0x000fc400078e3cff */
[----:B------:R-:W-:Y:S01]  /*16bc0*/  LEA.HI.X R7, R4, UR5, R5, 0x2, P2 ;  /* 0x0000000504077c11 */ /* 0x000fe200090f1405 */
[----:B------:R-:W-:Y:S01]  /*16bd0*/  IMAD.IADD R5, R225, 0x1, R191 ;  /* 0x00000001e1057824 */ /* 0x000fe200078e02bf */
[----:B------:R-:W-:Y:S01]  /*16be0*/  IADD3 R25, P2, R20, 0x3000, RZ ;  /* 0x0000300014197810 */ /* 0x000fe20007f5e0ff */
[----:B------:R-:W-:Y:S01]  /*16bf0*/  SHFL.IDX PT, R52, R6, RZ, 0x1c1f ;  /* 0x001c1fff06347589 */ /* 0x000fe200000e0000 */
[----:B------:R-:W-:Y:S01]  /*16c00*/  SHF.R.U64 R32, R32, 0x3, RZ ;  /* 0x0000000320207819 */ /* 0x000fe200000012ff */
[----:B------:R-:W-:Y:S01]  /*16c10*/  VIADD R3, R5, 0x8 ;  /* 0x0000000805037836 */ /* 0x000fe20000000000 */
[----:B------:R-:W-:Y:S01]  /*16c20*/  LOP3.LUT R24, R25, 0x380, RZ, 0xc0, !PT ;  /* 0x0000038019187812 */ /* 0x000fe200078ec0ff */
[----:B------:R-:W2:Y:S01]  /*16c30*/  SHFL.IDX PT, R53, R7, RZ, 0x1c1f ;  /* 0x001c1fff07357589 */ /* 0x000ea200000e0000 */
[----:B------:R-:W-:Y:S01]  /*16c40*/  IADD3 R13, P4, R20, 0x2000, RZ ;  /* 0x00002000140d7810 */ /* 0x000fe20007f9e0ff */
[----:B------:R-:W-:Y:S01]  /*16c50*/  ULDC.64 UR4, c[0x0][0xaa0] ;  /* 0x0002a80000047ab9 */ /* 0x000fe20000000a00 */
[----:B------:R-:W-:Y:S01]  /*16c60*/  SHF.R.U64 R24, R24, 0x3, RZ ;  /* 0x0000000318187819 */ /* 0x000fe200000012ff */
[----:B------:R-:W-:Y:S01]  /*16c70*/  SHFL.IDX PT, R54, R6, 0x1, 0x1c1f ;  /* 0x003c1f0006367f89 */ /* 0x000fe200000e0000 */
[----:B------:R-:W-:Y:S01]  /*16c80*/  LOP3.LUT R32, R32, R33, RZ, 0x3c, !PT ;  /* 0x0000002120207212 */ /* 0x000fe200078e3cff */
[----:B------:R-:W-:Y:S01]  /*16c90*/  IMAD.X R33, RZ, RZ, R21, P3 ;  /* 0x000000ffff217224 */ /* 0x000fe200018e0615 */
[----:B------:R-:W-:Y:S01]  /*16ca0*/  LOP3.LUT P0, RZ, R220, 0x3, RZ, 0xc0, !PT ;  /* 0x00000003dcff7812 */ /* 0x000fe2000780c0ff */
[----:B------:R-:W3:Y:S01]  /*16cb0*/  SHFL.IDX PT, R55, R7, 0x1, 0x1c1f ;  /* 0x003c1f0007377f89 */ /* 0x000ee200000e0000 */
[----:B------:R-:W-:-:S02]  /*16cc0*/  LOP3.LUT R12, R13, 0x380, RZ, 0xc0, !PT ;  /* 0x000003800d0c7812 */ /* 0x000fc400078ec0ff */
[----:B------:R-:W-:Y:S01]  /*16cd0*/  LOP3.LUT R24, R24, R25, RZ, 0x3c, !PT ;  /* 0x0000001918187212 */ /* 0x000fe200078e3cff */
[--C-:B------:R-:W-:Y:S01]  /*16ce0*/  IMAD.X R25, RZ, RZ, R21.reuse, P2 ;  /* 0x000000ffff197224 */ /* 0x100fe200010e0615 */
[----:B------:R-:W-:Y:S02]  /*16cf0*/  IADD3 R4, P3, R20, 0x7000, RZ ;  /* 0x0000700014047810 */ /* 0x000fe40007f7e0ff */
[-C--:B------:R-:W-:Y:S02]  /*16d00*/  ISETP.GE.OR P2, PT, R5, R58.reuse, P0 ;  /* 0x0000003a0500720c */ /* 0x080fe40000746670 */
[----:B------:R-:W-:Y:S01]  /*16d10*/  ISETP.GE.OR P0, PT, R3, R58, P0 ;  /* 0x0000003a0300720c */ /* 0x000fe20000706670 */
[----:B------:R-:W-:Y:S01]  /*16d20*/  IMAD.X R49, RZ, RZ, R21, P3 ;  /* 0x000000ffff317224 */ /* 0x000fe200018e0615 */
[----:B------:R-:W-:Y:S02]  /*16d30*/  SHF.R.U64 R12, R12, 0x3, RZ ;  /* 0x000000030c0c7819 */ /* 0x000fe400000012ff */
[----:B------:R-:W-:-:S02]  /*16d40*/  LOP3.LUT R3, R4, 0x380, RZ, 0xc0, !PT ;  /* 0x0000038004037812 */ /* 0x000fc400078ec0ff */
[----:B------:R-:W-:Y:S01]  /*16d50*/  LOP3.LUT R12, R12, R13, RZ, 0x3c, !PT ;  /* 0x0000000d0c0c7212 */ /* 0x000fe200078e3cff */
[----:B------:R-:W-:Y:S01]  /*16d60*/  IMAD.X R13, RZ, RZ, R21, P4 ;  /* 0x000000ffff0d7224 */ /* 0x000fe200020e0615 */
[----:B------:R-:W-:Y:S02]  /*16d70*/  SHF.R.U64 R3, R3, 0x3, RZ ;  /* 0x0000000303037819 */ /* 0x000fe400000012ff */
[C---:B------:R-:W-:Y:S01]  /*16d80*/  IADD3 R37, P5, R20.reuse, 0x5000, RZ ;  /* 0x0000500014257810 */ /* 0x040fe20007fbe0ff */
[----:B--2---:R-:W-:Y:S01]  /*16d90*/  @!P2 ST.E desc[UR40][R52.64], R40 ;  /* 0x000000283400a985 */ /* 0x004fe2000c101928 */
[C---:B------:R-:W-:Y:S02]  /*16da0*/  IADD3 R45, P4, R20.reuse, 0x6000, RZ ;  /* 0x00006000142d7810 */ /* 0x040fe40007f9e0ff */
[----:B------:R-:W-:Y:S01]  /*16db0*/  LOP3.LUT R5, R20, 0x380, RZ, 0xc0, !PT ;  /* 0x0000038014057812 */ /* 0x000fe200078ec0ff */
[----:B---3--:R2:W-:Y:S01]  /*16dc0*/  @!P0 ST.E desc[UR40][R54.64], R0 ;  /* 0x0000000036008985 */ /* 0x0085e2000c101928 */
[----:B------:R-:W-:Y:S01]  /*16dd0*/  LOP3.LUT R48, R3, R4, RZ, 0x3c, !PT ;  /* 0x0000000403307212 */ /* 0x000fe200078e3cff */
[----:B------:R-:W-:Y:S01]  /*16de0*/  IMAD R3, R43, UR4, RZ ;  /* 0x000000042b037c24 */ /* 0x000fe2000f8e02ff */
[----:B------:R-:W-:Y:S01]  /*16df0*/  LOP3.LUT R36, R37, 0x380, RZ, 0xc0, !PT ;  /* 0x0000038025247812 */ /* 0x000fe200078ec0ff */
[----:B------:R-:W3:Y:S01]  /*16e00*/  @P1 LDC R43, c[0x0][0xbf0] ;  /* 0x0002fc00ff2b1b82 */ /* 0x000ee20000000800 */
[----:B------:R-:W-:Y:S01]  /*16e10*/  LOP3.LUT R44, R45, 0x380, RZ, 0xc0, !PT ;  /* 0x000003802d2c7812 */ /* 0x000fe200078ec0ff */
[----:B------:R-:W5:Y:S01]  /*16e20*/  LD.E.128 R8, desc[UR40][R8.64] ;  /* 0x0000002808087980 */ /* 0x000f62000c101d00 */
[----:B------:R-:W-:-:S02]  /*16e30*/  SHF.R.U64 R5, R5, 0x3, RZ ;  /* 0x0000000305057819 */ /* 0x000fc400000012ff */
[----:B------:R-:W-:Y:S01]  /*16e40*/  SHF.R.U64 R36, R36, 0x3, RZ ;  /* 0x0000000324247819 */ /* 0x000fe200000012ff */
[----:B------:R-:W5:Y:S01]  /*16e50*/  LD.E.128 R12, desc[UR40][R12.64] ;  /* 0x000000280c0c7980 */ /* 0x000f62000c101d00 */
[----:B------:R-:W-:Y:S02]  /*16e60*/  SHF.R.U64 R44, R44, 0x3, RZ ;  /* 0x000000032c2c7819 */ /* 0x000fe400000012ff */
[----:B------:R-:W-:Y:S01]  /*16e70*/  LOP3.LUT R20, R5, R20, RZ, 0x3c, !PT ;  /* 0x0000001405147212 */ /* 0x000fe200078e3cff */
[----:B--2---:R-:W-:Y:S01]  /*16e80*/  IMAD R0, R206, 0x20, R22 ;  /* 0x00000020ce007824 */ /* 0x004fe200078e0216 */
[----:B------:R-:W-:Y:S01]  /*16e90*/  LOP3.LUT R36, R36, R37, RZ, 0x3c, !PT ;  /* 0x0000002524247212 */ /* 0x000fe200078e3cff */
[--C-:B------:R-:W-:Y:S01]  /*16ea0*/  IMAD.X R37, RZ, RZ, R21.reuse, P5 ;  /* 0x000000ffff257224 */ /* 0x100fe200028e0615 */
[----:B------:R-:W-:Y:S01]  /*16eb0*/  LOP3.LUT R44, R44, R45, RZ, 0x3c, !PT ;  /* 0x0000002d2c2c7212 */ /* 0x000fe200078e3cff */
[----:B------:R-:W-:Y:S01]  /*16ec0*/  IMAD.X R45, RZ, RZ, R21, P4 ;  /* 0x000000ffff2d7224 */ /* 0x000fe200020e0615 */
[----:B------:R2:W5:Y:S01]  /*16ed0*/  LD.E.128 R4, desc[UR40][R20.64] ;  /* 0x0000002814047980 */ /* 0x000562000c101d00 */
[----:B------:R-:W-:-:S02]  /*16ee0*/  IMAD R3, R42, UR5, R3 ;  /* 0x000000052a037c24 */ /* 0x000fc4000f8e0203 */
[----:B------:R-:W-:Y:S01]  /*16ef0*/  IMAD.IADD R40, R191, 0x1, R0 ;  /* 0x00000001bf287824 */ /* 0x000fe200078e0200 */
[----:B------:R-:W5:Y:S04]  /*16f00*/  LD.E.128 R24, desc[UR40][R24.64] ;  /* 0x0000002818187980 */ /* 0x000f68000c101d00 */
[----:B------:R-:W5:Y:S01]  /*16f10*/  LD.E.128 R32, desc[UR40][R32.64] ;  /* 0x0000002820207980 */ /* 0x000f62000c101d00 */
[----:B--2---:R-:W-:Y:S01]  /*16f20*/  IMAD.WIDE.U32 R20, R42, UR4, RZ ;  /* 0x000000042a147c25 */ /* 0x004fe2000f8e00ff */
[----:B------:R-:W-:Y:S02]  /*16f30*/  ULDC.64 UR4, c[0x0][0xae8] ;  /* 0x0002ba0000047ab9 */ /* 0x000fe40000000a00 */
[----:B------:R-:W5:Y:S01]  /*16f40*/  LD.E.128 R36, desc[UR40][R36.64] ;  /* 0x0000002824247980 */ /* 0x000f62000c101d00 */
[----:B------:R-:W-:-:S02]  /*16f50*/  IMAD.IADD R21, R21, 0x1, R3 ;  /* 0x0000000115157824 */ /* 0x000fc400078e0203 */
[----:B------:R-:W-:Y:S01]  /*16f60*/  IMAD R28, R28, UR4, RZ ;  /* 0x000000041c1c7c24 */ /* 0x000fe2000f8e02ff */
[----:B------:R-:W5:Y:S01]  /*16f70*/  LD.E.128 R44, desc[UR40][R44.64] ;  /* 0x000000282c2c7980 */ /* 0x000f62000c101d00 */
[----:B------:R-:W-:-:S03]  /*16f80*/  IMAD.WIDE.U32 R20, R207, UR4, R20 ;  /* 0x00000004cf147c25 */ /* 0x000fc6000f8e0014 */
[----:B------:R-:W5:Y:S01]  /*16f90*/  LD.E.128 R48, desc[UR40][R48.64] ;  /* 0x0000002830307980 */ /* 0x000f62000c101d00 */
[----:B------:R-:W-:Y:S01]  /*16fa0*/  IMAD R3, R207, UR5, R28 ;  /* 0x00000005cf037c24 */ /* 0x000fe2000f8e021c */
[----:B------:R-:W-:Y:S01]  /*16fb0*/  ULDC.64 UR4, c[0x0][0xaf0] ;  /* 0x0002bc0000047ab9 */ /* 0x000fe20000000a00 */
[----:B-1----:R-:W-:Y:S01]  /*16fc0*/  @P1 IMAD.HI.U32 R0, R40, R41, RZ ;  /* 0x0000002928001227 */ /* 0x002fe200078e00ff */
[----:B------:R-:W-:Y:S01]  /*16fd0*/  @!PT LDS RZ, [RZ] ;  /* 0x00000000fffff984 */ /* 0x000fe20000000800 */
[----:B------:R-:W-:Y:S01]  /*16fe0*/  @!PT LDS RZ, [RZ] ;  /* 0x00000000fffff984 */ /* 0x000fe20000000800 */
[----:B------:R-:W-:Y:S01]  /*16ff0*/  @!PT LDS RZ, [RZ] ;  /* 0x00000000fffff984 */ /* 0x000fe20000000800 */
[----:B------:R-:W-:Y:S01]  /*17000*/  @!PT LDS RZ, [RZ] ;  /* 0x00000000fffff984 */ /* 0x000fe20000000800 */
[----:B------:R1:W-:Y:S06]  /*17010*/  MEMBAR.ALL.CTA ;  /* 0x0000000000007992 */ /* 0x0003ec0000008000 */
[----:B-1----:R-:W1:Y:S01]  /*17020*/  FENCE.VIEW.ASYNC.S ;  /* 0x00000000000073c6 */ /* 0x002e620000000000 */
[----:B------:R-:W-:-:S02]  /*17030*/  IMAD.IADD R21, R21, 0x1, R3 ;  /* 0x0000000115157824 */ /* 0x000fc400078e0203 */
[----:B------:R-:W-:Y:S01]  /*17040*/  IMAD.MOV.U32 R3, RZ, RZ, R40 ;  /* 0x000000ffff037224 */ /* 0x000fe200078e0028 */
[----:B---3--:R-:W-:Y:S01]  /*17050*/  @P1 SHF.R.U32.HI R3, RZ, R43, R0 ;  /* 0x0000002bff031219 */ /* 0x008fe20000011600 */
[----:B------:R-:W-:Y:S02]  /*17060*/  IMAD R28, R217, UR4, RZ ;  /* 0x00000004d91c7c24 */ /* 0x000fe4000f8e02ff */
        /* <DEDUP_REMOVED lines=12> */
[----:B------:R-:W-:Y:S02]  /*17130*/  IMAD.IADD R191, R22, 0x1, R191 ;  /* 0x0000000116bf7824 */ /* 0x000fe400078e02bf */
[----:B------:R-:W-:Y:S02]  /*17140*/  IMAD.IADD R21, R21, 0x1, R43 ;  /* 0x0000000115157824 */ /* 0x000fe400078e022b */
[----:B------:R-:W-:Y:S02]  /*17150*/  IMAD R28, R0, UR4, RZ ;  /* 0x00000004001c7c24 */ /* 0x000fe4000f8e02ff */
[----:B------:R-:W-:-:S02]  /*17160*/  VIADD R0, R191, 0x20 ;  /* 0x00000020bf007836 */ /* 0x000fc40000000000 */
[C---:B------:R-:W-:Y:S02]  /*17170*/  IMAD R43, R41.reuse, UR5, R28 ;  /* 0x00000005292b7c24 */ /* 0x040fe4000f8e021c */
[----:B------:R-:W-:Y:S01]  /*17180*/  IMAD.WIDE.U32 R20, R41, UR4, R20 ;  /* 0x0000000429147c25 */ /* 0x000fe2000f8e0014 */
[-C--:B------:R-:W-:Y:S01]  /*17190*/  ISETP.GE.AND P0, PT, R0, R58.reuse, PT ;  /* 0x0000003a0000720c */ /* 0x080fe20003f06270 */
[----:B------:R-:W-:Y:S01]  /*171a0*/  ULDC.64 UR4, c[0x0][0xa80] ;  /* 0x0002a00000047ab9 */ /* 0x000fe20000000a00 */
[C---:B------:R-:W-:Y:S01]  /*171b0*/  ISETP.GE.AND P2, PT, R191.reuse, R58, PT ;  /* 0x0000003abf00720c */ /* 0x040fe20003f46270 */
[----:B------:R-:W-:Y:S02]  /*171c0*/  VIADD R0, R2, 0x28820 ;  /* 0x0002882002007836 */ /* 0x000fe40000000000 */
[----:B------:R-:W-:Y:S01]  /*171d0*/  VIADD R3, R191, 0x40 ;  /* 0x00000040bf037836 */ /* 0x000fe20000000000 */
[----:B------:R-:W-:Y:S01]  /*171e0*/  LEA R28, P3, R20, UR4, 0x1 ;  /* 0x00000004141c7c11 */ /* 0x000fe2000f8608ff */
[----:B------:R-:W-:Y:S01]  /*171f0*/  IMAD.IADD R21, R21, 0x1, R43 ;  /* 0x0000000115157824 */ /* 0x000fe200078e022b */
[----:B------:R-:W-:-:S02]  /*17200*/  PRMT R0, RZ, 0x654, R0 ;  /* 0x00000654ff007816 */ /* 0x000fc40000000000 */
[----:B------:R-:W-:Y:S02]  /*17210*/  ISETP.GE.AND P1, PT, R3, R58, PT ;  /* 0x0000003a0300720c */ /* 0x000fe40003f26270 */
[----:B------:R-:W-:Y:S01]  /*17220*/  LEA.HI.X R3, R20, UR5, R21, 0x1, P3 ;  /* 0x0000000514037c11 */ /* 0x000fe200098f0c15 */
[----:B-1----:R1:W-:Y:S01]  /*17230*/  SYNCS.ARRIVE.TRANS64.RED.A1T0 RZ, [R0+URZ], RZ ;  /* 0x000000ff00ff79a7 */ /* 0x0023e2000810043f */
[----:B------:R2:W3:Y:S01]  /*17240*/  SHFL.IDX PT, R40, R28, RZ, 0x181f ;  /* 0x00181fff1c287589 */ /* 0x0004e200000e0000 */
[----:B------:R-:W-:Y:S03]  /*17250*/  BSSY B1, `(.L_x_2895) ;  /* 0x000000c000017945 */ /* 0x000fe60003800000 */
[----:B-1----:R2:W1:Y:S01]  /*17260*/  SHFL.IDX PT, R0, R3, RZ, 0x181f ;  /* 0x00181fff03007589 */ /* 0x00246200000e0000 */
[----:B------:R-:W-:Y:S05]  /*17270*/  @P2 BRA `(.L_x_2896) ;  /* 0x0000000000242947 */ /* 0x000fea0003800000 */
[----:B------:R-:W-:Y:S02]  /*17280*/  ULDC UR4, c[0x0][0xac8] ;  /* 0x0002b20000047ab9 */ /* 0x000fe40000000800 */
[----:B------:R-:W-:Y:S02]  /*17290*/  ISETP.GE.AND P2, PT, R16, UR4, PT ;  /* 0x0000000410007c0c */ /* 0x000fe4000bf46270 */
[----:B------:R-:W-:-:S11]  /*172a0*/  ISETP.GE.AND P3, PT, R187, UR4, PT ;  /* 0x00000004bb007c0c */ /* 0x000fd6000bf66270 */
[CC--:B---3--:R-:W-:Y:S02]  /*172b0*/  @!P2 LEA R20, P4, R16.reuse, R40.reuse, 0x1 ;  /* 0x000000281014a211 */ /* 0x0c8fe400078808ff */
[C---:B------:R-:W-:Y:S02]  /*172c0*/  @!P3 LEA R40, P5, R187.reuse, R40, 0x1 ;  /* 0x00000028bb28b211 */ /* 0x040fe400078a08ff */
[-C--:B-1----:R-:W-:Y:S02]  /*172d0*/  @!P2 LEA.HI.X R21, R16, R0.reuse, R17, 0x1, P4 ;  /* 0x000000001015a211 */ /* 0x082fe400020f0c11 */
[----:B------:R-:W-:-:S03]  /*172e0*/  @!P3 LEA.HI.X R41, R187, R0, R215, 0x1, P5 ;  /* 0x00000000bb29b211 */ /* 0x000fc600028f0cd7 */
[----:B-----5:R4:W-:Y:S04]  /*172f0*/  @!P2 ST.E.128 desc[UR40][R20.64], R4 ;  /* 0x000000041400a985 */ /* 0x0209e8000c101d28 */
[----:B------:R4:W-:Y:S02]  /*17300*/  @!P3 ST.E.128 desc[UR40][R40.64], R32 ;  /* 0x000000202800b985 */ /* 0x0009e4000c101d28 */
.L_x_2896:
[----:B------:R-:W-:Y:S05]  /*17310*/  BSYNC B1 ;  /* 0x0000000000017941 */ /* 0x000fea0003800000 */
.L_x_2895:
[----:B-1----:R1:W0:Y:S01]  /*17320*/  SHFL.IDX PT, R0, R3, 0x1, 0x181f ;  /* 0x00381f0003007f89 */ /* 0x00222200000e0000 */
[----:B------:R-:W-:Y:S03]  /*17330*/  BSSY B1, `(.L_x_2897) ;  /* 0x000000c000017945 */ /* 0x000fe60003800000 */
[----:B----45:R1:W4:Y:S01]  /*17340*/  SHFL.IDX PT, R6, R28, 0x1, 0x181f ;  /* 0x00381f001c067f89 */ /* 0x03032200000e0000 */
[----:B------:R-:W-:Y:S05]  /*17350*/  @P0 BRA `(.L_x_2898) ;  /* 0x0000000000240947 */ /* 0x000fea0003800000 */
[----:B------:R-:W-:Y:S02]  /*17360*/  ULDC UR4, c[0x0][0xac8] ;  /* 0x0002b20000047ab9 */ /* 0x000fe40000000800 */
[----:B------:R-:W-:Y:S02]  /*17370*/  ISETP.GE.AND P3, PT, R16, UR4, PT ;  /* 0x0000000410007c0c */ /* 0x000fe4000bf66270 */
[----:B------:R-:W-:-:S11]  /*17380*/  ISETP.GE.AND P4, PT, R187, UR4, PT ;  /* 0x00000004bb007c0c */ /* 0x000fd6000bf86270 */
[CC--:B----4-:R-:W-:Y:S02]  /*17390*/  @!P3 LEA R4, P0, R16.reuse, R6.reuse, 0x1 ;  /* 0x000000061004b211 */ /* 0x0d0fe400078008ff */
[C---:B------:R-:W-:Y:S02]  /*173a0*/  @!P4 LEA R6, P2, R187.reuse, R6, 0x1 ;  /* 0x00000006bb06c211 */ /* 0x040fe400078408ff */
[-C--:B0-----:R-:W-:Y:S02]  /*173b0*/  @!P3 LEA.HI.X R5, R16, R0.reuse, R17, 0x1, P0 ;  /* 0x000000001005b211 */ /* 0x081fe400000f0c11 */
[----:B------:R-:W-:-:S03]  /*173c0*/  @!P4 LEA.HI.X R7, R187, R0, R215, 0x1, P2 ;  /* 0x00000000bb07c211 */ /* 0x000fc600010f0cd7 */
[----:B------:R0:W-:Y:S04]  /*173d0*/  @!P3 ST.E.128 desc[UR40][R4.64], R8 ;  /* 0x000000080400b985 */ /* 0x0001e8000c101d28 */
[----:B------:R0:W-:Y:S02]  /*173e0*/  @!P4 ST.E.128 desc[UR40][R6.64], R36 ;  /* 0x000000240600c985 */ /* 0x0001e4000c101d28 */
.L_x_2898:
[----:B------:R-:W-:Y:S05]  /*173f0*/  BSYNC B1 ;  /* 0x0000000000017941 */ /* 0x000fea0003800000 */
.L_x_2897:
[----:B0-----:R0:W0:Y:S01]  /*17400*/  SHFL.IDX PT, R0, R3, 0x2, 0x181f ;  /* 0x00581f0003007f89 */ /* 0x00102200000e0000 */
[----:B------:R-:W-:Y:S03]  /*17410*/  BSSY B1, `(.L_x_2899) ;  /* 0x000000c000017945 */ /* 0x000fe60003800000 */
[----:B----4-:R4:W0:Y:S01]  /*17420*/  SHFL.IDX PT, R6, R28, 0x2, 0x181f ;  /* 0x00581f001c067f89 */ /* 0x01082200000e0000 */
        /* <DEDUP_REMOVED lines=8> */
[----:B------:R0:W-:Y:S04]  /*174b0*/  @!P2 ST.E.128 desc[UR40][R4.64], R12 ;  /* 0x0000000c0400a985 */ /* 0x0001e8000c101d28 */
[----:B------:R0:W-:Y:S02]  /*174c0*/  @!P3 ST.E.128 desc[UR40][R6.64], R44 ;  /* 0x0000002c0600b985 */ /* 0x0001e4000c101d28 */
.L_x_2900:
[----:B------:R-:W-:Y:S05]  /*174d0*/  BSYNC B1 ;  /* 0x0000000000017941 */ /* 0x000fea0003800000 */
.L_x_2899:
[----:B0-----:R-:W-:Y:S01]  /*174e0*/  VIADD R0, R191, 0x60 ;  /* 0x00000060bf007836 */ /* 0x001fe20000000000 */
[----:B------:R0:W0:Y:S04]  /*174f0*/  SHFL.IDX PT, R6, R3, 0x3, 0x181f ;  /* 0x00781f0003067f89 */ /* 0x00002800000e0000 */
[----:B------:R-:W-:Y:S01]  /*17500*/  ISETP.GE.AND P0, PT, R0, R58, PT ;  /* 0x0000003a0000720c */ /* 0x000fe20003f06270 */
[----:B-12-4-:R-:W2:-:S12]  /*17510*/  SHFL.IDX PT, R28, R28, 0x3, 0x181f ;  /* 0x00781f001c1c7f89 */ /* 0x016e9800000e0000 */
        /* <DEDUP_REMOVED lines=12> */
.L_x_2893:
[----:B------:R-:W-:Y:S01]  /*175e0*/  ULDC.64 UR4, c[0x0][0xc00] ;  /* 0x0003000000047ab9 */ /* 0x000fe20000000a00 */
[----:B------:R-:W-:Y:S01]  /*175f0*/  IMAD.MOV.U32 R0, RZ, RZ, RZ ;  /* 0x000000ffff007224 */ /* 0x000fe200078e00ff */
[----:B------:R-:W-:Y:S01]  /*17600*/  ISETP.NE.U32.AND P0, PT, RZ, UR4, PT ;  /* 0x00000004ff007c0c */ /* 0x000fe2000bf05070 */
[----:B------:R-:W2:Y:S01]  /*17610*/  LDC R25, c[0x0][0xbe8] ;  /* 0x0002fa00ff197b82 */ /* 0x000ea20000000800 */
[----:B------:R-:W-:Y:S02]  /*17620*/  IADD3 R4, P1, R208, UR4, RZ ;  /* 0x00000004d0047c10 */ /* 0x000fe4000ff3e0ff */
[----:B------:R-:W-:Y:S02]  /*17630*/  ISETP.NE.AND.EX P0, PT, RZ, UR5, PT, P0 ;  /* 0x00000005ff007c0c */ /* 0x000fe4000bf05300 */
[----:B------:R-:W-:Y:S01]  /*17640*/  IADD3.X R5, R209, UR5, RZ, P1, !PT ;  /* 0x00000005d1057c10 */ /* 0x000fe20008ffe4ff */
[----:B------:R-:W-:Y:S02]  /*17650*/  ULDC.64 UR4, c[0x0][0xc08] ;  /* 0x0003020000047ab9 */ /* 0x000fe40000000a00 */
[----:B------:R-:W-:-:S04]  /*17660*/  ISETP.NE.U32.AND P1, PT, RZ, UR4, PT ;  /* 0x00000004ff007c0c */ /* 0x000fc8000bf25070 */
[----:B------:R-:W-:-:S04]  /*17670*/  ISETP.NE.AND.EX P1, PT, RZ, UR5, PT, P1 ;  /* 0x00000005ff007c0c */ /* 0x000fc8000bf25310 */
[----:B------:R3:W5:Y:S09]  /*17680*/  @P0 LDG.E R0, desc[UR40][R4.64] ;  /* 0x0000002804000981 */ /* 0x000772000c1e1900 */
[----:B------:R-:W-:Y:S01]  /*17690*/  @P1 IADD3 R208, P2, R208, UR4, RZ ;  /* 0x00000004d0d01c10 */ /* 0x000fe2000ff5e0ff */
[----:B------:R-:W-:-:S02]  /*176a0*/  ULDC UR4, c[0x0][0xa88] ;  /* 0x0002a20000047ab9 */ /* 0x000fc40000000800 */
[----:B------:R-:W-:Y:S01]  /*176b0*/  IMAD.U32 R8, RZ, RZ, UR4 ;  /* 0x00000004ff087e24 */ /* 0x000fe2000f8e00ff */
[----:B------:R-:W-:-:S05]  /*176c0*/  @P1 IADD3.X R209, R209, UR5, RZ, P2, !PT ;  /* 0x00000005d1d11c10 */ /* 0x000fca00097fe4ff */
[----:B------:R3:W5:Y:S01]  /*176d0*/  @P1 LDG.E R8, desc[UR40][R208.64] ;  /* 0x00000028d0081981 */ /* 0x000762000c1e1900 */
[----:B--2---:R-:W-:Y:S02]  /*176e0*/  ISETP.NE.AND P2, PT, R25, 0x1, PT ;  /* 0x000000011900780c */ /* 0x004fe40003f45270 */
[----:B------:R-:W-:-:S11]  /*176f0*/  ISETP.GE.AND P3, PT, R231, 0x80, PT ;  /* 0x00000080e700780c */ /* 0x000fd60003f66270 */
[----:B------:R-:W2:Y:S01]  /*17700*/  @P2 LDC R27, c[0x0][0xbec] ;  /* 0x0002fb00ff1b2b82 */ /* 0x000ea20000000800 */
[----:B---3--:R-:W-:Y:S05]  /*17710*/  @P1 BRA `(.L_x_2902) ;  /* 0x0000000000101947 */ /* 0x008fea0003800000 */
[----:B------:R-:W-:Y:S05]  /*17720*/  @!P0 BRA `(.L_x_2902) ;  /* 0x00000000000c8947 */ /* 0x000fea0003800000 */
[----:B------:R-:W3:Y:S04]  /*17730*/  LDG.E R3, desc[UR40][R4.64] ;  /* 0x0000002804037981 */ /* 0x000ee8000c1e1900 */
[----:B-----5:R-:W3:Y:S02]  /*17740*/  LDG.E R8, desc[UR40][R4.64+0x4] ;  /* 0x0000042804087981 */ /* 0x020ee4000c1e1900 */
[----:B---3--:R-:W-:-:S07]  /*17750*/  IMAD.IADD R8, R8, 0x1, -R3 ;  /* 0x0000000108087824 */ /* 0x008fce00078e0a03 */
.L_x_2902:
        /* <DEDUP_REMOVED lines=20> */
[----:B------:R-:W4:Y:S01]  /*178a0*/  @P0 LDC R21, c[0x0][0xbf0] ;  /* 0x0002fc00ff150b82 */ /* 0x000f220000000800 */
[----:B---3--:R-:W-:-:S04]  /*178b0*/  @P0 IMAD.HI.U32 R6, R12, R7, RZ ;  /* 0x000000070c060227 */ /* 0x008fc800078e00ff */
[----:B------:R-:W-:Y:S01]  /*178c0*/  IMAD R7, R207, UR5, R10 ;  /* 0x00000005cf077c24 */ /* 0x000fe2000f8e020a */
[----:B------:R-:W-:Y:S01]  /*178d0*/  ULDC.64 UR4, c[0x0][0xb98] ;  /* 0x0002e60000047ab9 */ /* 0x000fe20000000a00 */
[----:B----4-:R-:W-:Y:S02]  /*178e0*/  @P0 SHF.R.U32.HI R3, RZ, R21, R6 ;  /* 0x00000015ff030219 */ /* 0x010fe40000011606 */
        /* <DEDUP_REMOVED lines=20> */
.L_x_2904:
[----:B------:R-:W-:Y:S05]  /*17a30*/  BSYNC B1 ;  /* 0x0000000000017941 */ /* 0x000fea0003800000 */
.L_x_2903:
[----:B------:R-:W4:Y:S01]  /*17a40*/  @P2 LDC R9, c[0x0][0xbf0] ;  /* 0x0002fc00ff092b82 */ /* 0x000f220000000800 */
[----:B------:R-:W-:Y:S01]  /*17a50*/  ULDC.64 UR4, c[0x0][0xaa0] ;  /* 0x0002a80000047ab9 */ /* 0x000fe20000000a00 */
[----:B---3--:R-:W-:Y:S02]  /*17a60*/  IMAD R6, R206, 0x20, R22 ;  /* 0x00000020ce067824 */ /* 0x008fe400078e0216 */
[----:B------:R-:W-:Y:S02]  /*17a70*/  IMAD R3, R11, UR4, RZ ;  /* 0x000000040b037c24 */ /* 0x000fe4000f8e02ff */
[----:B------:R-:W-:-:S04]  /*17a80*/  IMAD.WIDE.U32 R4, R0, UR4, RZ ;  /* 0x0000000400047c25 */ /* 0x000fc8000f8e00ff */
[----:B------:R-:W-:Y:S01]  /*17a90*/  IMAD R3, R0, UR5, R3 ;  /* 0x0000000500037c24 */ /* 0x000fe2000f8e0203 */
[----:B------:R-:W-:Y:S01]  /*17aa0*/  ULDC.64 UR4, c[0x0][0xae8] ;  /* 0x0002ba0000047ab9 */ /* 0x000fe20000000a00 */
[----:B------:R-:W-:Y:S02]  /*17ab0*/  IMAD.IADD R10, R191, 0x1, R6 ;  /* 0x00000001bf0a7824 */ /* 0x000fe400078e0206 */
[----:B------:R-:W-:Y:S02]  /*17ac0*/  IMAD R0, R13, UR4, RZ ;  /* 0x000000040d007c24 */ /* 0x000fe4000f8e02ff */
[----:B------:R-:W-:Y:S02]  /*17ad0*/  IMAD.IADD R5, R5, 0x1, R3 ;  /* 0x0000000105057824 */ /* 0x000fe400078e0203 */
[----:B------:R-:W-:Y:S02]  /*17ae0*/  IMAD R7, R207, UR5, R0 ;  /* 0x00000005cf077c24 */ /* 0x000fe4000f8e0200 */
[----:B--2---:R-:W-:-:S04]  /*17af0*/  @P2 IMAD.HI.U32 R0, R10, R27, RZ ;  /* 0x0000001b0a002227 */ /* 0x004fc800078e00ff */
        /* <DEDUP_REMOVED lines=26> */
[----:B------:R-:W-:Y:S02]  /*17ca0*/  IMAD.IADD R191, R22, 0x1, R191 ;  /* 0x0000000116bf7824 */ /* 0x000fe400078e02bf */
[----:B------:R-:W-:Y:S01]  /*17cb0*/  LEA.HI.X R4, R4, UR5, R5, 0x1, P0 ;  /* 0x0000000504047c11 */ /* 0x000fe200080f0c05 */
[----:B------:R-:W-:Y:S08]  /*17cc0*/  BRA.DIV UR4, `(.L_x_2905) ;  /* 0x0000009204807947 */ /* 0x000ff0000b800000 */
[----:B------:R2:W3:Y:S04]  /*17cd0*/  SHFL.IDX PT, R0, R4, RZ, 0x181f ;  /* 0x00181fff04007589 */ /* 0x0004e800000e0000 */
[----:B------:R2:W4:Y:S02]  /*17ce0*/  SHFL.IDX PT, R14, R3, RZ, 0x181f ;  /* 0x00181fff030e7589 */ /* 0x00052400000e0000 */
.L_x_3126:
[----:B------:R-:W-:Y:S01]  /*17cf0*/  IMAD R8, R8, R25, RZ ;  /* 0x0000001908087224 */ /* 0x000fe200078e02ff */
[----:B------:R-:W-:Y:S04]  /*17d00*/  BSSY B1, `(.L_x_2906) ;  /* 0x000000c000017945 */ /* 0x000fe80003800000 */
[----:B------:R-:W-:-:S13]  /*17d10*/  ISETP.GE.AND P0, PT, R191, R8, PT ;  /* 0x00000008bf00720c */ /* 0x000fda0003f06270 */
[----:B------:R-:W-:Y:S05]  /*17d20*/  @P0 BRA `(.L_x_2907) ;  /* 0x0000000000240947 */ /* 0x000fea0003800000 */
[----:B------:R-:W-:Y:S02]  /*17d30*/  ULDC UR4, c[0x0][0xac8] ;  /* 0x0002b20000047ab9 */ /* 0x000fe40000000800 */
[----:B------:R-:W-:Y:S02]  /*17d40*/  ISETP.GE.AND P2, PT, R16, UR4, PT ;  /* 0x0000000410007c0c */ /* 0x000fe4000bf46270 */
[----:B------:R-:W-:-:S11]  /*17d50*/  ISETP.GE.AND P3, PT, R187, UR4, PT ;  /* 0x00000004bb007c0c */ /* 0x000fd6000bf66270 */
[CC--:B----4-:R-:W-:Y:S02]  /*17d60*/  @!P2 LEA R6, P0, R16.reuse, R14.reuse, 0x1 ;  /* 0x0000000e1006a211 */ /* 0x0d0fe400078008ff */
[C---:B------:R-:W-:Y:S02]  /*17d70*/  @!P3 LEA R14, P1, R187.reuse, R14, 0x1 ;  /* 0x0000000ebb0eb211 */ /* 0x040fe400078208ff */
[-C--:B---3--:R-:W-:Y:S02]  /*17d80*/  @!P2 LEA.HI.X R7, R16, R0.reuse, R17, 0x1, P0 ;  /* 0x000000001007a211 */ /* 0x088fe400000f0c11 */
[----:B------:R-:W-:-:S03]  /*17d90*/  @!P3 LEA.HI.X R15, R187, R0, R215, 0x1, P1 ;  /* 0x00000000bb0fb211 */ /* 0x000fc600008f0cd7 */
[----:B------:R3:W-:Y:S04]  /*17da0*/  @!P2 ST.E.128 desc[UR40][R6.64], RZ ;  /* 0x000000ff0600a985 */ /* 0x0007e8000c101d28 */
[----:B------:R3:W-:Y:S02]  /*17db0*/  @!P3 ST.E.128 desc[UR40][R14.64], RZ ;  /* 0x000000ff0e00b985 */ /* 0x0007e4000c101d28 */
.L_x_2907:
[----:B------:R-:W-:Y:S05]  /*17dc0*/  BSYNC B1 ;  /* 0x0000000000017941 */ /* 0x000fea0003800000 */
.L_x_2906:
[----:B------:R-:W-:-:S03]  /*17dd0*/  UMOV UR4, 0xffffffff ;  /* 0xffffffff00047882 */ /* 0x000fc60000000000 */
[----:B------:R-:W-:Y:S05]  /*17de0*/  BRA.DIV UR4, `(.L_x_2908) ;  /* 0x00000092046c7947 */ /* 0x000fea000b800000 */
[----:B---3--:R3:W0:Y:S04]  /*17df0*/  SHFL.IDX PT, R0, R4, 0x1, 0x181f ;  /* 0x00381f0004007f89 */ /* 0x00862800000e0000 */
[----:B----4-:R3:W4:Y:S02]  /*17e00*/  SHFL.IDX PT, R14, R3, 0x1, 0x181f ;  /* 0x00381f00030e7f89 */ /* 0x01072400000e0000 */
.L_x_3130:
[----:B------:R-:W-:Y:S01]  /*17e10*/  VIADD R5, R191, 0x20 ;  /* 0x00000020bf057836 */ /* 0x000fe20000000000 */
        /* <DEDUP_REMOVED lines=10> */
[----:B------:R0:W-:Y:S04]  /*17ec0*/  @!P2 ST.E.128 desc[UR40][R6.64], RZ ;  /* 0x000000ff0600a985 */ /* 0x0001e8000c101d28 */
[----:B------:R0:W-:Y:S02]  /*17ed0*/  @!P3 ST.E.128 desc[UR40][R14.64], RZ ;  /* 0x000000ff0e00b985 */ /* 0x0001e4000c101d28 */
.L_x_2910:
[----:B------:R-:W-:Y:S05]  /*17ee0*/  BSYNC B1 ;  /* 0x0000000000017941 */ /* 0x000fea0003800000 */
.L_x_2909:
[----:B------:R-:W-:-:S03]  /*17ef0*/  UMOV UR4, 0xffffffff ;  /* 0xffffffff00047882 */ /* 0x000fc60000000000 */
[----:B------:R-:W-:Y:S05]  /*17f00*/  BRA.DIV UR4, `(.L_x_2911) ;  /* 0x00000092046c7947 */ /* 0x000fea000b800000 */
[----:B0-----:R0:W0:Y:S04]  /*17f10*/  SHFL.IDX PT, R0, R4, 0x2, 0x181f ;  /* 0x00581f0004007f89 */ /* 0x00102800000e0000 */
[----:B----4-:R4:W0:Y:S02]  /*17f20*/  SHFL.IDX PT, R14, R3, 0x2, 0x181f ;  /* 0x00581f00030e7f89 */ /* 0x01082400000e0000 */
.L_x_3134:
[----:B------:R-:W-:Y:S01]  /*17f30*/  VIADD R5, R191, 0x40 ;  /* 0x00000040bf057836 */ /* 0x000fe20000000000 */
[----:B------:R-:W-:Y:S04]  /*17f40*/  BSSY B1, `(.L_x_2912) ;  /* 0x000000c000017945 */ /* 0x000fe80003800000 */
[----:B------:R-:W-:-:S13]  /*17f50*/  ISETP.GE.AND P0, PT, R5, R8, PT ;  /* 0x000000080500720c */ /* 0x000fda0003f06270 */
        /* <DEDUP_REMOVED lines=10> */
.L_x_2913:
[----:B------:R-:W-:Y:S05]  /*18000*/  BSYNC B1 ;  /* 0x0000000000017941 */ /* 0x000fea0003800000 */
.L_x_2912:
[----:B------:R-:W-:-:S03]  /*18010*/  UMOV UR4, 0xffffffff ;  /* 0xffffffff00047882 */ /* 0x000fc60000000000 */
[----:B------:R-:W-:Y:S05]  /*18020*/  BRA.DIV UR4, `(.L_x_2914) ;  /* 0x00000092046c7947 */ /* 0x000fea000b800000 */
[----:B0-----:R0:W0:Y:S04]  /*18030*/  SHFL.IDX PT, R0, R4, 0x3, 0x181f ;  /* 0x00781f0004007f89 */ /* 0x00102800000e0000 */
[----:B------:R0:W0:Y:S02]  /*18040*/  SHFL.IDX PT, R14, R3, 0x3, 0x181f ;  /* 0x00781f00030e7f89 */ /* 0x00002400000e0000 */
.L_x_3138:
[----:B0-234-:R-:W-:-:S05]  /*18050*/  VIADD R3, R191, 0x60 ;  /* 0x00000060bf037836 */ /* 0x01dfca0000000000 */
[----:B------:R-:W-:-:S13]  /*18060*/  ISETP.GE.AND P0, PT, R3, R8, PT ;  /* 0x000000080300720c */ /* 0x000fda0003f06270 */
[----:B------:R-:W-:Y:S05]  /*18070*/  @P0 BRA `(.L_x_2901) ;  /* 0x0000000000240947 */ /* 0x000fea0003800000 */
[----:B------:R-:W-:Y:S02]  /*18080*/  ULDC UR4, c[0x0][0xac8] ;  /* 0x0002b20000047ab9 */ /* 0x000fe40000000800 */
[----:B------:R-:W-:Y:S02]  /*18090*/  ISETP.GE.AND P2, PT, R16, UR4, PT ;  /* 0x0000000410007c0c */ /* 0x000fe4000bf46270 */
[----:B------:R-:W-:-:S11]  /*180a0*/  ISETP.GE.AND P3, PT, R187, UR4, PT ;  /* 0x00000004bb007c0c */ /* 0x000fd6000bf66270 */
[CC--:B------:R-:W-:Y:S02]  /*180b0*/  @!P2 LEA R4, P0, R16.reuse, R14.reuse, 0x1 ;  /* 0x0000000e1004a211 */ /* 0x0c0fe400078008ff */
[C---:B------:R-:W-:Y:S02]  /*180c0*/  @!P3 LEA R14, P1, R187.reuse, R14, 0x1 ;  /* 0x0000000ebb0eb211 */ /* 0x040fe400078208ff */
[-C--:B------:R-:W-:Y:S02]  /*180d0*/  @!P2 LEA.HI.X R5, R16, R0.reuse, R17, 0x1, P0 ;  /* 0x000000001005a211 */ /* 0x080fe400000f0c11 */
[----:B------:R-:W-:-:S03]  /*180e0*/  @!P3 LEA.HI.X R15, R187, R0, R215, 0x1, P1 ;  /* 0x00000000bb0fb211 */ /* 0x000fc600008f0cd7 */
[----:B------:R0:W-:Y:S04]  /*180f0*/  @!P2 ST.E.128 desc[UR40][R4.64], RZ ;  /* 0x000000ff0400a985 */ /* 0x0001e8000c101d28 */
[----:B------:R0:W-:Y:S02]  /*18100*/  @!P3 ST.E.128 desc[UR40][R14.64], RZ ;  /* 0x000000ff0e00b985 */ /* 0x0001e4000c101d28 */
.L_x_2901:
[----:B------:R-:W-:Y:S05]  /*18110*/  BSYNC B0 ;  /* 0x0000000000007941 */ /* 0x000fea0003800000 */
.L_x_2892:
[----:B------:R-:W-:Y:S02]  /*18120*/  ULDC UR4, c[0x0][0xc3c] ;  /* 0x00030f0000047ab9 */ /* 0x000fe40000000800 */
[----:B-1----:R-:W-:-:S13]  /*18130*/  ISETP.GE.AND P0, PT, R31, UR4, PT ;  /* 0x000000041f007c0c */ /* 0x002fda000bf06270 */
[----:B------:R-:W-:Y:S05]  /*18140*/  @!P0 BRA `(.L_x_2915) ;  /* 0xfffffe9000088947 */ /* 0x000fea000383ffff */
[----:B------:R-:W-:Y:S05]  /*18150*/  BRA `(.L_x_2712) ;  /* 0x00000074009c7947 */ /* 0x000fea0003800000 */
.L_x_2710:
        /* <DEDUP_REMOVED lines=18> */
.L_x_2916:
        /* <DEDUP_REMOVED lines=41> */
.L_x_2922:
        /* <DEDUP_REMOVED lines=12> */
.L_x_2921:
[----:B------:R-:W-:Y:S05]  /*185d0*/  BSYNC B0 ;  /* 0x0000000000007941 */ /* 0x000fea0003800000 */
.L_x_2920:
        /* <DEDUP_REMOVED lines=21> */
.L_x_2918:
        /* <DEDUP_REMOVED lines=20> */
.L_x_2923:
        /* <DEDUP_REMOVED lines=56> */
.L_x_2919:
[----:B------:R-:W-:Y:S02]  /*18bf0*/  IMAD.MOV.U32 R17, RZ, RZ, RZ ;  /* 0x000000ffff117224 */ /* 0x000fe400078e00ff */
[----:B------:R-:W-:Y:S02]  /*18c00*/  IMAD.U32 R16, RZ, RZ, UR6 ;  /* 0x00000006ff107e24 */ /* 0x000fe4000f8e00ff */
[----:B------:R-:W-:-:S07]  /*18c10*/  IMAD.MOV.U32 R18, RZ, RZ, RZ ;  /* 0x000000ffff127224 */ /* 0x000fce00078e00ff */
.L_x_2924:
[----:B------:R-:W-:-:S13]  /*18c20*/  ISETP.NE.AND P0, PT, R0, RZ, PT ;  /* 0x000000ff0000720c */ /* 0x000fda0003f05270 */
[----:B------:R-:W1:Y:S01]  /*18c30*/  @!P0 S2R R3, SR_CgaCtaId ;  /* 0x0000000000038919 */ /* 0x000e620000008800 */
[----:B------:R-:W-:-:S04]  /*18c40*/  @!P0 MOV R0, 0x400 ;  /* 0x0000040000008802 */ /* 0x000fc80000000f00 */
[----:B-1----:R-:W-:-:S05]  /*18c50*/  @!P0 LEA R0, R3, R0, 0x18 ;  /* 0x0000000003008211 */ /* 0x002fca00078ec0ff */
[----:B------:R1:W-:Y:S01]  /*18c60*/  @!P0 STS.128 [R0+0x288d0], R16 ;  /* 0x0288d01000008388 */ /* 0x0003e20000000c00 */
[----:B------:R-:W-:Y:S06]  /*18c70*/  BAR.ARV 0x5, 0x180 ;  /* 0x0146000000007b1d */ /* 0x000fec0000002000 */
.L_x_2917:
        /* <DEDUP_REMOVED lines=25> */
[----:B------:R0:W-:Y:S02]  /*18e10*/  STL [R1+0x4], R3 ;  /* 0x0000040301007387 */ /* 0x0001e40000100800 */
        /* <DEDUP_REMOVED lines=8> */
.L_x_3060:
[----:B0-----:R-:W0:Y:S02]  /*18ea0*/  LDC.64 R2, c[0x0][0xc88] ;  /* 0x00032200ff027b82 */ /* 0x001e240000000a00 */
        /* <DEDUP_REMOVED lines=9> */
[----:B------:R-:W-:Y:S01]  /*18f40*/  ISETP.NE.AND.EX P0, PT, RZ, UR5, PT, P0 ;  /* 0x00000005ff007c0c */ /* 0x000fe2000bf05300 */
[----:B------:R-:W-:Y:S01]  /*18f50*/  ULDC.64 UR6, c[0x0][0xa08] ;  /* 0x0002820000067ab9 */ /* 0x000fe20000000a00 */
[----:B--2---:R-:W-:Y:S01]  /*18f60*/  SHF.R.S32.HI R5, RZ, 0x1f, R4 ;  /* 0x0000001fff057819 */ /* 0x004fe20000011404 */
[----:B------:R-:W-:-:S10]  /*18f70*/  IMAD.SHL.U32 R15, R4, 0x4, RZ ;  /* 0x00000004040f7824 */ /* 0x000fd400078e00ff */
[C---:B------:R-:W-:Y:S01]  /*18f80*/  @P0 LEA R2, P1, R4.reuse, UR4, 0x2 ;  /* 0x0000000404020c11 */ /* 0x040fe2000f8210ff */
[----:B------:R0:W-:Y:S03]  /*18f90*/  STL [R1+0x30], R4 ;  /* 0x0000300401007387 */ /* 0x0001e60000100800 */
[C-C-:B------:R-:W-:Y:S01]  /*18fa0*/  @P0 LEA.HI.X R3, R4.reuse, UR5, R5.reuse, 0x2, P1 ;  /* 0x0000000504030c11 */ /* 0x140fe200088f1405 */
[----:B------:R-:W-:Y:S01]  /*18fb0*/  ULDC.64 UR4, c[0x0][0xa00] ;  /* 0x0002800000047ab9 */ /* 0x000fe20000000a00 */
[----:B------:R-:W-:Y:S01]  /*18fc0*/  SHF.L.U64.HI R14, R4, 0x2, R5 ;  /* 0x00000002040e7819 */ /* 0x000fe20000010205 */
[----:B-1----:R1:W-:Y:S01]  /*18fd0*/  STL [R1+0x40], R5 ;  /* 0x0000400501007387 */ /* 0x0023e20000100800 */
[----:B------:R-:W-:-:S03]  /*18fe0*/  ISETP.NE.U32.AND P2, PT, RZ, UR4, PT ;  /* 0x00000004ff007c0c */ /* 0x000fc6000bf45070 */
[----:B-----5:R2:W5:Y:S01]  /*18ff0*/  @P0 LDG.E R0, desc[UR40][R2.64] ;  /* 0x0000002802000981 */ /* 0x020562000c1e1900 */
        /* <DEDUP_REMOVED lines=14> */
[----:B-1----:R-:W-:Y:S01]  /*190e0*/  IADD3.X R5, R14, UR9, RZ, P4, !PT ;  /* 0x000000090e057c10 */ /* 0x002fe2000a7fe4ff */
[----:B------:R-:W-:Y:S01]  /*190f0*/  ULDC UR4, c[0x0][0x288] ;  /* 0x0000a20000047ab9 */ /* 0x000fe20000000800 */
[----:B---3--:R-:W-:Y:S01]  /*19100*/  IADD3 R6, P5, R15, UR6, RZ ;  /* 0x000000060f067c10 */ /* 0x008fe2000ffbe0ff */
[----:B------:R-:W-:Y:S01]  /*19110*/  IMAD.U32 R12, RZ, RZ, UR4 ;  /* 0x00000004ff0c7e24 */ /* 0x000fe2000f8e00ff */
[----:B------:R-:W-:-:S02]  /*19120*/  ULDC.64 UR4, c[0x0][0x418] ;  /* 0x0001060000047ab9 */ /* 0x000fc40000000a00 */
[----:B------:R-:W-:-:S05]  /*19130*/  IADD3.X R7, R14, UR7, RZ, P5, !PT ;  /* 0x000000070e077c10 */ /* 0x000fca000affe4ff */
[----:B------:R0:W5:Y:S04]  /*19140*/  @P0 LDG.E R11, desc[UR40][R6.64] ;  /* 0x00000028060b0981 */ /* 0x000168000c1e1900 */
[----:B------:R0:W5:Y:S04]  /*19150*/  @P1 LDG.E R10, desc[UR40][R4.64] ;  /* 0x00000028040a1981 */ /* 0x000168000c1e1900 */
[----:B--2---:R1:W-:Y:S02]  /*19160*/  STL [R1+0x38], R8 ;  /* 0x0000380801007387 */ /* 0x0043e40000100800 */
[----:B-1----:R-:W-:-:S04]  /*19170*/  @P3 IADD3 R8, P4, R15, UR10, RZ ;  /* 0x0000000a0f083c10 */ /* 0x002fc8000ff9e0ff */
[----:B------:R-:W-:-:S05]  /*19180*/  @P3 IADD3.X R9, R14, UR11, RZ, P4, !PT ;  /* 0x0000000b0e093c10 */ /* 0x000fca000a7fe4ff */
[----:B------:R-:W2:Y:S01]  /*19190*/  @P3 LDG.E R12, desc[UR40][R8.64] ;  /* 0x00000028080c3981 */ /* 0x000ea2000c1e1900 */
[----:B------:R-:W-:-:S03]  /*191a0*/  UISETP.NE.U32.AND UP0, UPT, UR4, URZ, UPT ;  /* 0x0000003f0400728c */ /* 0x000fc6000bf05070 */
[----:B------:R-:W-:Y:S01]  /*191b0*/  ULDC UR4, c[0x0][0x424] ;  /* 0x0001090000047ab9 */ /* 0x000fe20000000800 */
[----:B------:R-:W-:-:S03]  /*191c0*/  UISETP.NE.AND.EX UP0, UPT, UR5, URZ, UPT, UP0 ;  /* 0x0000003f0500728c */ /* 0x000fc6000bf05300 */
[----:B------:R-:W-:Y:S01]  /*191d0*/  ULDC UR5, c[0x0][0x2f0] ;  /* 0x0000bc0000057ab9 */ /* 0x000fe20000000800 */
[----:B------:R-:W-:Y:S01]  /*191e0*/  USEL UR4, UR4, 0x1, UP0 ;  /* 0x0000000104047887 */ /* 0x000fe20008000000 */
[----:B--2---:R0:W-:Y:S04]  /*191f0*/  STL [R1+0x3c], R12 ;  /* 0x00003c0c01007387 */ /* 0x0041e80000100800 */
[----:B------:R0:W5:Y:S01]  /*19200*/  LDL R13, [R1+0x3c] ;  /* 0x00003c00010d7983 */ /* 0x0001620000100800 */
[----:B------:R-:W-:-:S03]  /*19210*/  UIMAD UR4, UR4, UR5, URZ ;  /* 0x00000005040472a4 */ /* 0x000fc6000f8e023f */
[----:B------:R-:W-:Y:S02]  /*19220*/  ULDC UR5, c[0x0][0x348] ;  /* 0x0000d20000057ab9 */ /* 0x000fe40000000800 */
[----:B------:R-:W-:Y:S02]  /*19230*/  IMAD.U32 R8, RZ, RZ, UR5 ;  /* 0x00000005ff087e24 */ /* 0x000fe4000f8e00ff */
[----:B------:R-:W-:Y:S01]  /*19240*/  IMAD.U32 R9, RZ, RZ, UR4 ;  /* 0x00000004ff097e24 */ /* 0x000fe2000f8e00ff */
[----:B0-----:R-:W-:Y:S06]  /*19250*/  @P3 BRA `(.L_x_2926) ;  /* 0x0000000000143947 */ /* 0x001fec0003800000 */
[----:B------:R-:W-:Y:S05]  /*19260*/  @!P2 BRA `(.L_x_2926) ;  /* 0x000000000010a947 */ /* 0x000fea0003800000 */
[----:B------:R-:W2:Y:S04]  /*19270*/  LDG.E R12, desc[UR40][R2.64] ;  /* 0x00000028020c7981 */ /* 0x000ea8000c1e1900 */
[----:B------:R-:W2:Y:S02]  /*19280*/  LDG.E R2, desc[UR40][R2.64+0x4] ;  /* 0x0000042802027981 */ /* 0x000ea4000c1e1900 */
[----:B--2--5:R-:W-:-:S05]  /*19290*/  IMAD.IADD R13, R2, 0x1, -R12 ;  /* 0x00000001020d7824 */ /* 0x024fca00078e0a0c */
[----:B------:R0:W-:Y:S02]  /*192a0*/  STL [R1+0x3c], R13 ;  /* 0x00003c0d01007387 */ /* 0x0001e40000100800 */
.L_x_2926:
[----:B------:R-:W2:Y:S01]  /*192b0*/  LDL R12, [R1+0x30] ;  /* 0x00003000010c7983 */ /* 0x000ea20000100800 */
[----:B-----5:R-:W-:Y:S01]  /*192c0*/  IMAD.IADD R2, R11, 0x1, R0 ;  /* 0x000000010b027824 */ /* 0x020fe200078e0200 */
[----:B------:R-:W-:Y:S02]  /*192d0*/  ULDC.64 UR4, c[0x0][0xa20] ;  /* 0x0002880000047ab9 */ /* 0x000fe40000000a00 */
[----:B------:R-:W-:Y:S02]  /*192e0*/  ISETP.NE.U32.AND P2, PT, RZ, UR4, PT ;  /* 0x00000004ff007c0c */ /* 0x000fe4000bf45070 */
[----:B------:R1:W-:Y:S02]  /*192f0*/  STL [R1+0x18], R2 ;  /* 0x0000180201007387 */ /* 0x0003e40000100800 */
[----:B------:R-:W-:Y:S02]  /*19300*/  ISETP.NE.AND.EX P2, PT, RZ, UR5, PT, P2 ;  /* 0x00000005ff007c0c */ /* 0x000fe4000bf45320 */
[----:B--2---:R1:W-:Y:S11]  /*19310*/  STL [R1+0x10], R12 ;  /* 0x0000100c01007387 */ /* 0x0043f60000100800 */
[----:B------:R-:W-:Y:S05]  /*19320*/  @!P2 BRA `(.L_x_2927) ;  /* 0x000000000010a947 */ /* 0x000fea0003800000 */
[----:B-1----:R-:W-:-:S04]  /*19330*/  IADD3 R2, P0, R15, UR4, RZ ;  /* 0x000000040f027c10 */ /* 0x002fc8000ff1e0ff */
[----:B------:R-:W-:-:S05]  /*19340*/  IADD3.X R3, R14, UR5, RZ, P0, !PT ;  /* 0x000000050e037c10 */ /* 0x000fca00087fe4ff */
[----:B------:R1:W5:Y:S01]  /*19350*/  LDG.E R9, desc[UR40][R2.64] ;  /* 0x0000002802097981 */ /* 0x000362000c1e1900 */
[----:B------:R-:W-:Y:S05]  /*19360*/  BRA `(.L_x_2928) ;  /* 0x0000000000107947 */ /* 0x000fea0003800000 */
.L_x_2927:
[----:B------:R-:W-:Y:S05]  /*19370*/  @!P0 BRA `(.L_x_2928) ;  /* 0x00000000000c8947 */ /* 0x000fea0003800000 */
[----:B------:R-:W2:Y:S04]  /*19380*/  LDG.E R9, desc[UR40][R6.64] ;  /* 0x0000002806097981 */ /* 0x000ea8000c1e1900 */
[----:B------:R-:W2:Y:S02]  /*19390*/  LDG.E R6, desc[UR40][R6.64+0x4] ;  /* 0x0000042806067981 */ /* 0x000ea4000c1e1900 */
[----:B--2---:R-:W-:-:S07]  /*193a0*/  IMAD.IADD R9, R6, 0x1, -R9 ;  /* 0x0000000106097824 */ /* 0x004fce00078e0a09 */
.L_x_2928:
[----:B-1----:R-:W2:Y:S01]  /*193b0*/  @P1 LDG.E R2, desc[UR40][R4.64] ;  /* 0x0000002804021981 */ /* 0x002ea2000c1e1900 */
[----:B------:R-:W1:Y:S01]  /*193c0*/  LDC R3, c[0x0][0x448] ;  /* 0x00011200ff037b82 */ /* 0x000e620000000800 */
[----:B-----5:R-:W-:Y:S02]  /*193d0*/  IMAD.IADD R0, R9, 0x1, -R0 ;  /* 0x0000000109007824 */ /* 0x020fe400078e0a00 */
[----:B------:R3:W2:Y:S01]  /*193e0*/  @P1 LDG.E R4, desc[UR40][R4.64+0x4] ;  /* 0x0000042804041981 */ /* 0x0006a2000c1e1900 */
[----:B-1----:R-:W-:-:S13]  /*193f0*/  ISETP.NE.AND P0, PT, R3, 0x1, PT ;  /* 0x000000010300780c */ /* 0x002fda0003f05270 */
[----:B---3--:R-:W1:Y:S01]  /*19400*/  @P0 LDC R5, c[0x0][0x450] ;  /* 0x00011400ff050b82 */ /* 0x008e620000000800 */
[----:B------:R-:W-:Y:S01]  /*19410*/  BSSY B0, `(.L_x_2929) ;  /* 0x0000139000007945 */ /* 0x000fe20003800000 */
[----:B--2---:R-:W-:-:S06]  /*19420*/  @P1 IMAD.IADD R8, R4, 0x1, -R2 ;  /* 0x0000000104081824 */ /* 0x004fcc00078e0a02 */
[----:B------:R-:W2:Y:S01]  /*19430*/  @P0 LDC R4, c[0x0][0x44c] ;  /* 0x00011300ff040b82 */ /* 0x000ea20000000800 */
[----:B------:R-:W-:-:S04]  /*19440*/  IMAD.SHL.U32 R2, R17, 0x80, RZ ;  /* 0x0000008011027824 */ /* 0x000fc800078e00ff */
[----:B------:R-:W-:-:S04]  /*19450*/  VIADD R2, R2, 0x7f ;  /* 0x0000007f02027836 */ /* 0x000fc80000000000 */
[----:B------:R-:W-:Y:S02]  /*19460*/  IMAD.MOV.U32 R3, RZ, RZ, R2 ;  /* 0x000000ffff037224 */ /* 0x000fe400078e0002 */
[----:B--2---:R-:W-:-:S04]  /*19470*/  @P0 IMAD.HI.U32 R4, R2, R4, RZ ;  /* 0x0000000402040227 */ /* 0x004fc800078e00ff */
[----:B------:R-:W-:Y:S01]  /*19480*/  IMAD.IADD R2, R0, 0x1, R8 ;  /* 0x0000000100027824 */ /* 0x000fe200078e0208 */
[----:B-1----:R-:W-:-:S03]  /*19490*/  @P0 SHF.R.U32.HI R3, RZ, R5, R4 ;  /* 0x00000005ff030219 */ /* 0x002fc60000011604 */
[C---:B------:R-:W-:Y:S01]  /*194a0*/  VIADD R4, R2.reuse, 0x7f ;  /* 0x0000007f02047836 */ /* 0x040fe20000000000 */
[----:B------:R-:W-:-:S05]  /*194b0*/  IADD3 R21, R2, 0x80, -R13 ;  /* 0x0000008002157810 */ /* 0x000fca0007ffe80d */
[----:B------:R-:W-:Y:S01]  /*194c0*/  IMAD.IADD R2, R21, 0x1, R3 ;  /* 0x0000000115027824 */ /* 0x000fe200078e0203 */
[----:B------:R-:W-:-:S04]  /*194d0*/  SHF.R.S32.HI R3, RZ, 0x1f, R4 ;  /* 0x0000001fff037819 */ /* 0x000fc80000011404 */
[----:B------:R-:W-:Y:S02]  /*194e0*/  LEA.HI R20, R3, R4, RZ, 0x7 ;  /* 0x0000000403147211 */ /* 0x000fe400078f38ff */
[----:B------:R-:W-:-:S04]  /*194f0*/  SHF.R.S32.HI R3, RZ, 0x1f, R2 ;  /* 0x0000001fff037819 */ /* 0x000fc80000011402 */
[----:B------:R-:W-:Y:S02]  /*19500*/  LEA.HI R2, R3, R2, RZ, 0x7 ;  /* 0x0000000203027211 */ /* 0x000fe400078f38ff */
[----:B------:R-:W-:Y:S02]  /*19510*/  SHF.R.S32.HI R20, RZ, 0x7, R20 ;  /* 0x00000007ff147819 */ /* 0x000fe40000011414 */
[----:B------:R-:W-:-:S04]  /*19520*/  SHF.R.S32.HI R2, RZ, 0x7, R2 ;  /* 0x00000007ff027819 */ /* 0x000fc80000011402 */
[----:B------:R-:W-:Y:S01]  /*19530*/  VIMNMX R2, R20, R2, PT ;  /* 0x0000000214027248 */ /* 0x000fe20003fe0100 */
[----:B------:R-:W-:-:S04]  /*19540*/  IMAD.MOV R3, RZ, RZ, -R0 ;  /* 0x000000ffff037224 */ /* 0x000fc800078e0a00 */
[----:B------:R-:W-:-:S05]  /*19550*/  IMAD R2, R2, 0x80, -R0 ;  /* 0x0000008002027824 */ /* 0x000fca00078e0a00 */
[----:B------:R-:W-:Y:S02]  /*19560*/  VIMNMX R0, R2, R8, PT ;  /* 0x0000000802007248 */ /* 0x000fe40003fe0100 */
[----:B------:R-:W-:-:S04]  /*19570*/  VIMNMX R2, RZ, R3, !PT ;  /* 0x00000003ff027248 */ /* 0x000fc80007fe0100 */
[----:B------:R-:W-:Y:S02]  /*19580*/  ISETP.GT.AND P0, PT, R0, R2, PT ;  /* 0x000000020000720c */ /* 0x000fe40003f04270 */
[----:B------:R-:W-:-:S11]  /*19590*/  SHF.R.U32.HI R2, RZ, 0x7, R2 ;  /* 0x00000007ff027819 */ /* 0x000fd60000011602 */
[----:B------:R-:W-:-:S05]  /*195a0*/  @P0 VIADD R0, R0, 0x7f ;  /* 0x0000007f00000836 */ /* 0x000fca0000000000 */
[----:B------:R-:W-:Y:S01]  /*195b0*/  @P0 SHF.R.S32.HI R3, RZ, 0x1f, R0 ;  /* 0x0000001fff030819 */ /* 0x000fe20000011400 */
[----:B------:R-:W-:-:S03]  /*195c0*/  IMAD.MOV.U32 R7, RZ, RZ, R2 ;  /* 0x000000ffff077224 */ /* 0x000fc600078e0002 */
[----:B------:R-:W-:-:S04]  /*195d0*/  @P0 LEA.HI R0, R3, R0, RZ, 0x7 ;  /* 0x0000000003000211 */ /* 0x000fc800078f38ff */
[----:B------:R-:W-:-:S04]  /*195e0*/  @P0 SHF.R.S32.HI R7, RZ, 0x7, R0 ;  /* 0x00000007ff070819 */ /* 0x000fc80000011400 */
[----:B------:R-:W-:Y:S02]  /*195f0*/  ISETP.GT.AND P2, PT, R7, R2, PT ;  /* 0x000000020700720c */ /* 0x000fe40003f44270 */
[----:B------:R-:W-:-:S11]  /*19600*/  PLOP3.LUT P0, PT, PT, PT, PT, 0x80, 0x0 ;  /* 0x000000000000781c */ /* 0x000fd60003f0f070 */
        /* <DEDUP_REMOVED lines=8> */
.L_x_3141:
[----:B--2---:R-:W-:Y:S02]  /*19690*/  ISETP.NE.AND P0, PT, R14, RZ, PT ;  /* 0x000000ff0e00720c */ /* 0x004fe40003f05270 */
[----:B------:R-:W-:-:S11]  /*196a0*/  PLOP3.LUT P6, PT, PT, PT, PT, 0x8, 0x0 ;  /* 0x000000000000781c */ /* 0x000fd60003fce170 */
[----:B------:R-:W-:Y:S05]  /*196b0*/  @P0 BRA `(.L_x_2932) ;  /* 0x00000000000c0947 */ /* 0x000fea0003800000 */
[----:B------:R-:W-:-:S03]  /*196c0*/  UMOV UR4, 0xffffffff ;  /* 0xffffffff00047882 */ /* 0x000fc60000000000 */
[----:B------:R-:W-:Y:S05]  /*196d0*/  BRA.DIV UR4, `(.L_x_2933) ;  /* 0x0000007e043c7947 */ /* 0x000fea000b800000 */
[----:B------:R-:W-:-:S13]  /*196e0*/  ELECT P6, URZ, PT ;  /* 0x00000000003f782f */ /* 0x000fda00038c0000 */
.L_x_2932:
[----:B-1----:R-:W2:Y:S04]  /*196f0*/  LDL R3, [R1+0x50] ;  /* 0x0000500001037983 */ /* 0x002ea80000100800 */
[----:B------:R-:W3:Y:S01]  /*19700*/  LDL R5, [R1+0x4] ;  /* 0x0000040001057983 */ /* 0x000ee20000100800 */
        /* <DEDUP_REMOVED lines=8> */
.L_x_3144:
[----:B------:R-:W-:Y:S05]  /*19790*/  BSYNC B1 ;  /* 0x0000000000017941 */ /* 0x000fea0003800000 */
.L_x_2934:
[----:B------:R-:W-:Y:S04]  /*197a0*/  BSSY B1, `(.L_x_2936) ;  /* 0x0000074000017945 */ /* 0x000fe80003800000 */
[----:B------:R-:W-:Y:S05]  /*197b0*/  @!P6 BRA `(.L_x_2937) ;  /* 0x0000000400c8e947 */ /* 0x000fea0003800000 */
[----:B------:R-:W2:Y:S04]  /*197c0*/  LDL R8, [R1+0x4] ;  /* 0x0000040001087983 */ /* 0x000ea80000100800 */
        /* <DEDUP_REMOVED lines=10> */
.L_x_3145:
[----:B------:R-:W-:Y:S05]  /*19870*/  BSYNC B2 ;  /* 0x0000000000027941 */ /* 0x000fea0003800000 */
.L_x_2938:
        /* <DEDUP_REMOVED lines=9> */
.L_x_2941:
[----:B------:R-:W-:Y:S05]  /*19910*/  BSYNC B2 ;  /* 0x0000000000027941 */ /* 0x000fea0003800000 */
.L_x_2940:
        /* <DEDUP_REMOVED lines=12> */
[----:B------:R-:W-:Y:S02]  /*199e0*/  IMAD.SHL.U32 R11, R3, 0x4000, RZ ;  /* 0x00004000030b7824 */ /* 0x000fe400078e00ff */
[----:B------:R-:W-:Y:S02]  /*199f0*/  VIADD R3, R5, 0x28890 ;  /* 0x0002889005037836 */ /* 0x000fe40000000000 */
[----:B------:R-:W-:-:S07]  /*19a00*/  VIADD R6, R8, 0x18400 ;  /* 0x0001840008067836 */ /* 0x000fce0000000000 */
.L_x_2942:
        /* <DEDUP_REMOVED lines=10> */
[----:B0-----:R-:W-:Y:S01]  /*19ab0*/  IMAD.MOV.U32 R13, RZ, RZ, 0x40 ;  /* 0x00000040ff0d7424 */ /* 0x001fe200078e00ff */
[----:B------:R-:W-:Y:S01]  /*19ac0*/  PLOP3.LUT P0, PT, PT, PT, PT, 0x80, 0x0 ;  /* 0x000000000000781c */ /* 0x000fe20003f0f070 */
[----:B------:R-:W-:Y:S01]  /*19ad0*/  VIADD R6, R8, 0x1c400 ;  /* 0x0001c40008067836 */ /* 0x000fe20000000000 */
[----:B------:R-:W-:Y:S01]  /*19ae0*/  UMOV UR6, 0x0 ;  /* 0x0000000000067882 */ /* 0x000fe20000000000 */
[----:B------:R-:W-:Y:S01]  /*19af0*/  UMOV UR7, 0x12f00000 ;  /* 0x12f0000000077882 */ /* 0x000fe20000000000 */
[----:B------:R-:W-:-:S15]  /*19b00*/  R2UR UR10, R13 ;  /* 0x000000000d0a72ca */ /* 0x000fde00000e0000 */
.L_x_2943:
        /* <DEDUP_REMOVED lines=13> */
.L_x_3146:
[----:B------:R-:W-:Y:S05]  /*19be0*/  BSYNC B2 ;  /* 0x0000000000027941 */ /* 0x000fea0003800000 */
.L_x_2944:
[----:B------:R-:W-:Y:S01]  /*19bf0*/  BSSY B2, `(.L_x_2946) ;  /* 0x000000b000027945 */ /* 0x000fe20003800000 */
[----:B------:R-:W-:Y:S02]  /*19c00*/  IMAD.MOV.U32 R8, RZ, RZ, 0x0 ;  /* 0x00000000ff087424 */ /* 0x000fe400078e00ff */
[----:B01----:R-:W-:Y:S01]  /*19c10*/  IMAD.MOV.U32 R9, RZ, RZ, 0x12f00000 ;  /* 0x12f00000ff097424 */ /* 0x003fe200078e00ff */
[----:B------:R-:W-:Y:S06]  /*19c20*/  @P1 BRA `(.L_x_2947) ;  /* 0x00000000001c1947 */ /* 0x000fec0003800000 */
[----:B------:R-:W0:Y:S01]  /*19c30*/  S2R R6, SR_TID.X ;  /* 0x0000000000067919 */ /* 0x000e220000002100 */
[----:B------:R-:W-:-:S04]  /*19c40*/  IMAD.MOV.U32 R3, RZ, RZ, 0x8000 ;  /* 0x00008000ff037424 */ /* 0x000fc800078e00ff */
[----:B------:R1:W-:Y:S01]  /*19c50*/  SYNCS.ARRIVE.TRANS64 RZ, [R5+URZ+0x288b0], R3 ;  /* 0x0288b00305ff79a7 */ /* 0x0003e2000800003f */
[----:B0-----:R-:W-:-:S04]  /*19c60*/  LOP3.LUT R6, R6, 0x1f, RZ, 0xc0, !PT ;  /* 0x0000001f06067812 */ /* 0x001fc800078ec0ff */
[----:B------:R-:W-:-:S13]  /*19c70*/  ISETP.NE.AND P0, PT, R6, RZ, PT ;  /* 0x000000ff0600720c */ /* 0x000fda0003f05270 */
[----:B-1----:R-:W-:Y:S05]  /*19c80*/  @!P0 BRA `(.L_x_2947) ;  /* 0x0000000000048947 */ /* 0x002fea0003800000 */
[----:B------:R-:W-:Y:S01]  /*19c90*/  BPT.TRAP 0x1 ;  /* 0x000000040000795c */ /* 0x000fe20000300000 */
.L_x_2947:
[----:B------:R-:W-:Y:S05]  /*19ca0*/  BSYNC B2 ;  /* 0x0000000000027941 */ /* 0x000fea0003800000 */
.L_x_2946:
[----:B------:R-:W2:Y:S01]  /*19cb0*/  LDL R3, [R1+0x4] ;  /* 0x0000040001037983 */ /* 0x000ea20000100800 */
[----:B------:R-:W-:Y:S01]  /*19cc0*/  R2UR UR10, R12 ;  /* 0x000000000c0a72ca */ /* 0x000fe200000e0000 */
[----:B------:R-:W-:Y:S01]  /*19cd0*/  UIADD3 UR4, UP0, UR38, 0x670, URZ ;  /* 0x0000067026047890 */ /* 0x000fe2000ff1e03f */
[----:B------:R-:W-:Y:S01]  /*19ce0*/  R2UR UR6, R8 ;  /* 0x00000000080672ca */ /* 0x000fe200000e0000 */
[----:B------:R-:W-:Y:S01]  /*19cf0*/  VIADD R5, R5, 0x288b0 ;  /* 0x000288b005057836 */ /* 0x000fe20000000000 */
[----:B------:R-:W-:Y:S01]  /*19d00*/  R2UR UR7, R9 ;  /* 0x00000000090772ca */ /* 0x000fe200000e0000 */
[----:B------:R-:W-:Y:S01]  /*19d10*/  UIADD3.X UR5, URZ, UR39, URZ, UP0, !UPT ;  /* 0x000000273f057290 */ /* 0x000fe200087fe43f */
[----:B------:R-:W-:Y:S01]  /*19d20*/  PLOP3.LUT P0, PT, PT, PT, PT, 0x80, 0x0 ;  /* 0x000000000000781c */ /* 0x000fe20003f0f070 */
[----:B--2---:R-:W-:-:S04]  /*19d30*/  IMAD R6, R11, 0x2, R3 ;  /* 0x000000020b067824 */ /* 0x004fc800078e0203 */
[----:B------:R-:W-:-:S08]  /*19d40*/  VIADD R3, R6, 0x400 ;  /* 0x0000040006037836 */ /* 0x000fd00000000000 */
.L_x_2948:
        /* <DEDUP_REMOVED lines=15> */
.L_x_2949:
        /* <DEDUP_REMOVED lines=10> */
.L_x_2937:
[----:B------:R-:W-:Y:S05]  /*19ee0*/  BSYNC B1 ;  /* 0x0000000000017941 */ /* 0x000fea0003800000 */
.L_x_2936:
[----:B------:R-:W1:Y:S04]  /*19ef0*/  LDL.LU R8, [R1+0x1c] ;  /* 0x00001c0001087983 */ /* 0x000e680000300800 */
[----:B------:R-:W2:Y:S01]  /*19f00*/  LDL.LU R6, [R1+0x20] ;  /* 0x0000200001067983 */ /* 0x000ea20000300800 */
[----:B------:R-:W-:Y:S01]  /*19f10*/  PLOP3.LUT P0, PT, PT, PT, PT, 0x8, 0x0 ;  /* 0x000000000000781c */ /* 0x000fe20003f0e170 */
[----:B-1----:R-:W-:Y:S02]  /*19f20*/  VIADD R3, R8, 0x1 ;  /* 0x0000000108037836 */ /* 0x002fe40000000000 */
        /* <DEDUP_REMOVED lines=9> */
.L_x_2964:
[----:B------:R-:W-:Y:S05]  /*19fc0*/  YIELD ;  /* 0x0000000000007946 */ /* 0x000fea0003800000 */
[----:B------:R-:W-:Y:S04]  /*19fd0*/  BSSY B1, `(.L_x_2950) ;  /* 0x0000070000017945 */ /* 0x000fe80003800000 */
[----:B--2---:R-:W-:Y:S05]  /*19fe0*/  @!P6 BRA `(.L_x_2951) ;  /* 0x0000000400b8e947 */ /* 0x004fea0003800000 */
[----:B-1----:R-:W2:Y:S04]  /*19ff0*/  LDL R6, [R1+0x4] ;  /* 0x0000040001067983 */ /* 0x002ea80000100800 */
[----:B------:R-:W2:Y:S04]  /*1a000*/  LDL R5, [R1+0x1c] ;  /* 0x00001c0001057983 */ /* 0x000ea80000100800 */
[----:B------:R-:W3:Y:S01]  /*1a010*/  LDL R4, [R1+0x20] ;  /* 0x0000200001047983 */ /* 0x000ee20000100800 */
[----:B------:R-:W-:Y:S01]  /*1a020*/  BSSY B2, `(.L_x_2952) ;  /* 0x0000008000027945 */ /* 0x000fe20003800000 */
[----:B------:R-:W1:Y:S02]  /*1a030*/  S2R R3, SR_TID.X ;  /* 0x0000000000037919 */ /* 0x000e640000002100 */
[----:B-1----:R-:W-:-:S04]  /*1a040*/  LOP3.LUT R3, R3, 0x7f, RZ, 0xc0, !PT ;  /* 0x0000007f03037812 */ /* 0x002fc800078ec0ff */
[----:B------:R-:W-:Y:S01]  /*1a050*/  ISETP.NE.AND P2, PT, R3, RZ, PT ;  /* 0x000000ff0300720c */ /* 0x000fe20003f45270 */
[----:B--2---:R-:W-:Y:S01]  /*1a060*/  IMAD R7, R5, 0x8, R6 ;  /* 0x0000000805077824 */ /* 0x004fe200078e0206 */
[----:B---3--:R-:W-:-:S04]  /*1a070*/  SHF.L.U32 R6, R4, 0x1f, RZ ;  /* 0x0000001f04067819 */ /* 0x008fc800000006ff */
[----:B------:R-:W1:Y:S02]  /*1a080*/  SYNCS.PHASECHK.TRANS64.TRYWAIT P1, [R7+URZ+0x288a0], R6 ;  /* 0x0288a006070075a7 */ /* 0x000e64000802017f */
[----:B-1----:R-:W-:Y:S05]  /*1a090*/  @!P1 BRA `(.L_x_2953) ;  /* 0x00000074002c9947 */ /* 0x002fea0003800000 */
.L_x_3147:
[----:B------:R-:W-:Y:S05]  /*1a0a0*/  BSYNC B2 ;  /* 0x0000000000027941 */ /* 0x000fea0003800000 */
.L_x_2952:
        /* <DEDUP_REMOVED lines=9> */
.L_x_2955:
[----:B------:R-:W-:Y:S05]  /*1a140*/  BSYNC B2 ;  /* 0x0000000000027941 */ /* 0x000fea0003800000 */
.L_x_2954:
        /* <DEDUP_REMOVED lines=13> */
.L_x_2956:
        /* <DEDUP_REMOVED lines=16> */
.L_x_2957:
        /* <DEDUP_REMOVED lines=13> */
.L_x_3148:
[----:B------:R-:W-:Y:S05]  /*1a3f0*/  BSYNC B2 ;  /* 0x0000000000027941 */ /* 0x000fea0003800000 */
.L_x_2958:
        /* <DEDUP_REMOVED lines=11> */
.L_x_2961:
[----:B------:R-:W-:Y:S05]  /*1a4b0*/  BSYNC B2 ;  /* 0x0000000000027941 */ /* 0x000fea0003800000 */
.L_x_2960:
        /* <DEDUP_REMOVED lines=8> */
.L_x_2962:
        /* <DEDUP_REMOVED lines=15> */
.L_x_2963:
        /* <DEDUP_REMOVED lines=10> */
.L_x_2951:
[----:B------:R-:W-:Y:S05]  /*1a6d0*/  BSYNC B1 ;  /* 0x0000000000017941 */ /* 0x000fea0003800000 */
.L_x_2950:
        /* <DEDUP_REMOVED lines=12> */
.L_x_2930:
[----:B------:R-:W-:Y:S05]  /*1a7a0*/  BSYNC B0 ;  /* 0x0000000000007941 */ /* 0x000fea0003800000 */
.L_x_2929:
[----:B------:R-:W3:Y:S01]  /*1a7b0*/  LDC R0, c[0x0][0x448] ;  /* 0x00011200ff007b82 */ /* 0x000ee20000000800 */
[----:B------:R-:W-:Y:S05]  /*1a7c0*/  @!P0 WARPSYNC.ALL ;  /* 0x0000000000008948 */ /* 0x000fea0003800000 */
[----:B------:R-:W-:Y:S02]  /*1a7d0*/  BSSY B7, `(.L_x_2965) ;  /* 0x00003fe000077945 */ /* 0x000fe40003800000 */
[----:B------:R-:W-:Y:S01]  /*1a7e0*/  @!P0 BAR.SYNC.DEFER_BLOCKING 0xc, 0x180 ;  /* 0x0306000000008b1d */ /* 0x000fe20000010000 */
[----:B---3--:R-:W-:Y:S02]  /*1a7f0*/  ISETP.NE.AND P1, PT, R0, 0x1, PT ;  /* 0x000000010000780c */ /* 0x008fe40003f25270 */
[----:B------:R-:W-:-:S11]  /*1a800*/  LEA R0, R17, 0x7f, 0x7 ;  /* 0x0000007f11007811 */ /* 0x000fd600078e38ff */
[----:B------:R-:W3:Y:S08]  /*1a810*/  @P1 LDC R2, c[0x0][0x44c] ;  /* 0x00011300ff021b82 */ /* 0x000ef00000000800 */
[----:B-12---:R-:W1:Y:S01]  /*1a820*/  @P1 LDC R3, c[0x0][0x450] ;  /* 0x00011400ff031b82 */ /* 0x006e620000000800 */
[----:B---3--:R-:W-:-:S05]  /*1a830*/  @P1 IMAD.HI.U32 R2, R0, R2, RZ ;  /* 0x0000000200021227 */ /* 0x008fca00078e00ff */
[----:B-1----:R-:W-:-:S05]  /*1a840*/  @P1 SHF.R.U32.HI R0, RZ, R3, R2 ;  /* 0x00000003ff001219 */ /* 0x002fca0000011602 */
[----:B------:R-:W-:-:S05]  /*1a850*/  IMAD.IADD R0, R21, 0x1, R0 ;  /* 0x0000000115007824 */ /* 0x000fca00078e0200 */
[----:B------:R-:W-:-:S04]  /*1a860*/  SHF.R.S32.HI R2, RZ, 0x1f, R0 ;  /* 0x0000001fff027819 */ /* 0x000fc80000011400 */
[----:B------:R-:W-:-:S04]  /*1a870*/  LEA.HI R0, R2, R0, RZ, 0x7 ;  /* 0x0000000002007211 */ /* 0x000fc800078f38ff */
[----:B------:R-:W-:-:S04]  /*1a880*/  SHF.R.S32.HI R0, RZ, 0x7, R0 ;  /* 0x00000007ff007819 */ /* 0x000fc80000011400 */
[----:B------:R-:W-:-:S04]  /*1a890*/  VIMNMX R4, R20, R0, PT ;  /* 0x0000000014047248 */ /* 0x000fc80003fe0100 */
[----:B------:R-:W-:Y:S01]  /*1a8a0*/  ISETP.GT.AND P0, PT, R4, RZ, PT ;  /* 0x000000ff0400720c */ /* 0x000fe20003f04270 */
        /* <DEDUP_REMOVED lines=19> */
.L_x_2966:
        /* <DEDUP_REMOVED lines=21> */
.L_x_2969:
[----:B------:R-:W-:Y:S05]  /*1ab30*/  BSYNC B6 ;  /* 0x0000000000067941 */ /* 0x000fea0003800000 */
.L_x_2968:
        /* <DEDUP_REMOVED lines=18> */
[----:B01----:R-:W-:-:S07]  /*1ac60*/  IMAD.MOV.U32 R13, RZ, RZ, RZ ;  /* 0x000000ffff0d7224 */ /* 0x003fce00078e00ff */
[----:B------:R-:W-:-:S07]  /*1ac70*/  LEPC R20, `(.L_x_2972) ;  /* 0x000000001014794e */ /* 0x000fce0000000000 */
[----:B--2---:R-:W-:Y:S05]  /*1ac80*/  CALL.ABS.NOINC R2 ;  /* 0x0000000002007343 */ /* 0x004fea0003c00000 */
.L_x_2972:
        /* <DEDUP_REMOVED lines=16> */
.L_x_2971:
[----:B------:R-:W-:Y:S05]  /*1ad90*/  BSYNC B6 ;  /* 0x0000000000067941 */ /* 0x000fea0003800000 */
.L_x_2970:
[----:B------:R-:W2:Y:S01]  /*1ada0*/  LDL.LU R2, [R1] ;  /* 0x0000000001027983 */ /* 0x000ea20000300800 */
[----:B------:R-:W-:-:S03]  /*1adb0*/  ULDC.64 UR4, c[0x0][0x9f8] ;  /* 0x00027e0000047ab9 */ /* 0x000fc60000000a00 */
[----:B------:R-:W3:Y:S04]  /*1adc0*/  LDL.LU R4, [R1+0xc] ;  /* 0x00000c0001047983 */ /* 0x000ee80000300800 */
[----:B------:R-:W4:Y:S01]  /*1add0*/  LDL R7, [R1+0x10] ;  /* 0x0000100001077983 */ /* 0x000f220000100800 */
[----:B------:R-:W-:-:S03]  /*1ade0*/  ISETP.NE.U32.AND P0, PT, RZ, UR4, PT ;  /* 0x00000004ff007c0c */ /* 0x000fc6000bf05070 */
[----:B------:R-:W5:Y:S01]  /*1adf0*/  LDL R0, [R1+0x34] ;  /* 0x0000340001007983 */ /* 0x000f620000100800 */
[----:B------:R-:W-:-:S13]  /*1ae00*/  ISETP.NE.AND.EX P0, PT, RZ, UR5, PT, P0 ;  /* 0x00000005ff007c0c */ /* 0x000fda000bf05300 */
[----:B--2---:R-:W-:-:S04]  /*1ae10*/  @P0 IADD3 R2, P1, R2, UR4, RZ ;  /* 0x0000000402020c10 */ /* 0x004fc8000ff3e0ff */
[----:B---3--:R-:W-:Y:S01]  /*1ae20*/  @P0 IADD3.X R3, R4, UR5, RZ, P1, !PT ;  /* 0x0000000504030c10 */ /* 0x008fe20008ffe4ff */
[----:B------:R-:W-:-:S04]  /*1ae30*/  ULDC.64 UR4, c[0x0][0xa08] ;  /* 0x0002820000047ab9 */ /* 0x000fc80000000a00 */
[----:B----4-:R1:W2:Y:S02]  /*1ae40*/  @P0 LDG.E R7, desc[UR40][R2.64] ;  /* 0x0000002802070981 */ /* 0x0102a4000c1e1900 */
[----:B-1----:R-:W1:Y:S01]  /*1ae50*/  LDC.64 R2, c[0x0][0x418] ;  /* 0x00010600ff027b82 */ /* 0x002e620000000a00 */
[----:B-----5:R-:W-:Y:S01]  /*1ae60*/  VIADD R4, R0, 0xffffffff ;  /* 0xffffffff00047836 */ /* 0x020fe20000000000 */
[----:B--2---:R-:W-:Y:S01]  /*1ae70*/  SHF.R.S32.HI R8, RZ, 0x1f, R7 ;  /* 0x0000001fff087819 */ /* 0x004fe20000011407 */
[----:B------:R2:W-:Y:S04]  /*1ae80*/  @P0 STL [R1+0x10], R7 ;  /* 0x0000100701000387 */ /* 0x0005e80000100800 */
        /* <DEDUP_REMOVED lines=10> */
.L_x_3151:
[----:B-1----:R-:W3:Y:S01]  /*1af30*/  LDL.LU R5, [R1+0x24] ;  /* 0x0000240001057983 */ /* 0x002ee20000300800 */
[----:B------:R-:W-:Y:S02]  /*1af40*/  PLOP3.LUT P1, PT, PT, PT, PT, 0x8, 0x0 ;  /* 0x000000000000781c */ /* 0x000fe40003f2e170 */
[----:B--2---:R-:W-:Y:S01]  /*1af50*/  ISETP.NE.AND P0, PT, R14, RZ, PT ;  /* 0x000000ff0e00720c */ /* 0x004fe20003f05270 */
[----:B------:R1:W-:Y:S04]  /*1af60*/  STL [R1], R0 ;  /* 0x0000000001007387 */ /* 0x0003e80000100800 */
[----:B------:R1:W-:Y:S01]  /*1af70*/  STL [R1+0xc], R4 ;  /* 0x00000c0401007387 */ /* 0x0003e20000100800 */
[----:B---3--:R-:W-:-:S05]  /*1af80*/  LOP3.LUT R5, R5, 0xfffffffe, RZ, 0xc0, !PT ;  /* 0xfffffffe05057812 */ /* 0x008fca00078ec0ff */
[----:B------:R-:W-:-:S05]  /*1af90*/  @P1 LOP3.LUT R5, R5, 0x1, RZ, 0xfc, !PT ;  /* 0x0000000105051812 */ /* 0x000fca00078efcff */
[----:B------:R1:W-:Y:S01]  /*1afa0*/  STL [R1+0x24], R5 ;  /* 0x0000240501007387 */ /* 0x0003e20000100800 */
[----:B------:R-:W-:Y:S05]  /*1afb0*/  @P0 BRA `(.L_x_2974) ;  /* 0x0000000400380947 */ /* 0x000fea0003800000 */
[----:B------:R-:W-:-:S03]  /*1afc0*/  UMOV UR4, 0xffffffff ;  /* 0xffffffff00047882 */ /* 0x000fc60000000000 */
[----:B------:R-:W-:Y:S05]  /*1afd0*/  BRA.DIV UR4, `(.L_x_2975) ;  /* 0x0000006604b87947 */ /* 0x000fea000b800000 */
[----:B------:R-:W-:-:S13]  /*1afe0*/  ELECT P6, URZ, PT ;  /* 0x00000000003f782f */ /* 0x000fda00038c0000 */
.L_x_3154:
[----:B------:R-:W-:Y:S05]  /*1aff0*/  @!P6 BRA `(.L_x_2974) ;  /* 0x000000040028e947 */ /* 0x000fea0003800000 */
[----:B------:R-:W-:-:S04]  /*1b000*/  ISETP.NE.U32.AND P0, PT, R2, RZ, PT ;  /* 0x000000ff0200720c */ /* 0x000fc80003f05070 */
[----:B------:R-:W-:-:S13]  /*1b010*/  ISETP.NE.AND.EX P0, PT, R3, RZ, PT, P0 ;  /* 0x000000ff0300720c */ /* 0x000fda0003f05300 */
[----:B------:R-:W-:Y:S05]  /*1b020*/  @!P0 BRA `(.L_x_2976) ;  /* 0x0000000000548947 */ /* 0x000fea0003800000 */
[----:B------:R-:W2:Y:S01]  /*1b030*/  LDC R6, c[0x0][0x43c] ;  /* 0x00010f00ff067b82 */ /* 0x000ea20000000800 */
[----:B------:R-:W-:Y:S01]  /*1b040*/  IMAD.MOV.U32 R9, RZ, RZ, R4 ;  /* 0x000000ffff097224 */ /* 0x000fe200078e0004 */
[----:B------:R-:W-:-:S03]  /*1b050*/  ULDC.64 UR4, c[0x0][0x428] ;  /* 0x00010a0000047ab9 */ /* 0x000fc60000000a00 */
[----:B-1----:R-:W-:Y:S01]  /*1b060*/  IMAD.MOV.U32 R0, RZ, RZ, R9 ;  /* 0x000000ffff007224 */ /* 0x002fe200078e0009 */
[----:B--2---:R-:W-:-:S13]  /*1b070*/  ISETP.NE.AND P0, PT, R6, 0x1, PT ;  /* 0x000000010600780c */ /* 0x004fda0003f05270 */
[----:B------:R-:W1:Y:S02]  /*1b080*/  @P0 LDC.64 R4, c[0x0][0x440] ;  /* 0x00011000ff040b82 */ /* 0x000e640000000a00 */
[----:B-1----:R-:W-:-:S05]  /*1b090*/  @P0 IMAD.HI.U32 R4, R9, R4, RZ ;  /* 0x0000000409040227 */ /* 0x002fca00078e00ff */
        /* <DEDUP_REMOVED lines=12> */
[----:B------:R-:W3:Y:S04]  /*1b160*/  LDG.E R0, desc[UR40][R2.64] ;  /* 0x0000002802007981 */ /* 0x000ee8000c1e1900 */
[----:B---3--:R2:W-:Y:S02]  /*1b170*/  STL [R1], R0 ;  /* 0x0000000001007387 */ /* 0x0085e40000100800 */
.L_x_2976:
[----:B------:R-:W3:Y:S04]  /*1b180*/  LDL R7, [R1+0x4] ;  /* 0x0000040001077983 */ /* 0x000ee80000100800 */
[----:B-12---:R-:W3:Y:S04]  /*1b190*/  LDL R0, [R1+0x8] ;  /* 0x0000080001007983 */ /* 0x006ee80000100800 */
[----:B------:R-:W2:Y:S01]  /*1b1a0*/  LDL R2, [R1+0x14] ;  /* 0x0000140001027983 */ /* 0x000ea20000100800 */
[----:B---3--:R-:W-:Y:S01]  /*1b1b0*/  IMAD R0, R0, 0x8, R7 ;  /* 0x0000000800007824 */ /* 0x008fe200078e0207 */
[----:B--2---:R-:W-:-:S04]  /*1b1c0*/  SHF.L.U32 R2, R2, 0x1f, RZ ;  /* 0x0000001f02027819 */ /* 0x004fc800000006ff */
[----:B------:R-:W1:Y:S02]  /*1b1d0*/  SYNCS.PHASECHK.TRANS64.TRYWAIT P0, [R0+URZ+0x28840], R2 ;  /* 0x02884002000075a7 */ /* 0x000e64000800017f */
[----:B-1----:R-:W-:Y:S05]  /*1b1e0*/  @!P0 BRA `(.L_x_2977) ;  /* 0x0000006400548947 */ /* 0x002fea0003800000 */
.L_x_3155:
        /* <DEDUP_REMOVED lines=11> */
.L_x_2978:
[----:B------:R-:W2:Y:S04]  /*1b2a0*/  LDL R6, [R1+0x4] ;  /* 0x0000040001067983 */ /* 0x000ea80000100800 */
[----:B------:R-:W2:Y:S04]  /*1b2b0*/  LDL R5, [R1+0x8] ;  /* 0x0000080001057983 */ /* 0x000ea80000100800 */
[----:B------:R-:W3:Y:S04]  /*1b2c0*/  LDL R7, [R1+0xc] ;  /* 0x00000c0001077983 */ /* 0x000ee80000100800 */
[----:B------:R-:W4:Y:S04]  /*1b2d0*/  LDL R4, [R1+0x18] ;  /* 0x0000180001047983 */ /* 0x000f280000100800 */
[----:B------:R-:W5:Y:S04]  /*1b2e0*/  LDL R3, [R1] ;  /* 0x0000000001037983 */ /* 0x000f680000100800 */
[----:B-1----:R-:W5:Y:S01]  /*1b2f0*/  LDL.LU R2, [R1+0x24] ;  /* 0x0000240001027983 */ /* 0x002f620000300800 */
[----:B------:R-:W-:-:S02]  /*1b300*/  R2UR UR9, R0 ;  /* 0x00000000000972ca */ /* 0x000fc400000e0000 */
[----:B------:R-:W-:Y:S01]  /*1b310*/  PLOP3.LUT P0, PT, PT, PT, PT, 0x80, 0x0 ;  /* 0x000000000000781c */ /* 0x000fe20003f0f070 */
[----:B------:R-:W-:Y:S01]  /*1b320*/  UIADD3 UR4, UP0, UR38, 0x370, URZ ;  /* 0x0000037026047890 */ /* 0x000fe2000ff1e03f */
[----:B------:R-:W-:Y:S01]  /*1b330*/  R2UR UR12, R18 ;  /* 0x00000000120c72ca */ /* 0x000fe200000e0000 */
[----:B------:R-:W-:Y:S01]  /*1b340*/  UMOV UR10, URZ ;  /* 0x0000003f000a7c82 */ /* 0x000fe20008000000 */
[----:B------:R-:W-:-:S07]  /*1b350*/  UMOV UR7, 0x14f00000 ;  /* 0x14f0000000077882 */ /* 0x000fce0000000000 */
[----:B------:R-:W-:Y:S01]  /*1b360*/  UIADD3 UR9, UR9, 0x28830, URZ ;  /* 0x0002883009097890 */ /* 0x000fe2000fffe03f */
[----:B------:R-:W-:Y:S01]  /*1b370*/  UMOV UR15, 0x40 ;  /* 0x00000040000f7882 */ /* 0x000fe20000000000 */
[----:B--2---:R-:W-:Y:S01]  /*1b380*/  IMAD R0, R5, 0x8000, R6 ;  /* 0x0000800005007824 */ /* 0x004fe200078e0206 */
[----:B---3--:R-:W-:-:S04]  /*1b390*/  R2UR UR11, R7 ;  /* 0x00000000070b72ca */ /* 0x008fc800000e0000 */
[----:B------:R-:W-:Y:S02]  /*1b3a0*/  R2UR UR6, R0 ;  /* 0x00000000000672ca */ /* 0x000fe400000e0000 */
[----:B----4-:R-:W-:Y:S02]  /*1b3b0*/  R2UR UR5, R4 ;  /* 0x00000000040572ca */ /* 0x010fe400000e0000 */
[----:B-----5:R-:W-:Y:S02]  /*1b3c0*/  R2UR UR13, R3 ;  /* 0x00000000030d72ca */ /* 0x020fe400000e0000 */
[----:B------:R-:W-:-:S07]  /*1b3d0*/  LOP3.LUT R2, R2, 0xfffffffe, RZ, 0xc0, !PT ;  /* 0xfffffffe02027812 */ /* 0x000fce00078ec0ff */
        /* <DEDUP_REMOVED lines=12> */
.L_x_2974:
[----:B--2---:R-:W2:Y:S04]  /*1b4a0*/  LDL R2, [R1+0x4] ;  /* 0x0000040001027983 */ /* 0x004ea80000100800 */
[----:B------:R-:W3:Y:S04]  /*1b4b0*/  LDL.LU R3, [R1+0x38] ;  /* 0x0000380001037983 */ /* 0x000ee80000300800 */
[----:B-1----:R-:W4:Y:S04]  /*1b4c0*/  LDL.LU R5, [R1+0x30] ;  /* 0x0000300001057983 */ /* 0x002f280000300800 */
[----:B------:R-:W5:Y:S01]  /*1b4d0*/  LDL.LU R4, [R1+0x40] ;  /* 0x0000400001047983 */ /* 0x000f620000300800 */
        /* <DEDUP_REMOVED lines=39> */
.L_x_2980:
[----:B------:R-:W-:Y:S05]  /*1b750*/  BSYNC B6 ;  /* 0x0000000000067941 */ /* 0x000fea0003800000 */
.L_x_2979:
[----:B------:R-:W3:Y:S01]  /*1b760*/  LDL.LU R6, [R1+0x38] ;  /* 0x0000380001067983 */ /* 0x000ee20000300800 */
[----:B------:R-:W-:Y:S01]  /*1b770*/  ULDC.64 UR4, c[0x0][0x2d8] ;  /* 0x0000b60000047ab9 */ /* 0x000fe20000000a00 */
[----:B------:R-:W1:Y:S01]  /*1b780*/  LDC R7, c[0x0][0x448] ;  /* 0x00011200ff077b82 */ /* 0x000e620000000800 */
[----:B------:R-:W-:Y:S01]  /*1b790*/  ULDC.64 UR6, c[0x0][0x280] ;  /* 0x0000a00000067ab9 */ /* 0x000fe20000000a00 */
[----:B--2---:R-:W3:Y:S04]  /*1b7a0*/  LDL.LU.64 R2, [R1+0x48] ;  /* 0x0000480001027983 */ /* 0x004ee80000300a00 */
[----:B------:R-:W2:Y:S04]  /*1b7b0*/  LDL.LU R0, [R1+0x40] ;  /* 0x0000400001007983 */ /* 0x000ea80000300800 */
[----:B------:R-:W4:Y:S04]  /*1b7c0*/  LDL.LU R4, [R1+0x54] ;  /* 0x0000540001047983 */ /* 0x000f280000300800 */
[----:B------:R-:W4:Y:S01]  /*1b7d0*/  LDL.LU R5, [R1+0x30] ;  /* 0x0000300001057983 */ /* 0x000f220000300800 */
[----:B------:R-:W0:Y:S03]  /*1b7e0*/  S2R R8, SR_TID.X ;  /* 0x0000000000087919 */ /* 0x000e260000002100 */
[----:B------:R0:W5:Y:S01]  /*1b7f0*/  LDL R10, [R1+0x3c] ;  /* 0x00003c00010a7983 */ /* 0x0001620000100800 */
[----:B-1----:R-:W-:Y:S01]  /*1b800*/  ISETP.NE.AND P0, PT, R7, 0x1, PT ;  /* 0x000000010700780c */ /* 0x002fe20003f05270 */
[----:B0-----:R-:W-:-:S05]  /*1b810*/  IMAD.SHL.U32 R8, R8, 0x8, RZ ;  /* 0x0000000808087824 */ /* 0x001fca00078e00ff */
[----:B------:R-:W-:-:S04]  /*1b820*/  LOP3.LUT R8, R8, 0x38, RZ, 0xc0, !PT ;  /* 0x0000003808087812 */ /* 0x000fc800078ec0ff */
        /* <DEDUP_REMOVED lines=9> */
[----:B------:R-:W1:Y:S01]  /*1b8c0*/  S2R R4, SR_TID.X ;  /* 0x0000000000047919 */ /* 0x000e620000002100 */
[----:B------:R-:W-:-:S04]  /*1b8d0*/  IMAD.WIDE.U32 R2, R5, UR4, R2 ;  /* 0x0000000405027c25 */ /* 0x000fc8000f8e0002 */
[----:B------:R-:W-:Y:S01]  /*1b8e0*/  IMAD R0, R5, UR5, R0 ;  /* 0x0000000505007c24 */ /* 0x000fe2000f8e0200 */
[----:B------:R-:W-:-:S03]  /*1b8f0*/  ULDC.64 UR4, c[0x0][0x2d0] ;  /* 0x0000b40000047ab9 */ /* 0x000fc60000000a00 */
[----:B------:R-:W-:Y:S01]  /*1b900*/  IMAD.IADD R3, R3, 0x1, R0 ;  /* 0x0000000103037824 */ /* 0x000fe200078e0200 */
[----:B-1----:R-:W-:-:S04]  /*1b910*/  LOP3.LUT R4, R4, 0x7f, RZ, 0xc0, !PT ;  /* 0x0000007f04047812 */ /* 0x002fc800078ec0ff */
[----:B------:R-:W-:Y:S02]  /*1b920*/  SHF.R.U32.HI R5, RZ, 0x3, R4 ;  /* 0x00000003ff057819 */ /* 0x000fe40000011604 */
[----:B------:R-:W1:Y:S02]  /*1b930*/  S2R R4, SR_TID.X ;  /* 0x0000000000047919 */ /* 0x000e640000002100 */
[----:B-1----:R-:W-:-:S05]  /*1b940*/  IMAD.SHL.U32 R4, R4, 0x10, RZ ;  /* 0x0000001004047824 */ /* 0x002fca00078e00ff */
[----:B------:R-:W-:Y:S02]  /*1b950*/  LOP3.LUT R4, R5, 0x70, R4, 0xf8, !PT ;  /* 0x0000007005047812 */ /* 0x000fe400078ef804 */
[----:B------:R-:W1:Y:S03]  /*1b960*/  @P0 LDC R5, c[0x0][0x44c] ;  /* 0x00011300ff050b82 */ /* 0x000e660000000800 */
[----:B------:R-:W-:-:S04]  /*1b970*/  IMAD R4, R17, 0x80, R4 ;  /* 0x0000008011047824 */ /* 0x000fc800078e0204 */
[----:B------:R-:W-:Y:S02]  /*1b980*/  IMAD.MOV.U32 R0, RZ, RZ, R4 ;  /* 0x000000ffff007224 */ /* 0x000fe400078e0004 */
[----:B-1----:R-:W-:-:S05]  /*1b990*/  @P0 IMAD.HI.U32 R5, R4, R5, RZ ;  /* 0x0000000504050227 */ /* 0x002fca00078e00ff */
[----:B0-----:R-:W-:-:S05]  /*1b9a0*/  @P0 SHF.R.U32.HI R0, RZ, R6, R5 ;  /* 0x00000006ff000219 */ /* 0x001fca0000011605 */
        /* <DEDUP_REMOVED lines=25> */
[----:B-----5:R-:W-:Y:S01]  /*1bb40*/  IMAD R0, R10, R7, RZ ;  /* 0x000000070a007224 */ /* 0x020fe200078e02ff */
[----:B------:R-:W-:Y:S04]  /*1bb50*/  SHFL.IDX PT, R6, R3, 0x1, 0x181f ;  /* 0x00381f0003067f89 */ /* 0x000fe800000e0000 */
[----:B------:R-:W-:Y:S01]  /*1bb60*/  SHFL.IDX PT, R7, R2, 0x1, 0x181f ;  /* 0x00381f0002077f89 */ /* 0x000fe200000e0000 */
[----:B0-----:R-:W-:-:S04]  /*1bb70*/  LOP3.LUT R5, R5, 0x7f, RZ, 0xc0, !PT ;  /* 0x0000007f05057812 */ /* 0x001fc800078ec0ff */
[----:B------:R-:W-:-:S05]  /*1bb80*/  SHF.R.U32.HI R5, RZ, 0x3, R5 ;  /* 0x00000003ff057819 */ /* 0x000fca0000011605 */
[----:B------:R-:W-:Y:S02]  /*1bb90*/  IMAD R17, R17, 0x80, R5 ;  /* 0x0000008011117824 */ /* 0x000fe400078e0205 */
[----:B------:R-:W0:Y:S02]  /*1bba0*/  SHFL.IDX PT, R5, R3, RZ, 0x181f ;  /* 0x00181fff03057589 */ /* 0x000e2400000e0000 */
[C---:B------:R-:W-:Y:S01]  /*1bbb0*/  VIADD R4, R17.reuse, 0x10 ;  /* 0x0000001011047836 */ /* 0x040fe20000000000 */
[----:B------:R-:W-:-:S04]  /*1bbc0*/  ISETP.GE.AND P4, PT, R17, R0, PT ;  /* 0x000000001100720c */ /* 0x000fc80003f86270 */
[----:B------:R-:W-:Y:S02]  /*1bbd0*/  ISETP.GE.AND P2, PT, R4, R0, PT ;  /* 0x000000000400720c */ /* 0x000fe40003f46270 */
[----:B------:R-:W1:Y:S07]  /*1bbe0*/  SHFL.IDX PT, R4, R2, RZ, 0x181f ;  /* 0x00181fff02047589 */ /* 0x000e6e00000e0000 */
[----:B0-----:R-:W-:-:S05]  /*1bbf0*/  @!P4 LEA R5, P3, R9, R5, 0x1 ;  /* 0x000000050905c211 */ /* 0x001fca00078608ff */
[----:B-1----:R-:W-:-:S05]  /*1bc00*/  @!P4 IMAD.X R4, RZ, RZ, R4, P3 ;  /* 0x000000ffff04c224 */ /* 0x002fca00018e0604 */
[----:B------:R-:W-:-:S04]  /*1bc10*/  @!P4 LOP3.LUT R5, R5, R4, RZ, 0x3c, !PT ;  /* 0x000000040505c212 */ /* 0x000fc800078e3cff */
[----:B------:R-:W-:-:S04]  /*1bc20*/  @!P4 LOP3.LUT R4, R5, R4, RZ, 0x3c, !PT ;  /* 0x000000040504c212 */ /* 0x000fc800078e3cff */
[----:B------:R-:W-:-:S05]  /*1bc30*/  @!P4 LOP3.LUT R5, R5, R4, RZ, 0x3c, !PT ;  /* 0x000000040505c212 */ /* 0x000fca00078e3cff */
[----:B------:R-:W-:Y:S04]  /*1bc40*/  @!P4 LDGSTS.E.BYPASS.LTC128B.128 [R8+0x10400], desc[UR40][R4.64], !P0 ;  /* 0x104000000408cfae */ /* 0x000fe8000c101d68 */
[----:B------:R0:W-:Y:S02]  /*1bc50*/  @!P4 LDGSTS.E.BYPASS.LTC128B.128 [R8+0x14400], desc[UR40][R4.64+0x80], !P1 ;  /* 0x144000800408cfae */ /* 0x0001e4000c901d68 */
[----:B0-----:R-:W-:Y:S02]  /*1bc60*/  @!P2 LEA R5, P3, R9, R6, 0x1 ;  /* 0x000000060905a211 */ /* 0x001fe400078608ff */
[----:B------:R-:W-:Y:S03]  /*1bc70*/  SHFL.IDX PT, R6, R2, 0x2, 0x181f ;  /* 0x00581f0002067f89 */ /* 0x000fe600000e0000 */
[----:B------:R-:W-:-:S05]  /*1bc80*/  @!P2 IMAD.X R4, RZ, RZ, R7, P3 ;  /* 0x000000ffff04a224 */ /* 0x000fca00018e0607 */
[----:B------:R-:W-:-:S04]  /*1bc90*/  @!P2 LOP3.LUT R5, R5, R4, RZ, 0x3c, !PT ;  /* 0x000000040505a212 */ /* 0x000fc800078e3cff */
[----:B------:R-:W-:-:S04]  /*1bca0*/  @!P2 LOP3.LUT R4, R5, R4, RZ, 0x3c, !PT ;  /* 0x000000040504a212 */ /* 0x000fc800078e3cff */
[----:B------:R-:W-:-:S05]  /*1bcb0*/  @!P2 LOP3.LUT R5, R5, R4, RZ, 0x3c, !PT ;  /* 0x000000040505a212 */ /* 0x000fca00078e3cff */
[----:B------:R-:W-:Y:S04]  /*1bcc0*/  @!P2 LDGSTS.E.BYPASS.LTC128B.128 [R8+0x10c00], desc[UR40][R4.64], !P0 ;  /* 0x10c000000408afae */ /* 0x000fe8000c101d68 */
[----:B------:R0:W-:Y:S02]  /*1bcd0*/  @!P2 LDGSTS.E.BYPASS.LTC128B.128 [R8+0x14c00], desc[UR40][R4.64+0x80], !P1 ;  /* 0x14c000800408afae */ /* 0x0001e4000c901d68 */
[----:B0-----:R-:W-:-:S05]  /*1bce0*/  VIADD R4, R17, 0x20 ;  /* 0x0000002011047836 */ /* 0x001fca0000000000 */
[----:B------:R-:W-:Y:S02]  /*1bcf0*/  ISETP.GE.AND P2, PT, R4, R0, PT ;  /* 0x000000000400720c */ /* 0x000fe40003f46270 */
[----:B------:R-:W0:Y:S11]  /*1bd00*/  SHFL.IDX PT, R4, R3, 0x2, 0x181f ;  /* 0x00581f0003047f89 */ /* 0x000e3600000e0000 */
[----:B0-----:R-:W-:-:S05]  /*1bd10*/  @!P2 LEA R5, P3, R9, R4, 0x1 ;  /* 0x000000040905a211 */ /* 0x001fca00078608ff */
[----:B------:R-:W-:Y:S02]  /*1bd20*/  @!P2 IMAD.X R4, RZ, RZ, R6, P3 ;  /* 0x000000ffff04a224 */ /* 0x000fe400018e0606 */
[----:B------:R-:W-:Y:S03]  /*1bd30*/  SHFL.IDX PT, R6, R2, 0x3, 0x181f ;  /* 0x00781f0002067f89 */ /* 0x000fe600000e0000 */
        /* <DEDUP_REMOVED lines=40> */
[----:B------:R-:W0:Y:S04]  /*1bfc0*/  SHFL.IDX PT, R4, R3, 0x6, 0x181f ;  /* 0x00d81f0003047f89 */ /* 0x000e2800000e0000 */
[----:B------:R-:W1:Y:S07]  /*1bfd0*/  SHFL.IDX PT, R3, R3, 0x7, 0x181f ;  /* 0x00f81f0003037f89 */ /* 0x000e6e00000e0000 */
[----:B0-----:R-:W-:-:S05]  /*1bfe0*/  @!P2 LEA R5, P3, R9, R4, 0x1 ;  /* 0x000000040905a211 */ /* 0x001fca00078608ff */
[----:B------:R-:W-:-:S05]  /*1bff0*/  @!P2 IMAD.X R4, RZ, RZ, R6, P3 ;  /* 0x000000ffff04a224 */ /* 0x000fca00018e0606 */
[----:B------:R-:W-:-:S04]  /*1c000*/  @!P2 LOP3.LUT R5, R5, R4, RZ, 0x3c, !PT ;  /* 0x000000040505a212 */ /* 0x000fc800078e3cff */
[----:B------:R-:W-:-:S04]  /*1c010*/  @!P2 LOP3.LUT R4, R5, R4, RZ, 0x3c, !PT ;  /* 0x000000040504a212 */ /* 0x000fc800078e3cff */
[----:B------:R-:W-:-:S05]  /*1c020*/  @!P2 LOP3.LUT R5, R5, R4, RZ, 0x3c, !PT ;  /* 0x000000040505a212 */ /* 0x000fca00078e3cff */
[----:B------:R-:W-:Y:S04]  /*1c030*/  @!P2 LDGSTS.E.BYPASS.LTC128B.128 [R8+0x13400], desc[UR40][R4.64], !P0 ;  /* 0x134000000408afae */ /* 0x000fe8000c101d68 */
[----:B------:R0:W-:Y:S04]  /*1c040*/  @!P2 LDGSTS.E.BYPASS.LTC128B.128 [R8+0x17400], desc[UR40][R4.64+0x80], !P1 ;  /* 0x174000800408afae */ /* 0x0001e8000c901d68 */
[----:B01----:R0:W2:Y:S02]  /*1c050*/  SHFL.IDX PT, R4, R2, 0x7, 0x181f ;  /* 0x00f81f0002047f89 */ /* 0x0030a400000e0000 */
.L_x_3172:
[----:B------:R-:W-:Y:S01]  /*1c060*/  VIADD R17, R17, 0x70 ;  /* 0x0000007011117836 */ /* 0x000fe20000000000 */
[----:B------:R-:W-:Y:S04]  /*1c070*/  BSSY B0, `(.L_x_2982) ;  /* 0x000000a000007945 */ /* 0x000fe80003800000 */
[----:B------:R-:W-:-:S13]  /*1c080*/  ISETP.GE.AND P2, PT, R17, R0, PT ;  /* 0x000000001100720c */ /* 0x000fda0003f46270 */
[----:B------:R-:W-:Y:S05]  /*1c090*/  @P2 BRA `(.L_x_2983) ;  /* 0x00000000001c2947 */ /* 0x000fea0003800000 */
[----:B0-----:R-:W-:-:S05]  /*1c0a0*/  LEA R2, P2, R9, R3, 0x1 ;  /* 0x0000000309027211 */ /* 0x001fca00078408ff */
[----:B--2---:R-:W-:-:S05]  /*1c0b0*/  IMAD.X R3, RZ, RZ, R4, P2 ;  /* 0x000000ffff037224 */ /* 0x004fca00010e0604 */
[----:B------:R-:W-:Y:S01]  /*1c0c0*/  @!PT LDS RZ, [RZ] ;  /* 0x00000000fffff984 */ /* 0x000fe20000000800 */
[----:B------:R-:W-:Y:S01]  /*1c0d0*/  @!PT LDS RZ, [RZ] ;  /* 0x00000000fffff984 */ /* 0x000fe20000000800 */
[----:B------:R-:W-:Y:S01]  /*1c0e0*/  @!PT LDS RZ, [RZ] ;  /* 0x00000000fffff984 */ /* 0x000fe20000000800 */
[----:B------:R1:W-:Y:S04]  /*1c0f0*/  LDGSTS.E.BYPASS.LTC128B.128 [R8+0x13c00], desc[UR40][R2.64], !P0 ;  /* 0x13c0000002087fae */ /* 0x0003e8000c101d68 */
[----:B------:R1:W-:Y:S02]  /*1c100*/  LDGSTS.E.BYPASS.LTC128B.128 [R8+0x17c00], desc[UR40][R2.64+0x80], !P1 ;  /* 0x17c0008002087fae */ /* 0x0003e4000c901d68 */
.L_x_2983:
[----:B------:R-:W-:Y:S05]  /*1c110*/  BSYNC B0 ;  /* 0x0000000000007941 */ /* 0x000fea0003800000 */
.L_x_2982:
[----:B-1----:R-:W3:Y:S01]  /*1c120*/  LDL R8, [R1+0x4] ;  /* 0x0000040001087983 */ /* 0x002ee20000100800 */
[----:B------:R-:W-:Y:S01]  /*1c130*/  PLOP3.LUT P0, PT, PT, PT, PT, 0x80, 0x0 ;  /* 0x000000000000781c */ /* 0x000fe20003f0f070 */
[----:B------:R-:W-:Y:S01]  /*1c140*/  NOP ;  /* 0x0000000000007918 */ /* 0x000fe20000000000 */
[----:B---3--:R-:W-:-:S11]  /*1c150*/  VIADD R10, R8, 0x28800 ;  /* 0x00028800080a7836 */ /* 0x008fd60000000000 */
.L_x_2984:
[----:B0-----:R-:W3:Y:S01]  /*1c160*/  LDL R2, [R1+0x4] ;  /* 0x0000040001027983 */ /* 0x001ee20000100800 */
[----:B------:R-:W-:Y:S02]  /*1c170*/  PLOP3.LUT P1, PT, P1, P0, PT, 0xa2, 0x0 ;  /* 0x000000000000781c */ /* 0x000fe40000f21472 */
[----:B---3--:R-:W-:-:S08]  /*1c180*/  @P0 R2UR P1, UR4, R2 ;  /* 0x00000000020402ca */ /* 0x008fd00000020000 */
[----:B------:R-:W-:-:S05]  /*1c190*/  @P0 PLOP3.LUT P0, PT, P1, PT, PT, 0x80, 0x0 ;  /* 0x000000000000081c */ /* 0x000fca0000f0f070 */
[----:B------:R-:W-:Y:S01]  /*1c1a0*/  @!P1 SYNCS.ARRIVE.TRANS64.RED.A0T1 RZ, [UR4+0x28800], RZ ;  /* 0x028800ffffff99a7 */ /* 0x000fe20008200404 */
[----:B------:R-:W-:Y:S07]  /*1c1b0*/  @!P1 ARRIVES.LDGSTSBAR.64.TRANSCNT [UR4+0x28800] ;  /* 0x02880000ff0099b0 */ /* 0x000fee0008000a84 */
[----:B------:R-:W-:Y:S05]  /*1c1c0*/  @P0 BRA.U.ANY `(.L_x_2984) ;  /* 0xfffffffd00e40947 */ /* 0x000fea000393ffff */
[----:B------:R-:W3:Y:S02]  /*1c1d0*/  LDL.LU R3, [R1+0x50] ;  /* 0x0000500001037983 */ /* 0x000ee40000300800 */
        /* <DEDUP_REMOVED lines=11> */
.L_x_3173:
[----:B------:R-:W-:Y:S05]  /*1c290*/  BSYNC B0 ;  /* 0x0000000000007941 */ /* 0x000fea0003800000 */
.L_x_2985:
[----:B0-----:R-:W3:Y:S01]  /*1c2a0*/  LDL R2, [R1+0x34] ;  /* 0x0000340001027983 */ /* 0x001ee20000100800 */
[----:B------:R-:W-:Y:S01]  /*1c2b0*/  BSSY B0, `(.L_x_2987) ;  /* 0x00001f2000007945 */ /* 0x000fe20003800000 */
[----:B---3--:R-:W-:-:S13]  /*1c2c0*/  ISETP.GE.AND P0, PT, R2, 0x2, PT ;  /* 0x000000020200780c */ /* 0x008fda0003f06270 */
[----:B------:R-:W-:Y:S05]  /*1c2d0*/  @!P0 BRA `(.L_x_2988) ;  /* 0x0000001c00bc8947 */ /* 0x000fea0003800000 */
[C---:B------:R-:W-:Y:S01]  /*1c2e0*/  LOP3.LUT R0, R2.reuse, 0x1, RZ, 0xc0, !PT ;  /* 0x0000000102007812 */ /* 0x040fe200078ec0ff */
[----:B------:R-:W-:Y:S01]  /*1c2f0*/  VIADD R2, R2, 0xfffffffe ;  /* 0xfffffffe02027836 */ /* 0x000fe20000000000 */
[----:B------:R-:W-:Y:S02]  /*1c300*/  BSSY B2, `(.L_x_2989) ;  /* 0x00000aa000027945 */ /* 0x000fe40003800000 */
[----:B------:R-:W-:Y:S01]  /*1c310*/  ISETP.NE.U32.AND P0, PT, R0, 0x1, PT ;  /* 0x000000010000780c */ /* 0x000fe20003f05070 */
[----:B------:R-:W-:-:S12]  /*1c320*/  IMAD.MOV.U32 R0, RZ, RZ, R2 ;  /* 0x000000ffff007224 */ /* 0x000fd800078e0002 */
[----:B------:R-:W-:Y:S05]  /*1c330*/  @!P0 BRA `(.L_x_2990) ;  /* 0x0000000800988947 */ /* 0x000fea0003800000 */
        /* <DEDUP_REMOVED lines=27> */
[--C-:B------:R-:W-:Y:S02]  /*1c4f0*/  IMAD.MOV R6, RZ, RZ, -R0.reuse ;  /* 0x000000ffff067224 */ /* 0x100fe400078e0a00 */
[----:B------:R-:W-:Y:S02]  /*1c500*/  IMAD.MOV.U32 R4, RZ, RZ, R0 ;  /* 0x000000ffff047224 */ /* 0x000fe400078e0000 */
        /* <DEDUP_REMOVED lines=8> */
.L_x_2993:
[----:B------:R-:W2:Y:S01]  /*1c590*/  LDL R0, [R1+0x4] ;  /* 0x0000040001007983 */ /* 0x000ea20000100800 */
[----:B------:R-:W-:Y:S01]  /*1c5a0*/  BSSY B3, `(.L_x_2994) ;  /* 0x0000005000037945 */ /* 0x000fe20003800000 */
[----:B--2---:R-:W-:Y:S01]  /*1c5b0*/  IMAD R3, R7, 0x8, R0 ;  /* 0x0000000807037824 */ /* 0x004fe200078e0200 */
[----:B------:R-:W-:-:S04]  /*1c5c0*/  SHF.L.U32 R0, R11, 0x1f, RZ ;  /* 0x0000001f0b007819 */ /* 0x000fc800000006ff */
[----:B------:R-:W1:Y:S02]  /*1c5d0*/  SYNCS.PHASECHK.TRANS64.TRYWAIT P0, [R3+URZ+0x28840], R0 ;  /* 0x02884000030075a7 */ /* 0x000e64000800017f */
[----:B-1----:R-:W-:Y:S05]  /*1c5e0*/  @!P0 BRA `(.L_x_2995) ;  /* 0x0000005c004c8947 */ /* 0x002fea0003800000 */
.L_x_3174:
[----:B------:R-:W-:Y:S05]  /*1c5f0*/  BSYNC B3 ;  /* 0x0000000000037941 */ /* 0x000fea0003800000 */
.L_x_2994:
        /* <DEDUP_REMOVED lines=12> */
.L_x_2997:
[----:B------:R-:W-:Y:S05]  /*1c6c0*/  BSYNC B3 ;  /* 0x0000000000037941 */ /* 0x000fea0003800000 */
.L_x_2996:
[----:B------:R-:W2:Y:S04]  /*1c6d0*/  LDL R5, [R1+0x4] ;  /* 0x0000040001057983 */ /* 0x000ea80000100800 */
[----:B-1----:R-:W3:Y:S01]  /*1c6e0*/  LDL R0, [R1+0x18] ;  /* 0x0000180001007983 */ /* 0x002ee20000100800 */
[----:B0-----:R-:W-:Y:S01]  /*1c6f0*/  IMAD.MOV.U32 R9, RZ, RZ, RZ ;  /* 0x000000ffff097224 */ /* 0x001fe200078e00ff */
        /* <DEDUP_REMOVED lines=10> */
.L_x_2998:
        /* <DEDUP_REMOVED lines=16> */
.L_x_2999:
        /* <DEDUP_REMOVED lines=17> */
.L_x_3175:
[----:B------:R-:W-:Y:S05]  /*1c9b0*/  BSYNC B3 ;  /* 0x0000000000037941 */ /* 0x000fea0003800000 */
.L_x_3000:
        /* <DEDUP_REMOVED lines=14> */
.L_x_3003:
[----:B------:R-:W-:Y:S05]  /*1caa0*/  BSYNC B3 ;  /* 0x0000000000037941 */ /* 0x000fea0003800000 */
.L_x_3002:
[----:B------:R-:W2:Y:S04]  /*1cab0*/  LDL R5, [R1+0x18] ;  /* 0x0000180001057983 */ /* 0x000ea80000100800 */
[----:B0-----:R-:W2:Y:S01]  /*1cac0*/  LDL.LU R3, [R1+0xc] ;  /* 0x00000c0001037983 */ /* 0x001ea20000300800 */
[----:B------:R-:W-:Y:S01]  /*1cad0*/  R2UR UR10, R9 ;  /* 0x00000000090a72ca */ /* 0x000fe200000e0000 */
[--C-:B-----5:R-:W-:Y:S01]  /*1cae0*/  IMAD R0, R8, 0x8, R15.reuse ;  /* 0x0000000808007824 */ /* 0x120fe200078e020f */
        /* <DEDUP_REMOVED lines=9> */
.L_x_3004:
        /* <DEDUP_REMOVED lines=16> */
.L_x_3005:
        /* <DEDUP_REMOVED lines=13> */
.L_x_2992:
[----:B------:R-:W-:Y:S05]  /*1cd50*/  BSYNC B1 ;  /* 0x0000000000017941 */ /* 0x000fea0003800000 */
.L_x_2991:
[----:B------:R-:W2:Y:S04]  /*1cd60*/  LDL.LU R0, [R1+0x34] ;  /* 0x0000340001007983 */ /* 0x000ea80000300800 */
[----:B------:R3:W-:Y:S04]  /*1cd70*/  STL [R1+0x8], R7 ;  /* 0x0000080701007387 */ /* 0x0007e80000100800 */
[----:B------:R3:W-:Y:S02]  /*1cd80*/  STL [R1+0x14], R11 ;  /* 0x0000140b01007387 */ /* 0x0007e40000100800 */
[----:B--23--:R-:W-:-:S07]  /*1cd90*/  VIADD R0, R0, 0xfffffffd ;  /* 0xfffffffd00007836 */ /* 0x00cfce0000000000 */
.L_x_2990:
[----:B------:R-:W-:Y:S05]  /*1cda0*/  BSYNC B2 ;  /* 0x0000000000027941 */ /* 0x000fea0003800000 */
.L_x_2989:
[----:B------:R-:W-:-:S13]  /*1cdb0*/  ISETP.NE.AND P0, PT, R2, RZ, PT ;  /* 0x000000ff0200720c */ /* 0x000fda0003f05270 */
[----:B------:R-:W-:Y:S05]  /*1cdc0*/  @!P0 BRA `(.L_x_2988) ;  /* 0x0000001400008947 */ /* 0x000fea0003800000 */
[----:B------:R3:W5:Y:S02]  /*1cdd0*/  LDL R7, [R1] ;  /* 0x0000000001077983 */ /* 0x0007640000100800 */
.L_x_3036:
[----:B0-2---:R-:W2:Y:S04]  /*1cde0*/  LDL R4, [R1+0x24] ;  /* 0x0000240001047983 */ /* 0x005ea80000100800 */
[----:B------:R-:W4:Y:S04]  /*1cdf0*/  LDL R3, [R1+0x8] ;  /* 0x0000080001037983 */ /* 0x000f280000100800 */
[----:B---3--:R-:W3:Y:S01]  /*1ce00*/  LDL R2, [R1+0x14] ;  /* 0x0000140001027983 */ /* 0x008ee20000100800 */
[----:B------:R-:W-:Y:S05]  /*1ce10*/  YIELD ;  /* 0x0000000000007946 */ /* 0x000fea0003800000 */
[----:B------:R-:W-:Y:S01]  /*1ce20*/  BSSY B1, `(.L_x_3006) ;  /* 0x000009a000017945 */ /* 0x000fe20003800000 */
[----:B--2---:R-:W-:Y:S01]  /*1ce30*/  LOP3.LUT P1, RZ, R4, 0x1, RZ, 0xc0, !PT ;  /* 0x0000000104ff7812 */ /* 0x004fe2000782c0ff */
[----:B----4-:R-:W-:-:S05]  /*1ce40*/  VIADD R4, R3, 0x1 ;  /* 0x0000000103047836 */ /* 0x010fca0000000000 */
[----:B------:R-:W-:-:S04]  /*1ce50*/  ISETP.NE.AND P0, PT, R4, 0x2, PT ;  /* 0x000000020400780c */ /* 0x000fc80003f05270 */
[----:B------:R-:W-:Y:S02]  /*1ce60*/  SEL R5, RZ, 0x1, P0 ;  /* 0x00000001ff057807 */ /* 0x000fe40000000000 */
[----:B------:R-:W-:Y:S02]  /*1ce70*/  SEL R4, R4, RZ, P0 ;  /* 0x000000ff04047207 */ /* 0x000fe40000000000 */
[----:B---3--:R-:W-:Y:S01]  /*1ce80*/  LOP3.LUT R5, R2, R5, RZ, 0x3c, !PT ;  /* 0x0000000502057212 */ /* 0x008fe200078e3cff */
        /* <DEDUP_REMOVED lines=25> */
.L_x_3008:
[----:B------:R-:W2:Y:S01]  /*1d020*/  LDL R2, [R1+0x4] ;  /* 0x0000040001027983 */ /* 0x000ea20000100800 */
[----:B------:R-:W-:Y:S01]  /*1d030*/  BSSY B2, `(.L_x_3009) ;  /* 0x0000005000027945 */ /* 0x000fe20003800000 */
[----:B--2---:R-:W-:Y:S01]  /*1d040*/  IMAD R3, R4, 0x8, R2 ;  /* 0x0000000804037824 */ /* 0x004fe200078e0202 */
[----:B------:R-:W-:-:S04]  /*1d050*/  SHF.L.U32 R2, R5, 0x1f, RZ ;  /* 0x0000001f05027819 */ /* 0x000fc800000006ff */
[----:B------:R-:W2:Y:S02]  /*1d060*/  SYNCS.PHASECHK.TRANS64.TRYWAIT P0, [R3+URZ+0x28840], R2 ;  /* 0x02884002030075a7 */ /* 0x000ea4000800017f */
[----:B--2---:R-:W-:Y:S05]  /*1d070*/  @!P0 BRA `(.L_x_3010) ;  /* 0x0000005000d08947 */ /* 0x004fea0003800000 */
.L_x_3176:
[----:B------:R-:W-:Y:S05]  /*1d080*/  BSYNC B2 ;  /* 0x0000000000027941 */ /* 0x000fea0003800000 */
.L_x_3009:
        /* <DEDUP_REMOVED lines=12> */
.L_x_3012:
[----:B------:R-:W-:Y:S05]  /*1d150*/  BSYNC B2 ;  /* 0x0000000000027941 */ /* 0x000fea0003800000 */
.L_x_3011:
        /* <DEDUP_REMOVED lines=13> */
.L_x_3013:
        /* <DEDUP_REMOVED lines=16> */
.L_x_3014:
        /* <DEDUP_REMOVED lines=17> */
.L_x_3177:
[----:B------:R-:W-:Y:S05]  /*1d440*/  BSYNC B2 ;  /* 0x0000000000027941 */ /* 0x000fea0003800000 */
.L_x_3015:
        /* <DEDUP_REMOVED lines=11> */
.L_x_3018:
[----:B------:R-:W-:Y:S05]  /*1d500*/  BSYNC B2 ;  /* 0x0000000000027941 */ /* 0x000fea0003800000 */
.L_x_3017:
        /* <DEDUP_REMOVED lines=14> */
.L_x_3019:
        /* <DEDUP_REMOVED lines=16> */
.L_x_3020:
        /* <DEDUP_REMOVED lines=13> */
.L_x_3007:
[----:B------:R-:W-:Y:S05]  /*1d7c0*/  BSYNC B1 ;  /* 0x0000000000017941 */ /* 0x000fea0003800000 */
.L_x_3006:
        /* <DEDUP_REMOVED lines=12> */
[----:B------:R-:W-:Y:S01]  /*1d890*/  VIADD R6, R0, 0xffffffff ;  /* 0xffffffff00067836 */ /* 0x000fe20000000000 */
        /* <DEDUP_REMOVED lines=22> */
.L_x_3023:
[----:B------:R-:W4:Y:S01]  /*1da00*/  LDL R2, [R1+0x4] ;  /* 0x0000040001027983 */ /* 0x000f220000100800 */
[----:B------:R-:W-:Y:S01]  /*1da10*/  SHF.L.U32 R3, R11, 0x1f, RZ ;  /* 0x0000001f0b037819 */ /* 0x000fe200000006ff */
[----:B------:R-:W-:Y:S01]  /*1da20*/  BSSY B2, `(.L_x_3024) ;  /* 0x0000004000027945 */ /* 0x000fe20003800000 */
[----:B----4-:R-:W-:-:S04]  /*1da30*/  IMAD R2, R12, 0x8, R2 ;  /* 0x000000080c027824 */ /* 0x010fc800078e0202 */
[----:B------:R-:W4:Y:S02]  /*1da40*/  SYNCS.PHASECHK.TRANS64.TRYWAIT P0, [R2+URZ+0x28840], R3 ;  /* 0x02884003020075a7 */ /* 0x000f24000800017f */
[----:B----4-:R-:W-:Y:S05]  /*1da50*/  @!P0 BRA `(.L_x_3025) ;  /* 0x0000004800808947 */ /* 0x010fea0003800000 */
.L_x_3178:
[----:B------:R-:W-:Y:S05]  /*1da60*/  BSYNC B2 ;  /* 0x0000000000027941 */ /* 0x000fea0003800000 */
.L_x_3024:
        /* <DEDUP_REMOVED lines=12> */
.L_x_3027:
[----:B------:R-:W-:Y:S05]  /*1db30*/  BSYNC B2 ;  /* 0x0000000000027941 */ /* 0x000fea0003800000 */
.L_x_3026:
[----:B----4-:R-:W3:Y:S04]  /*1db40*/  LDL R2, [R1+0x8] ;  /* 0x0000080001027983 */ /* 0x010ee80000100800 */
[----:B------:R-:W4:Y:S04]  /*1db50*/  LDL R9, [R1+0x4] ;  /* 0x0000040001097983 */ /* 0x000f280000100800 */
        /* <DEDUP_REMOVED lines=13> */
.L_x_3028:
        /* <DEDUP_REMOVED lines=16> */
.L_x_3029:
        /* <DEDUP_REMOVED lines=15> */
.L_x_3179:
[----:B------:R-:W-:Y:S05]  /*1de20*/  BSYNC B2 ;  /* 0x0000000000027941 */ /* 0x000fea0003800000 */
.L_x_3030:
        /* <DEDUP_REMOVED lines=11> */
.L_x_3033:
[----:B------:R-:W-:Y:S05]  /*1dee0*/  BSYNC B2 ;  /* 0x0000000000027941 */ /* 0x000fea0003800000 */
.L_x_3032:
        /* <DEDUP_REMOVED lines=13> */
.L_x_3034:
        /* <DEDUP_REMOVED lines=16> */
.L_x_3035:
        /* <DEDUP_REMOVED lines=13> */
.L_x_3022:
[----:B------:R-:W-:Y:S05]  /*1e190*/  BSYNC B1 ;  /* 0x0000000000017941 */ /* 0x000fea0003800000 */
.L_x_3021:
[C---:B------:R-:W-:Y:S01]  /*1e1a0*/  ISETP.GT.AND P0, PT, R0.reuse, 0x1, PT ;  /* 0x000000010000780c */ /* 0x040fe20003f04270 */
[----:B------:R-:W-:-:S12]  /*1e1b0*/  VIADD R0, R0, 0xfffffffe ;  /* 0xfffffffe00007836 */ /* 0x000fd80000000000 */
[----:B------:R-:W-:Y:S05]  /*1e1c0*/  @P0 BRA `(.L_x_3036) ;  /* 0xffffffec00040947 */ /* 0x000fea000383ffff */
.L_x_2988:
[----:B------:R-:W-:Y:S05]  /*1e1d0*/  BSYNC B0 ;  /* 0x0000000000007941 */ /* 0x000fea0003800000 */
.L_x_2987:
[----:B------:R-:W4:Y:S01]  /*1e1e0*/  S2R R3, SR_TID.X ;  /* 0x0000000000037919 */ /* 0x000f220000002100 */
[----:B------:R-:W-:Y:S01]  /*1e1f0*/  BSSY B0, `(.L_x_3037) ;  /* 0x0000010000007945 */ /* 0x000fe20003800000 */
[----:B----4-:R-:W-:-:S04]  /*1e200*/  LOP3.LUT R3, R3, 0x7f, RZ, 0xc0, !PT ;  /* 0x0000007f03037812 */ /* 0x010fc800078ec0ff */
[----:B------:R-:W-:-:S13]  /*1e210*/  ISETP.NE.AND P0, PT, R3, RZ, PT ;  /* 0x000000ff0300720c */ /* 0x000fda0003f05270 */
[----:B------:R-:W-:Y:S05]  /*1e220*/  @P0 BRA `(.L_x_3038) ;  /* 0x0000000000300947 */ /* 0x000fea0003800000 */
[----:B------:R-:W4:Y:S01]  /*1e230*/  S2R R2, SR_LANEID ;  /* 0x0000000000027919 */ /* 0x000f220000000000 */
[----:B------:R-:W-:Y:S01]  /*1e240*/  VOTEU.ANY UR4, UPT, PT ;  /* 0x0000000000047886 */ /* 0x000fe200038e0100 */
[----:B0-2---:R-:W0:Y:S01]  /*1e250*/  LDC.64 R4, c[0x0][0xc60] ;  /* 0x00031800ff047b82 */ /* 0x005e220000000a00 */
[----:B------:R-:W4:Y:S02]  /*1e260*/  FLO.U32 R0, UR4 ;  /* 0x0000000400007d00 */ /* 0x000f2400080e0000 */
[----:B----4-:R-:W-:-:S06]  /*1e270*/  ISETP.EQ.U32.AND P0, PT, R0, R2, PT ;  /* 0x000000020000720c */ /* 0x010fcc0003f02070 */
[----:B------:R-:W0:Y:S07]  /*1e280*/  POPC R2, UR4 ;  /* 0x0000000400027d09 */ /* 0x000e2e0008000000 */
[----:B0-----:R-:W2:Y:S04]  /*1e290*/  @P0 ATOMG.E.ADD.STRONG.GPU PT, R2, desc[UR40][R4.64], R2 ;  /* 0x00000002040209a8 */ /* 0x001ea800081ee1e8 */
[----:B--2---:R0:W2:Y:S02]  /*1e2a0*/  SHFL.IDX PT, R2, R2, R0, 0x1f ;  /* 0x00001f0002027589 */ /* 0x0040a400000e0000 */
[----:B0-----:R-:W0:Y:S02]  /*1e2b0*/  S2R R0, SR_LTMASK ;  /* 0x0000000000007919 */ /* 0x001e240000003900 */
[----:B0-----:R-:W-:-:S06]  /*1e2c0*/  LOP3.LUT R0, R0, UR4, RZ, 0xc0, !PT ;  /* 0x0000000400007c12 */ /* 0x001fcc000f8ec0ff */
[----:B------:R-:W2:Y:S02]  /*1e2d0*/  POPC R0, R0 ;  /* 0x0000000000007309 */ /* 0x000ea40000000000 */
[----:B--2---:R-:W-:-:S07]  /*1e2e0*/  IADD3 R16, R2, UR36, R0 ;  /* 0x0000002402107c10 */ /* 0x004fce000fffe000 */
.L_x_3038:
[----:B------:R-:W-:Y:S05]  /*1e2f0*/  BSYNC B0 ;  /* 0x0000000000007941 */ /* 0x000fea0003800000 */
.L_x_3037:
[----:B------:R-:W4:Y:S01]  /*1e300*/  LDL R0, [R1+0x24] ;  /* 0x0000240001007983 */ /* 0x000f220000100800 */
[----:B------:R-:W-:Y:S01]  /*1e310*/  BSSY B0, `(.L_x_3039) ;  /* 0x0000040000007945 */ /* 0x000fe20003800000 */
[----:B----4-:R-:W-:-:S13]  /*1e320*/  LOP3.LUT P0, RZ, R0, 0x1, RZ, 0xc0, !PT ;  /* 0x0000000100ff7812 */ /* 0x010fda000780c0ff */
[----:B------:R-:W-:Y:S05]  /*1e330*/  @!P0 BRA `(.L_x_3040) ;  /* 0x0000000000f48947 */ /* 0x000fea0003800000 */
[----:B0-2---:R-:W2:Y:S04]  /*1e340*/  LDL R4, [R1+0x4] ;  /* 0x0000040001047983 */ /* 0x005ea80000100800 */
[----:B------:R-:W2:Y:S04]  /*1e350*/  LDL R0, [R1+0x8] ;  /* 0x0000080001007983 */ /* 0x000ea80000100800 */
[----:B------:R-:W4:Y:S01]  /*1e360*/  LDL R2, [R1+0x14] ;  /* 0x0000140001027983 */ /* 0x000f220000100800 */
[----:B------:R-:W-:Y:S01]  /*1e370*/  BSSY B1, `(.L_x_3041) ;  /* 0x0000006000017945 */ /* 0x000fe20003800000 */
[----:B------:R-:W-:Y:S01]  /*1e380*/  ISETP.NE.AND P1, PT, R3, RZ, PT ;  /* 0x000000ff0300720c */ /* 0x000fe20003f25270 */
[----:B--2---:R-:W-:Y:S01]  /*1e390*/  IMAD R0, R0, 0x8, R4 ;  /* 0x0000000800007824 */ /* 0x004fe200078e0204 */
[----:B----4-:R-:W-:-:S04]  /*1e3a0*/  SHF.L.U32 R2, R2, 0x1f, RZ ;  /* 0x0000001f02027819 */ /* 0x010fc800000006ff */
[----:B------:R-:W0:Y:S02]  /*1e3b0*/  SYNCS.PHASECHK.TRANS64.TRYWAIT P0, [R0+URZ+0x28860], R2 ;  /* 0x02886002000075a7 */ /* 0x000e24000800017f */
[----:B0-----:R-:W-:Y:S05]  /*1e3c0*/  @!P0 BRA `(.L_x_3042) ;  /* 0x00000040004c8947 */ /* 0x001fea0003800000 */
.L_x_3180:
[----:B------:R-:W-:Y:S05]  /*1e3d0*/  BSYNC B1 ;  /* 0x0000000000017941 */ /* 0x000fea0003800000 */
.L_x_3041:
        /* <DEDUP_REMOVED lines=9> */
.L_x_3044:
[----:B------:R-:W-:Y:S05]  /*1e470*/  BSYNC B1 ;  /* 0x0000000000017941 */ /* 0x000fea0003800000 */
.L_x_3043:
        /* <DEDUP_REMOVED lines=14> */
.L_x_3045:
        /* <DEDUP_REMOVED lines=16> */
.L_x_3046:
        /* <DEDUP_REMOVED lines=11> */
.L_x_3040:
[----:B------:R-:W-:Y:S05]  /*1e710*/  BSYNC B0 ;  /* 0x0000000000007941 */ /* 0x000fea0003800000 */
.L_x_3039:
[----:B------:R-:W4:Y:S04]  /*1e720*/  LDL.LU R5, [R1+0x8] ;  /* 0x0000080001057983 */ /* 0x000f280000300800 */
[----:B0-2---:R-:W2:Y:S01]  /*1e730*/  LDL.LU R4, [R1+0x14] ;  /* 0x0000140001047983 */ /* 0x005ea20000300800 */
[----:B----4-:R-:W-:-:S05]  /*1e740*/  VIADD R0, R5, 0x1 ;  /* 0x0000000105007836 */ /* 0x010fca0000000000 */
[----:B------:R-:W-:-:S04]  /*1e750*/  ISETP.NE.AND P0, PT, R0, 0x2, PT ;  /* 0x000000020000780c */ /* 0x000fc80003f05270 */
[----:B------:R-:W-:Y:S02]  /*1e760*/  SEL R2, RZ, 0x1, P0 ;  /* 0x00000001ff027807 */ /* 0x000fe40000000000 */
[----:B------:R-:W-:Y:S02]  /*1e770*/  SEL R0, R0, RZ, P0 ;  /* 0x000000ff00007207 */ /* 0x000fe40000000000 */
[----:B--2---:R-:W-:-:S03]  /*1e780*/  LOP3.LUT R4, R4, R2, RZ, 0x3c, !PT ;  /* 0x0000000204047212 */ /* 0x004fc600078e3cff */
[----:B------:R0:W-:Y:S04]  /*1e790*/  STL [R1+0x8], R0 ;  /* 0x0000080001007387 */ /* 0x0001e80000100800 */
[----:B------:R0:W-:Y:S02]  /*1e7a0*/  STL [R1+0x14], R4 ;  /* 0x0000140401007387 */ /* 0x0001e40000100800 */
.L_x_2967:
[----:B------:R-:W-:Y:S05]  /*1e7b0*/  BSYNC B7 ;  /* 0x0000000000077941 */ /* 0x000fea0003800000 */
.L_x_2965:
[----:B0-----:R-:W2:Y:S02]  /*1e7c0*/  LDL R0, [R1+0x24] ;  /* 0x0000240001007983 */ /* 0x001ea40000100800 */
[----:B--2---:R-:W-:-:S13]  /*1e7d0*/  LOP3.LUT P0, RZ, R0, 0x2, RZ, 0xc0, !PT ;  /* 0x0000000200ff7812 */ /* 0x004fda000780c0ff */
[----:B------:R-:W-:Y:S05]  /*1e7e0*/  @!P0 BRA `(.L_x_3047) ;  /* 0x0000000000288947 */ /* 0x000fea0003800000 */
[----:B------:R-:W-:Y:S05]  /*1e7f0*/  WARPSYNC.ALL ;  /* 0x0000000000007948 */ /* 0x000fea0003800000 */
[----:B------:R-:W0:Y:S08]  /*1e800*/  S2UR UR5, SR_CgaCtaId ;  /* 0x00000000000579c3 */ /* 0x000e300000008800 */
[----:B------:R-:W-:Y:S06]  /*1e810*/  BAR.SYNC.DEFER_BLOCKING 0x5, 0x180 ;  /* 0x0146000000007b1d */ /* 0x000fec0000010000 */
[----:B------:R-:W-:-:S02]  /*1e820*/  UMOV UR4, 0x400 ;  /* 0x0000040000047882 */ /* 0x000fc40000000000 */
[----:B0-----:R-:W-:-:S06]  /*1e830*/  ULEA UR4, UR5, UR4, 0x18 ;  /* 0x0000000405047291 */ /* 0x001fcc000f8ec03f */
[----:B------:R-:W-:-:S05]  /*1e840*/  IMAD.U32 R0, RZ, RZ, UR4 ;  /* 0x00000004ff007e24 */ /* 0x000fca000f8e00ff */
[----:B------:R2:W4:Y:S04]  /*1e850*/  LDS.128 R16, [R0+0x288d0] ;  /* 0x0288d00000107984 */ /* 0x0005280000000c00 */
[----:B------:R2:W-:Y:S01]  /*1e860*/  STL [R1+0x4], R0 ;  /* 0x0000040001007387 */ /* 0x0005e20000100800 */
[----:B------:R-:W-:Y:S06]  /*1e870*/  BAR.ARV 0x4, 0x180 ;  /* 0x0106000000007b1d */ /* 0x000fec0000002000 */
[----:B------:R-:W-:Y:S05]  /*1e880*/  BRA `(.L_x_3048) ;  /* 0x0000000800d87947 */ /* 0x000fea0003800000 */
.L_x_3047:
[----:B---3--:R-:W0:Y:S01]  /*1e890*/  S2R R6, SR_TID.X ;  /* 0x0000000000067919 */ /* 0x008e220000002100 */
[----:B------:R-:W-:Y:S01]  /*1e8a0*/  UMOV UR4, 0xffffffff ;  /* 0xffffffff00047882 */ /* 0x000fe20000000000 */
[----:B0-----:R-:W-:-:S04]  /*1e8b0*/  LOP3.LUT R6, R6, 0x1f, RZ, 0xc0, !PT ;  /* 0x0000001f06067812 */ /* 0x001fc800078ec0ff */
[----:B------:R-:W-:Y:S01]  /*1e8c0*/  ISETP.NE.AND P0, PT, R6, 0x1f, PT ;  /* 0x0000001f0600780c */ /* 0x000fe20003f05270 */
[----:B------:R-:W-:-:S12]  /*1e8d0*/  BRA.DIV UR4, `(.L_x_3049) ;  /* 0x0000003e041c7947 */ /* 0x000fd8000b800000 */
[----:B------:R-:W-:Y:S01]  /*1e8e0*/  IMAD.IADD R5, R19, 0x1, R6 ;  /* 0x0000000113057824 */ /* 0x000fe200078e0206 */
[----:B------:R-:W-:-:S04]  /*1e8f0*/  ULDC UR4, c[0x0][0xc3c] ;  /* 0x00030f0000047ab9 */ /* 0x000fc80000000800 */
[----:B------:R-:W-:-:S13]  /*1e900*/  ISETP.GE.OR P1, PT, R5, UR4, !P0 ;  /* 0x0000000405007c0c */ /* 0x000fda000c726670 */
[----:B------:R-:W0:Y:S02]  /*1e910*/  @!P1 LDC.64 R2, c[0x0][0xc80] ;  /* 0x00032000ff029b82 */ /* 0x000e240000000a00 */
        /* <DEDUP_REMOVED lines=8> */
[----:B------:R-:W-:-:S04]  /*1e9a0*/  ISETP.NE.AND P1, PT, R6, RZ, PT ;  /* 0x000000ff0600720c */ /* 0x000fc80003f25270 */
[----:B------:R-:W0:Y:S02]  /*1e9b0*/  SHFL.UP PT, R2, R3, 0x1, RZ ;  /* 0x0420000003027989 */ /* 0x000e2400000e00ff */
[----:B0-----:R-:W-:-:S05]  /*1e9c0*/  SEL R0, R2, RZ, P1 ;  /* 0x000000ff02007207 */ /* 0x001fca0000800000 */
[----:B------:R-:W-:Y:S02]  /*1e9d0*/  IMAD.IADD R2, R3, 0x1, R0 ;  /* 0x0000000103027824 */ /* 0x000fe400078e0200 */
[----:B------:R-:W-:Y:S04]  /*1e9e0*/  SHFL.IDX PT, R0, R16, RZ, 0x1f ;  /* 0x00001fff10007589 */ /* 0x000fe800000e0000 */
        /* <DEDUP_REMOVED lines=11> */
[----:B------:R-:W-:Y:S02]  /*1eaa0*/  IMAD.IADD R2, R2, 0x1, R5 ;  /* 0x0000000102027824 */ /* 0x000fe400078e0205 */
[----:B------:R0:W2:Y:S04]  /*1eab0*/  SHFL.IDX PT, R5, R16, 0x1, 0x1f ;  /* 0x00201f0010057f89 */ /* 0x0000a800000e0000 */
[----:B------:R0:W3:Y:S02]  /*1eac0*/  SHFL.IDX PT, R16, R2, 0x1f, 0x1f ;  /* 0x03e01f0002107f89 */ /* 0x0000e400000e0000 */
.L_x_3190:
[----:B------:R-:W-:Y:S02]  /*1ead0*/  ULDC UR4, c[0x0][0xc38] ;  /* 0x00030e0000047ab9 */ /* 0x000fe40000000800 */
[----:B------:R-:W-:-:S04]  /*1eae0*/  IMAD.U32 R4, RZ, RZ, UR4 ;  /* 0x00000004ff047e24 */ /* 0x000fc8000f8e00ff */
[----:B0--3--:R-:W-:-:S04]  /*1eaf0*/  IMAD R16, R16, R4, RZ ;  /* 0x0000000410107224 */ /* 0x009fc800078e02ff */
[----:B--2---:R-:W-:-:S05]  /*1eb00*/  IMAD.IADD R5, R5, 0x1, R16 ;  /* 0x0000000105057824 */ /* 0x004fca00078e0210 */
[----:B------:R-:W-:-:S13]  /*1eb10*/  ISETP.GT.AND P6, PT, R5, R0, PT ;  /* 0x000000000500720c */ /* 0x000fda0003fc4270 */
[----:B------:R-:W-:Y:S05]  /*1eb20*/  @P6 BRA `(.L_x_3050) ;  /* 0x00000000009c6947 */ /* 0x000fea0003800000 */
.L_x_3055:
[----:B0-----:R-:W0:Y:S01]  /*1eb30*/  LDC R3, c[0x0][0xc3c] ;  /* 0x00030f00ff037b82 */ /* 0x001e220000000800 */
[----:B------:R-:W-:-:S05]  /*1eb40*/  VIADD R19, R19, 0x1f ;  /* 0x0000001f13137836 */ /* 0x000fca0000000000 */
[----:B0-----:R-:W-:-:S13]  /*1eb50*/  ISETP.GE.AND P6, PT, R19, R3, PT ;  /* 0x000000031300720c */ /* 0x001fda0003fc6270 */
[----:B------:R-:W-:Y:S05]  /*1eb60*/  @P6 BRA `(.L_x_3051) ;  /* 0x0000000400d46947 */ /* 0x000fea0003800000 */
[----:B------:R-:W0:Y:S01]  /*1eb70*/  S2R R2, SR_TID.X ;  /* 0x0000000000027919 */ /* 0x000e220000002100 */
[----:B------:R-:W-:Y:S01]  /*1eb80*/  BSSY B0, `(.L_x_3052) ;  /* 0x0000009000007945 */ /* 0x000fe20003800000 */
[----:B0-----:R-:W-:-:S05]  /*1eb90*/  LOP3.LUT R2, R2, 0x1f, RZ, 0xc0, !PT ;  /* 0x0000001f02027812 */ /* 0x001fca00078ec0ff */
[----:B------:R-:W-:-:S05]  /*1eba0*/  IMAD.IADD R4, R19, 0x1, R2 ;  /* 0x0000000113047824 */ /* 0x000fca00078e0202 */
[----:B------:R-:W-:Y:S01]  /*1ebb0*/  ISETP.GE.OR P6, PT, R4, R3, !P0 ;  /* 0x000000030400720c */ /* 0x000fe200047c6670 */
[----:B------:R-:W-:-:S12]  /*1ebc0*/  IMAD.MOV.U32 R3, RZ, RZ, RZ ;  /* 0x000000ffff037224 */ /* 0x000fd800078e00ff */
[----:B------:R-:W-:Y:S05]  /*1ebd0*/  @P6 BRA `(.L_x_3053) ;  /* 0x00000000000c6947 */ /* 0x000fea0003800000 */
[----:B------:R-:W0:Y:S02]  /*1ebe0*/  LDC.64 R2, c[0x0][0xc80] ;  /* 0x00032000ff027b82 */ /* 0x000e240000000a00 */
[----:B0-----:R-:W-:-:S06]  /*1ebf0*/  IMAD.WIDE R2, R4, 0x4, R2 ;  /* 0x0000000404027825 */ /* 0x001fcc00078e0202 */
[----:B------:R0:W5:Y:S02]  /*1ec00*/  LDG.E R3, desc[UR40][R2.64] ;  /* 0x0000002802037981 */ /* 0x000164000c1e1900 */
.L_x_3053:
[----:B------:R-:W-:Y:S05]  /*1ec10*/  BSYNC B0 ;  /* 0x0000000000007941 */ /* 0x000fea0003800000 */
.L_x_3052:
[----:B------:R-:W-:-:S03]  /*1ec20*/  UMOV UR4, 0xffffffff ;  /* 0xffffffff00047882 */ /* 0x000fc60000000000 */
[----:B------:R-:W-:Y:S05]  /*1ec30*/  BRA.DIV UR4, `(.L_x_3054) ;  /* 0x0000003e04807947 */ /* 0x000fea000b800000 */
[----:B-----5:R-:W0:Y:S02]  /*1ec40*/  SHFL.UP PT, R14, R3, 0x1, RZ ;  /* 0x04200000030e7989 */ /* 0x020e2400000e00ff */
        /* <DEDUP_REMOVED lines=14> */
[----:B------:R0:W2:Y:S02]  /*1ed30*/  SHFL.IDX PT, R16, R2, 0x1f, 0x1f ;  /* 0x03e01f0002107f89 */ /* 0x0000a400000e0000 */
.L_x_3198:
[----:B------:R-:W-:Y:S02]  /*1ed40*/  ULDC UR4, c[0x0][0xc38] ;  /* 0x00030e0000047ab9 */ /* 0x000fe40000000800 */
[----:B------:R-:W-:-:S04]  /*1ed50*/  IMAD.U32 R4, RZ, RZ, UR4 ;  /* 0x00000004ff047e24 */ /* 0x000fc8000f8e00ff */
[----:B--2---:R-:W-:-:S04]  /*1ed60*/  IMAD R16, R16, R4, RZ ;  /* 0x0000000410107224 */ /* 0x004fc800078e02ff */
[----:B------:R-:W-:-:S05]  /*1ed70*/  IMAD.IADD R5, R16, 0x1, R5 ;  /* 0x0000000110057824 */ /* 0x000fca00078e0205 */
[----:B------:R-:W-:-:S13]  /*1ed80*/  ISETP.GT.AND P6, PT, R5, R0, PT ;  /* 0x000000000500720c */ /* 0x000fda0003fc4270 */
[----:B------:R-:W-:Y:S05]  /*1ed90*/  @!P6 BRA `(.L_x_3055) ;  /* 0xfffffffc0064e947 */ /* 0x000fea000383ffff */
.L_x_3050:
        /* <DEDUP_REMOVED lines=8> */
.L_x_3202:
[----:B------:R-:W-:Y:S01]  /*1ee20*/  ISETP.NE.AND P0, PT, R5, RZ, PT ;  /* 0x000000ff0500720c */ /* 0x000fe20003f05270 */
[----:B------:R-:W-:-:S12]  /*1ee30*/  IMAD.MOV.U32 R5, RZ, RZ, RZ ;  /* 0x000000ffff057224 */ /* 0x000fd800078e00ff */
[----:B------:R-:W-:Y:S05]  /*1ee40*/  @!P0 BRA `(.L_x_3057) ;  /* 0x0000000000148947 */ /* 0x000fea0003800000 */
[----:B------:R-:W-:Y:S01]  /*1ee50*/  UMOV UR4, 0xffffffff ;  /* 0xffffffff00047882 */ /* 0x000fe20000000000 */
[----:B------:R-:W-:Y:S02]  /*1ee60*/  VIADD R12, R6, 0xffffffff ;  /* 0xffffffff060c7836 */ /* 0x000fe40000000000 */
[----:B------:R-:W-:Y:S05]  /*1ee70*/  BRA.DIV UR4, `(.L_x_3058) ;  /* 0x00000042040c7947 */ /* 0x000fea000b800000 */
[----:B0-----:R0:W4:Y:S02]  /*1ee80*/  SHFL.IDX PT, R2, R2, R12, 0x1f ;  /* 0x00001f0c02027589 */ /* 0x00112400000e0000 */
.L_x_3205:
[----:B----4-:R-:W-:-:S07]  /*1ee90*/  IMAD.MOV.U32 R5, RZ, RZ, R2 ;  /* 0x000000ffff057224 */ /* 0x010fce00078e0002 */
.L_x_3057:
[----:B0-2---:R-:W0:Y:S01]  /*1eea0*/  LDC.64 R2, c[0x0][0xc90] ;  /* 0x00032400ff027b82 */ /* 0x005e220000000a00 */
[----:B------:R-:W-:-:S04]  /*1eeb0*/  IMAD.IADD R19, R6, 0x1, R19 ;  /* 0x0000000106137824 */ /* 0x000fc800078e0213 */
[----:B0-----:R-:W-:-:S05]  /*1eec0*/  IMAD.WIDE R2, R19, 0x4, R2 ;  /* 0x0000000413027825 */ /* 0x001fca00078e0202 */
[----:B-----5:R-:W3:Y:S01]  /*1eed0*/  LDG.E R7, desc[UR40][R2.64] ;  /* 0x0000002802077981 */ /* 0x020ee2000c1e1900 */
[----:B------:R-:W-:-:S04]  /*1eee0*/  IMAD R16, R5, R4, R16 ;  /* 0x0000000405107224 */ /* 0x000fc800078e0210 */
[----:B------:R-:W-:Y:S02]  /*1eef0*/  IMAD.IADD R0, R0, 0x1, -R16 ;  /* 0x0000000100007824 */ /* 0x000fe400078e0a10 */
[----:B---3--:R-:W-:-:S05]  /*1ef00*/  IMAD R6, R17, R7, RZ ;  /* 0x0000000711067224 */ /* 0x008fca00078e02ff */
        /* <DEDUP_REMOVED lines=59> */
.L_x_3051:
[----:B------:R-:W-:Y:S01]  /*1f2c0*/  UMOV UR4, URZ ;  /* 0x0000003f00047c82 */ /* 0x000fe20008000000 */
[----:B------:R-:W-:Y:S01]  /*1f2d0*/  UMOV UR5, URZ ;  /* 0x0000003f00057c82 */ /* 0x000fe20008000000 */
[----:B------:R-:W-:Y:S01]  /*1f2e0*/  ULDC UR6, c[0x0][0xc3c] ;  /* 0x00030f0000067ab9 */ /* 0x000fe20000000800 */
[----:B------:R-:W-:Y:S02]  /*1f2f0*/  IMAD.MOV.U32 R16, RZ, RZ, R0 ;  /* 0x000000ffff107224 */ /* 0x000fe400078e0000 */
[----:B------:R-:W-:Y:S02]  /*1f300*/  IMAD.U32 R17, RZ, RZ, UR4 ;  /* 0x00000004ff117e24 */ /* 0x000fe4000f8e00ff */
[----:B------:R-:W-:Y:S02]  /*1f310*/  IMAD.U32 R18, RZ, RZ, UR5 ;  /* 0x00000005ff127e24 */ /* 0x000fe4000f8e00ff */
[----:B------:R-:W-:-:S07]  /*1f320*/  IMAD.U32 R19, RZ, RZ, UR6 ;  /* 0x00000006ff137e24 */ /* 0x000fce000f8e00ff */
.L_x_3059:
        /* <DEDUP_REMOVED lines=12> */
.L_x_3048:
[----:B------:R-:W-:Y:S02]  /*1f3f0*/  ULDC UR4, c[0x0][0xc3c] ;  /* 0x00030f0000047ab9 */ /* 0x000fe40000000800 */
[----:B----4-:R-:W-:-:S13]  /*1f400*/  ISETP.GE.AND P0, PT, R19, UR4, PT ;  /* 0x0000000413007c0c */ /* 0x010fda000bf06270 */
[----:B------:R-:W-:Y:S05]  /*1f410*/  @!P0 BRA `(.L_x_3060) ;  /* 0xffffff9800a08947 */ /* 0x000fea000383ffff */
[----:B------:R-:W-:Y:S05]  /*1f420*/  BSYNC B8 ;  /* 0x0000000000087941 */ /* 0x000fea0003800000 */
.L_x_2925:
        /* <DEDUP_REMOVED lines=12> */
.L_x_3206:
[----:B------:R-:W-:Y:S05]  /*1f4f0*/  BSYNC B0 ;  /* 0x0000000000007941 */ /* 0x000fea0003800000 */
.L_x_3061:
[----:B------:R-:W-:-:S03]  /*1f500*/  UMOV UR4, 0xffffffff ;  /* 0xffffffff00047882 */ /* 0x000fc60000000000 */
[----:B------:R-:W-:Y:S05]  /*1f510*/  BRA.DIV UR4, `(.L_x_3063) ;  /* 0x0000003a04a07947 */ /* 0x000fea000b800000 */
[----:B------:R-:W2:Y:S02]  /*1f520*/  S2R R2, SR_TID.X ;  /* 0x0000000000027919 */ /* 0x000ea40000002100 */
[----:B--2---:R-:W-:-:S04]  /*1f530*/  SHF.R.U32.HI R2, RZ, 0x5, R2 ;  /* 0x00000005ff027819 */ /* 0x004fc80000011602 */
[----:B------:R-:W-:-:S05]  /*1f540*/  LOP3.LUT R2, R2, 0x3, RZ, 0xc0, !PT ;  /* 0x0000000302027812 */ /* 0x000fca00078ec0ff */
[----:B------:R2:W4:Y:S02]  /*1f550*/  SHFL.IDX PT, R14, R2, RZ, 0x1f ;  /* 0x00001fff020e7589 */ /* 0x00052400000e0000 */
.L_x_3209:
[----:B----4-:R-:W-:-:S13]  /*1f560*/  ISETP.NE.AND P0, PT, R14, RZ, PT ;  /* 0x000000ff0e00720c */ /* 0x010fda0003f05270 */
[----:B------:R-:W-:Y:S05]  /*1f570*/  @P0 BRA `(.L_x_2712) ;  /* 0x0000000000940947 */ /* 0x000fea0003800000 */
[----:B------:R-:W-:-:S03]  /*1f580*/  UMOV UR4, 0xffffffff ;  /* 0xffffffff00047882 */ /* 0x000fc60000000000 */
[----:B------:R-:W-:Y:S05]  /*1f590*/  BRA.DIV UR4, `(.L_x_3064) ;  /* 0x0000003a04b47947 */ /* 0x000fea000b800000 */
[----:B------:R-:W-:-:S13]  /*1f5a0*/  ELECT P6, URZ, PT ;  /* 0x00000000003f782f */ /* 0x000fda00038c0000 */
.L_x_3212:
[----:B------:R-:W-:Y:S05]  /*1f5b0*/  @!P6 BRA `(.L_x_2712) ;  /* 0x000000000084e947 */ /* 0x000fea0003800000 */
[----:B--2---:R-:W2:Y:S02]  /*1f5c0*/  LDL.LU R2, [R1+0x58] ;  /* 0x0000580001027983 */ /* 0x004ea40000300800 */
[----:B--2---:R-:W-:-:S04]  /*1f5d0*/  LOP3.LUT R2, R2, 0x2, RZ, 0xfc, !PT ;  /* 0x0000000202027812 */ /* 0x004fc800078efcff */
[----:B------:R-:W-:-:S13]  /*1f5e0*/  ISETP.NE.AND P2, PT, R2, 0x3, PT ;  /* 0x000000030200780c */ /* 0x000fda0003f45270 */
[----:B------:R-:W-:Y:S05]  /*1f5f0*/  @!P2 BRA `(.L_x_3065) ;  /* 0x000000000004a947 */ /* 0x000fea0003800000 */
[----:B------:R-:W-:Y:S01]  /*1f600*/  BPT.TRAP 0x1 ;  /* 0x000000040000795c */ /* 0x000fe20000300000 */
.L_x_3065:
[----:B0-----:R-:W2:Y:S04]  /*1f610*/  LDL R3, [R1+0x8] ;  /* 0x0000080001037983 */ /* 0x001ea80000100800 */
[----:B---3-5:R-:W3:Y:S01]  /*1f620*/  LDL.LU R7, [R1+0x14] ;  /* 0x0000140001077983 */ /* 0x028ee20000300800 */
        /* <DEDUP_REMOVED lines=12> */
.L_x_3213:
[----:B------:R-:W2:Y:S02]  /*1f6f0*/  SYNCS.PHASECHK.TRANS64.TRYWAIT P0, [R7+URZ], R2 ;  /* 0x00000002070075a7 */ /* 0x000ea4000800017f */
[----:B--2---:R-:W-:Y:S05]  /*1f700*/  @!P0 BRA `(.L_x_3067) ;  /* 0x00000038008c8947 */ /* 0x004fea0003800000 */
.L_x_3214:
[----:B------:R-:W-:Y:S05]  /*1f710*/  @!P2 BRA `(.L_x_3068) ;  /* 0x000000000004a947 */ /* 0x000fea0003800000 */
[----:B------:R-:W-:Y:S01]  /*1f720*/  BPT.TRAP 0x1 ;  /* 0x000000040000795c */ /* 0x000fe20000300000 */
.L_x_3068:
[----:B------:R-:W3:Y:S01]  /*1f730*/  LDL.LU R4, [R1+0x8] ;  /* 0x0000080001047983 */ /* 0x000ee20000300800 */
[----:B------:R-:W-:-:S04]  /*1f740*/  VIADD R0, R0, 0x28860 ;  /* 0x0002886000007836 */ /* 0x000fc80000000000 */
[----:B---3--:R-:W-:-:S04]  /*1f750*/  IMAD R4, R4, 0x8, R0 ;  /* 0x0000000804047824 */ /* 0x008fc800078e0200 */
[----:B------:R-:W3:Y:S02]  /*1f760*/  SYNCS.PHASECHK.TRANS64.TRYWAIT P0, [R4+URZ], R5 ;  /* 0x00000005040075a7 */ /* 0x000ee4000800017f */
[----:B---3--:R-:W-:Y:S05]  /*1f770*/  @!P0 BRA `(.L_x_3069) ;  /* 0x0000003800848947 */ /* 0x008fea0003800000 */
.L_x_3215:
[----:B------:R-:W-:-:S07]  /*1f780*/  IMAD R3, R3, 0x8, R0 ;  /* 0x0000000803037824 */ /* 0x000fce00078e0200 */
.L_x_3070:
[----:B----4-:R4:W0:Y:S02]  /*1f790*/  SYNCS.PHASECHK.TRANS64.TRYWAIT P0, [R3+URZ], R2 ;  /* 0x00000002030075a7 */ /* 0x010824000800017f */
[----:B0-----:R-:W-:Y:S05]  /*1f7a0*/  @!P0 NANOSLEEP.SYNCS 0x989680 ;  /* 0x009896800000895d */ /* 0x001fea0003900000 */
[----:B------:R-:W0:Y:S02]  /*1f7b0*/  @!P0 SYNCS.PHASECHK.TRANS64 P0, [R3+URZ], R2 ;  /* 0x00000002030085a7 */ /* 0x000e24000800007f */
[----:B0-----:R-:W-:Y:S05]  /*1f7c0*/  @!P0 BRA `(.L_x_3070) ;  /* 0xfffffffc00f08947 */ /* 0x001fea000383ffff */
.L_x_2712:
[----:B------:R-:W-:Y:S05]  /*1f7d0*/  BSYNC B9 ;  /* 0x0000000000097941 */ /* 0x000fea0003800000 */
.L_x_2709:
[----:B------:R-:W-:Y:S05]  /*1f7e0*/  EXIT ;  /* 0x000000000000794d */ /* 0x000fea0003800000 */
.L_x_2734:
[----:B0-----:R0:W1:Y:S02]  /*1f7f0*/  SYNCS.PHASECHK.TRANS64.TRYWAIT P6, [R110+URZ+0x28890], R119 ;  /* 0x028890776e0075a7 */ /* 0x00106400080c017f */
[----:B-1----:R-:W-:Y:S05]  /*1f800*/  @!P6 NANOSLEEP.SYNCS 0x989680 ;  /* 0x009896800000e95d */ /* 0x002fea0003900000 */
[----:B------:R-:W1:Y:S02]  /*1f810*/  @!P6 SYNCS.PHASECHK.TRANS64 P6, [R110+URZ+0x28890], R119 ;  /* 0x028890776e00e5a7 */ /* 0x000e6400080c007f */
[----:B-1----:R-:W-:Y:S05]  /*1f820*/  @!P6 BRA `(.L_x_2734) ;  /* 0xfffffffc00f0e947 */ /* 0x002fea000383ffff */
[----:B------:R-:W-:Y:S05]  /*1f830*/  BRA `(.L_x_3071) ;  /* 0xfffffe3800647947 */ /* 0x000fea000383ffff */
.L_x_2770:
[----:B0-----:R0:W1:Y:S02]  /*1f840*/  SYNCS.PHASECHK.TRANS64.TRYWAIT P4, [R110+URZ+0x28890], R119 ;  /* 0x028890776e0075a7 */ /* 0x001064000808017f */
[----:B-1----:R-:W-:Y:S05]  /*1f850*/  @!P4 NANOSLEEP.SYNCS 0x989680 ;  /* 0x009896800000c95d */ /* 0x002fea0003900000 */
[----:B------:R-:W1:Y:S02]  /*1f860*/  @!P4 SYNCS.PHASECHK.TRANS64 P4, [R110+URZ+0x28890], R119 ;  /* 0x028890776e00c5a7 */ /* 0x000e64000808007f */
[----:B-1----:R-:W-:Y:S05]  /*1f870*/  @!P4 BRA `(.L_x_2770) ;  /* 0xfffffffc00f0c947 */ /* 0x002fea000383ffff */
[----:B------:R-:W-:Y:S05]  /*1f880*/  BRA `(.L_x_3072) ;  /* 0xfffffe6000847947 */ /* 0x000fea000383ffff */
.L_x_2787:
[----:B0-----:R0:W1:Y:S02]  /*1f890*/  SYNCS.PHASECHK.TRANS64.TRYWAIT P3, [R110+URZ+0x28890], R119 ;  /* 0x028890776e0075a7 */ /* 0x001064000806017f */
[----:B-1----:R-:W-:Y:S05]  /*1f8a0*/  @!P3 NANOSLEEP.SYNCS 0x989680 ;  /* 0x009896800000b95d */ /* 0x002fea0003900000 */
[----:B------:R-:W1:Y:S02]  /*1f8b0*/  @!P3 SYNCS.PHASECHK.TRANS64 P3, [R110+URZ+0x28890], R119 ;  /* 0x028890776e00b5a7 */ /* 0x000e64000806007f */
[----:B-1----:R-:W-:Y:S05]  /*1f8c0*/  @!P3 BRA `(.L_x_2787) ;  /* 0xfffffffc00f0b947 */ /* 0x002fea000383ffff */
[----:B------:R-:W-:Y:S05]  /*1f8d0*/  BRA `(.L_x_3073) ;  /* 0xfffffe84000c7947 */ /* 0x000fea000383ffff */
.L_x_2797:
[----:B--2---:R2:W3:Y:S02]  /*1f8e0*/  SYNCS.PHASECHK.TRANS64.TRYWAIT P0, [R110+URZ+0x288b0], R119 ;  /* 0x0288b0776e0075a7 */ /* 0x0044e4000800017f */
[----:B---3--:R-:W-:Y:S05]  /*1f8f0*/  @!P0 NANOSLEEP.SYNCS 0x989680 ;  /* 0x009896800000895d */ /* 0x008fea0003900000 */
[----:B------:R-:W3:Y:S02]  /*1f900*/  @!P0 SYNCS.PHASECHK.TRANS64 P0, [R110+URZ+0x288b0], R119 ;  /* 0x0288b0776e0085a7 */ /* 0x000ee4000800007f */
[----:B---3--:R-:W-:Y:S05]  /*1f910*/  @!P0 BRA `(.L_x_2797) ;  /* 0xfffffffc00f08947 */ /* 0x008fea000383ffff */
[----:B------:R-:W-:Y:S05]  /*1f920*/  BRA `(.L_x_3074) ;  /* 0xfffffe8800a87947 */ /* 0x000fea000383ffff */
.L_x_2809:
        /* <DEDUP_REMOVED lines=8> */
.L_x_3076:
[----:B------:R-:W-:Y:S05]  /*1f9b0*/  BSYNC B0 ;  /* 0x0000000000007941 */ /* 0x000fea0003800000 */
.L_x_3075:
[----:B------:R-:W-:Y:S01]  /*1f9c0*/  IMAD.MOV.U32 R190, RZ, RZ, R14 ;  /* 0x000000ffffbe7224 */ /* 0x000fe200078e000e */
[----:B------:R-:W-:Y:S06]  /*1f9d0*/  BRA `(.L_x_3077) ;  /* 0xfffffe9400087947 */ /* 0x000fec000383ffff */
.L_x_2819:
        /* <DEDUP_REMOVED lines=8> */
.L_x_3079:
[----:B------:R-:W-:Y:S05]  /*1fa60*/  BSYNC B1 ;  /* 0x0000000000017941 */ /* 0x000fea0003800000 */
.L_x_3078:
        /* <DEDUP_REMOVED lines=8> */
.L_x_3080:
[----:B------:R-:W-:Y:S02]  /*1faf0*/  IMAD.MOV.U32 R13, RZ, RZ, R8 ;  /* 0x000000ffff0d7224 */ /* 0x000fe400078e0008 */
[----:B------:R-:W-:-:S07]  /*1fb00*/  IMAD.MOV.U32 R3, RZ, RZ, R14 ;  /* 0x000000ffff037224 */ /* 0x000fce00078e000e */
[----:B------:R-:W-:Y:S05]  /*1fb10*/  WARPSYNC.COLLECTIVE R15, `(.L_x_3081) ;  /* 0x000000000f087348 */ /* 0x000fea0003c00000 */
[----:B------:R0:W1:Y:S02]  /*1fb20*/  SHFL.IDX P6, R14, R13, R12, R11 ;  /* 0x0000000c0d0e7389 */ /* 0x00006400000c000b */
[----:B01----:R-:W-:Y:S01]  /*1fb30*/  ENDCOLLECTIVE ;  /* 0x000000000000791b */ /* 0x003fe20003800000 */
.L_x_3081:
[----:B------:R-:W-:Y:S02]  /*1fb40*/  IMAD.MOV.U32 R13, RZ, RZ, R7 ;  /* 0x000000ffff0d7224 */ /* 0x000fe400078e0007 */
[----:B------:R-:W-:-:S07]  /*1fb50*/  IMAD.MOV.U32 R4, RZ, RZ, R14 ;  /* 0x000000ffff047224 */ /* 0x000fce00078e000e */
[----:B------:R-:W-:Y:S05]  /*1fb60*/  WARPSYNC.COLLECTIVE R15, `(.L_x_3082) ;  /* 0x000000000f087348 */ /* 0x000fea0003c00000 */
[----:B------:R0:W1:Y:S02]  /*1fb70*/  SHFL.IDX P6, R14, R13, R12, R11 ;  /* 0x0000000c0d0e7389 */ /* 0x00006400000c000b */
[----:B01----:R-:W-:Y:S01]  /*1fb80*/  ENDCOLLECTIVE ;  /* 0x000000000000791b */ /* 0x003fe20003800000 */
.L_x_3082:
[----:B------:R-:W-:Y:S05]  /*1fb90*/  BRA `(.L_x_3083) ;  /* 0xfffffe9800547947 */ /* 0x000fea000383ffff */
.L_x_2822:
        /* <DEDUP_REMOVED lines=8> */
.L_x_3085:
[----:B------:R-:W-:Y:S05]  /*1fc20*/  BSYNC B1 ;  /* 0x0000000000017941 */ /* 0x000fea0003800000 */
.L_x_3084:
        /* <DEDUP_REMOVED lines=8> */
.L_x_3086:
[----:B------:R-:W-:Y:S02]  /*1fcb0*/  IMAD.MOV.U32 R13, RZ, RZ, R8 ;  /* 0x000000ffff0d7224 */ /* 0x000fe400078e0008 */
[----:B------:R-:W-:-:S07]  /*1fcc0*/  IMAD.MOV.U32 R3, RZ, RZ, R14 ;  /* 0x000000ffff037224 */ /* 0x000fce00078e000e */
[----:B------:R-:W-:Y:S05]  /*1fcd0*/  WARPSYNC.COLLECTIVE R15, `(.L_x_3087) ;  /* 0x000000000f087348 */ /* 0x000fea0003c00000 */
[----:B------:R0:W1:Y:S02]  /*1fce0*/  SHFL.IDX P6, R14, R13, R12, R11 ;  /* 0x0000000c0d0e7389 */ /* 0x00006400000c000b */
[----:B01----:R-:W-:Y:S01]  /*1fcf0*/  ENDCOLLECTIVE ;  /* 0x000000000000791b */ /* 0x003fe20003800000 */
.L_x_3087:
[----:B------:R-:W-:Y:S02]  /*1fd00*/  IMAD.MOV.U32 R13, RZ, RZ, R7 ;  /* 0x000000ffff0d7224 */ /* 0x000fe400078e0007 */
[----:B------:R-:W-:-:S07]  /*1fd10*/  IMAD.MOV.U32 R4, RZ, RZ, R14 ;  /* 0x000000ffff047224 */ /* 0x000fce00078e000e */
[----:B------:R-:W-:Y:S05]  /*1fd20*/  WARPSYNC.COLLECTIVE R15, `(.L_x_3088) ;  /* 0x000000000f087348 */ /* 0x000fea0003c00000 */
[----:B------:R0:W1:Y:S02]  /*1fd30*/  SHFL.IDX P6, R14, R13, R12, R11 ;  /* 0x0000000c0d0e7389 */ /* 0x00006400000c000b */
[----:B01----:R-:W-:Y:S01]  /*1fd40*/  ENDCOLLECTIVE ;  /* 0x000000000000791b */ /* 0x003fe20003800000 */
.L_x_3088:
[----:B------:R-:W-:Y:S05]  /*1fd50*/  BRA `(.L_x_3089) ;  /* 0xfffffe9800c07947 */ /* 0x000fea000383ffff */
.L_x_2825:
        /* <DEDUP_REMOVED lines=8> */
.L_x_3091:
[----:B------:R-:W-:Y:S05]  /*1fde0*/  BSYNC B1 ;  /* 0x0000000000017941 */ /* 0x000fea0003800000 */
.L_x_3090:
        /* <DEDUP_REMOVED lines=8> */
.L_x_3092:
[----:B------:R-:W-:Y:S02]  /*1fe70*/  IMAD.MOV.U32 R13, RZ, RZ, R8 ;  /* 0x000000ffff0d7224 */ /* 0x000fe400078e0008 */
[----:B------:R-:W-:-:S07]  /*1fe80*/  IMAD.MOV.U32 R3, RZ, RZ, R14 ;  /* 0x000000ffff037224 */ /* 0x000fce00078e000e */
[----:B------:R-:W-:Y:S05]  /*1fe90*/  WARPSYNC.COLLECTIVE R15, `(.L_x_3093) ;  /* 0x000000000f087348 */ /* 0x000fea0003c00000 */
[----:B------:R0:W1:Y:S02]  /*1fea0*/  SHFL.IDX P6, R14, R13, R12, R11 ;  /* 0x0000000c0d0e7389 */ /* 0x00006400000c000b */
[----:B01----:R-:W-:Y:S01]  /*1feb0*/  ENDCOLLECTIVE ;  /* 0x000000000000791b */ /* 0x003fe20003800000 */
.L_x_3093:
[----:B------:R-:W-:Y:S02]  /*1fec0*/  IMAD.MOV.U32 R13, RZ, RZ, R7 ;  /* 0x000000ffff0d7224 */ /* 0x000fe400078e0007 */
[----:B------:R-:W-:-:S07]  /*1fed0*/  IMAD.MOV.U32 R4, RZ, RZ, R14 ;  /* 0x000000ffff047224 */ /* 0x000fce00078e000e */
[----:B------:R-:W-:Y:S05]  /*1fee0*/  WARPSYNC.COLLECTIVE R15, `(.L_x_3094) ;  /* 0x000000000f087348 */ /* 0x000fea0003c00000 */
[----:B------:R0:W1:Y:S02]  /*1fef0*/  SHFL.IDX P6, R14, R13, R12, R11 ;  /* 0x0000000c0d0e7389 */ /* 0x00006400000c000b */
[----:B01----:R-:W-:Y:S01]  /*1ff00*/  ENDCOLLECTIVE ;  /* 0x000000000000791b */ /* 0x003fe20003800000 */
.L_x_3094:
[----:B------:R-:W-:Y:S05]  /*1ff10*/  BRA `(.L_x_3095) ;  /* 0xfffffe9c00247947 */ /* 0x000fea000383ffff */
.L_x_2828:
        /* <DEDUP_REMOVED lines=8> */
.L_x_3097:
[----:B------:R-:W-:Y:S05]  /*1ffa0*/  BSYNC B1 ;  /* 0x0000000000017941 */ /* 0x000fea0003800000 */
.L_x_3096:
        /* <DEDUP_REMOVED lines=8> */
.L_x_3098:
[----:B------:R-:W-:Y:S02]  /*20030*/  IMAD.MOV.U32 R13, RZ, RZ, R8 ;  /* 0x000000ffff0d7224 */ /* 0x000fe400078e0008 */
[----:B------:R-:W-:-:S07]  /*20040*/  IMAD.MOV.U32 R3, RZ, RZ, R14 ;  /* 0x000000ffff037224 */ /* 0x000fce00078e000e */
[----:B------:R-:W-:Y:S05]  /*20050*/  WARPSYNC.COLLECTIVE R15, `(.L_x_3099) ;  /* 0x000000000f087348 */ /* 0x000fea0003c00000 */
[----:B------:R0:W1:Y:S02]  /*20060*/  SHFL.IDX P6, R14, R13, R12, R11 ;  /* 0x0000000c0d0e7389 */ /* 0x00006400000c000b */
[----:B01----:R-:W-:Y:S01]  /*20070*/  ENDCOLLECTIVE ;  /* 0x000000000000791b */ /* 0x003fe20003800000 */
.L_x_3099:
[----:B------:R-:W-:Y:S02]  /*20080*/  IMAD.MOV.U32 R13, RZ, RZ, R7 ;  /* 0x000000ffff0d7224 */ /* 0x000fe400078e0007 */
[----:B------:R-:W-:-:S07]  /*20090*/  IMAD.MOV.U32 R4, RZ, RZ, R14 ;  /* 0x000000ffff047224 */ /* 0x000fce00078e000e */
[----:B------:R-:W-:Y:S05]  /*200a0*/  WARPSYNC.COLLECTIVE R15, `(.L_x_3100) ;  /* 0x000000000f087348 */ /* 0x000fea0003c00000 */
[----:B------:R0:W1:Y:S02]  /*200b0*/  SHFL.IDX P6, R14, R13, R12, R11 ;  /* 0x0000000c0d0e7389 */ /* 0x00006400000c000b */
[----:B01----:R-:W-:Y:S01]  /*200c0*/  ENDCOLLECTIVE ;  /* 0x000000000000791b */ /* 0x003fe20003800000 */
.L_x_3100:
[----:B------:R-:W-:Y:S05]  /*200d0*/  BRA `(.L_x_3101) ;  /* 0xfffffe9c00907947 */ /* 0x000fea000383ffff */
.L_x_2832:
[----:B0-----:R0:W1:Y:S02]  /*200e0*/  SYNCS.PHASECHK.TRANS64.TRYWAIT P0, [R2+URZ+0x28800], R5 ;  /* 0x02880005020075a7 */ /* 0x001064000800017f */
[----:B-1----:R-:W-:Y:S05]  /*200f0*/  @!P0 NANOSLEEP.SYNCS 0x989680 ;  /* 0x009896800000895d */ /* 0x002fea0003900000 */
[----:B------:R-:W1:Y:S02]  /*20100*/  @!P0 SYNCS.PHASECHK.TRANS64 P0, [R2+URZ+0x28800], R5 ;  /* 0x02880005020085a7 */ /* 0x000e64000800007f */
[----:B-1----:R-:W-:Y:S05]  /*20110*/  @!P0 BRA `(.L_x_2832) ;  /* 0xfffffffc00f08947 */ /* 0x002fea000383ffff */
[----:B------:R-:W-:Y:S05]  /*20120*/  BRA `(.L_x_3102) ;  /* 0xfffffea000507947 */ /* 0x000fea000383ffff */
.L_x_2848:
        /* <DEDUP_REMOVED lines=9> */
.L_x_3104:
[----:B------:R-:W-:Y:S05]  /*201c0*/  BSYNC B1 ;  /* 0x0000000000017941 */ /* 0x000fea0003800000 */
.L_x_3103:
        /* <DEDUP_REMOVED lines=10> */
.L_x_3105:
        /* <DEDUP_REMOVED lines=8> */
.L_x_3106:
        /* <DEDUP_REMOVED lines=10> */
.L_x_3107:
        /* <DEDUP_REMOVED lines=9> */
.L_x_3108:
        /* <DEDUP_REMOVED lines=12> */
.L_x_3109:
        /* <DEDUP_REMOVED lines=8> */
.L_x_3110:
[----:B------:R-:W-:Y:S02]  /*20560*/  @!P1 IMAD.MOV.U32 R50, RZ, RZ, R26 ;  /* 0x000000ffff329224 */ /* 0x000fe400078e001a */
[----:B------:R-:W-:Y:S02]  /*20570*/  IMAD.MOV.U32 R13, RZ, RZ, R34 ;  /* 0x000000ffff0d7224 */ /* 0x000fe400078e0022 */
[----:B------:R-:W-:Y:S02]  /*20580*/  @!P1 IMAD.MOV.U32 R51, RZ, RZ, R27 ;  /* 0x000000ffff339224 */ /* 0x000fe400078e001b */
[----:B------:R-:W-:-:S07]  /*20590*/  IMAD.MOV.U32 R9, RZ, RZ, R14 ;  /* 0x000000ffff097224 */ /* 0x000fce00078e000e */
[----:B------:R-:W-:Y:S05]  /*205a0*/  WARPSYNC.COLLECTIVE R15, `(.L_x_3111) ;  /* 0x000000000f087348 */ /* 0x000fea0003c00000 */
[----:B------:R0:W1:Y:S02]  /*205b0*/  SHFL.IDX P6, R14, R13, R12, R11 ;  /* 0x0000000c0d0e7389 */ /* 0x00006400000c000b */
[----:B01----:R-:W-:Y:S01]  /*205c0*/  ENDCOLLECTIVE ;  /* 0x000000000000791b */ /* 0x003fe20003800000 */
.L_x_3111:
        /* <DEDUP_REMOVED lines=18> */
.L_x_2851:
        /* <DEDUP_REMOVED lines=8> */
.L_x_3114:
[----:B------:R-:W-:Y:S05]  /*20770*/  BSYNC B1 ;  /* 0x0000000000017941 */ /* 0x000fea0003800000 */
.L_x_3113:
        /* <DEDUP_REMOVED lines=9> */
.L_x_3115:
        /* <DEDUP_REMOVED lines=8> */
.L_x_3116:
[----:B------:R-:W-:-:S05]  /*20890*/  @!P1 IADD3 R8, P2, R8, R31, RZ ;  /* 0x0000001f08089210 */ /* 0x000fca0007f5e0ff */
[----:B------:R-:W-:Y:S02]  /*208a0*/  @!P1 IMAD.X R9, R3, 0x1, R29, P2 ;  /* 0x0000000103099824 */ /* 0x000fe400010e061d */
[----:B------:R-:W-:Y:S02]  /*208b0*/  IMAD.MOV.U32 R13, RZ, RZ, R34 ;  /* 0x000000ffff0d7224 */ /* 0x000fe400078e0022 */
[----:B------:R-:W-:-:S07]  /*208c0*/  IMAD.MOV.U32 R28, RZ, RZ, R14 ;  /* 0x000000ffff1c7224 */ /* 0x000fce00078e000e */
[----:B------:R-:W-:Y:S05]  /*208d0*/  WARPSYNC.COLLECTIVE R15, `(.L_x_3117) ;  /* 0x000000000f087348 */ /* 0x000fea0003c00000 */
[----:B------:R0:W1:Y:S02]  /*208e0*/  SHFL.IDX P6, R14, R13, R12, R11 ;  /* 0x0000000c0d0e7389 */ /* 0x00006400000c000b */
[----:B01----:R-:W-:Y:S01]  /*208f0*/  ENDCOLLECTIVE ;  /* 0x000000000000791b */ /* 0x003fe20003800000 */
.L_x_3117:
        /* <DEDUP_REMOVED lines=23> */
.L_x_3118:
        /* <DEDUP_REMOVED lines=19> */
.L_x_3119:
[----:B------:R-:W-:Y:S02]  /*20ba0*/  PRMT R74, R10, 0x7610, R74 ;  /* 0x000076100a4a7816 */ /* 0x000fe4000000004a */
[----:B------:R-:W-:Y:S01]  /*20bb0*/  CS2R R8, SRZ ;  /* 0x0000000000087805 */ /* 0x000fe2000001ff00 */
[----:B------:R-:W-:Y:S02]  /*20bc0*/  IMAD.MOV.U32 R13, RZ, RZ, R33 ;  /* 0x000000ffff0d7224 */ /* 0x000fe400078e0021 */
[----:B------:R-:W-:-:S07]  /*20bd0*/  IMAD.MOV.U32 R32, RZ, RZ, R14 ;  /* 0x000000ffff207224 */ /* 0x000fce00078e000e */
[----:B------:R-:W-:Y:S05]  /*20be0*/  WARPSYNC.COLLECTIVE R15, `(.L_x_3120) ;  /* 0x000000000f087348 */ /* 0x000fea0003c00000 */
[----:B------:R0:W1:Y:S02]  /*20bf0*/  SHFL.IDX P6, R14, R13, R12, R11 ;  /* 0x0000000c0d0e7389 */ /* 0x00006400000c000b */
[----:B01----:R-:W-:Y:S01]  /*20c00*/  ENDCOLLECTIVE ;  /* 0x000000000000791b */ /* 0x003fe20003800000 */
.L_x_3120:
[----:B------:R-:W-:Y:S02]  /*20c10*/  IMAD.MOV.U32 R13, RZ, RZ, R34 ;  /* 0x000000ffff0d7224 */ /* 0x000fe400078e0022 */
[----:B------:R-:W-:-:S07]  /*20c20*/  IMAD.MOV.U32 R33, RZ, RZ, R14 ;  /* 0x000000ffff217224 */ /* 0x000fce00078e000e */
[----:B------:R-:W-:Y:S05]  /*20c30*/  WARPSYNC.COLLECTIVE R15, `(.L_x_3121) ;  /* 0x000000000f087348 */ /* 0x000fea0003c00000 */
[----:B------:R0:W1:Y:S02]  /*20c40*/  SHFL.IDX P6, R14, R13, R12, R11 ;  /* 0x0000000c0d0e7389 */ /* 0x00006400000c000b */
[----:B01----:R-:W-:Y:S01]  /*20c50*/  ENDCOLLECTIVE ;  /* 0x000000000000791b */ /* 0x003fe20003800000 */
.L_x_3121:
[----:B------:R-:W-:-:S05]  /*20c60*/  IMAD.MOV.U32 R11, RZ, RZ, R41 ;  /* 0x000000ffff0b7224 */ /* 0x000fca00078e0029 */
[----:B------:R-:W-:Y:S01]  /*20c70*/  PRMT R75, R11, 0x7610, R75 ;  /* 0x000076100b4b7816 */ /* 0x000fe2000000004b */
[----:B------:R-:W-:Y:S01]  /*20c80*/  IMAD.MOV.U32 R34, RZ, RZ, R14 ;  /* 0x000000ffff227224 */ /* 0x000fe200078e000e */
[----:B------:R-:W-:Y:S06]  /*20c90*/  BRA `(.L_x_3122) ;  /* 0xfffffeb8007c7947 */ /* 0x000fec000383ffff */
.L_x_2855:
[----:B0-----:R0:W1:Y:S02]  /*20ca0*/  SYNCS.PHASECHK.TRANS64.TRYWAIT P4, [R2+URZ+0x28800], R29 ;  /* 0x0288001d020075a7 */ /* 0x001064000808017f */
[----:B-1----:R-:W-:Y:S05]  /*20cb0*/  @!P4 NANOSLEEP.SYNCS 0x989680 ;  /* 0x009896800000c95d */ /* 0x002fea0003900000 */
[----:B------:R-:W1:Y:S02]  /*20cc0*/  @!P4 SYNCS.PHASECHK.TRANS64 P4, [R2+URZ+0x28800], R29 ;  /* 0x0288001d0200c5a7 */ /* 0x000e64000808007f */
[----:B-1----:R-:W-:Y:S05]  /*20cd0*/  @!P4 BRA `(.L_x_2855) ;  /* 0xfffffffc00f0c947 */ /* 0x002fea000383ffff */
[----:B------:R-:W-:Y:S05]  /*20ce0*/  BRA `(.L_x_3123) ;  /* 0xfffffebc00207947 */ /* 0x000fea000383ffff */
.L_x_2865:
[----:B-1----:R1:W2:Y:S02]  /*20cf0*/  SYNCS.PHASECHK.TRANS64.TRYWAIT P2, [R0+URZ+0x28830], R3 ;  /* 0x02883003000075a7 */ /* 0x0022a4000804017f */
[----:B--2---:R-:W-:Y:S05]  /*20d00*/  @!P2 NANOSLEEP.SYNCS 0x989680 ;  /* 0x009896800000a95d */ /* 0x004fea0003900000 */
[----:B------:R-:W2:Y:S02]  /*20d10*/  @!P2 SYNCS.PHASECHK.TRANS64 P2, [R0+URZ+0x28830], R3 ;  /* 0x028830030000a5a7 */ /* 0x000ea4000804007f */
[----:B--2---:R-:W-:Y:S05]  /*20d20*/  @!P2 BRA `(.L_x_2865) ;  /* 0xfffffffc00f0a947 */ /* 0x004fea000383ffff */
[----:B------:R-:W-:Y:S05]  /*20d30*/  BRA `(.L_x_2864) ;  /* 0xfffffed400fc7947 */ /* 0x000fea000383ffff */
.L_x_2871:
[----:B-1----:R1:W2:Y:S02]  /*20d40*/  SYNCS.PHASECHK.TRANS64.TRYWAIT P4, [R3+URZ+0x28830], R6 ;  /* 0x02883006030075a7 */ /* 0x0022a4000808017f */
[----:B--2---:R-:W-:Y:S05]  /*20d50*/  @!P4 NANOSLEEP.SYNCS 0x989680 ;  /* 0x009896800000c95d */ /* 0x004fea0003900000 */
[----:B------:R-:W2:Y:S02]  /*20d60*/  @!P4 SYNCS.PHASECHK.TRANS64 P4, [R3+URZ+0x28830], R6 ;  /* 0x028830060300c5a7 */ /* 0x000ea4000808007f */
[----:B--2---:R-:W-:Y:S05]  /*20d70*/  @!P4 BRA `(.L_x_2871) ;  /* 0xfffffffc00f0c947 */ /* 0x004fea000383ffff */
[----:B------:R-:W-:Y:S05]  /*20d80*/  BRA `(.L_x_2870) ;  /* 0xfffffefc00407947 */ /* 0x000fea000383ffff */
.L_x_2875:
[----:B-1----:R1:W2:Y:S02]  /*20d90*/  SYNCS.PHASECHK.TRANS64.TRYWAIT P3, [R6+URZ+0x28850], R3 ;  /* 0x02885003060075a7 */ /* 0x0022a4000806017f */
[----:B--2---:R-:W-:Y:S05]  /*20da0*/  @!P3 NANOSLEEP.SYNCS 0x989680 ;  /* 0x009896800000b95d */ /* 0x004fea0003900000 */
[----:B------:R-:W2:Y:S02]  /*20db0*/  @!P3 SYNCS.PHASECHK.TRANS64 P3, [R6+URZ+0x28850], R3 ;  /* 0x028850030600b5a7 */ /* 0x000ea4000806007f */
[----:B--2---:R-:W-:Y:S05]  /*20dc0*/  @!P3 BRA `(.L_x_2875) ;  /* 0xfffffffc00f0b947 */ /* 0x004fea000383ffff */
[----:B------:R-:W-:Y:S05]  /*20dd0*/  BRA `(.L_x_2872) ;  /* 0xffffff0000507947 */ /* 0x000fea000383ffff */
.L_x_2882:
[----:B-1----:R1:W2:Y:S02]  /*20de0*/  SYNCS.PHASECHK.TRANS64.TRYWAIT P3, [R3+URZ+0x28830], R6 ;  /* 0x02883006030075a7 */ /* 0x0022a4000806017f */
[----:B--2---:R-:W-:Y:S05]  /*20df0*/  @!P3 NANOSLEEP.SYNCS 0x989680 ;  /* 0x009896800000b95d */ /* 0x004fea0003900000 */
[----:B------:R-:W2:Y:S02]  /*20e00*/  @!P3 SYNCS.PHASECHK.TRANS64 P3, [R3+URZ+0x28830], R6 ;  /* 0x028830060300b5a7 */ /* 0x000ea4000806007f */
[----:B--2---:R-:W-:Y:S05]  /*20e10*/  @!P3 BRA `(.L_x_2882) ;  /* 0xfffffffc00f0b947 */ /* 0x004fea000383ffff */
[----:B------:R-:W-:Y:S05]  /*20e20*/  BRA `(.L_x_2881) ;  /* 0xffffff2400f07947 */ /* 0x000fea000383ffff */
.L_x_2886:
[----:B-1----:R1:W2:Y:S02]  /*20e30*/  SYNCS.PHASECHK.TRANS64.TRYWAIT P2, [R6+URZ+0x28850], R3 ;  /* 0x02885003060075a7 */ /* 0x0022a4000804017f */
[----:B--2---:R-:W-:Y:S05]  /*20e40*/  @!P2 NANOSLEEP.SYNCS 0x989680 ;  /* 0x009896800000a95d */ /* 0x004fea0003900000 */
[----:B------:R-:W2:Y:S02]  /*20e50*/  @!P2 SYNCS.PHASECHK.TRANS64 P2, [R6+URZ+0x28850], R3 ;  /* 0x028850030600a5a7 */ /* 0x000ea4000804007f */
[----:B--2---:R-:W-:Y:S05]  /*20e60*/  @!P2 BRA `(.L_x_2886) ;  /* 0xfffffffc00f0a947 */ /* 0x004fea000383ffff */
[----:B------:R-:W-:Y:S05]  /*20e70*/  BRA `(.L_x_2883) ;  /* 0xffffff2c00007947 */ /* 0x000fea000383ffff */
.L_x_2891:
[----:B-1----:R1:W2:Y:S02]  /*20e80*/  SYNCS.PHASECHK.TRANS64.TRYWAIT P0, [R12+URZ+0x28850], R5 ;  /* 0x028850050c0075a7 */ /* 0x0022a4000800017f */
[----:B--2---:R-:W-:Y:S05]  /*20e90*/  @!P0 NANOSLEEP.SYNCS 0x989680 ;  /* 0x009896800000895d */ /* 0x004fea0003900000 */
[----:B------:R-:W2:Y:S02]  /*20ea0*/  @!P0 SYNCS.PHASECHK.TRANS64 P0, [R12+URZ+0x28850], R5 ;  /* 0x028850050c0085a7 */ /* 0x000ea4000800007f */
[----:B--2---:R-:W-:Y:S05]  /*20eb0*/  @!P0 BRA `(.L_x_2891) ;  /* 0xfffffffc00f08947 */ /* 0x004fea000383ffff */
[----:B------:R-:W-:Y:S05]  /*20ec0*/  BRA `(.L_x_2890) ;  /* 0xffffff4800307947 */ /* 0x000fea000383ffff */
.L_x_2905:
[----:B------:R-:W-:Y:S02]  /*20ed0*/  IMAD.MOV.U32 R13, RZ, RZ, R4 ;  /* 0x000000ffff0d7224 */ /* 0x000fe400078e0004 */
[----:B------:R-:W-:Y:S02]  /*20ee0*/  IMAD.MOV.U32 R12, RZ, RZ, RZ ;  /* 0x000000ffff0c7224 */ /* 0x000fe400078e00ff */
[----:B------:R-:W-:Y:S02]  /*20ef0*/  IMAD.MOV.U32 R11, RZ, RZ, 0x181f ;  /* 0x0000181fff0b7424 */ /* 0x000fe400078e00ff */
[----:B------:R-:W-:-:S07]  /*20f00*/  IMAD.MOV.U32 R15, RZ, RZ, -0x1 ;  /* 0xffffffffff0f7424 */ /* 0x000fce00078e00ff */
[----:B01----:R-:W-:Y:S05]  /*20f10*/  WARPSYNC.COLLECTIVE R15, `(.L_x_3124) ;  /* 0x000000000f087348 */ /* 0x003fea0003c00000 */
[----:B------:R2:W3:Y:S02]  /*20f20*/  SHFL.IDX P6, R14, R13, R12, R11 ;  /* 0x0000000c0d0e7389 */ /* 0x0004e400000c000b */
[----:B0123--:R-:W-:Y:S01]  /*20f30*/  ENDCOLLECTIVE ;  /* 0x000000000000791b */ /* 0x00ffe20003800000 */
.L_x_3124:
[----:B------:R-:W-:Y:S02]  /*20f40*/  IMAD.MOV.U32 R13, RZ, RZ, R3 ;  /* 0x000000ffff0d7224 */ /* 0x000fe400078e0003 */
[----:B------:R-:W-:-:S07]  /*20f50*/  IMAD.MOV.U32 R0, RZ, RZ, R14 ;  /* 0x000000ffff007224 */ /* 0x000fce00078e000e */
[----:B------:R-:W-:Y:S05]  /*20f60*/  WARPSYNC.COLLECTIVE R15, `(.L_x_3125) ;  /* 0x000000000f087348 */ /* 0x000fea0003c00000 */
[----:B------:R0:W1:Y:S02]  /*20f70*/  SHFL.IDX P6, R14, R13, R12, R11 ;  /* 0x0000000c0d0e7389 */ /* 0x00006400000c000b */
[----:B01----:R-:W-:Y:S01]  /*20f80*/  ENDCOLLECTIVE ;  /* 0x000000000000791b */ /* 0x003fe20003800000 */
.L_x_3125:
[----:B------:R-:W-:Y:S05]  /*20f90*/  BRA `(.L_x_3126) ;  /* 0xffffff6c00547947 */ /* 0x000fea000383ffff */
.L_x_2908:
        /* <DEDUP_REMOVED lines=8> */
.L_x_3128:
[----:B------:R-:W-:Y:S05]  /*21020*/  BSYNC B1 ;  /* 0x0000000000017941 */ /* 0x000fea0003800000 */
.L_x_3127:
        /* <DEDUP_REMOVED lines=8> */
.L_x_3129:
[----:B------:R-:W-:Y:S05]  /*210b0*/  BRA `(.L_x_3130) ;  /* 0xffffff6c00547947 */ /* 0x000fea000383ffff */
.L_x_2911:
        /* <DEDUP_REMOVED lines=8> */
.L_x_3132:
[----:B------:R-:W-:Y:S05]  /*21140*/  BSYNC B1 ;  /* 0x0000000000017941 */ /* 0x000fea0003800000 */
.L_x_3131:
        /* <DEDUP_REMOVED lines=8> */
.L_x_3133:
[----:B------:R-:W-:Y:S05]  /*211d0*/  BRA `(.L_x_3134) ;  /* 0xffffff6c00547947 */ /* 0x000fea000383ffff */
.L_x_2914:
        /* <DEDUP_REMOVED lines=8> */
.L_x_3136:
[----:B------:R-:W-:Y:S05]  /*21260*/  BSYNC B1 ;  /* 0x0000000000017941 */ /* 0x000fea0003800000 */
.L_x_3135:
        /* <DEDUP_REMOVED lines=8> */
.L_x_3137:
[----:B------:R-:W-:Y:S05]  /*212f0*/  BRA `(.L_x_3138) ;  /* 0xffffff6c00547947 */ /* 0x000fea000383ffff */
.L_x_2931:
[----:B------:R-:W1:Y:S01]  /*21300*/  S2R R6, SR_TID.X ;  /* 0x0000000000067919 */ /* 0x000e620000002100 */
[----:B------:R-:W-:Y:S01]  /*21310*/  BSSY B1, `(.L_x_3139) ;  /* 0x000000a000017945 */ /* 0x000fe20003800000 */
[----:B------:R-:W-:Y:S02]  /*21320*/  IMAD.MOV.U32 R12, RZ, RZ, RZ ;  /* 0x000000ffff0c7224 */ /* 0x000fe400078e00ff */
[----:B------:R-:W-:Y:S02]  /*21330*/  IMAD.MOV.U32 R11, RZ, RZ, 0x1f ;  /* 0x0000001fff0b7424 */ /* 0x000fe400078e00ff */
[----:B------:R-:W-:Y:S01]  /*21340*/  IMAD.MOV.U32 R15, RZ, RZ, -0x1 ;  /* 0xffffffffff0f7424 */ /* 0x000fe200078e00ff */
[----:B-1----:R-:W-:-:S04]  /*21350*/  SHF.R.U32.HI R6, RZ, 0x5, R6 ;  /* 0x00000005ff067819 */ /* 0x002fc80000011606 */
[----:B------:R-:W-:-:S05]  /*21360*/  LOP3.LUT R6, R6, 0x3, RZ, 0xc0, !PT ;  /* 0x0000000306067812 */ /* 0x000fca00078ec0ff */
[----:B0-----:R-:W-:-:S07]  /*21370*/  IMAD.MOV.U32 R13, RZ, RZ, R6 ;  /* 0x000000ffff0d7224 */ /* 0x001fce00078e0006 */
[----:B------:R-:W-:Y:S05]  /*21380*/  WARPSYNC.COLLECTIVE R15, `(.L_x_3140) ;  /* 0x000000000f087348 */ /* 0x000fea0003c00000 */
[----:B------:R0:W1:Y:S02]  /*21390*/  SHFL.IDX P6, R14, R13, R12, R11 ;  /* 0x0000000c0d0e7389 */ /* 0x00006400000c000b */
[----:B01----:R-:W-:Y:S01]  /*213a0*/  ENDCOLLECTIVE ;  /* 0x000000000000791b */ /* 0x003fe20003800000 */
.L_x_3140:
[----:B------:R-:W-:Y:S05]  /*213b0*/  BSYNC B1 ;  /* 0x0000000000017941 */ /* 0x000fea0003800000 */
.L_x_3139:
[----:B------:R-:W-:Y:S05]  /*213c0*/  BRA `(.L_x_3141) ;  /* 0xffffff8000b07947 */ /* 0x000fea000383ffff */
.L_x_2933:
[----:B------:R-:W-:Y:S01]  /*213d0*/  BSSY B1, `(.L_x_3142) ;  /* 0x0000006000017945 */ /* 0x000fe20003800000 */
[----:B------:R-:W-:-:S07]  /*213e0*/  IMAD.MOV.U32 R15, RZ, RZ, -0x1 ;  /* 0xffffffffff0f7424 */ /* 0x000fce00078e00ff */
[----:B01----:R-:W-:Y:S05]  /*213f0*/  WARPSYNC.COLLECTIVE R15, `(.L_x_3143) ;  /* 0x000000000f0c7348 */ /* 0x003fea0003c00000 */
[----:B------:R-:W-:Y:S02]  /*21400*/  ELECT P6, UR62, PT ;  /* 0x00000000003e782f */ /* 0x000fe400038c0000 */
[----:B------:R-:W-:Y:S01]  /*21410*/  MOV R14, UR62 ;  /* 0x0000003e000e7c02 */ /* 0x000fe20008000f00 */
[----:B01----:R-:W-:Y:S10]  /*21420*/  ENDCOLLECTIVE ;  /* 0x000000000000791b */ /* 0x003ff40003800000 */
.L_x_3143:
[----:B------:R-:W-:Y:S05]  /*21430*/  BSYNC B1 ;  /* 0x0000000000017941 */ /* 0x000fea0003800000 */
.L_x_3142:
[----:B------:R-:W-:Y:S05]  /*21440*/  BRA `(.L_x_2932) ;  /* 0xffffff8000a87947 */ /* 0x000fea000383ffff */
.L_x_2935:
[----:B-1----:R-:W2:Y:S02]  /*21450*/  LDL R4, [R1+0x4] ;  /* 0x0000040001047983 */ /* 0x002ea40000100800 */
[----:B--2---:R1:W2:Y:S02]  /*21460*/  SYNCS.PHASECHK.TRANS64.TRYWAIT P0, [R4+URZ+0x28820], R3 ;  /* 0x02882003040075a7 */ /* 0x0042a4000800017f */
[----:B--2---:R-:W-:Y:S05]  /*21470*/  @!P0 NANOSLEEP.SYNCS 0x989680 ;  /* 0x009896800000895d */ /* 0x004fea0003900000 */
[----:B------:R-:W2:Y:S02]  /*21480*/  @!P0 SYNCS.PHASECHK.TRANS64 P0, [R4+URZ+0x28820], R3 ;  /* 0x02882003040085a7 */ /* 0x000ea4000800007f */
[----:B--2---:R-:W-:Y:S05]  /*21490*/  @!P0 BRA `(.L_x_2935) ;  /* 0xfffffffc00ec8947 */ /* 0x004fea000383ffff */
[----:B------:R-:W-:Y:S05]  /*214a0*/  BRA `(.L_x_3144) ;  /* 0xffffff8000b87947 */ /* 0x000fea000383ffff */
.L_x_2939:
[----:B-1----:R1:W2:Y:S02]  /*214b0*/  SYNCS.PHASECHK.TRANS64.TRYWAIT P0, [R5+URZ+0x288a0], R9 ;  /* 0x0288a009050075a7 */ /* 0x0022a4000800017f */
[----:B--2---:R-:W-:Y:S05]  /*214c0*/  @!P0 NANOSLEEP.SYNCS 0x989680 ;  /* 0x009896800000895d */ /* 0x004fea0003900000 */
[----:B------:R-:W2:Y:S02]  /*214d0*/  @!P0 SYNCS.PHASECHK.TRANS64 P0, [R5+URZ+0x288a0], R9 ;  /* 0x0288a009050085a7 */ /* 0x000ea4000800007f */
[----:B--2---:R-:W-:Y:S05]  /*214e0*/  @!P0 BRA `(.L_x_2939) ;  /* 0xfffffffc00f08947 */ /* 0x004fea000383ffff */
[----:B------:R-:W-:Y:S05]  /*214f0*/  BRA `(.L_x_3145) ;  /* 0xffffff8000dc7947 */ /* 0x000fea000383ffff */
.L_x_2945:
[----:B0-----:R0:W2:Y:S02]  /*21500*/  SYNCS.PHASECHK.TRANS64.TRYWAIT P0, [R5+URZ+0x288c0], R9 ;  /* 0x0288c009050075a7 */ /* 0x0010a4000800017f */
[----:B--2---:R-:W-:Y:S05]  /*21510*/  @!P0 NANOSLEEP.SYNCS 0x989680 ;  /* 0x009896800000895d */ /* 0x004fea0003900000 */
[----:B------:R-:W2:Y:S02]  /*21520*/  @!P0 SYNCS.PHASECHK.TRANS64 P0, [R5+URZ+0x288c0], R9 ;  /* 0x0288c009050085a7 */ /* 0x000ea4000800007f */
[----:B--2---:R-:W-:Y:S05]  /*21530*/  @!P0 BRA `(.L_x_2945) ;  /* 0xfffffffc00f08947 */ /* 0x004fea000383ffff */
[----:B------:R-:W-:Y:S05]  /*21540*/  BRA `(.L_x_3146) ;  /* 0xffffff8400a47947 */ /* 0x000fea000383ffff */
.L_x_2953:
[----:B-1----:R1:W2:Y:S02]  /*21550*/  SYNCS.PHASECHK.TRANS64.TRYWAIT P1, [R7+URZ+0x288a0], R6 ;  /* 0x0288a006070075a7 */ /* 0x0022a4000802017f */
[----:B--2---:R-:W-:Y:S05]  /*21560*/  @!P1 NANOSLEEP.SYNCS 0x989680 ;  /* 0x009896800000995d */ /* 0x004fea0003900000 */
[----:B------:R-:W2:Y:S02]  /*21570*/  @!P1 SYNCS.PHASECHK.TRANS64 P1, [R7+URZ+0x288a0], R6 ;  /* 0x0288a006070095a7 */ /* 0x000ea4000802007f */
[----:B--2---:R-:W-:Y:S05]  /*21580*/  @!P1 BRA `(.L_x_2953) ;  /* 0xfffffffc00f09947 */ /* 0x004fea000383ffff */
[----:B------:R-:W-:Y:S05]  /*21590*/  BRA `(.L_x_3147) ;  /* 0xffffff8800c07947 */ /* 0x000fea000383ffff */
.L_x_2959:
[----:B--2---:R2:W3:Y:S02]  /*215a0*/  SYNCS.PHASECHK.TRANS64.TRYWAIT P1, [R7+URZ+0x288c0], R6 ;  /* 0x0288c006070075a7 */ /* 0x0044e4000802017f */
[----:B---3--:R-:W-:Y:S05]  /*215b0*/  @!P1 NANOSLEEP.SYNCS 0x989680 ;  /* 0x009896800000995d */ /* 0x008fea0003900000 */
[----:B------:R-:W3:Y:S02]  /*215c0*/  @!P1 SYNCS.PHASECHK.TRANS64 P1, [R7+URZ+0x288c0], R6 ;  /* 0x0288c006070095a7 */ /* 0x000ee4000802007f */
[----:B---3--:R-:W-:Y:S05]  /*215d0*/  @!P1 BRA `(.L_x_2959) ;  /* 0xfffffffc00f09947 */ /* 0x008fea000383ffff */
[----:B------:R-:W-:Y:S05]  /*215e0*/  BRA `(.L_x_3148) ;  /* 0xffffff8c00807947 */ /* 0x000fea000383ffff */
.L_x_2973:
        /* <DEDUP_REMOVED lines=11> */
.L_x_3150:
[----:B------:R-:W-:Y:S05]  /*216a0*/  BSYNC B0 ;  /* 0x0000000000007941 */ /* 0x000fea0003800000 */
.L_x_3149:
[----:B------:R-:W-:Y:S05]  /*216b0*/  BRA `(.L_x_3151) ;  /* 0xffffff98001c7947 */ /* 0x000fea000383ffff */
.L_x_2975:
[----:B------:R-:W-:Y:S01]  /*216c0*/  BSSY B0, `(.L_x_3152) ;  /* 0x0000006000007945 */ /* 0x000fe20003800000 */
[----:B------:R-:W-:-:S07]  /*216d0*/  IMAD.MOV.U32 R15, RZ, RZ, -0x1 ;  /* 0xffffffffff0f7424 */ /* 0x000fce00078e00ff */
[----:B01----:R-:W-:Y:S05]  /*216e0*/  WARPSYNC.COLLECTIVE R15, `(.L_x_3153) ;  /* 0x000000000f0c7348 */ /* 0x003fea0003c00000 */
[----:B------:R-:W-:Y:S02]  /*216f0*/  ELECT P6, UR62, PT ;  /* 0x00000000003e782f */ /* 0x000fe400038c0000 */
[----:B------:R-:W-:Y:S01]  /*21700*/  MOV R14, UR62 ;  /* 0x0000003e000e7c02 */ /* 0x000fe20008000f00 */
[----:B01----:R-:W-:Y:S10]  /*21710*/  ENDCOLLECTIVE ;  /* 0x000000000000791b */ /* 0x003ff40003800000 */
.L_x_3153:
[----:B------:R-:W-:Y:S05]  /*21720*/  BSYNC B0 ;  /* 0x0000000000007941 */ /* 0x000fea0003800000 */
.L_x_3152:
[----:B------:R-:W-:Y:S05]  /*21730*/  BRA `(.L_x_3154) ;  /* 0xffffff98002c7947 */ /* 0x000fea000383ffff */
.L_x_2977:
[----:B-1----:R1:W2:Y:S02]  /*21740*/  SYNCS.PHASECHK.TRANS64.TRYWAIT P0, [R0+URZ+0x28840], R2 ;  /* 0x02884002000075a7 */ /* 0x0022a4000800017f */
[----:B--2---:R-:W-:Y:S05]  /*21750*/  @!P0 NANOSLEEP.SYNCS 0x989680 ;  /* 0x009896800000895d */ /* 0x004fea0003900000 */
[----:B------:R-:W2:Y:S02]  /*21760*/  @!P0 SYNCS.PHASECHK.TRANS64 P0, [R0+URZ+0x28840], R2 ;  /* 0x02884002000085a7 */ /* 0x000ea4000800007f */
[----:B--2---:R-:W-:Y:S05]  /*21770*/  @!P0 BRA `(.L_x_2977) ;  /* 0xfffffffc00f08947 */ /* 0x004fea000383ffff */
[----:B------:R-:W-:Y:S05]  /*21780*/  BRA `(.L_x_3155) ;  /* 0xffffff9800987947 */ /* 0x000fea000383ffff */
.L_x_2981:
        /* <DEDUP_REMOVED lines=9> */
.L_x_3156:
[----:B------:R-:W-:Y:S01]  /*21820*/  IMAD.MOV.U32 R13, RZ, RZ, R3 ;  /* 0x000000ffff0d7224 */ /* 0x000fe200078e0003 */
[----:B------:R-:W-:Y:S01]  /*21830*/  LOP3.LUT R6, R6, 0x7f, RZ, 0xc0, !PT ;  /* 0x0000007f06067812 */ /* 0x000fe200078ec0ff */
[----:B------:R-:W-:-:S07]  /*21840*/  IMAD.MOV.U32 R4, RZ, RZ, R14 ;  /* 0x000000ffff047224 */ /* 0x000fce00078e000e */
[----:B------:R-:W-:Y:S05]  /*21850*/  WARPSYNC.COLLECTIVE R15, `(.L_x_3157) ;  /* 0x000000000f087348 */ /* 0x000fea0003c00000 */
[----:B------:R0:W1:Y:S02]  /*21860*/  SHFL.IDX P6, R14, R13, R12, R11 ;  /* 0x0000000c0d0e7389 */ /* 0x00006400000c000b */
[----:B01----:R-:W-:Y:S01]  /*21870*/  ENDCOLLECTIVE ;  /* 0x000000000000791b */ /* 0x003fe20003800000 */
.L_x_3157:
        /* <DEDUP_REMOVED lines=9> */
.L_x_3158:
        /* <DEDUP_REMOVED lines=10> */
.L_x_3159:
        /* <DEDUP_REMOVED lines=13> */
.L_x_3160:
[----:B------:R-:W-:Y:S01]  /*21a80*/  @!P2 LEA R5, P3, R9, R6, 0x1 ;  /* 0x000000060905a211 */ /* 0x000fe200078608ff */
[----:B------:R-:W-:-:S04]  /*21a90*/  IMAD.MOV.U32 R13, RZ, RZ, R3 ;  /* 0x000000ffff0d7224 */ /* 0x000fc800078e0003 */
[----:B------:R-:W-:-:S05]  /*21aa0*/  @!P2 IMAD.X R4, RZ, RZ, R7, P3 ;  /* 0x000000ffff04a224 */ /* 0x000fca00018e0607 */
[----:B------:R-:W-:Y:S01]  /*21ab0*/  @!P2 LOP3.LUT R5, R5, R4, RZ, 0x3c, !PT ;  /* 0x000000040505a212 */ /* 0x000fe200078e3cff */
[----:B------:R-:W-:-:S07]  /*21ac0*/  IMAD.MOV.U32 R6, RZ, RZ, R14 ;  /* 0x000000ffff067224 */ /* 0x000fce00078e000e */
[----:B------:R-:W-:Y:S05]  /*21ad0*/  WARPSYNC.COLLECTIVE R15, `(.L_x_3161) ;  /* 0x000000000f087348 */ /* 0x000fea0003c00000 */
[----:B------:R0:W1:Y:S02]  /*21ae0*/  SHFL.IDX P6, R14, R13, R12, R11 ;  /* 0x0000000c0d0e7389 */ /* 0x00006400000c000b */
[----:B01----:R-:W-:Y:S01]  /*21af0*/  ENDCOLLECTIVE ;  /* 0x000000000000791b */ /* 0x003fe20003800000 */
.L_x_3161:
[----:B------:R-:W-:-:S04]  /*21b00*/  @!P2 LOP3.LUT R4, R5, R4, RZ, 0x3c, !PT ;  /* 0x000000040504a212 */ /* 0x000fc800078e3cff */
[----:B------:R-:W-:-:S05]  /*21b10*/  @!P2 LOP3.LUT R5, R5, R4, RZ, 0x3c, !PT ;  /* 0x000000040505a212 */ /* 0x000fca00078e3cff */
[----:B------:R-:W-:Y:S01]  /*21b20*/  @!PT LDS RZ, [RZ] ;  /* 0x00000000fffff984 */ /* 0x000fe20000000800 */
[----:B------:R-:W-:Y:S01]  /*21b30*/  @!PT LDS RZ, [RZ] ;  /* 0x00000000fffff984 */ /* 0x000fe20000000800 */
[----:B------:R-:W-:Y:S01]  /*21b40*/  @!PT LDS RZ, [RZ] ;  /* 0x00000000fffff984 */ /* 0x000fe20000000800 */
[----:B------:R-:W-:Y:S04]  /*21b50*/  @!P2 LDGSTS.E.BYPASS.LTC128B.128 [R8+0x10c00], desc[UR40][R4.64], !P0 ;  /* 0x10c000000408afae */ /* 0x000fe8000c101d68 */
[----:B------:R0:W-:Y:S01]  /*21b60*/  @!P2 LDGSTS.E.BYPASS.LTC128B.128 [R8+0x14c00], desc[UR40][R4.64+0x80], !P1 ;  /* 0x14c000800408afae */ /* 0x0001e2000c901d68 */
[----:B------:R-:W-:Y:S02]  /*21b70*/  IMAD.MOV.U32 R13, RZ, RZ, R2 ;  /* 0x000000ffff0d7224 */ /* 0x000fe400078e0002 */
[----:B------:R-:W-:Y:S02]  /*21b80*/  IMAD.MOV.U32 R12, RZ, RZ, 0x3 ;  /* 0x00000003ff0c7424 */ /* 0x000fe400078e00ff */
[----:B0-----:R-:W-:-:S05]  /*21b90*/  VIADD R4, R17, 0x20 ;  /* 0x0000002011047836 */ /* 0x001fca0000000000 */
[----:B------:R-:W-:Y:S01]  /*21ba0*/  ISETP.GE.AND P2, PT, R4, R0, PT ;  /* 0x000000000400720c */ /* 0x000fe20003f46270 */
[----:B------:R-:W-:-:S12]  /*21bb0*/  IMAD.MOV.U32 R4, RZ, RZ, R14 ;  /* 0x000000ffff047224 */ /* 0x000fd800078e000e */
[----:B------:R-:W-:Y:S05]  /*21bc0*/  WARPSYNC.COLLECTIVE R15, `(.L_x_3162) ;  /* 0x000000000f087348 */ /* 0x000fea0003c00000 */
[----:B------:R0:W1:Y:S02]  /*21bd0*/  SHFL.IDX P6, R14, R13, R12, R11 ;  /* 0x0000000c0d0e7389 */ /* 0x00006400000c000b */
[----:B01----:R-:W-:Y:S01]  /*21be0*/  ENDCOLLECTIVE ;  /* 0x000000000000791b */ /* 0x003fe20003800000 */
.L_x_3162:
[----:B------:R-:W-:Y:S01]  /*21bf0*/  @!P2 LEA R5, P3, R9, R4, 0x1 ;  /* 0x000000040905a211 */ /* 0x000fe200078608ff */
[----:B------:R-:W-:-:S04]  /*21c00*/  IMAD.MOV.U32 R13, RZ, RZ, R3 ;  /* 0x000000ffff0d7224 */ /* 0x000fc800078e0003 */
[----:B------:R-:W-:-:S05]  /*21c10*/  @!P2 IMAD.X R4, RZ, RZ, R6, P3 ;  /* 0x000000ffff04a224 */ /* 0x000fca00018e0606 */
[----:B------:R-:W-:Y:S01]  /*21c20*/  @!P2 LOP3.LUT R5, R5, R4, RZ, 0x3c, !PT ;  /* 0x000000040505a212 */ /* 0x000fe200078e3cff */
[----:B------:R-:W-:-:S03]  /*21c30*/  IMAD.MOV.U32 R6, RZ, RZ, R14 ;  /* 0x000000ffff067224 */ /* 0x000fc600078e000e */
[----:B------:R-:W-:-:S07]  /*21c40*/  @!P2 LOP3.LUT R4, R5, R4, RZ, 0x3c, !PT ;  /* 0x000000040504a212 */ /* 0x000fce00078e3cff */
[----:B------:R-:W-:Y:S05]  /*21c50*/  WARPSYNC.COLLECTIVE R15, `(.L_x_3163) ;  /* 0x000000000f087348 */ /* 0x000fea0003c00000 */
[----:B------:R0:W1:Y:S02]  /*21c60*/  SHFL.IDX P6, R14, R13, R12, R11 ;  /* 0x0000000c0d0e7389 */ /* 0x00006400000c000b */
[----:B01----:R-:W-:Y:S01]  /*21c70*/  ENDCOLLECTIVE ;  /* 0x000000000000791b */ /* 0x003fe20003800000 */
.L_x_3163:
        /* <DEDUP_REMOVED lines=14> */
.L_x_3164:
        /* <DEDUP_REMOVED lines=9> */
.L_x_3165:
        /* <DEDUP_REMOVED lines=14> */
.L_x_3166:
        /* <DEDUP_REMOVED lines=9> */
.L_x_3167:
        /* <DEDUP_REMOVED lines=14> */
.L_x_3168:
        /* <DEDUP_REMOVED lines=9> */
.L_x_3169:
        /* <DEDUP_REMOVED lines=9> */
[----:B------:R-:W-:-:S07]  /*22160*/  IMAD.MOV.U32 R4, RZ, RZ, R14 ;  /* 0x000000ffff047224 */ /* 0x000fce00078e000e */
[----:B------:R-:W-:Y:S05]  /*22170*/  WARPSYNC.COLLECTIVE R15, `(.L_x_3170) ;  /* 0x000000000f087348 */ /* 0x000fea0003c00000 */
[----:B------:R0:W1:Y:S02]  /*22180*/  SHFL.IDX P6, R14, R13, R12, R11 ;  /* 0x0000000c0d0e7389 */ /* 0x00006400000c000b */
[----:B01----:R-:W-:Y:S01]  /*22190*/  ENDCOLLECTIVE ;  /* 0x000000000000791b */ /* 0x003fe20003800000 */
.L_x_3170:
[----:B------:R-:W-:-:S13]  /*221a0*/  ISETP.GE.AND P2, PT, R5, R0, PT ;  /* 0x000000000500720c */ /* 0x000fda0003f46270 */
[----:B------:R-:W-:Y:S01]  /*221b0*/  @!P2 LEA R5, P3, R9, R4, 0x1 ;  /* 0x000000040905a211 */ /* 0x000fe200078608ff */
[----:B------:R-:W-:-:S04]  /*221c0*/  IMAD.MOV.U32 R13, RZ, RZ, R3 ;  /* 0x000000ffff0d7224 */ /* 0x000fc800078e0003 */
[----:B------:R-:W-:-:S05]  /*221d0*/  @!P2 IMAD.X R4, RZ, RZ, R6, P3 ;  /* 0x000000ffff04a224 */ /* 0x000fca00018e0606 */
        /* <DEDUP_REMOVED lines=12> */
.L_x_3171:
[----:B------:R-:W-:Y:S01]  /*222a0*/  IMAD.MOV.U32 R3, RZ, RZ, R14 ;  /* 0x000000ffff037224 */ /* 0x000fe200078e000e */
[----:B------:R-:W-:Y:S06]  /*222b0*/  BRA `(.L_x_3172) ;  /* 0xffffff9c00687947 */ /* 0x000fec000383ffff */
.L_x_2986:
[----:B0-----:R-:W3:Y:S02]  /*222c0*/  LDL R2, [R1+0x4] ;  /* 0x0000040001027983 */ /* 0x001ee40000100800 */
[----:B---3--:R0:W1:Y:S02]  /*222d0*/  SYNCS.PHASECHK.TRANS64.TRYWAIT P0, [R2+URZ+0x28820], R0 ;  /* 0x02882000020075a7 */ /* 0x008064000800017f */
[----:B-1----:R-:W-:Y:S05]  /*222e0*/  @!P0 NANOSLEEP.SYNCS 0x989680 ;  /* 0x009896800000895d */ /* 0x002fea0003900000 */
[----:B------:R-:W1:Y:S02]  /*222f0*/  @!P0 SYNCS.PHASECHK.TRANS64 P0, [R2+URZ+0x28820], R0 ;  /* 0x02882000020085a7 */ /* 0x000e64000800007f */
[----:B-1----:R-:W-:Y:S05]  /*22300*/  @!P0 BRA `(.L_x_2986) ;  /* 0xfffffffc00ec8947 */ /* 0x002fea000383ffff */
[----:B------:R-:W-:Y:S05]  /*22310*/  BRA `(.L_x_3173) ;  /* 0xffffff9c00dc7947 */ /* 0x000fea000383ffff */
.L_x_2995:
[----:B-1----:R1:W2:Y:S02]  /*22320*/  SYNCS.PHASECHK.TRANS64.TRYWAIT P0, [R3+URZ+0x28840], R0 ;  /* 0x02884000030075a7 */ /* 0x0022a4000800017f */
[----:B--2---:R-:W-:Y:S05]  /*22330*/  @!P0 NANOSLEEP.SYNCS 0x989680 ;  /* 0x009896800000895d */ /* 0x004fea0003900000 */
[----:B------:R-:W2:Y:S02]  /*22340*/  @!P0 SYNCS.PHASECHK.TRANS64 P0, [R3+URZ+0x28840], R0 ;  /* 0x02884000030085a7 */ /* 0x000ea4000800007f */
[----:B--2---:R-:W-:Y:S05]  /*22350*/  @!P0 BRA `(.L_x_2995) ;  /* 0xfffffffc00f08947 */ /* 0x004fea000383ffff */
[----:B------:R-:W-:Y:S05]  /*22360*/  BRA `(.L_x_3174) ;  /* 0xffffffa000a07947 */ /* 0x000fea000383ffff */
.L_x_3001:
[----:B0-----:R0:W1:Y:S02]  /*22370*/  SYNCS.PHASECHK.TRANS64.TRYWAIT P0, [R3+URZ+0x60], R0 ;  /* 0x00006000030075a7 */ /* 0x001064000800017f */
[----:B-1----:R-:W-:Y:S05]  /*22380*/  @!P0 NANOSLEEP.SYNCS 0x989680 ;  /* 0x009896800000895d */ /* 0x002fea0003900000 */
[----:B------:R-:W1:Y:S02]  /*22390*/  @!P0 SYNCS.PHASECHK.TRANS64 P0, [R3+URZ+0x60], R0 ;  /* 0x00006000030085a7 */ /* 0x000e64000800007f */
[----:B-1----:R-:W-:Y:S05]  /*223a0*/  @!P0 BRA `(.L_x_3001) ;  /* 0xfffffffc00f08947 */ /* 0x002fea000383ffff */
[----:B------:R-:W-:Y:S05]  /*223b0*/  BRA `(.L_x_3175) ;  /* 0xffffffa4007c7947 */ /* 0x000fea000383ffff */
.L_x_3010:
[----:B--2---:R2:W3:Y:S02]  /*223c0*/  SYNCS.PHASECHK.TRANS64.TRYWAIT P0, [R3+URZ+0x28840], R2 ;  /* 0x02884002030075a7 */ /* 0x0044e4000800017f */
[----:B---3--:R-:W-:Y:S05]  /*223d0*/  @!P0 NANOSLEEP.SYNCS 0x989680 ;  /* 0x009896800000895d */ /* 0x008fea0003900000 */
[----:B------:R-:W3:Y:S02]  /*223e0*/  @!P0 SYNCS.PHASECHK.TRANS64 P0, [R3+URZ+0x28840], R2 ;  /* 0x02884002030085a7 */ /* 0x000ee4000800007f */
[----:B---3--:R-:W-:Y:S05]  /*223f0*/  @!P0 BRA `(.L_x_3010) ;  /* 0xfffffffc00f08947 */ /* 0x008fea000383ffff */
[----:B------:R-:W-:Y:S05]  /*22400*/  BRA `(.L_x_3176) ;  /* 0xffffffac001c7947 */ /* 0x000fea000383ffff */
.L_x_3016:
[----:B0-----:R0:W2:Y:S02]  /*22410*/  SYNCS.PHASECHK.TRANS64.TRYWAIT P0, [R2+URZ+0x60], R3 ;  /* 0x00006003020075a7 */ /* 0x0010a4000800017f */
[----:B--2---:R-:W-:Y:S05]  /*22420*/  @!P0 NANOSLEEP.SYNCS 0x989680 ;  /* 0x009896800000895d */ /* 0x004fea0003900000 */
[----:B------:R-:W2:Y:S02]  /*22430*/  @!P0 SYNCS.PHASECHK.TRANS64 P0, [R2+URZ+0x60], R3 ;  /* 0x00006003020085a7 */ /* 0x000ea4000800007f */
[----:B--2---:R-:W-:Y:S05]  /*22440*/  @!P0 BRA `(.L_x_3016) ;  /* 0xfffffffc00f08947 */ /* 0x004fea000383ffff */
[----:B------:R-:W-:Y:S05]  /*22450*/  BRA `(.L_x_3177) ;  /* 0xffffffac00f87947 */ /* 0x000fea000383ffff */
.L_x_3025:
[----:B----4-:R4:W0:Y:S02]  /*22460*/  SYNCS.PHASECHK.TRANS64.TRYWAIT P0, [R2+URZ+0x28840], R3 ;  /* 0x02884003020075a7 */ /* 0x010824000800017f */
[----:B0-----:R-:W-:Y:S05]  /*22470*/  @!P0 NANOSLEEP.SYNCS 0x989680 ;  /* 0x009896800000895d */ /* 0x001fea0003900000 */
[----:B------:R-:W0:Y:S02]  /*22480*/  @!P0 SYNCS.PHASECHK.TRANS64 P0, [R2+URZ+0x28840], R3 ;  /* 0x02884003020085a7 */ /* 0x000e24000800007f */
[----:B0-----:R-:W-:Y:S05]  /*22490*/  @!P0 BRA `(.L_x_3025) ;  /* 0xfffffffc00f08947 */ /* 0x001fea000383ffff */
[----:B------:R-:W-:Y:S05]  /*224a0*/  BRA `(.L_x_3178) ;  /* 0xffffffb4006c7947 */ /* 0x000fea000383ffff */
.L_x_3031:
[----:B0-----:R0:W2:Y:S02]  /*224b0*/  SYNCS.PHASECHK.TRANS64.TRYWAIT P0, [R2+URZ+0x60], R5 ;  /* 0x00006005020075a7 */ /* 0x0010a4000800017f */
[----:B--2---:R-:W-:Y:S05]  /*224c0*/  @!P0 NANOSLEEP.SYNCS 0x989680 ;  /* 0x009896800000895d */ /* 0x004fea0003900000 */
[----:B------:R-:W2:Y:S02]  /*224d0*/  @!P0 SYNCS.PHASECHK.TRANS64 P0, [R2+URZ+0x60], R5 ;  /* 0x00006005020085a7 */ /* 0x000ea4000800007f */
[----:B--2---:R-:W-:Y:S05]  /*224e0*/  @!P0 BRA `(.L_x_3031) ;  /* 0xfffffffc00f08947 */ /* 0x004fea000383ffff */
[----:B------:R-:W-:Y:S05]  /*224f0*/  BRA `(.L_x_3179) ;  /* 0xffffffb800487947 */ /* 0x000fea000383ffff */
.L_x_3042:
[----:B0-----:R0:W2:Y:S02]  /*22500*/  SYNCS.PHASECHK.TRANS64.TRYWAIT P0, [R0+URZ+0x28860], R2 ;  /* 0x02886002000075a7 */ /* 0x0010a4000800017f */
[----:B--2---:R-:W-:Y:S05]  /*22510*/  @!P0 NANOSLEEP.SYNCS 0x989680 ;  /* 0x009896800000895d */ /* 0x004fea0003900000 */
[----:B------:R-:W2:Y:S02]  /*22520*/  @!P0 SYNCS.PHASECHK.TRANS64 P0, [R0+URZ+0x28860], R2 ;  /* 0x02886002000085a7 */ /* 0x000ea4000800007f */
[----:B--2---:R-:W-:Y:S05]  /*22530*/  @!P0 BRA `(.L_x_3042) ;  /* 0xfffffffc00f08947 */ /* 0x004fea000383ffff */
[----:B------:R-:W-:Y:S05]  /*22540*/  BRA `(.L_x_3180) ;  /* 0xffffffbc00a07947 */ /* 0x000fea000383ffff */
.L_x_3049:
[----:B------:R-:W-:Y:S01]  /*22550*/  BSSY B0, `(.L_x_3181) ;  /* 0x0000008000007945 */ /* 0x000fe20003800000 */
[----:B------:R-:W-:Y:S02]  /*22560*/  IMAD.MOV.U32 R13, RZ, RZ, R16 ;  /* 0x000000ffff0d7224 */ /* 0x000fe400078e0010 */
[----:B------:R-:W-:Y:S02]  /*22570*/  IMAD.MOV.U32 R12, RZ, RZ, RZ ;  /* 0x000000ffff0c7224 */ /* 0x000fe400078e00ff */
[----:B------:R-:W-:Y:S02]  /*22580*/  IMAD.MOV.U32 R11, RZ, RZ, 0x1f ;  /* 0x0000001fff0b7424 */ /* 0x000fe400078e00ff */
[----:B------:R-:W-:-:S07]  /*22590*/  IMAD.MOV.U32 R15, RZ, RZ, -0x1 ;  /* 0xffffffffff0f7424 */ /* 0x000fce00078e00ff */
[----:B-1---5:R-:W-:Y:S05]  /*225a0*/  WARPSYNC.COLLECTIVE R15, `(.L_x_3182) ;  /* 0x000000000f087348 */ /* 0x022fea0003c00000 */
[----:B------:R0:W2:Y:S02]  /*225b0*/  SHFL.IDX P6, R14, R13, R12, R11 ;  /* 0x0000000c0d0e7389 */ /* 0x0000a400000c000b */
[----:B012--5:R-:W-:Y:S01]  /*225c0*/  ENDCOLLECTIVE ;  /* 0x000000000000791b */ /* 0x027fe20003800000 */
.L_x_3182:
[----:B------:R-:W-:Y:S05]  /*225d0*/  BSYNC B0 ;  /* 0x0000000000007941 */ /* 0x000fea0003800000 */
.L_x_3181:
        /* <DEDUP_REMOVED lines=9> */
.L_x_3183:
        /* <DEDUP_REMOVED lines=18> */
.L_x_3184:
        /* <DEDUP_REMOVED lines=8> */
.L_x_3185:
        /* <DEDUP_REMOVED lines=8> */
.L_x_3186:
        /* <DEDUP_REMOVED lines=8> */
.L_x_3187:
        /* <DEDUP_REMOVED lines=8> */
.L_x_3188:
        /* <DEDUP_REMOVED lines=9> */
.L_x_3189:
[----:B------:R-:W-:Y:S01]  /*22a20*/  IMAD.MOV.U32 R16, RZ, RZ, R14 ;  /* 0x000000ffff107224 */ /* 0x000fe200078e000e */
[----:B------:R-:W-:Y:S06]  /*22a30*/  BRA `(.L_x_3190) ;  /* 0xffffffc000247947 */ /* 0x000fec000383ffff */
.L_x_3054:
        /* <DEDUP_REMOVED lines=8> */
.L_x_3192:
[----:B------:R-:W-:Y:S05]  /*22ac0*/  BSYNC B0 ;  /* 0x0000000000007941 */ /* 0x000fea0003800000 */
.L_x_3191:
        /* <DEDUP_REMOVED lines=9> */
.L_x_3193:
        /* <DEDUP_REMOVED lines=8> */
.L_x_3194:
        /* <DEDUP_REMOVED lines=8> */
.L_x_3195:
        /* <DEDUP_REMOVED lines=8> */
.L_x_3196:
        /* <DEDUP_REMOVED lines=9> */
.L_x_3197:
[----:B------:R-:W-:Y:S01]  /*22d70*/  IMAD.MOV.U32 R16, RZ, RZ, R14 ;  /* 0x000000ffff107224 */ /* 0x000fe200078e000e */
[----:B------:R-:W-:Y:S06]  /*22d80*/  BRA `(.L_x_3198) ;  /* 0xffffffbc00ec7947 */ /* 0x000fec000383ffff */
.L_x_3056:
[----:B------:R-:W-:Y:S01]  /*22d90*/  BSSY B0, `(.L_x_3199) ;  /* 0x0000006000007945 */ /* 0x000fe20003800000 */
[----:B------:R-:W-:Y:S01]  /*22da0*/  PLOP3.LUT P6, PT, P6, PT, PT, 0x8, 0x0 ;  /* 0x000000000000781c */ /* 0x000fe200037ce170 */
[----:B------:R-:W-:-:S12]  /*22db0*/  IMAD.MOV.U32 R15, RZ, RZ, -0x1 ;  /* 0xffffffffff0f7424 */ /* 0x000fd800078e00ff */
[----:B01---5:R-:W-:Y:S05]  /*22dc0*/  WARPSYNC.COLLECTIVE R15, `(.L_x_3200) ;  /* 0x000000000f087348 */ /* 0x023fea0003c00000 */
[----:B------:R-:W-:Y:S01]  /*22dd0*/  VOTE.ANY R14, PT, P6 ;  /* 0x00000000000e7806 */ /* 0x000fe200030e0100 */
[----:B01---5:R-:W-:Y:S06]  /*22de0*/  ENDCOLLECTIVE ;  /* 0x000000000000791b */ /* 0x023fec0003800000 */
.L_x_3200:
[----:B------:R-:W-:Y:S05]  /*22df0*/  BSYNC B0 ;  /* 0x0000000000007941 */ /* 0x000fea0003800000 */
.L_x_3199:
        /* <DEDUP_REMOVED lines=9> */
.L_x_3201:
[----:B------:R-:W-:Y:S01]  /*22e90*/  IMAD.MOV.U32 R17, RZ, RZ, R14 ;  /* 0x000000ffff117224 */ /* 0x000fe200078e000e */
[----:B------:R-:W-:Y:S06]  /*22ea0*/  BRA `(.L_x_3202) ;  /* 0xffffffbc00dc7947 */ /* 0x000fec000383ffff */
.L_x_3058:
[----:B------:R-:W-:Y:S01]  /*22eb0*/  BSSY B0, `(.L_x_3203) ;  /* 0x0000007000007945 */ /* 0x000fe20003800000 */
[----:B------:R-:W-:Y:S02]  /*22ec0*/  IMAD.MOV.U32 R13, RZ, RZ, R2 ;  /* 0x000000ffff0d7224 */ /* 0x000fe400078e0002 */
[----:B------:R-:W-:Y:S02]  /*22ed0*/  IMAD.MOV.U32 R11, RZ, RZ, 0x1f ;  /* 0x0000001fff0b7424 */ /* 0x000fe400078e00ff */
[----:B------:R-:W-:-:S07]  /*22ee0*/  IMAD.MOV.U32 R15, RZ, RZ, -0x1 ;  /* 0xffffffffff0f7424 */ /* 0x000fce00078e00ff */
[----:B0123-5:R-:W-:Y:S05]  /*22ef0*/  WARPSYNC.COLLECTIVE R15, `(.L_x_3204) ;  /* 0x000000000f087348 */ /* 0x02ffea0003c00000 */
[----:B------:R4:W0:Y:S02]  /*22f00*/  SHFL.IDX P6, R14, R13, R12, R11 ;  /* 0x0000000c0d0e7389 */ /* 0x00082400000c000b */
[----:B012345:R-:W-:Y:S01]  /*22f10*/  ENDCOLLECTIVE ;  /* 0x000000000000791b */ /* 0x03ffe20003800000 */
.L_x_3204:
[----:B------:R-:W-:Y:S05]  /*22f20*/  BSYNC B0 ;  /* 0x0000000000007941 */ /* 0x000fea0003800000 */
.L_x_3203:
[----:B------:R-:W-:Y:S01]  /*22f30*/  IMAD.MOV.U32 R2, RZ, RZ, R14 ;  /* 0x000000ffff027224 */ /* 0x000fe200078e000e */
[----:B------:R-:W-:Y:S06]  /*22f40*/  BRA `(.L_x_3205) ;  /* 0xffffffbc00d07947 */ /* 0x000fec000383ffff */
.L_x_3062:
[----:B0-----:R0:W2:Y:S02]  /*22f50*/  SYNCS.PHASECHK.TRANS64.TRYWAIT P0, [R0+URZ+0x28820], R3 ;  /* 0x02882003000075a7 */ /* 0x0010a4000800017f */
[----:B--2---:R-:W-:Y:S05]  /*22f60*/  @!P0 NANOSLEEP.SYNCS 0x989680 ;  /* 0x009896800000895d */ /* 0x004fea0003900000 */
[----:B------:R-:W2:Y:S02]  /*22f70*/  @!P0 SYNCS.PHASECHK.TRANS64 P0, [R0+URZ+0x28820], R3 ;  /* 0x02882003000085a7 */ /* 0x000ea4000800007f */
[----:B--2---:R-:W-:Y:S05]  /*22f80*/  @!P0 BRA `(.L_x_3062) ;  /* 0xfffffffc00f08947 */ /* 0x004fea000383ffff */
[----:B------:R-:W-:Y:S05]  /*22f90*/  BRA `(.L_x_3206) ;  /* 0xffffffc400547947 */ /* 0x000fea000383ffff */
.L_x_3063:
        /* <DEDUP_REMOVED lines=8> */
[----:B01-3-5:R-:W-:Y:S05]  /*23020*/  WARPSYNC.COLLECTIVE R15, `(.L_x_3208) ;  /* 0x000000000f087348 */ /* 0x02bfea0003c00000 */
[----:B------:R2:W4:Y:S02]  /*23030*/  SHFL.IDX P6, R14, R13, R12, R11 ;  /* 0x0000000c0d0e7389 */ /* 0x00052400000c000b */
[----:B012345:R-:W-:Y:S01]  /*23040*/  ENDCOLLECTIVE ;  /* 0x000000000000791b */ /* 0x03ffe20003800000 */
.L_x_3208:
[----:B------:R-:W-:Y:S05]  /*23050*/  BSYNC B0 ;  /* 0x0000000000007941 */ /* 0x000fea0003800000 */
.L_x_3207:
[----:B------:R-:W-:Y:S05]  /*23060*/  BRA `(.L_x_3209) ;  /* 0xffffffc4003c7947 */ /* 0x000fea000383ffff */
.L_x_3064:
[----:B------:R-:W-:Y:S01]  /*23070*/  BSSY B0, `(.L_x_3210) ;  /* 0x0000006000007945 */ /* 0x000fe20003800000 */
[----:B------:R-:W-:-:S07]  /*23080*/  IMAD.MOV.U32 R15, RZ, RZ, -0x1 ;  /* 0xffffffffff0f7424 */ /* 0x000fce00078e00ff */
[----:B0123-5:R-:W-:Y:S05]  /*23090*/  WARPSYNC.COLLECTIVE R15, `(.L_x_3211) ;  /* 0x000000000f0c7348 */ /* 0x02ffea0003c00000 */
[----:B------:R-:W-:Y:S02]  /*230a0*/  ELECT P6, UR62, PT ;  /* 0x00000000003e782f */ /* 0x000fe400038c0000 */
[----:B------:R-:W-:Y:S01]  /*230b0*/  MOV R14, UR62 ;  /* 0x0000003e000e7c02 */ /* 0x000fe20008000f00 */
[----:B0123-5:R-:W-:Y:S10]  /*230c0*/  ENDCOLLECTIVE ;  /* 0x000000000000791b */ /* 0x02fff40003800000 */
.L_x_3211:
[----:B------:R-:W-:Y:S05]  /*230d0*/  BSYNC B0 ;  /* 0x0000000000007941 */ /* 0x000fea0003800000 */
.L_x_3210:
[----:B------:R-:W-:Y:S05]  /*230e0*/  BRA `(.L_x_3212) ;  /* 0xffffffc400307947 */ /* 0x000fea000383ffff */
.L_x_3066:
[----:B0-----:R0:W2:Y:S02]  /*230f0*/  SYNCS.PHASECHK.TRANS64.TRYWAIT P0, [R6+URZ], R5 ;  /* 0x00000005060075a7 */ /* 0x0010a4000800017f */
[----:B--2---:R-:W-:Y:S05]  /*23100*/  @!P0 NANOSLEEP.SYNCS 0x989680 ;  /* 0x009896800000895d */ /* 0x004fea0003900000 */
[----:B------:R-:W2:Y:S02]  /*23110*/  @!P0 SYNCS.PHASECHK.TRANS64 P0, [R6+URZ], R5 ;  /* 0x00000005060085a7 */ /* 0x000ea4000800007f */
[----:B--2---:R-:W-:Y:S05]  /*23120*/  @!P0 BRA `(.L_x_3066) ;  /* 0xfffffffc00f08947 */ /* 0x004fea000383ffff */
[----:B------:R-:W-:Y:S05]  /*23130*/  BRA `(.L_x_3213) ;  /* 0xffffffc4006c7947 */ /* 0x000fea000383ffff */
.L_x_3067:
[----:B--2---:R2:W3:Y:S02]  /*23140*/  SYNCS.PHASECHK.TRANS64.TRYWAIT P0, [R7+URZ], R2 ;  /* 0x00000002070075a7 */ /* 0x0044e4000800017f */
[----:B---3--:R-:W-:Y:S05]  /*23150*/  @!P0 NANOSLEEP.SYNCS 0x989680 ;  /* 0x009896800000895d */ /* 0x008fea0003900000 */
[----:B------:R-:W3:Y:S02]  /*23160*/  @!P0 SYNCS.PHASECHK.TRANS64 P0, [R7+URZ], R2 ;  /* 0x00000002070085a7 */ /* 0x000ee4000800007f */
[----:B---3--:R-:W-:Y:S05]  /*23170*/  @!P0 BRA `(.L_x_3067) ;  /* 0xfffffffc00f08947 */ /* 0x008fea000383ffff */
[----:B------:R-:W-:Y:S05]  /*23180*/  BRA `(.L_x_3214) ;  /* 0xffffffc400607947 */ /* 0x000fea000383ffff */
.L_x_3069:
[----:B---3--:R3:W4:Y:S02]  /*23190*/  SYNCS.PHASECHK.TRANS64.TRYWAIT P0, [R4+URZ], R5 ;  /* 0x00000005040075a7 */ /* 0x008724000800017f */
[----:B----4-:R-:W-:Y:S05]  /*231a0*/  @!P0 NANOSLEEP.SYNCS 0x989680 ;  /* 0x009896800000895d */ /* 0x010fea0003900000 */
[----:B------:R-:W4:Y:S02]  /*231b0*/  @!P0 SYNCS.PHASECHK.TRANS64 P0, [R4+URZ], R5 ;  /* 0x00000005040085a7 */ /* 0x000f24000800007f */
[----:B----4-:R-:W-:Y:S05]  /*231c0*/  @!P0 BRA `(.L_x_3069) ;  /* 0xfffffffc00f08947 */ /* 0x010fea000383ffff */
[----:B------:R-:W-:Y:S05]  /*231d0*/  BRA `(.L_x_3215) ;  /* 0xffffffc400687947 */ /* 0x000fea000383ffff */
.L_x_3216:
        /* <DEDUP_REMOVED lines=10> */
.L_x_3226:


//--------------------- .nv.global.init           --------------------------
	.section	.nv.global.init,"aw",@progbits
.nv.global.init:
	.type		$str$23,@object
	.size		$str$23,($str$24 - $str$23)
$str$23:
        /*0000*/ 	.byte	0x28, 0x61, 0x64, 0x64, 0x72, 0x65, 0x73, 0x73, 0x20, 0x26, 0x20, 0x6d, 0x61, 0x73, 0x6b, 0x29
        /*0010*/ 	.byte	0x20, 0x3d, 0x3d, 0x20, 0x30, 0x00
	.type		$str$24,@object
	.size		$str$24,(__unnamed_4 - $str$24)
$str$24:
        /*0016*/ 	.byte	0x2f, 0x74, 0x6d, 0x70, 0x2f, 0x6f, 0x73, 0x73, 0x5f, 0x6b, 0x65, 0x72, 0x6e, 0x65, 0x6c, 0x73
        /*0026*/ 	.byte	0x5f, 0x73, 0x72, 0x63, 0x2f, 0x66, 0x6c, 0x61, 0x73, 0x68, 0x5f, 0x61, 0x74, 0x74, 0x65, 0x6e
        /*0036*/ 	.byte	0x74, 0x69, 0x6f, 0x6e, 0x2f, 0x63, 0x73, 0x72, 0x63, 0x2f, 0x63, 0x75, 0x74, 0x6c, 0x61, 0x73
        /*0046*/ 	.byte	0x73, 0x2f, 0x69, 0x6e, 0x63, 0x6c, 0x75, 0x64, 0x65, 0x2f, 0x63, 0x75, 0x74, 0x65, 0x2f, 0x70
        /*0056*/ 	.byte	0x6f, 0x69, 0x6e, 0x74, 0x65, 0x72, 0x5f, 0x66, 0x6c, 0x61, 0x67, 0x67, 0x65, 0x64, 0x2e, 0x68
        /*0066*/ 	.byte	0x70, 0x70, 0x00
	.type		__unnamed_4,@object
	.size		__unnamed_4,(__unnamed_8 - __unnamed_4)
__unnamed_4:
        /* <DEDUP_REMOVED lines=25> */
	.type		__unnamed_8,@object
	.size		__unnamed_8,(__unnamed_3 - __unnamed_8)
__unnamed_8:
        /* <DEDUP_REMOVED lines=24> */
        /*036d*/ 	.byte	0x3e, 0x20, 0x26, 0x5d, 0x00
	.type		__unnamed_3,@object
	.size		__unnamed_3,(__unnamed_2 - __unnamed_3)
__unnamed_3:
        /* <DEDUP_REMOVED lines=29> */
	.type		__unnamed_2,@object
	.size		__unnamed_2,(__unnamed_7 - __unnamed_2)
__unnamed_2:
        /* <DEDUP_REMOVED lines=29> */
	.type		__unnamed_7,@object
	.size		__unnamed_7,(__unnamed_6 - __unnamed_7)
__unnamed_7:
        /* <DEDUP_REMOVED lines=29> */
        /*08e2*/ 	.byte	0x00
	.type		__unnamed_6,@object
	.size		__unnamed_6,(__unnamed_1 - __unnamed_6)
__unnamed_6:
        /* <DEDUP_REMOVED lines=30> */
	.type		__unnamed_1,@object
	.size		__unnamed_1,(__unnamed_5 - __unnamed_1)
__unnamed_1:
        /* <DEDUP_REMOVED lines=29> */
        /*0c84*/ 	.byte	0x5d, 0x00
	.type		__unnamed_5,@object
	.size		__unnamed_5,(.L_4 - __unnamed_5)
__unnamed_5:
        /* <DEDUP_REMOVED lines=29> */
        /*0e56*/ 	.byte	0x26, 0x5d, 0x00
.L_4:


//--------------------- .nv.shared._ZN7cutlass13device_kernelIN5flash11enable_sm90INS1_16FlashAttnFwdSm90INS1_25CollectiveMainloopFwdSm90ILi2EN4cute5tupleIJNS5_1CILi1EEES8_S8_EEENS6_IJNS7_ILi128EEENS7_ILi176EEESA_EEELi128ENS_10bfloat16_tEfNS_4arch4Sm90ELb0ELb0ELb0ELb0ELb0ELb0ELb0ELb1ELb1ELb1ELb0ELb0EEENS1_21CollectiveEpilogueFwdINS6_IJSA_SA_SB_EEES9_SD_SF_Li256ELb0ELb1ELb0ELb0EEENS1_29StaticPersistentTileSchedulerILb0EEEEEEEEEvNT_6ParamsE --------------------------
	.section	.nv.shared._ZN7cutlass13device_kernelIN5flash11enable_sm90INS1_16FlashAttnFwdSm90INS1_25CollectiveMainloopFwdSm90ILi2EN4cute5tupleIJNS5_1CILi1EEES8_S8_EEENS6_IJNS7_ILi128EEENS7_ILi176EEESA_EEELi128ENS_10bfloat16_tEfNS_4arch4Sm90ELb0ELb0ELb0ELb0ELb0ELb0ELb0ELb1ELb1ELb1ELb0ELb0EEENS1_21CollectiveEpilogueFwdINS6_IJSA_SA_SB_EEES9_SD_SF_Li256ELb0ELb1ELb0ELb0EEENS1_29StaticPersistentTileSchedulerILb0EEEEEEEEEvNT_6ParamsE,"aw",@nobits
	.sectionflags	@""
	.align	16
	.zero		1024


//--------------------- .nv.shared.reserved.0     --------------------------
	.section	.nv.shared.reserved.0,"aw",@nobits
	.weak		__nv_reservedSMEM_offset_0_alias
	.size		__nv_reservedSMEM_offset_0_alias, 0, 0
	.other		__nv_reservedSMEM_offset_0_alias,@"STO_CUDA_RESERVED_SHARED STV_DEFAULT"
__nv_reservedSMEM_offset_0_alias:
	.zero		0


//--------------------- .nv.global                --------------------------
	.section	.nv.global,"aw",@nobits
.nv.global:
	.type		_ZN74_INTERNAL_bbd2e7ad_38_flash_fwd_hdim128_bf16_packgqa_sm90_cu_1f2e7571_28084cute1_E,@object
	.size		_ZN74_INTERNAL_bbd2e7ad_38_flash_fwd_hdim128_bf16_packgqa_sm90_cu_1f2e7571_28084cute1_E,(_ZN74_INTERNAL_bbd2e7ad_38_flash_fwd_hdim128_bf16_packgqa_sm90_cu_1f2e7571_28084cuda3std3__45__cpo6cbeginE - _ZN74_INTERNAL_bbd2e7ad_38_flash_fwd_hdim128_bf16_packgqa_sm90_cu_1f2e7571_28084cute1_E)
_ZN74_INTERNAL_bbd2e7ad_38_flash_fwd_hdim128_bf16_packgqa_sm90_cu_1f2e7571_28084cute1_E:
	.zero		1
	.type		_ZN74_INTERNAL_bbd2e7ad_38_flash_fwd_hdim128_bf16_packgqa_sm90_cu_1f2e7571_28084cuda3std3__45__cpo6cbeginE,@object
	.size		_ZN74_INTERNAL_bbd2e7ad_38_flash_fwd_hdim128_bf16_packgqa_sm90_cu_1f2e7571_28084cuda3std3__45__cpo6cbeginE,(_ZN74_INTERNAL_bbd2e7ad_38_flash_fwd_hdim128_bf16_packgqa_sm90_cu_1f2e7571_28084cuda3std3__48in_placeE - _ZN74_INTERNAL_bbd2e7ad_38_flash_fwd_hdim128_bf16_packgqa_sm90_cu_1f2e7571_28084cuda3std3__45__cpo6cbeginE)
_ZN74_INTERNAL_bbd2e7ad_38_flash_fwd_hdim128_bf16_packgqa_sm90_cu_1f2e7571_28084cuda3std3__45__cpo6cbeginE:
	.zero		1
	.type		_ZN74_INTERNAL_bbd2e7ad_38_flash_fwd_hdim128_bf16_packgqa_sm90_cu_1f2e7571_28084cuda3std3__48in_placeE,@object
	.size		_ZN74_INTERNAL_bbd2e7ad_38_flash_fwd_hdim128_bf16_packgqa_sm90_cu_1f2e7571_28084cuda3std3__48in_placeE,(_ZN74_INTERNAL_bbd2e7ad_38_flash_fwd_hdim128_bf16_packgqa_sm90_cu_1f2e7571_28084cuda3std6ranges3__45__cpo9iter_moveE - _ZN74_INTERNAL_bbd2e7ad_38_flash_fwd_hdim128_bf16_packgqa_sm90_cu_1f2e7571_28084cuda3std3__48in_placeE)
_ZN74_INTERNAL_bbd2e7ad_38_flash_fwd_hdim128_bf16_packgqa_sm90_cu_1f2e7571_28084cuda3std3__48in_placeE:
	.zero		1
	.type		_ZN74_INTERNAL_bbd2e7ad_38_flash_fwd_hdim128_bf16_packgqa_sm90_cu_1f2e7571_28084cuda3std6ranges3__45__cpo9iter_moveE,@object
	.size		_ZN74_INTERNAL_bbd2e7ad_38_flash_fwd_hdim128_bf16_packgqa_sm90_cu_1f2e7571_28084cuda3std6ranges3__45__cpo9iter_moveE,(_ZN74_INTERNAL_bbd2e7ad_38_flash_fwd_hdim128_bf16_packgqa_sm90_cu_1f2e7571_28084cuda3std3__45__cpo5beginE - _ZN74_INTERNAL_bbd2e7ad_38_flash_fwd_hdim128_bf16_packgqa_sm90_cu_1f2e7571_28084cuda3std6ranges3__45__cpo9iter_moveE)
_ZN74_INTERNAL_bbd2e7ad_38_flash_fwd_hdim128_bf16_packgqa_sm90_cu_1f2e7571_28084cuda3std6ranges3__45__cpo9iter_moveE:
	.zero		1
	.type		_ZN74_INTERNAL_bbd2e7ad_38_flash_fwd_hdim128_bf16_packgqa_sm90_cu_1f2e7571_28084cuda3std3__45__cpo5beginE,@object
	.size		_ZN74_INTERNAL_bbd2e7ad_38_flash_fwd_hdim128_bf16_packgqa_sm90_cu_1f2e7571_28084cuda3std3__45__cpo5beginE,(_ZN74_INTERNAL_bbd2e7ad_38_flash_fwd_hdim128_bf16_packgqa_sm90_cu_1f2e7571_28084cuda3std3__476_GLOBAL__N__bbd2e7ad_38_flash_fwd_hdim128_bf16_packgqa_sm90_cu_1f2e7571_28086ignoreE - _ZN74_INTERNAL_bbd2e7ad_38_flash_fwd_hdim128_bf16_packgqa_sm90_cu_1f2e7571_28084cuda3std3__45__cpo5beginE)
_ZN74_INTERNAL_bbd2e7ad_38_flash_fwd_hdim128_bf16_packgqa_sm90_cu_1f2e7571_28084cuda3std3__45__cpo5beginE:
	.zero		1
	.type		_ZN74_INTERNAL_bbd2e7ad_38_flash_fwd_hdim128_bf16_packgqa_sm90_cu_1f2e7571_28084cuda3std3__476_GLOBAL__N__bbd2e7ad_38_flash_fwd_hdim128_bf16_packgqa_sm90_cu_1f2e7571_28086ignoreE,@object
	.size		_ZN74_INTERNAL_bbd2e7ad_38_flash_fwd_hdim128_bf16_packgqa_sm90_cu_1f2e7571_28084cuda3std3__476_GLOBAL__N__bbd2e7ad_38_flash_fwd_hdim128_bf16_packgqa_sm90_cu_1f2e7571_28086ignoreE,(_ZN74_INTERNAL_bbd2e7ad_38_flash_fwd_hdim128_bf16_packgqa_sm90_cu_1f2e7571_28084cute7productE - _ZN74_INTERNAL_bbd2e7ad_38_flash_fwd_hdim128_bf16_packgqa_sm90_cu_1f2e7571_28084cuda3std3__476_GLOBAL__N__bbd2e7ad_38_flash_fwd_hdim128_bf16_packgqa_sm90_cu_1f2e7571_28086ignoreE)
_ZN74_INTERNAL_bbd2e7ad_38_flash_fwd_hdim128_bf16_packgqa_sm90_cu_1f2e7571_28084cuda3std3__476_GLOBAL__N__bbd2e7ad_38_flash_fwd_hdim128_bf16_packgqa_sm90_cu_1f2e7571_28086ignoreE:
	.zero		1
	.type		_ZN74_INTERNAL_bbd2e7ad_38_flash_fwd_hdim128_bf16_packgqa_sm90_cu_1f2e7571_28084cute7productE,@object
	.size		_ZN74_INTERNAL_bbd2e7ad_38_flash_fwd_hdim128_bf16_packgqa_sm90_cu_1f2e7571_28084cute7productE,(_ZN74_INTERNAL_bbd2e7ad_38_flash_fwd_hdim128_bf16_packgqa_sm90_cu_1f2e7571_28084cuda3std3__45__cpo3endE - _ZN74_INTERNAL_bbd2e7ad_38_flash_fwd_hdim128_bf16_packgqa_sm90_cu_1f2e7571_28084cute7productE)
_ZN74_INTERNAL_bbd2e7ad_38_flash_fwd_hdim128_bf16_packgqa_sm90_cu_1f2e7571_28084cute7productE:
	.zero		1
	.type		_ZN74_INTERNAL_bbd2e7ad_38_flash_fwd_hdim128_bf16_packgqa_sm90_cu_1f2e7571_28084cuda3std3__45__cpo3endE,@object
	.size		_ZN74_INTERNAL_bbd2e7ad_38_flash_fwd_hdim128_bf16_packgqa_sm90_cu_1f2e7571_28084cuda3std3__45__cpo3endE,(_ZN74_INTERNAL_bbd2e7ad_38_flash_fwd_hdim128_bf16_packgqa_sm90_cu_1f2e7571_28084cuda3std3__419piecewise_constructE - _ZN74_INTERNAL_bbd2e7ad_38_flash_fwd_hdim128_bf16_packgqa_sm90_cu_1f2e7571_28084cuda3std3__45__cpo3endE)
_ZN74_INTERNAL_bbd2e7ad_38_flash_fwd_hdim128_bf16_packgqa_sm90_cu_1f2e7571_28084cuda3std3__45__cpo3endE:
	.zero		1
	.type		_ZN74_INTERNAL_bbd2e7ad_38_flash_fwd_hdim128_bf16_packgqa_sm90_cu_1f2e7571_28084cuda3std3__419piecewise_constructE,@object
	.size		_ZN74_INTERNAL_bbd2e7ad_38_flash_fwd_hdim128_bf16_packgqa_sm90_cu_1f2e7571_28084cuda3std3__419piecewise_constructE,(_ZN74_INTERNAL_bbd2e7ad_38_flash_fwd_hdim128_bf16_packgqa_sm90_cu_1f2e7571_28084cuda3std3__45__cpo4cendE - _ZN74_INTERNAL_bbd2e7ad_38_flash_fwd_hdim128_bf16_packgqa_sm90_cu_1f2e7571_28084cuda3std3__419piecewise_constructE)
_ZN74_INTERNAL_bbd2e7ad_38_flash_fwd_hdim128_bf16_packgqa_sm90_cu_1f2e7571_28084cuda3std3__419piecewise_constructE:
	.zero		1
	.type		_ZN74_INTERNAL_bbd2e7ad_38_flash_fwd_hdim128_bf16_packgqa_sm90_cu_1f2e7571_28084cuda3std3__45__cpo4cendE,@object
	.size		_ZN74_INTERNAL_bbd2e7ad_38_flash_fwd_hdim128_bf16_packgqa_sm90_cu_1f2e7571_28084cuda3std3__45__cpo4cendE,(_ZN74_INTERNAL_bbd2e7ad_38_flash_fwd_hdim128_bf16_packgqa_sm90_cu_1f2e7571_28084cuda3std6ranges3__45__cpo4swapE - _ZN74_INTERNAL_bbd2e7ad_38_flash_fwd_hdim128_bf16_packgqa_sm90_cu_1f2e7571_28084cuda3std3__45__cpo4cendE)
_ZN74_INTERNAL_bbd2e7ad_38_flash_fwd_hdim128_bf16_packgqa_sm90_cu_1f2e7571_28084cuda3std3__45__cpo4cendE:
	.zero		1
	.type		_ZN74_INTERNAL_bbd2e7ad_38_flash_fwd_hdim128_bf16_packgqa_sm90_cu_1f2e7571_28084cuda3std6ranges3__45__cpo4swapE,@object
	.size		_ZN74_INTERNAL_bbd2e7ad_38_flash_fwd_hdim128_bf16_packgqa_sm90_cu_1f2e7571_28084cuda3std6ranges3__45__cpo4swapE,(.L_15 - _ZN74_INTERNAL_bbd2e7ad_38_flash_fwd_hdim128_bf16_packgqa_sm90_cu_1f2e7571_28084cuda3std6ranges3__45__cpo4swapE)
_ZN74_INTERNAL_bbd2e7ad_38_flash_fwd_hdim128_bf16_packgqa_sm90_cu_1f2e7571_28084cuda3std6ranges3__45__cpo4swapE:
	.zero		1
.L_15:


//--------------------- .nv.shared._ZN7cutlass13device_kernelIN5flash11enable_sm90INS1_16FlashAttnFwdSm90INS1_25CollectiveMainloopFwdSm90ILi2EN4cute5tupleIJNS5_1CILi2EEENS7_ILi1EEES9_EEENS6_IJNS7_ILi128EEENS7_ILi176EEESB_EEELi128ENS_10bfloat16_tEfNS_4arch4Sm90ELb0ELb0ELb0ELb0ELb0ELb0ELb0ELb1ELb1ELb1ELb0ELb0EEENS1_21CollectiveEpilogueFwdINS6_IJSB_SB_SC_EEESA_SE_SG_Li256ELb0ELb1ELb0ELb0EEENS1_29StaticPersistentTileSchedulerILb0EEEEEEEEEvNT_6ParamsE --------------------------
	.section	.nv.shared._ZN7cutlass13device_kernelIN5flash11enable_sm90INS1_16FlashAttnFwdSm90INS1_25CollectiveMainloopFwdSm90ILi2EN4cute5tupleIJNS5_1CILi2EEENS7_ILi1EEES9_EEENS6_IJNS7_ILi128EEENS7_ILi176EEESB_EEELi128ENS_10bfloat16_tEfNS_4arch4Sm90ELb0ELb0ELb0ELb0ELb0ELb0ELb0ELb1ELb1ELb1ELb0ELb0EEENS1_21CollectiveEpilogueFwdINS6_IJSB_SB_SC_EEESA_SE_SG_Li256ELb0ELb1ELb0ELb0EEENS1_29StaticPersistentTileSchedulerILb0EEEEEEEEEvNT_6ParamsE,"aw",@nobits
	.sectionflags	@""
	.align	16
	.zero		1024


//--------------------- .nv.shared._ZN7cutlass13device_kernelIN5flash11enable_sm90INS1_16FlashAttnFwdSm90INS1_25CollectiveMainloopFwdSm90ILi2EN4cute5tupleIJNS5_1CILi1EEES8_S8_EEENS6_IJNS7_ILi128EEENS7_ILi176EEESA_EEELi128ENS_10bfloat16_tEfNS_4arch4Sm90ELb0ELb0ELb0ELb1ELb0ELb0ELb0ELb1ELb1ELb1ELb0ELb0EEENS1_21CollectiveEpilogueFwdINS6_IJSA_SA_SB_EEES9_SD_SF_Li256ELb1ELb1ELb0ELb0EEENS1_36VarlenDynamicPersistentTileSchedulerILi128ELi176ELi256ELi128ELb0ELb1ELb1ELb0ELb1ELb1EEEEEEEEEvNT_6ParamsE --------------------------
	.section	.nv.shared._ZN7cutlass13device_kernelIN5flash11enable_sm90INS1_16FlashAttnFwdSm90INS1_25CollectiveMainloopFwdSm90ILi2EN4cute5tupleIJNS5_1CILi1EEES8_S8_EEENS6_IJNS7_ILi128EEENS7_ILi176EEESA_EEELi128ENS_10bfloat16_tEfNS_4arch4Sm90ELb0ELb0ELb0ELb1ELb0ELb0ELb0ELb1ELb1ELb1ELb0ELb0EEENS1_21CollectiveEpilogueFwdINS6_IJSA_SA_SB_EEES9_SD_SF_Li256ELb1ELb1ELb0ELb0EEENS1_36VarlenDynamicPersistentTileSchedulerILi128ELi176ELi256ELi128ELb0ELb1ELb1ELb0ELb1ELb1EEEEEEEEEvNT_6ParamsE,"aw",@nobits
	.sectionflags	@""
	.align	16
	.zero		1024


//--------------------- .nv.shared._ZN7cutlass13device_kernelIN5flash11enable_sm90INS1_16FlashAttnFwdSm90INS1_25CollectiveMainloopFwdSm90ILi2EN4cute5tupleIJNS5_1CILi1EEES8_S8_EEENS6_IJNS7_ILi128EEENS7_ILi176EEESA_EEELi128ENS_10bfloat16_tEfNS_4arch4Sm90ELb0ELb0ELb0ELb1ELb0ELb1ELb0ELb1ELb1ELb1ELb0ELb0EEENS1_21CollectiveEpilogueFwdINS6_IJSA_SA_SB_EEES9_SD_SF_Li256ELb1ELb1ELb0ELb0EEENS1_36VarlenDynamicPersistentTileSchedulerILi128ELi176ELi256ELi128ELb0ELb1ELb1ELb0ELb1ELb1EEEEEEEEEvNT_6ParamsE --------------------------
	.section	.nv.shared._ZN7cutlass13device_kernelIN5flash11enable_sm90INS1_16FlashAttnFwdSm90INS1_25CollectiveMainloopFwdSm90ILi2EN4cute5tupleIJNS5_1CILi1EEES8_S8_EEENS6_IJNS7_ILi128EEENS7_ILi176EEESA_EEELi128ENS_10bfloat16_tEfNS_4arch4Sm90ELb0ELb0ELb0ELb1ELb0ELb1ELb0ELb1ELb1ELb1ELb0ELb0EEENS1_21CollectiveEpilogueFwdINS6_IJSA_SA_SB_EEES9_SD_SF_Li256ELb1ELb1ELb0ELb0EEENS1_36VarlenDynamicPersistentTileSchedulerILi128ELi176ELi256ELi128ELb0ELb1ELb1ELb0ELb1ELb1EEEEEEEEEvNT_6ParamsE,"aw",@nobits
	.sectionflags	@""
	.align	16
	.zero		1024


//--------------------- .nv.shared._ZN7cutlass13device_kernelIN5flash11enable_sm90INS1_16FlashAttnFwdSm90INS1_25CollectiveMainloopFwdSm90ILi2EN4cute5tupleIJNS5_1CILi1EEES8_S8_EEENS6_IJNS7_ILi128EEESA_SA_EEELi128ENS_10bfloat16_tEfNS_4arch4Sm90ELb0ELb1ELb0ELb0ELb0ELb0ELb0ELb1ELb1ELb1ELb0ELb0EEENS1_21CollectiveEpilogueFwdISB_S9_SC_SE_Li256ELb0ELb1ELb0ELb0EEENS1_30DynamicPersistentTileSchedulerILi256ELi128ELb0ELb1ELb1EEEEEEEEEvNT_6ParamsE --------------------------
	.section	.nv.shared._ZN7cutlass13device_kernelIN5flash11enable_sm90INS1_16FlashAttnFwdSm90INS1_25CollectiveMainloopFwdSm90ILi2EN4cute5tupleIJNS5_1CILi1EEES8_S8_EEENS6_IJNS7_ILi128EEESA_SA_EEELi128ENS_10bfloat16_tEfNS_4arch4Sm90ELb0ELb1ELb0ELb0ELb0ELb0ELb0ELb1ELb1ELb1ELb0ELb0EEENS1_21CollectiveEpilogueFwdISB_S9_SC_SE_Li256ELb0ELb1ELb0ELb0EEENS1_30DynamicPersistentTileSchedulerILi256ELi128ELb0ELb1ELb1EEEEEEEEEvNT_6ParamsE,"aw",@nobits
	.sectionflags	@""
	.align	16
	.zero		1024


//--------------------- .nv.shared._ZN7cutlass13device_kernelIN5flash11enable_sm90INS1_16FlashAttnFwdSm90INS1_25CollectiveMainloopFwdSm90ILi2EN4cute5tupleIJNS5_1CILi1EEES8_S8_EEENS6_IJNS7_ILi128EEESA_SA_EEELi128ENS_10bfloat16_tEfNS_4arch4Sm90ELb0ELb1ELb0ELb1ELb0ELb0ELb0ELb1ELb1ELb1ELb0ELb0EEENS1_21CollectiveEpilogueFwdISB_S9_SC_SE_Li256ELb1ELb1ELb0ELb0EEENS1_36VarlenDynamicPersistentTileSchedulerILi128ELi128ELi256ELi128ELb0ELb1ELb1ELb1ELb0ELb1EEEEEEEEEvNT_6ParamsE --------------------------
	.section	.nv.shared._ZN7cutlass13device_kernelIN5flash11enable_sm90INS1_16FlashAttnFwdSm90INS1_25CollectiveMainloopFwdSm90ILi2EN4cute5tupleIJNS5_1CILi1EEES8_S8_EEENS6_IJNS7_ILi128EEESA_SA_EEELi128ENS_10bfloat16_tEfNS_4arch4Sm90ELb0ELb1ELb0ELb1ELb0ELb0ELb0ELb1ELb1ELb1ELb0ELb0EEENS1_21CollectiveEpilogueFwdISB_S9_SC_SE_Li256ELb1ELb1ELb0ELb0EEENS1_36VarlenDynamicPersistentTileSchedulerILi128ELi128ELi256ELi128ELb0ELb1ELb1ELb1ELb0ELb1EEEEEEEEEvNT_6ParamsE,"aw",@nobits
	.sectionflags	@""
	.align	16
	.zero		1024


//--------------------- .nv.shared._ZN7cutlass13device_kernelIN5flash11enable_sm90INS1_16FlashAttnFwdSm90INS1_25CollectiveMainloopFwdSm90ILi2EN4cute5tupleIJNS5_1CILi1EEES8_S8_EEENS6_IJNS7_ILi128EEESA_SA_EEELi128ENS_10bfloat16_tEfNS_4arch4Sm90ELb0ELb1ELb0ELb1ELb0ELb1ELb0ELb1ELb1ELb1ELb0ELb0EEENS1_21CollectiveEpilogueFwdISB_S9_SC_SE_Li256ELb1ELb1ELb0ELb0EEENS1_36VarlenDynamicPersistentTileSchedulerILi128ELi128ELi256ELi128ELb0ELb1ELb1ELb1ELb0ELb1EEEEEEEEEvNT_6ParamsE --------------------------
	.section	.nv.shared._ZN7cutlass13device_kernelIN5flash11enable_sm90INS1_16FlashAttnFwdSm90INS1_25CollectiveMainloopFwdSm90ILi2EN4cute5tupleIJNS5_1CILi1EEES8_S8_EEENS6_IJNS7_ILi128EEESA_SA_EEELi128ENS_10bfloat16_tEfNS_4arch4Sm90ELb0ELb1ELb0ELb1ELb0ELb1ELb0ELb1ELb1ELb1ELb0ELb0EEENS1_21CollectiveEpilogueFwdISB_S9_SC_SE_Li256ELb1ELb1ELb0ELb0EEENS1_36VarlenDynamicPersistentTileSchedulerILi128ELi128ELi256ELi128ELb0ELb1ELb1ELb1ELb0ELb1EEEEEEEEEvNT_6ParamsE,"aw",@nobits
	.sectionflags	@""
	.align	16
	.zero		1024


//--------------------- .nv.shared._ZN7cutlass13device_kernelIN5flash11enable_sm90INS1_16FlashAttnFwdSm90INS1_25CollectiveMainloopFwdSm90ILi2EN4cute5tupleIJNS5_1CILi1EEES8_S8_EEENS6_IJNS7_ILi128EEESA_SA_EEELi128ENS_10bfloat16_tEfNS_4arch4Sm90ELb1ELb0ELb0ELb0ELb0ELb0ELb0ELb1ELb1ELb1ELb0ELb0EEENS1_21CollectiveEpilogueFwdISB_S9_SC_SE_Li256ELb0ELb1ELb0ELb0EEENS1_30DynamicPersistentTileSchedulerILi256ELi128ELb0ELb1ELb1EEEEEEEEEvNT_6ParamsE --------------------------
	.section	.nv.shared._ZN7cutlass13device_kernelIN5flash11enable_sm90INS1_16FlashAttnFwdSm90INS1_25CollectiveMainloopFwdSm90ILi2EN4cute5tupleIJNS5_1CILi1EEES8_S8_EEENS6_IJNS7_ILi128EEESA_SA_EEELi128ENS_10bfloat16_tEfNS_4arch4Sm90ELb1ELb0ELb0ELb0ELb0ELb0ELb0ELb1ELb1ELb1ELb0ELb0EEENS1_21CollectiveEpilogueFwdISB_S9_SC_SE_Li256ELb0ELb1ELb0ELb0EEENS1_30DynamicPersistentTileSchedulerILi256ELi128ELb0ELb1ELb1EEEEEEEEEvNT_6ParamsE,"aw",@nobits
	.sectionflags	@""
	.align	16
	.zero		1024


//--------------------- .nv.shared._ZN7cutlass13device_kernelIN5flash11enable_sm90INS1_16FlashAttnFwdSm90INS1_25CollectiveMainloopFwdSm90ILi2EN4cute5tupleIJNS5_1CILi1EEES8_S8_EEENS6_IJNS7_ILi128EEESA_SA_EEELi128ENS_10bfloat16_tEfNS_4arch4Sm90ELb1ELb0ELb0ELb1ELb0ELb0ELb0ELb1ELb1ELb1ELb0ELb0EEENS1_21CollectiveEpilogueFwdISB_S9_SC_SE_Li256ELb1ELb1ELb0ELb0EEENS1_36VarlenDynamicPersistentTileSchedulerILi128ELi128ELi256ELi128ELb0ELb1ELb1ELb1ELb1ELb1EEEEEEEEEvNT_6ParamsE --------------------------
	.section	.nv.shared._ZN7cutlass13device_kernelIN5flash11enable_sm90INS1_16FlashAttnFwdSm90INS1_25CollectiveMainloopFwdSm90ILi2EN4cute5tupleIJNS5_1CILi1EEES8_S8_EEENS6_IJNS7_ILi128EEESA_SA_EEELi128ENS_10bfloat16_tEfNS_4arch4Sm90ELb1ELb0ELb0ELb1ELb0ELb0ELb0ELb1ELb1ELb1ELb0ELb0EEENS1_21CollectiveEpilogueFwdISB_S9_SC_SE_Li256ELb1ELb1ELb0ELb0EEENS1_36VarlenDynamicPersistentTileSchedulerILi128ELi128ELi256ELi128ELb0ELb1ELb1ELb1ELb1ELb1EEEEEEEEEvNT_6ParamsE,"aw",@nobits
	.sectionflags	@""
	.align	16
	.zero		1024


//--------------------- .nv.shared._ZN7cutlass13device_kernelIN5flash11enable_sm90INS1_16FlashAttnFwdSm90INS1_25CollectiveMainloopFwdSm90ILi2EN4cute5tupleIJNS5_1CILi1EEES8_S8_EEENS6_IJNS7_ILi128EEESA_SA_EEELi128ENS_10bfloat16_tEfNS_4arch4Sm90ELb1ELb0ELb0ELb1ELb0ELb1ELb0ELb1ELb1ELb1ELb0ELb0EEENS1_21CollectiveEpilogueFwdISB_S9_SC_SE_Li256ELb1ELb1ELb0ELb0EEENS1_36VarlenDynamicPersistentTileSchedulerILi128ELi128ELi256ELi128ELb0ELb1ELb1ELb1ELb1ELb1EEEEEEEEEvNT_6ParamsE --------------------------
	.section	.nv.shared._ZN7cutlass13device_kernelIN5flash11enable_sm90INS1_16FlashAttnFwdSm90INS1_25CollectiveMainloopFwdSm90ILi2EN4cute5tupleIJNS5_1CILi1EEES8_S8_EEENS6_IJNS7_ILi128EEESA_SA_EEELi128ENS_10bfloat16_tEfNS_4arch4Sm90ELb1ELb0ELb0ELb1ELb0ELb1ELb0ELb1ELb1ELb1ELb0ELb0EEENS1_21CollectiveEpilogueFwdISB_S9_SC_SE_Li256ELb1ELb1ELb0ELb0EEENS1_36VarlenDynamicPersistentTileSchedulerILi128ELi128ELi256ELi128ELb0ELb1ELb1ELb1ELb1ELb1EEEEEEEEEvNT_6ParamsE,"aw",@nobits
	.sectionflags	@""
	.align	16
	.zero		1024


//--------------------- .nv.constant0._ZN7cutlass13device_kernelIN5flash11enable_sm90INS1_16FlashAttnFwdSm90INS1_25CollectiveMainloopFwdSm90ILi2EN4cute5tupleIJNS5_1CILi1EEES8_S8_EEENS6_IJNS7_ILi128EEENS7_ILi176EEESA_EEELi128ENS_10bfloat16_tEfNS_4arch4Sm90ELb0ELb0ELb0ELb0ELb0ELb0ELb0ELb1ELb1ELb1ELb0ELb0EEENS1_21CollectiveEpilogueFwdINS6_IJSA_SA_SB_EEES9_SD_SF_Li256ELb0ELb1ELb0ELb0EEENS1_29StaticPersistentTileSchedulerILb0EEEEEEEEEvNT_6ParamsE --------------------------
	.section	.nv.constant0._ZN7cutlass13device_kernelIN5flash11enable_sm90INS1_16FlashAttnFwdSm90INS1_25CollectiveMainloopFwdSm90ILi2EN4cute5tupleIJNS5_1CILi1EEES8_S8_EEENS6_IJNS7_ILi128EEENS7_ILi176EEESA_EEELi128ENS_10bfloat16_tEfNS_4arch4Sm90ELb0ELb0ELb0ELb0ELb0ELb0ELb0ELb1ELb1ELb1ELb0ELb0EEENS1_21CollectiveEpilogueFwdINS6_IJSA_SA_SB_EEES9_SD_SF_Li256ELb0ELb1ELb0ELb0EEENS1_29StaticPersistentTileSchedulerILb0EEEEEEEEEvNT_6ParamsE,"a",@progbits
	.sectionflags	@""
	.align	4
.nv.constant0._ZN7cutlass13device_kernelIN5flash11enable_sm90INS1_16FlashAttnFwdSm90INS1_25CollectiveMainloopFwdSm90ILi2EN4cute5tupleIJNS5_1CILi1EEES8_S8_EEENS6_IJNS7_ILi128EEENS7_ILi176EEESA_EEELi128ENS_10bfloat16_tEfNS_4arch4Sm90ELb0ELb0ELb0ELb0ELb0ELb0ELb0ELb1ELb1ELb1ELb0ELb0EEENS1_21CollectiveEpilogueFwdINS6_IJSA_SA_SB_EEES9_SD_SF_Li256ELb0ELb1ELb0ELb0EEENS1_29StaticPersistentTileSchedulerILb0EEEEEEEEEvNT_6ParamsE:
	.zero		3200


//--------------------- .nv.constant0._ZN7cutlass13device_kernelIN5flash11enable_sm90INS1_16FlashAttnFwdSm90INS1_25CollectiveMainloopFwdSm90ILi2EN4cute5tupleIJNS5_1CILi2EEENS7_ILi1EEES9_EEENS6_IJNS7_ILi128EEENS7_ILi176EEESB_EEELi128ENS_10bfloat16_tEfNS_4arch4Sm90ELb0ELb0ELb0ELb0ELb0ELb0ELb0ELb1ELb1ELb1ELb0ELb0EEENS1_21CollectiveEpilogueFwdINS6_IJSB_SB_SC_EEESA_SE_SG_Li256ELb0ELb1ELb0ELb0EEENS1_29StaticPersistentTileSchedulerILb0EEEEEEEEEvNT_6ParamsE --------------------------
	.section	.nv.constant0._ZN7cutlass13device_kernelIN5flash11enable_sm90INS1_16FlashAttnFwdSm90INS1_25CollectiveMainloopFwdSm90ILi2EN4cute5tupleIJNS5_1CILi2EEENS7_ILi1EEES9_EEENS6_IJNS7_ILi128EEENS7_ILi176EEESB_EEELi128ENS_10bfloat16_tEfNS_4arch4Sm90ELb0ELb0ELb0ELb0ELb0ELb0ELb0ELb1ELb1ELb1ELb0ELb0EEENS1_21CollectiveEpilogueFwdINS6_IJSB_SB_SC_EEESA_SE_SG_Li256ELb0ELb1ELb0ELb0EEENS1_29StaticPersistentTileSchedulerILb0EEEEEEEEEvNT_6ParamsE,"a",@progbits
	.sectionflags	@""
	.align	4
.nv.constant0._ZN7cutlass13device_kernelIN5flash11enable_sm90INS1_16FlashAttnFwdSm90INS1_25CollectiveMainloopFwdSm90ILi2EN4cute5tupleIJNS5_1CILi2EEENS7_ILi1EEES9_EEENS6_IJNS7_ILi128EEENS7_ILi176EEESB_EEELi128ENS_10bfloat16_tEfNS_4arch4Sm90ELb0ELb0ELb0ELb0ELb0ELb0ELb0ELb1ELb1ELb1ELb0ELb0EEENS1_21CollectiveEpilogueFwdINS6_IJSB_SB_SC_EEESA_SE_SG_Li256ELb0ELb1ELb0ELb0EEENS1_29StaticPersistentTileSchedulerILb0EEEEEEEEEvNT_6ParamsE:
	.zero		3200


//--------------------- .nv.constant0._ZN7cutlass13device_kernelIN5flash11enable_sm90INS1_16FlashAttnFwdSm90INS1_25CollectiveMainloopFwdSm90ILi2EN4cute5tupleIJNS5_1CILi1EEES8_S8_EEENS6_IJNS7_ILi128EEENS7_ILi176EEESA_EEELi128ENS_10bfloat16_tEfNS_4arch4Sm90ELb0ELb0ELb0ELb1ELb0ELb0ELb0ELb1ELb1ELb1ELb0ELb0EEENS1_21CollectiveEpilogueFwdINS6_IJSA_SA_SB_EEES9_SD_SF_Li256ELb1ELb1ELb0ELb0EEENS1_36VarlenDynamicPersistentTileSchedulerILi128ELi176ELi256ELi128ELb0ELb1ELb1ELb0ELb1ELb1EEEEEEEEEvNT_6ParamsE --------------------------
	.section	.nv.constant0._ZN7cutlass13device_kernelIN5flash11enable_sm90INS1_16FlashAttnFwdSm90INS1_25CollectiveMainloopFwdSm90ILi2EN4cute5tupleIJNS5_1CILi1EEES8_S8_EEENS6_IJNS7_ILi128EEENS7_ILi176EEESA_EEELi128ENS_10bfloat16_tEfNS_4arch4Sm90ELb0ELb0ELb0ELb1ELb0ELb0ELb0ELb1ELb1ELb1ELb0ELb0EEENS1_21CollectiveEpilogueFwdINS6_IJSA_SA_SB_EEES9_SD_SF_Li256ELb1ELb1ELb0ELb0EEENS1_36VarlenDynamicPersistentTileSchedulerILi128ELi176ELi256ELi128ELb0ELb1ELb1ELb0ELb1ELb1EEEEEEEEEvNT_6ParamsE,"a",@progbits
	.sectionflags	@""
	.align	4
.nv.constant0._ZN7cutlass13device_kernelIN5flash11enable_sm90INS1_16FlashAttnFwdSm90INS1_25CollectiveMainloopFwdSm90ILi2EN4cute5tupleIJNS5_1CILi1EEES8_S8_EEENS6_IJNS7_ILi128EEENS7_ILi176EEESA_EEELi128ENS_10bfloat16_tEfNS_4arch4Sm90ELb0ELb0ELb0ELb1ELb0ELb0ELb0ELb1ELb1ELb1ELb0ELb0EEENS1_21CollectiveEpilogueFwdINS6_IJSA_SA_SB_EEES9_SD_SF_Li256ELb1ELb1ELb0ELb0EEENS1_36VarlenDynamicPersistentTileSchedulerILi128ELi176ELi256ELi128ELb0ELb1ELb1ELb0ELb1ELb1EEEEEEEEEvNT_6ParamsE:
	.zero		3328


//--------------------- .nv.constant0._ZN7cutlass13device_kernelIN5flash11enable_sm90INS1_16FlashAttnFwdSm90INS1_25CollectiveMainloopFwdSm90ILi2EN4cute5tupleIJNS5_1CILi1EEES8_S8_EEENS6_IJNS7_ILi128EEENS7_ILi176EEESA_EEELi128ENS_10bfloat16_tEfNS_4arch4Sm90ELb0ELb0ELb0ELb1ELb0ELb1ELb0ELb1ELb1ELb1ELb0ELb0EEENS1_21CollectiveEpilogueFwdINS6_IJSA_SA_SB_EEES9_SD_SF_Li256ELb1ELb1ELb0ELb0EEENS1_36VarlenDynamicPersistentTileSchedulerILi128ELi176ELi256ELi128ELb0ELb1ELb1ELb0ELb1ELb1EEEEEEEEEvNT_6ParamsE --------------------------
	.section	.nv.constant0._ZN7cutlass13device_kernelIN5flash11enable_sm90INS1_16FlashAttnFwdSm90INS1_25CollectiveMainloopFwdSm90ILi2EN4cute5tupleIJNS5_1CILi1EEES8_S8_EEENS6_IJNS7_ILi128EEENS7_ILi176EEESA_EEELi128ENS_10bfloat16_tEfNS_4arch4Sm90ELb0ELb0ELb0ELb1ELb0ELb1ELb0ELb1ELb1ELb1ELb0ELb0EEENS1_21CollectiveEpilogueFwdINS6_IJSA_SA_SB_EEES9_SD_SF_Li256ELb1ELb1ELb0ELb0EEENS1_36VarlenDynamicPersistentTileSchedulerILi128ELi176ELi256ELi128ELb0ELb1ELb1ELb0ELb1ELb1EEEEEEEEEvNT_6ParamsE,"a",@progbits
	.sectionflags	@""
	.align	4
.nv.constant0._ZN7cutlass13device_kernelIN5flash11enable_sm90INS1_16FlashAttnFwdSm90INS1_25CollectiveMainloopFwdSm90ILi2EN4cute5tupleIJNS5_1CILi1EEES8_S8_EEENS6_IJNS7_ILi128EEENS7_ILi176EEESA_EEELi128ENS_10bfloat16_tEfNS_4arch4Sm90ELb0ELb0ELb0ELb1ELb0ELb1ELb0ELb1ELb1ELb1ELb0ELb0EEENS1_21CollectiveEpilogueFwdINS6_IJSA_SA_SB_EEES9_SD_SF_Li256ELb1ELb1ELb0ELb0EEENS1_36VarlenDynamicPersistentTileSchedulerILi128ELi176ELi256ELi128ELb0ELb1ELb1ELb0ELb1ELb1EEEEEEEEEvNT_6ParamsE:
	.zero		3328


//--------------------- .nv.constant0._ZN7cutlass13device_kernelIN5flash11enable_sm90INS1_16FlashAttnFwdSm90INS1_25CollectiveMainloopFwdSm90ILi2EN4cute5tupleIJNS5_1CILi1EEES8_S8_EEENS6_IJNS7_ILi128EEESA_SA_EEELi128ENS_10bfloat16_tEfNS_4arch4Sm90ELb0ELb1ELb0ELb0ELb0ELb0ELb0ELb1ELb1ELb1ELb0ELb0EEENS1_21CollectiveEpilogueFwdISB_S9_SC_SE_Li256ELb0ELb1ELb0ELb0EEENS1_30DynamicPersistentTileSchedulerILi256ELi128ELb0ELb1ELb1EEEEEEEEEvNT_6ParamsE --------------------------
	.section	.nv.constant0._ZN7cutlass13device_kernelIN5flash11enable_sm90INS1_16FlashAttnFwdSm90INS1_25CollectiveMainloopFwdSm90ILi2EN4cute5tupleIJNS5_1CILi1EEES8_S8_EEENS6_IJNS7_ILi128EEESA_SA_EEELi128ENS_10bfloat16_tEfNS_4arch4Sm90ELb0ELb1ELb0ELb0ELb0ELb0ELb0ELb1ELb1ELb1ELb0ELb0EEENS1_21CollectiveEpilogueFwdISB_S9_SC_SE_Li256ELb0ELb1ELb0ELb0EEENS1_30DynamicPersistentTileSchedulerILi256ELi128ELb0ELb1ELb1EEEEEEEEEvNT_6ParamsE,"a",@progbits
	.sectionflags	@""
	.align	4
.nv.constant0._ZN7cutlass13device_kernelIN5flash11enable_sm90INS1_16FlashAttnFwdSm90INS1_25CollectiveMainloopFwdSm90ILi2EN4cute5tupleIJNS5_1CILi1EEES8_S8_EEENS6_IJNS7_ILi128EEESA_SA_EEELi128ENS_10bfloat16_tEfNS_4arch4Sm90ELb0ELb1ELb0ELb0ELb0ELb0ELb0ELb1ELb1ELb1ELb0ELb0EEENS1_21CollectiveEpilogueFwdISB_S9_SC_SE_Li256ELb0ELb1ELb0ELb0EEENS1_30DynamicPersistentTileSchedulerILi256ELi128ELb0ELb1ELb1EEEEEEEEEvNT_6ParamsE:
	.zero		3328


//--------------------- .nv.constant0._ZN7cutlass13device_kernelIN5flash11enable_sm90INS1_16FlashAttnFwdSm90INS1_25CollectiveMainloopFwdSm90ILi2EN4cute5tupleIJNS5_1CILi1EEES8_S8_EEENS6_IJNS7_ILi128EEESA_SA_EEELi128ENS_10bfloat16_tEfNS_4arch4Sm90ELb0ELb1ELb0ELb1ELb0ELb0ELb0ELb1ELb1ELb1ELb0ELb0EEENS1_21CollectiveEpilogueFwdISB_S9_SC_SE_Li256ELb1ELb1ELb0ELb0EEENS1_36VarlenDynamicPersistentTileSchedulerILi128ELi128ELi256ELi128ELb0ELb1ELb1ELb1ELb0ELb1EEEEEEEEEvNT_6ParamsE --------------------------
	.section	.nv.constant0._ZN7cutlass13device_kernelIN5flash11enable_sm90INS1_16FlashAttnFwdSm90INS1_25CollectiveMainloopFwdSm90ILi2EN4cute5tupleIJNS5_1CILi1EEES8_S8_EEENS6_IJNS7_ILi128EEESA_SA_EEELi128ENS_10bfloat16_tEfNS_4arch4Sm90ELb0ELb1ELb0ELb1ELb0ELb0ELb0ELb1ELb1ELb1ELb0ELb0EEENS1_21CollectiveEpilogueFwdISB_S9_SC_SE_Li256ELb1ELb1ELb0ELb0EEENS1_36VarlenDynamicPersistentTileSchedulerILi128ELi128ELi256ELi128ELb0ELb1ELb1ELb1ELb0ELb1EEEEEEEEEvNT_6ParamsE,"a",@progbits
	.sectionflags	@""
	.align	4
.nv.constant0._ZN7cutlass13device_kernelIN5flash11enable_sm90INS1_16FlashAttnFwdSm90INS1_25CollectiveMainloopFwdSm90ILi2EN4cute5tupleIJNS5_1CILi1EEES8_S8_EEENS6_IJNS7_ILi128EEESA_SA_EEELi128ENS_10bfloat16_tEfNS_4arch4Sm90ELb0ELb1ELb0ELb1ELb0ELb0ELb0ELb1ELb1ELb1ELb0ELb0EEENS1_21CollectiveEpilogueFwdISB_S9_SC_SE_Li256ELb1ELb1ELb0ELb0EEENS1_36VarlenDynamicPersistentTileSchedulerILi128ELi128ELi256ELi128ELb0ELb1ELb1ELb1ELb0ELb1EEEEEEEEEvNT_6ParamsE:
	.zero		3328


//--------------------- .nv.constant0._ZN7cutlass13device_kernelIN5flash11enable_sm90INS1_16FlashAttnFwdSm90INS1_25CollectiveMainloopFwdSm90ILi2EN4cute5tupleIJNS5_1CILi1EEES8_S8_EEENS6_IJNS7_ILi128EEESA_SA_EEELi128ENS_10bfloat16_tEfNS_4arch4Sm90ELb0ELb1ELb0ELb1ELb0ELb1ELb0ELb1ELb1ELb1ELb0ELb0EEENS1_21CollectiveEpilogueFwdISB_S9_SC_SE_Li256ELb1ELb1ELb0ELb0EEENS1_36VarlenDynamicPersistentTileSchedulerILi128ELi128ELi256ELi128ELb0ELb1ELb1ELb1ELb0ELb1EEEEEEEEEvNT_6ParamsE --------------------------
	.section	.nv.constant0._ZN7cutlass13device_kernelIN5flash11enable_sm90INS1_16FlashAttnFwdSm90INS1_25CollectiveMainloopFwdSm90ILi2EN4cute5tupleIJNS5_1CILi1EEES8_S8_EEENS6_IJNS7_ILi128EEESA_SA_EEELi128ENS_10bfloat16_tEfNS_4arch4Sm90ELb0ELb1ELb0ELb1ELb0ELb1ELb0ELb1ELb1ELb1ELb0ELb0EEENS1_21CollectiveEpilogueFwdISB_S9_SC_SE_Li256ELb1ELb1ELb0ELb0EEENS1_36VarlenDynamicPersistentTileSchedulerILi128ELi128ELi256ELi128ELb0ELb1ELb1ELb1ELb0ELb1EEEEEEEEEvNT_6ParamsE,"a",@progbits
	.sectionflags	@""
	.align	4
.nv.constant0._ZN7cutlass13device_kernelIN5flash11enable_sm90INS1_16FlashAttnFwdSm90INS1_25CollectiveMainloopFwdSm90ILi2EN4cute5tupleIJNS5_1CILi1EEES8_S8_EEENS6_IJNS7_ILi128EEESA_SA_EEELi128ENS_10bfloat16_tEfNS_4arch4Sm90ELb0ELb1ELb0ELb1ELb0ELb1ELb0ELb1ELb1ELb1ELb0ELb0EEENS1_21CollectiveEpilogueFwdISB_S9_SC_SE_Li256ELb1ELb1ELb0ELb0EEENS1_36VarlenDynamicPersistentTileSchedulerILi128ELi128ELi256ELi128ELb0ELb1ELb1ELb1ELb0ELb1EEEEEEEEEvNT_6ParamsE:
	.zero		3328


//--------------------- .nv.constant0._ZN7cutlass13device_kernelIN5flash11enable_sm90INS1_16FlashAttnFwdSm90INS1_25CollectiveMainloopFwdSm90ILi2EN4cute5tupleIJNS5_1CILi1EEES8_S8_EEENS6_IJNS7_ILi128EEESA_SA_EEELi128ENS_10bfloat16_tEfNS_4arch4Sm90ELb1ELb0ELb0ELb0ELb0ELb0ELb0ELb1ELb1ELb1ELb0ELb0EEENS1_21CollectiveEpilogueFwdISB_S9_SC_SE_Li256ELb0ELb1ELb0ELb0EEENS1_30DynamicPersistentTileSchedulerILi256ELi128ELb0ELb1ELb1EEEEEEEEEvNT_6ParamsE --------------------------
	.section	.nv.constant0._ZN7cutlass13device_kernelIN5flash11enable_sm90INS1_16FlashAttnFwdSm90INS1_25CollectiveMainloopFwdSm90ILi2EN4cute5tupleIJNS5_1CILi1EEES8_S8_EEENS6_IJNS7_ILi128EEESA_SA_EEELi128ENS_10bfloat16_tEfNS_4arch4Sm90ELb1ELb0ELb0ELb0ELb0ELb0ELb0ELb1ELb1ELb1ELb0ELb0EEENS1_21CollectiveEpilogueFwdISB_S9_SC_SE_Li256ELb0ELb1ELb0ELb0EEENS1_30DynamicPersistentTileSchedulerILi256ELi128ELb0ELb1ELb1EEEEEEEEEvNT_6ParamsE,"a",@progbits
	.sectionflags	@""
	.align	4
.nv.constant0._ZN7cutlass13device_kernelIN5flash11enable_sm90INS1_16FlashAttnFwdSm90INS1_25CollectiveMainloopFwdSm90ILi2EN4cute5tupleIJNS5_1CILi1EEES8_S8_EEENS6_IJNS7_ILi128EEESA_SA_EEELi128ENS_10bfloat16_tEfNS_4arch4Sm90ELb1ELb0ELb0ELb0ELb0ELb0ELb0ELb1ELb1ELb1ELb0ELb0EEENS1_21CollectiveEpilogueFwdISB_S9_SC_SE_Li256ELb0ELb1ELb0ELb0EEENS1_30DynamicPersistentTileSchedulerILi256ELi128ELb0ELb1ELb1EEEEEEEEEvNT_6ParamsE:
	.zero		3328


//--------------------- .nv.constant0._ZN7cutlass13device_kernelIN5flash11enable_sm90INS1_16FlashAttnFwdSm90INS1_25CollectiveMainloopFwdSm90ILi2EN4cute5tupleIJNS5_1CILi1EEES8_S8_EEENS6_IJNS7_ILi128EEESA_SA_EEELi128ENS_10bfloat16_tEfNS_4arch4Sm90ELb1ELb0ELb0ELb1ELb0ELb0ELb0ELb1ELb1ELb1ELb0ELb0EEENS1_21CollectiveEpilogueFwdISB_S9_SC_SE_Li256ELb1ELb1ELb0ELb0EEENS1_36VarlenDynamicPersistentTileSchedulerILi128ELi128ELi256ELi128ELb0ELb1ELb1ELb1ELb1ELb1EEEEEEEEEvNT_6ParamsE --------------------------
	.section	.nv.constant0._ZN7cutlass13device_kernelIN5flash11enable_sm90INS1_16FlashAttnFwdSm90INS1_25CollectiveMainloopFwdSm90ILi2EN4cute5tupleIJNS5_1CILi1EEES8_S8_EEENS6_IJNS7_ILi128EEESA_SA_EEELi128ENS_10bfloat16_tEfNS_4arch4Sm90ELb1ELb0ELb0ELb1ELb0ELb0ELb0ELb1ELb1ELb1ELb0ELb0EEENS1_21CollectiveEpilogueFwdISB_S9_SC_SE_Li256ELb1ELb1ELb0ELb0EEENS1_36VarlenDynamicPersistentTileSchedulerILi128ELi128ELi256ELi128ELb0ELb1ELb1ELb1ELb1ELb1EEEEEEEEEvNT_6ParamsE,"a",@progbits
	.sectionflags	@""
	.align	4
.nv.constant0._ZN7cutlass13device_kernelIN5flash11enable_sm90INS1_16FlashAttnFwdSm90INS1_25CollectiveMainloopFwdSm90ILi2EN4cute5tupleIJNS5_1CILi1EEES8_S8_EEENS6_IJNS7_ILi128EEESA_SA_EEELi128ENS_10bfloat16_tEfNS_4arch4Sm90ELb1ELb0ELb0ELb1ELb0ELb0ELb0ELb1ELb1ELb1ELb0ELb0EEENS1_21CollectiveEpilogueFwdISB_S9_SC_SE_Li256ELb1ELb1ELb0ELb0EEENS1_36VarlenDynamicPersistentTileSchedulerILi128ELi128ELi256ELi128ELb0ELb1ELb1ELb1ELb1ELb1EEEEEEEEEvNT_6ParamsE:
	.zero		3328


//--------------------- .nv.constant0._ZN7cutlass13device_kernelIN5flash11enable_sm90INS1_16FlashAttnFwdSm90INS1_25CollectiveMainloopFwdSm90ILi2EN4cute5tupleIJNS5_1CILi1EEES8_S8_EEENS6_IJNS7_ILi128EEESA_SA_EEELi128ENS_10bfloat16_tEfNS_4arch4Sm90ELb1ELb0ELb0ELb1ELb0ELb1ELb0ELb1ELb1ELb1ELb0ELb0EEENS1_21CollectiveEpilogueFwdISB_S9_SC_SE_Li256ELb1ELb1ELb0ELb0EEENS1_36VarlenDynamicPersistentTileSchedulerILi128ELi128ELi256ELi128ELb0ELb1ELb1ELb1ELb1ELb1EEEEEEEEEvNT_6ParamsE --------------------------
	.section	.nv.constant0._ZN7cutlass13device_kernelIN5flash11enable_sm90INS1_16FlashAttnFwdSm90INS1_25CollectiveMainloopFwdSm90ILi2EN4cute5tupleIJNS5_1CILi1EEES8_S8_EEENS6_IJNS7_ILi128EEESA_SA_EEELi128ENS_10bfloat16_tEfNS_4arch4Sm90ELb1ELb0ELb0ELb1ELb0ELb1ELb0ELb1ELb1ELb1ELb0ELb0EEENS1_21CollectiveEpilogueFwdISB_S9_SC_SE_Li256ELb1ELb1ELb0ELb0EEENS1_36VarlenDynamicPersistentTileSchedulerILi128ELi128ELi256ELi128ELb0ELb1ELb1ELb1ELb1ELb1EEEEEEEEEvNT_6ParamsE,"a",@progbits
	.sectionflags	@""
	.align	4
.nv.constant0._ZN7cutlass13device_kernelIN5flash11enable_sm90INS1_16FlashAttnFwdSm90INS1_25CollectiveMainloopFwdSm90ILi2EN4cute5tupleIJNS5_1CILi1EEES8_S8_EEENS6_IJNS7_ILi128EEESA_SA_EEELi128ENS_10bfloat16_tEfNS_4arch4Sm90ELb1ELb0ELb0ELb1ELb0ELb1ELb0ELb1ELb1ELb1ELb0ELb0EEENS1_21CollectiveEpilogueFwdISB_S9_SC_SE_Li256ELb1ELb1ELb0ELb0EEENS1_36VarlenDynamicPersistentTileSchedulerILi128ELi128ELi256ELi128ELb0ELb1ELb1ELb1ELb1ELb1EEEEEEEEEvNT_6ParamsE:
	.zero		3328


//--------------------- SYMBOLS --------------------------

	.type		.nv.reservedSmem.offset0,@object
	.size		.nv.reservedSmem.offset0,0x4
	.type		__assertfail,@function
